// Copyright (c) 2024, Jay Shah, Ganesh Bikshandi, Ying Zhang, Vijay Thakkar, Pradeep Ramani, Tri Dao.
// Splitting the different template instantiations to different files to speed up compilation.
// This file is auto-generated. See "generate_kernels.py"

#include "flash_bwd_launch_template.h"

#ifndef FLASHATTENTION_DISABLE_HDIM64
template<>
void run_mha_bwd_<90, cutlass::bfloat16_t, 64, false>(Flash_bwd_params &params, cudaStream_t stream) {
    run_mha_bwd_hdim64<90, cutlass::bfloat16_t, false>(params, stream);
}
#endif


// ===== COMPILED SASS (sm_90a) =====

	.target	sm_90a

	.elftype	@"ET_EXEC"


//--------------------- .note.nv.tkinfo           --------------------------
	.section	.note.nv.tkinfo,"",@"SHT_NOTE"
	.sectionflags	@"SHF_NOTE_NV_TKINFO"
	.tkinfo
        /*0018*/ 	.word	0x00000002
        /*0030*/ 	.string	""
        /*0030*/ 	.string	"ptxas"
        /*0030*/ 	.string	"Cuda compilation tools, release 13.0, V13.0.88"
        /*0030*/ 	.string	"Build cuda_13.0.r13.0/compiler.36424714_0"
        /*0030*/ 	.string	"-arch sm_90a -m 64 "



//--------------------- .note.nv.cuinfo           --------------------------
	.section	.note.nv.cuinfo,"",@"SHT_NOTE"
	.sectionflags	@"SHF_NOTE_NV_CUINFO"
        /*0018*/ 	.short	0x0002
        /*001a*/ 	.short	0x005a
        /*001c*/ 	.short	0x0082
	.zero		2


//--------------------- .nv.info                  --------------------------
	.section	.nv.info,"",@"SHT_CUDA_INFO"
	.align	4


	//----- nvinfo : EIATTR_REGCOUNT
	.align		4
        /*0000*/ 	.byte	0x04, 0x2f
        /*0002*/ 	.short	(.L_18 - .L_17)
	.align		4
.L_17:
        /*0004*/ 	.word	index@(_ZN7cutlass13device_kernelIN5flash22FlashAttnBwdPreprocessIN4cute5tupleIJNS3_1CILi128EEENS5_ILi64EEEEEENS_10bfloat16_tEfNS_4arch4Sm90ELb1ELb1EEEEEvNT_6ParamsE)
        /*0008*/ 	.word	0x00000040


	//----- nvinfo : EIATTR_FRAME_SIZE
	.align		4
.L_18:
        /*000c*/ 	.byte	0x04, 0x11
        /*000e*/ 	.short	(.L_20 - .L_19)
	.align		4
.L_19:
        /*0010*/ 	.word	index@(_ZN7cutlass13device_kernelIN5flash22FlashAttnBwdPreprocessIN4cute5tupleIJNS3_1CILi128EEENS5_ILi64EEEEEENS_10bfloat16_tEfNS_4arch4Sm90ELb1ELb1EEEEEvNT_6ParamsE)
        /*0014*/ 	.word	0x00000000


	//----- nvinfo : EIATTR_REGCOUNT
	.align		4
.L_20:
        /*0018*/ 	.byte	0x04, 0x2f
        /*001a*/ 	.short	(.L_22 - .L_21)
	.align		4
.L_21:
        /*001c*/ 	.word	index@(_ZN7cutlass13device_kernelIN5flash11enable_sm90INS1_16FlashAttnBwdSm90INS1_25CollectiveMainloopBwdSm90ILi2ELi2ELi2EN4cute5tupleIJNS5_1CILi1EEES8_S8_EEENS6_IJNS7_ILi128EEESA_NS7_ILi64EEEEEENS_10bfloat16_tEfNS_4arch4Sm90ELb1ELb0ELb0ELb1ELb1ELb1ELb0ELb0ELi2ELi1ELi2ELi2ELb0EEENS1_24CollectiveEpilogueBwdGQAISC_fSF_Li256ELb1ELb1EEENS1_25SingleTileBwdLPTSchedulerILb1ELi128ELb1EEEEEEEEEvNT_6ParamsE)
        /*0020*/ 	.word	0x000000a8


	//----- nvinfo : EIATTR_FRAME_SIZE
	.align		4
.L_22:
        /*0024*/ 	.byte	0x04, 0x11
        /*0026*/ 	.short	(.L_24 - .L_23)
	.align		4
.L_23:
        /*0028*/ 	.word	index@(_ZN7cutlass13device_kernelIN5flash11enable_sm90INS1_16FlashAttnBwdSm90INS1_25CollectiveMainloopBwdSm90ILi2ELi2ELi2EN4cute5tupleIJNS5_1CILi1EEES8_S8_EEENS6_IJNS7_ILi128EEESA_NS7_ILi64EEEEEENS_10bfloat16_tEfNS_4arch4Sm90ELb1ELb0ELb0ELb1ELb1ELb1ELb0ELb0ELi2ELi1ELi2ELi2ELb0EEENS1_24CollectiveEpilogueBwdGQAISC_fSF_Li256ELb1ELb1EEENS1_25SingleTileBwdLPTSchedulerILb1ELi128ELb1EEEEEEEEEvNT_6ParamsE)
        /*002c*/ 	.word	0x00000040


	//----- nvinfo : EIATTR_REGCOUNT
	.align		4
.L_24:
        /*0030*/ 	.byte	0x04, 0x2f
        /*0032*/ 	.short	(.L_26 - .L_25)
	.align		4
.L_25:
        /*0034*/ 	.word	index@(_ZN7cutlass13device_kernelIN5flash32FlashAttnBwdPostprocessConvertdQIN4cute5tupleIJNS3_1CILi128EEENS5_ILi64EEEEEENS_10bfloat16_tEfNS_4arch4Sm90ELi256ENS3_8TiledMMAINS3_8MMA_AtomIJNS3_4SM904GMMA27MMA_64x64x16_F32BF16BF16_SSILNSF_5MajorE0ELSH_1ELNSF_7ScaleInE1ELSI_1EEEEEENS3_6LayoutINS4_IJNS5_ILi2EEENS5_ILi1EEESN_EEENS4_IJSN_NS5_ILi0EEESP_EEEEENS4_IJNS3_10UnderscoreESS_SS_EEEEELb0EEEEEvNT_6ParamsE)
        /*0038*/ 	.word	0x00000037


	//----- nvinfo : EIATTR_FRAME_SIZE
	.align		4
.L_26:
        /*003c*/ 	.byte	0x04, 0x11
        /*003e*/ 	.short	(.L_28 - .L_27)
	.align		4
.L_27:
        /*0040*/ 	.word	index@(_ZN7cutlass13device_kernelIN5flash32FlashAttnBwdPostprocessConvertdQIN4cute5tupleIJNS3_1CILi128EEENS5_ILi64EEEEEENS_10bfloat16_tEfNS_4arch4Sm90ELi256ENS3_8TiledMMAINS3_8MMA_AtomIJNS3_4SM904GMMA27MMA_64x64x16_F32BF16BF16_SSILNSF_5MajorE0ELSH_1ELNSF_7ScaleInE1ELSI_1EEEEEENS3_6LayoutINS4_IJNS5_ILi2EEENS5_ILi1EEESN_EEENS4_IJSN_NS5_ILi0EEESP_EEEEENS4_IJNS3_10UnderscoreESS_SS_EEEEELb0EEEEEvNT_6ParamsE)
        /*0044*/ 	.word	0x00000000


	//----- nvinfo : EIATTR_REGCOUNT
	.align		4
.L_28:
        /*0048*/ 	.byte	0x04, 0x2f
        /*004a*/ 	.short	(.L_30 - .L_29)
	.align		4
.L_29:
        /*004c*/ 	.word	index@(_ZN7cutlass13device_kernelIN5flash32FlashAttnBwdPostprocessConvertdQIN4cute5tupleIJNS3_1CILi128EEENS5_ILi64EEEEEENS_10bfloat16_tEfNS_4arch4Sm90ELi256ENS3_8TiledMMAINS3_8MMA_AtomIJNS3_4SM904GMMA27MMA_64x64x16_F32BF16BF16_RSILNSF_5MajorE0ELSH_1ELNSF_7ScaleInE1ELSI_1EEEEEENS3_6LayoutINS4_IJNS5_ILi2EEENS5_ILi1EEESN_EEENS4_IJSN_NS5_ILi0EEESP_EEEEENS4_IJNS3_10UnderscoreESS_SS_EEEEELb0EEEEEvNT_6ParamsE)
        /*0050*/ 	.word	0x00000037


	//----- nvinfo : EIATTR_FRAME_SIZE
	.align		4
.L_30:
        /*0054*/ 	.byte	0x04, 0x11
        /*0056*/ 	.short	(.L_32 - .L_31)
	.align		4
.L_31:
        /*0058*/ 	.word	index@(_ZN7cutlass13device_kernelIN5flash32FlashAttnBwdPostprocessConvertdQIN4cute5tupleIJNS3_1CILi128EEENS5_ILi64EEEEEENS_10bfloat16_tEfNS_4arch4Sm90ELi256ENS3_8TiledMMAINS3_8MMA_AtomIJNS3_4SM904GMMA27MMA_64x64x16_F32BF16BF16_RSILNSF_5MajorE0ELSH_1ELNSF_7ScaleInE1ELSI_1EEEEEENS3_6LayoutINS4_IJNS5_ILi2EEENS5_ILi1EEESN_EEENS4_IJSN_NS5_ILi0EEESP_EEEEENS4_IJNS3_10UnderscoreESS_SS_EEEEELb0EEEEEvNT_6ParamsE)
        /*005c*/ 	.word	0x00000000


	//----- nvinfo : EIATTR_REGCOUNT
	.align		4
.L_32:
        /*0060*/ 	.byte	0x04, 0x2f
        /*0062*/ 	.short	(.L_34 - .L_33)
	.align		4
.L_33:
        /*0064*/ 	.word	index@(_ZN7cutlass13device_kernelIN5flash11enable_sm90INS1_16FlashAttnBwdSm90INS1_25CollectiveMainloopBwdSm90ILi2ELi2ELi2EN4cute5tupleIJNS5_1CILi1EEES8_S8_EEENS6_IJNS7_ILi128EEESA_NS7_ILi64EEEEEENS_10bfloat16_tEfNS_4arch4Sm90ELb1ELb0ELb0ELb1ELb0ELb1ELb0ELb0ELi2ELi1ELi2ELi2ELb0EEENS1_24CollectiveEpilogueBwdGQAISC_fSF_Li256ELb1ELb0EEENS1_25SingleTileBwdLPTSchedulerILb1ELi128ELb0EEEEEEEEEvNT_6ParamsE)
        /*0068*/ 	.word	0x000000a8


	//----- nvinfo : EIATTR_FRAME_SIZE
	.align		4
.L_34:
        /*006c*/ 	.byte	0x04, 0x11
        /*006e*/ 	.short	(.L_36 - .L_35)
	.align		4
.L_35:
        /*0070*/ 	.word	index@(_ZN7cutlass13device_kernelIN5flash11enable_sm90INS1_16FlashAttnBwdSm90INS1_25CollectiveMainloopBwdSm90ILi2ELi2ELi2EN4cute5tupleIJNS5_1CILi1EEES8_S8_EEENS6_IJNS7_ILi128EEESA_NS7_ILi64EEEEEENS_10bfloat16_tEfNS_4arch4Sm90ELb1ELb0ELb0ELb1ELb0ELb1ELb0ELb0ELi2ELi1ELi2ELi2ELb0EEENS1_24CollectiveEpilogueBwdGQAISC_fSF_Li256ELb1ELb0EEENS1_25SingleTileBwdLPTSchedulerILb1ELi128ELb0EEEEEEEEEvNT_6ParamsE)
        /*0074*/ 	.word	0x00000040


	//----- nvinfo : EIATTR_REGCOUNT
	.align		4
.L_36:
        /*0078*/ 	.byte	0x04, 0x2f
        /*007a*/ 	.short	(.L_38 - .L_37)
	.align		4
.L_37:
        /*007c*/ 	.word	index@(_ZN7cutlass13device_kernelIN5flash11enable_sm90INS1_16FlashAttnBwdSm90INS1_25CollectiveMainloopBwdSm90ILi2ELi2ELi2EN4cute5tupleIJNS5_1CILi1EEES8_S8_EEENS6_IJNS7_ILi128EEESA_NS7_ILi64EEEEEENS_10bfloat16_tEfNS_4arch4Sm90ELb1ELb0ELb0ELb1ELb1ELb1ELb0ELb0ELi2ELi1ELi2ELi2ELb0EEENS1_21CollectiveEpilogueBwdISC_SD_SF_Li256ELb1ELb0ELi1EEENS1_25SingleTileBwdLPTSchedulerILb1ELi128ELb1EEEEEEEEEvNT_6ParamsE)
        /*0080*/ 	.word	0x000000a8


	//----- nvinfo : EIATTR_FRAME_SIZE
	.align		4
.L_38:
        /*0084*/ 	.byte	0x04, 0x11
        /*0086*/ 	.short	(.L_40 - .L_39)
	.align		4
.L_39:
        /*0088*/ 	.word	index@(_ZN7cutlass13device_kernelIN5flash11enable_sm90INS1_16FlashAttnBwdSm90INS1_25CollectiveMainloopBwdSm90ILi2ELi2ELi2EN4cute5tupleIJNS5_1CILi1EEES8_S8_EEENS6_IJNS7_ILi128EEESA_NS7_ILi64EEEEEENS_10bfloat16_tEfNS_4arch4Sm90ELb1ELb0ELb0ELb1ELb1ELb1ELb0ELb0ELi2ELi1ELi2ELi2ELb0EEENS1_21CollectiveEpilogueBwdISC_SD_SF_Li256ELb1ELb0ELi1EEENS1_25SingleTileBwdLPTSchedulerILb1ELi128ELb1EEEEEEEEEvNT_6ParamsE)
        /*008c*/ 	.word	0x00000040


	//----- nvinfo : EIATTR_REGCOUNT
	.align		4
.L_40:
        /*0090*/ 	.byte	0x04, 0x2f
        /*0092*/ 	.short	(.L_42 - .L_41)
	.align		4
.L_41:
        /*0094*/ 	.word	index@(_ZN7cutlass13device_kernelIN5flash11enable_sm90INS1_16FlashAttnBwdSm90INS1_25CollectiveMainloopBwdSm90ILi2ELi2ELi2EN4cute5tupleIJNS5_1CILi1EEES8_S8_EEENS6_IJNS7_ILi128EEESA_NS7_ILi64EEEEEENS_10bfloat16_tEfNS_4arch4Sm90ELb1ELb0ELb0ELb1ELb0ELb1ELb0ELb0ELi2ELi1ELi2ELi2ELb0EEENS1_21CollectiveEpilogueBwdISC_SD_SF_Li256ELb1ELb0ELi1EEENS1_25SingleTileBwdLPTSchedulerILb1ELi128ELb0EEEEEEEEEvNT_6ParamsE)
        /*0098*/ 	.word	0x000000a8


	//----- nvinfo : EIATTR_FRAME_SIZE
	.align		4
.L_42:
        /*009c*/ 	.byte	0x04, 0x11
        /*009e*/ 	.short	(.L_44 - .L_43)
	.align		4
.L_43:
        /*00a0*/ 	.word	index@(_ZN7cutlass13device_kernelIN5flash11enable_sm90INS1_16FlashAttnBwdSm90INS1_25CollectiveMainloopBwdSm90ILi2ELi2ELi2EN4cute5tupleIJNS5_1CILi1EEES8_S8_EEENS6_IJNS7_ILi128EEESA_NS7_ILi64EEEEEENS_10bfloat16_tEfNS_4arch4Sm90ELb1ELb0ELb0ELb1ELb0ELb1ELb0ELb0ELi2ELi1ELi2ELi2ELb0EEENS1_21CollectiveEpilogueBwdISC_SD_SF_Li256ELb1ELb0ELi1EEENS1_25SingleTileBwdLPTSchedulerILb1ELi128ELb0EEEEEEEEEvNT_6ParamsE)
        /*00a4*/ 	.word	0x00000040


	//----- nvinfo : EIATTR_REGCOUNT
	.align		4
.L_44:
        /*00a8*/ 	.byte	0x04, 0x2f
        /*00aa*/ 	.short	(.L_46 - .L_45)
	.align		4
.L_45:
        /*00ac*/ 	.word	index@(_ZN7cutlass13device_kernelIN5flash22FlashAttnBwdPreprocessIN4cute5tupleIJNS3_1CILi128EEENS5_ILi64EEEEEENS_10bfloat16_tEfNS_4arch4Sm90ELb1ELb0EEEEEvNT_6ParamsE)
        /*00b0*/ 	.word	0x00000040


	//----- nvinfo : EIATTR_FRAME_SIZE
	.align		4
.L_46:
        /*00b4*/ 	.byte	0x04, 0x11
        /*00b6*/ 	.short	(.L_48 - .L_47)
	.align		4
.L_47:
        /*00b8*/ 	.word	index@(_ZN7cutlass13device_kernelIN5flash22FlashAttnBwdPreprocessIN4cute5tupleIJNS3_1CILi128EEENS5_ILi64EEEEEENS_10bfloat16_tEfNS_4arch4Sm90ELb1ELb0EEEEEvNT_6ParamsE)
        /*00bc*/ 	.word	0x00000000


	//----- nvinfo : EIATTR_REGCOUNT
	.align		4
.L_48:
        /*00c0*/ 	.byte	0x04, 0x2f
        /*00c2*/ 	.short	(.L_50 - .L_49)
	.align		4
.L_49:
        /*00c4*/ 	.word	index@(_ZN7cutlass13device_kernelIN5flash11enable_sm90INS1_16FlashAttnBwdSm90INS1_25CollectiveMainloopBwdSm90ILi2ELi2ELi2EN4cute5tupleIJNS5_1CILi1EEES8_S8_EEENS6_IJNS7_ILi128EEESA_NS7_ILi64EEEEEENS_10bfloat16_tEfNS_4arch4Sm90ELb1ELb0ELb0ELb0ELb1ELb1ELb0ELb0ELi2ELi1ELi2ELi2ELb0EEENS1_24CollectiveEpilogueBwdGQAISC_fSF_Li256ELb0ELb1EEENS1_25SingleTileBwdLPTSchedulerILb0ELi128ELb1EEEEEEEEEvNT_6ParamsE)
        /*00c8*/ 	.word	0x000000a8


	//----- nvinfo : EIATTR_FRAME_SIZE
	.align		4
.L_50:
        /*00cc*/ 	.byte	0x04, 0x11
        /*00ce*/ 	.short	(.L_52 - .L_51)
	.align		4
.L_51:
        /*00d0*/ 	.word	index@(_ZN7cutlass13device_kernelIN5flash11enable_sm90INS1_16FlashAttnBwdSm90INS1_25CollectiveMainloopBwdSm90ILi2ELi2ELi2EN4cute5tupleIJNS5_1CILi1EEES8_S8_EEENS6_IJNS7_ILi128EEESA_NS7_ILi64EEEEEENS_10bfloat16_tEfNS_4arch4Sm90ELb1ELb0ELb0ELb0ELb1ELb1ELb0ELb0ELi2ELi1ELi2ELi2ELb0EEENS1_24CollectiveEpilogueBwdGQAISC_fSF_Li256ELb0ELb1EEENS1_25SingleTileBwdLPTSchedulerILb0ELi128ELb1EEEEEEEEEvNT_6ParamsE)
        /*00d4*/ 	.word	0x00000048


	//----- nvinfo : EIATTR_REGCOUNT
	.align		4
.L_52:
        /*00d8*/ 	.byte	0x04, 0x2f
        /*00da*/ 	.short	(.L_54 - .L_53)
	.align		4
.L_53:
        /*00dc*/ 	.word	index@(_ZN7cutlass13device_kernelIN5flash11enable_sm90INS1_16FlashAttnBwdSm90INS1_25CollectiveMainloopBwdSm90ILi2ELi2ELi2EN4cute5tupleIJNS5_1CILi1EEES8_S8_EEENS6_IJNS7_ILi128EEESA_NS7_ILi64EEEEEENS_10bfloat16_tEfNS_4arch4Sm90ELb1ELb0ELb0ELb0ELb0ELb1ELb0ELb0ELi2ELi1ELi2ELi2ELb0EEENS1_24CollectiveEpilogueBwdGQAISC_fSF_Li256ELb0ELb0EEENS1_25SingleTileBwdLPTSchedulerILb0ELi128ELb0EEEEEEEEEvNT_6ParamsE)
        /*00e0*/ 	.word	0x000000a8


	//----- nvinfo : EIATTR_FRAME_SIZE
	.align		4
.L_54:
        /*00e4*/ 	.byte	0x04, 0x11
        /*00e6*/ 	.short	(.L_56 - .L_55)
	.align		4
.L_55:
        /*00e8*/ 	.word	index@(_ZN7cutlass13device_kernelIN5flash11enable_sm90INS1_16FlashAttnBwdSm90INS1_25CollectiveMainloopBwdSm90ILi2ELi2ELi2EN4cute5tupleIJNS5_1CILi1EEES8_S8_EEENS6_IJNS7_ILi128EEESA_NS7_ILi64EEEEEENS_10bfloat16_tEfNS_4arch4Sm90ELb1ELb0ELb0ELb0ELb0ELb1ELb0ELb0ELi2ELi1ELi2ELi2ELb0EEENS1_24CollectiveEpilogueBwdGQAISC_fSF_Li256ELb0ELb0EEENS1_25SingleTileBwdLPTSchedulerILb0ELi128ELb0EEEEEEEEEvNT_6ParamsE)
        /*00ec*/ 	.word	0x00000040


	//----- nvinfo : EIATTR_REGCOUNT
	.align		4
.L_56:
        /*00f0*/ 	.byte	0x04, 0x2f
        /*00f2*/ 	.short	(.L_58 - .L_57)
	.align		4
.L_57:
        /*00f4*/ 	.word	index@(_ZN7cutlass13device_kernelIN5flash11enable_sm90INS1_16FlashAttnBwdSm90INS1_25CollectiveMainloopBwdSm90ILi2ELi2ELi2EN4cute5tupleIJNS5_1CILi1EEES8_S8_EEENS6_IJNS7_ILi128EEESA_NS7_ILi64EEEEEENS_10bfloat16_tEfNS_4arch4Sm90ELb1ELb0ELb0ELb0ELb1ELb1ELb0ELb0ELi2ELi1ELi2ELi2ELb0EEENS1_21CollectiveEpilogueBwdISC_SD_SF_Li256ELb0ELb0ELi1EEENS1_25SingleTileBwdLPTSchedulerILb0ELi128ELb1EEEEEEEEEvNT_6ParamsE)
        /*00f8*/ 	.word	0x000000a8


	//----- nvinfo : EIATTR_FRAME_SIZE
	.align		4
.L_58:
        /*00fc*/ 	.byte	0x04, 0x11
        /*00fe*/ 	.short	(.L_60 - .L_59)
	.align		4
.L_59:
        /*0100*/ 	.word	index@(_ZN7cutlass13device_kernelIN5flash11enable_sm90INS1_16FlashAttnBwdSm90INS1_25CollectiveMainloopBwdSm90ILi2ELi2ELi2EN4cute5tupleIJNS5_1CILi1EEES8_S8_EEENS6_IJNS7_ILi128EEESA_NS7_ILi64EEEEEENS_10bfloat16_tEfNS_4arch4Sm90ELb1ELb0ELb0ELb0ELb1ELb1ELb0ELb0ELi2ELi1ELi2ELi2ELb0EEENS1_21CollectiveEpilogueBwdISC_SD_SF_Li256ELb0ELb0ELi1EEENS1_25SingleTileBwdLPTSchedulerILb0ELi128ELb1EEEEEEEEEvNT_6ParamsE)
        /*0104*/ 	.word	0x00000048


	//----- nvinfo : EIATTR_REGCOUNT
	.align		4
.L_60:
        /*0108*/ 	.byte	0x04, 0x2f
        /*010a*/ 	.short	(.L_62 - .L_61)
	.align		4
.L_61:
        /*010c*/ 	.word	index@(_ZN7cutlass13device_kernelIN5flash11enable_sm90INS1_16FlashAttnBwdSm90INS1_25CollectiveMainloopBwdSm90ILi2ELi2ELi2EN4cute5tupleIJNS5_1CILi1EEES8_S8_EEENS6_IJNS7_ILi128EEESA_NS7_ILi64EEEEEENS_10bfloat16_tEfNS_4arch4Sm90ELb1ELb0ELb0ELb0ELb0ELb1ELb0ELb0ELi2ELi1ELi2ELi2ELb0EEENS1_21CollectiveEpilogueBwdISC_SD_SF_Li256ELb0ELb0ELi1EEENS1_25SingleTileBwdLPTSchedulerILb0ELi128ELb0EEEEEEEEEvNT_6ParamsE)
        /*0110*/ 	.word	0x000000a8


	//----- nvinfo : EIATTR_FRAME_SIZE
	.align		4
.L_62:
        /*0114*/ 	.byte	0x04, 0x11
        /*0116*/ 	.short	(.L_64 - .L_63)
	.align		4
.L_63:
        /*0118*/ 	.word	index@(_ZN7cutlass13device_kernelIN5flash11enable_sm90INS1_16FlashAttnBwdSm90INS1_25CollectiveMainloopBwdSm90ILi2ELi2ELi2EN4cute5tupleIJNS5_1CILi1EEES8_S8_EEENS6_IJNS7_ILi128EEESA_NS7_ILi64EEEEEENS_10bfloat16_tEfNS_4arch4Sm90ELb1ELb0ELb0ELb0ELb0ELb1ELb0ELb0ELi2ELi1ELi2ELi2ELb0EEENS1_21CollectiveEpilogueBwdISC_SD_SF_Li256ELb0ELb0ELi1EEENS1_25SingleTileBwdLPTSchedulerILb0ELi128ELb0EEEEEEEEEvNT_6ParamsE)
        /*011c*/ 	.word	0x00000048


	//----- nvinfo : EIATTR_REGCOUNT
	.align		4
.L_64:
        /*0120*/ 	.byte	0x04, 0x2f
        /*0122*/ 	.short	(.L_66 - .L_65)
	.align		4
.L_65:
        /*0124*/ 	.word	index@(_ZN7cutlass13device_kernelIN5flash11enable_sm90INS1_16FlashAttnBwdSm90INS1_25CollectiveMainloopBwdSm90ILi2ELi2ELi2EN4cute5tupleIJNS5_1CILi1EEES8_S8_EEENS6_IJNS7_ILi128EEESA_NS7_ILi64EEEEEENS_10bfloat16_tEfNS_4arch4Sm90ELb0ELb1ELb0ELb1ELb1ELb1ELb0ELb0ELi2ELi1ELi2ELi2ELb0EEENS1_24CollectiveEpilogueBwdGQAISC_fSF_Li256ELb1ELb1EEENS1_19SingleTileSchedulerILb1ELb0ELb0ELi128EEEEEEEEEvNT_6ParamsE)
        /*0128*/ 	.word	0x000000a8


	//----- nvinfo : EIATTR_FRAME_SIZE
	.align		4
.L_66:
        /*012c*/ 	.byte	0x04, 0x11
        /*012e*/ 	.short	(.L_68 - .L_67)
	.align		4
.L_67:
        /*0130*/ 	.word	index@(_ZN7cutlass13device_kernelIN5flash11enable_sm90INS1_16FlashAttnBwdSm90INS1_25CollectiveMainloopBwdSm90ILi2ELi2ELi2EN4cute5tupleIJNS5_1CILi1EEES8_S8_EEENS6_IJNS7_ILi128EEESA_NS7_ILi64EEEEEENS_10bfloat16_tEfNS_4arch4Sm90ELb0ELb1ELb0ELb1ELb1ELb1ELb0ELb0ELi2ELi1ELi2ELi2ELb0EEENS1_24CollectiveEpilogueBwdGQAISC_fSF_Li256ELb1ELb1EEENS1_19SingleTileSchedulerILb1ELb0ELb0ELi128EEEEEEEEEvNT_6ParamsE)
        /*0134*/ 	.word	0x00000050


	//----- nvinfo : EIATTR_REGCOUNT
	.align		4
.L_68:
        /*0138*/ 	.byte	0x04, 0x2f
        /*013a*/ 	.short	(.L_70 - .L_69)
	.align		4
.L_69:
        /*013c*/ 	.word	index@(_ZN7cutlass13device_kernelIN5flash11enable_sm90INS1_16FlashAttnBwdSm90INS1_25CollectiveMainloopBwdSm90ILi2ELi2ELi2EN4cute5tupleIJNS5_1CILi1EEES8_S8_EEENS6_IJNS7_ILi128EEESA_NS7_ILi64EEEEEENS_10bfloat16_tEfNS_4arch4Sm90ELb0ELb1ELb0ELb1ELb0ELb1ELb0ELb0ELi2ELi1ELi2ELi2ELb0EEENS1_24CollectiveEpilogueBwdGQAISC_fSF_Li256ELb1ELb0EEENS1_19SingleTileSchedulerILb1ELb0ELb0ELi128EEEEEEEEEvNT_6ParamsE)
        /*0140*/ 	.word	0x000000a8


	//----- nvinfo : EIATTR_FRAME_SIZE
	.align		4
.L_70:
        /*0144*/ 	.byte	0x04, 0x11
        /*0146*/ 	.short	(.L_72 - .L_71)
	.align		4
.L_71:
        /*0148*/ 	.word	index@(_ZN7cutlass13device_kernelIN5flash11enable_sm90INS1_16FlashAttnBwdSm90INS1_25CollectiveMainloopBwdSm90ILi2ELi2ELi2EN4cute5tupleIJNS5_1CILi1EEES8_S8_EEENS6_IJNS7_ILi128EEESA_NS7_ILi64EEEEEENS_10bfloat16_tEfNS_4arch4Sm90ELb0ELb1ELb0ELb1ELb0ELb1ELb0ELb0ELi2ELi1ELi2ELi2ELb0EEENS1_24CollectiveEpilogueBwdGQAISC_fSF_Li256ELb1ELb0EEENS1_19SingleTileSchedulerILb1ELb0ELb0ELi128EEEEEEEEEvNT_6ParamsE)
        /*014c*/ 	.word	0x00000050


	//----- nvinfo : EIATTR_REGCOUNT
	.align		4
.L_72:
        /*0150*/ 	.byte	0x04, 0x2f
        /*0152*/ 	.short	(.L_74 - .L_73)
	.align		4
.L_73:
        /*0154*/ 	.word	index@(_ZN7cutlass13device_kernelIN5flash11enable_sm90INS1_16FlashAttnBwdSm90INS1_25CollectiveMainloopBwdSm90ILi2ELi2ELi2EN4cute5tupleIJNS5_1CILi1EEES8_S8_EEENS6_IJNS7_ILi128EEESA_NS7_ILi64EEEEEENS_10bfloat16_tEfNS_4arch4Sm90ELb0ELb1ELb0ELb1ELb1ELb1ELb0ELb0ELi2ELi1ELi2ELi2ELb0EEENS1_21CollectiveEpilogueBwdISC_SD_SF_Li256ELb1ELb0ELi1EEENS1_19SingleTileSchedulerILb1ELb0ELb0ELi128EEEEEEEEEvNT_6ParamsE)
        /*0158*/ 	.word	0x000000a8


	//----- nvinfo : EIATTR_FRAME_SIZE
	.align		4
.L_74:
        /*015c*/ 	.byte	0x04, 0x11
        /*015e*/ 	.short	(.L_76 - .L_75)
	.align		4
.L_75:
        /*0160*/ 	.word	index@(_ZN7cutlass13device_kernelIN5flash11enable_sm90INS1_16FlashAttnBwdSm90INS1_25CollectiveMainloopBwdSm90ILi2ELi2ELi2EN4cute5tupleIJNS5_1CILi1EEES8_S8_EEENS6_IJNS7_ILi128EEESA_NS7_ILi64EEEEEENS_10bfloat16_tEfNS_4arch4Sm90ELb0ELb1ELb0ELb1ELb1ELb1ELb0ELb0ELi2ELi1ELi2ELi2ELb0EEENS1_21CollectiveEpilogueBwdISC_SD_SF_Li256ELb1ELb0ELi1EEENS1_19SingleTileSchedulerILb1ELb0ELb0ELi128EEEEEEEEEvNT_6ParamsE)
        /*0164*/ 	.word	0x00000050


	//----- nvinfo : EIATTR_REGCOUNT
	.align		4
.L_76:
        /*0168*/ 	.byte	0x04, 0x2f
        /*016a*/ 	.short	(.L_78 - .L_77)
	.align		4
.L_77:
        /*016c*/ 	.word	index@(_ZN7cutlass13device_kernelIN5flash11enable_sm90INS1_16FlashAttnBwdSm90INS1_25CollectiveMainloopBwdSm90ILi2ELi2ELi2EN4cute5tupleIJNS5_1CILi1EEES8_S8_EEENS6_IJNS7_ILi128EEESA_NS7_ILi64EEEEEENS_10bfloat16_tEfNS_4arch4Sm90ELb0ELb1ELb0ELb1ELb0ELb1ELb0ELb0ELi2ELi1ELi2ELi2ELb0EEENS1_21CollectiveEpilogueBwdISC_SD_SF_Li256ELb1ELb0ELi1EEENS1_19SingleTileSchedulerILb1ELb0ELb0ELi128EEEEEEEEEvNT_6ParamsE)
        /*0170*/ 	.word	0x000000a8


	//----- nvinfo : EIATTR_FRAME_SIZE
	.align		4
.L_78:
        /*0174*/ 	.byte	0x04, 0x11
        /*0176*/ 	.short	(.L_80 - .L_79)
	.align		4
.L_79:
        /*0178*/ 	.word	index@(_ZN7cutlass13device_kernelIN5flash11enable_sm90INS1_16FlashAttnBwdSm90INS1_25CollectiveMainloopBwdSm90ILi2ELi2ELi2EN4cute5tupleIJNS5_1CILi1EEES8_S8_EEENS6_IJNS7_ILi128EEESA_NS7_ILi64EEEEEENS_10bfloat16_tEfNS_4arch4Sm90ELb0ELb1ELb0ELb1ELb0ELb1ELb0ELb0ELi2ELi1ELi2ELi2ELb0EEENS1_21CollectiveEpilogueBwdISC_SD_SF_Li256ELb1ELb0ELi1EEENS1_19SingleTileSchedulerILb1ELb0ELb0ELi128EEEEEEEEEvNT_6ParamsE)
        /*017c*/ 	.word	0x00000050


	//----- nvinfo : EIATTR_REGCOUNT
	.align		4
.L_80:
        /*0180*/ 	.byte	0x04, 0x2f
        /*0182*/ 	.short	(.L_82 - .L_81)
	.align		4
.L_81:
        /*0184*/ 	.word	index@(_ZN7cutlass13device_kernelIN5flash11enable_sm90INS1_16FlashAttnBwdSm90INS1_25CollectiveMainloopBwdSm90ILi2ELi2ELi2EN4cute5tupleIJNS5_1CILi1EEES8_S8_EEENS6_IJNS7_ILi128EEESA_NS7_ILi64EEEEEENS_10bfloat16_tEfNS_4arch4Sm90ELb0ELb1ELb0ELb0ELb1ELb1ELb0ELb0ELi2ELi1ELi2ELi2ELb0EEENS1_24CollectiveEpilogueBwdGQAISC_fSF_Li256ELb0ELb1EEENS1_19SingleTileSchedulerILb0ELb0ELb0ELi128EEEEEEEEEvNT_6ParamsE)
        /*0188*/ 	.word	0x000000a8


	//----- nvinfo : EIATTR_FRAME_SIZE
	.align		4
.L_82:
        /*018c*/ 	.byte	0x04, 0x11
        /*018e*/ 	.short	(.L_84 - .L_83)
	.align		4
.L_83:
        /*0190*/ 	.word	index@(_ZN7cutlass13device_kernelIN5flash11enable_sm90INS1_16FlashAttnBwdSm90INS1_25CollectiveMainloopBwdSm90ILi2ELi2ELi2EN4cute5tupleIJNS5_1CILi1EEES8_S8_EEENS6_IJNS7_ILi128EEESA_NS7_ILi64EEEEEENS_10bfloat16_tEfNS_4arch4Sm90ELb0ELb1ELb0ELb0ELb1ELb1ELb0ELb0ELi2ELi1ELi2ELi2ELb0EEENS1_24CollectiveEpilogueBwdGQAISC_fSF_Li256ELb0ELb1EEENS1_19SingleTileSchedulerILb0ELb0ELb0ELi128EEEEEEEEEvNT_6ParamsE)
        /*0194*/ 	.word	0x00000040


	//----- nvinfo : EIATTR_REGCOUNT
	.align		4
.L_84:
        /*0198*/ 	.byte	0x04, 0x2f
        /*019a*/ 	.short	(.L_86 - .L_85)
	.align		4
.L_85:
        /*019c*/ 	.word	index@(_ZN7cutlass13device_kernelIN5flash11enable_sm90INS1_16FlashAttnBwdSm90INS1_25CollectiveMainloopBwdSm90ILi2ELi2ELi2EN4cute5tupleIJNS5_1CILi1EEES8_S8_EEENS6_IJNS7_ILi128EEESA_NS7_ILi64EEEEEENS_10bfloat16_tEfNS_4arch4Sm90ELb0ELb1ELb0ELb0ELb0ELb1ELb0ELb0ELi2ELi1ELi2ELi2ELb0EEENS1_24CollectiveEpilogueBwdGQAISC_fSF_Li256ELb0ELb0EEENS1_19SingleTileSchedulerILb0ELb0ELb0ELi128EEEEEEEEEvNT_6ParamsE)
        /*01a0*/ 	.word	0x000000a8


	//----- nvinfo : EIATTR_FRAME_SIZE
	.align		4
.L_86:
        /*01a4*/ 	.byte	0x04, 0x11
        /*01a6*/ 	.short	(.L_88 - .L_87)
	.align		4
.L_87:
        /*01a8*/ 	.word	index@(_ZN7cutlass13device_kernelIN5flash11enable_sm90INS1_16FlashAttnBwdSm90INS1_25CollectiveMainloopBwdSm90ILi2ELi2ELi2EN4cute5tupleIJNS5_1CILi1EEES8_S8_EEENS6_IJNS7_ILi128EEESA_NS7_ILi64EEEEEENS_10bfloat16_tEfNS_4arch4Sm90ELb0ELb1ELb0ELb0ELb0ELb1ELb0ELb0ELi2ELi1ELi2ELi2ELb0EEENS1_24CollectiveEpilogueBwdGQAISC_fSF_Li256ELb0ELb0EEENS1_19SingleTileSchedulerILb0ELb0ELb0ELi128EEEEEEEEEvNT_6ParamsE)
        /*01ac*/ 	.word	0x00000040


	//----- nvinfo : EIATTR_REGCOUNT
	.align		4
.L_88:
        /*01b0*/ 	.byte	0x04, 0x2f
        /*01b2*/ 	.short	(.L_90 - .L_89)
	.align		4
.L_89:
        /*01b4*/ 	.word	index@(_ZN7cutlass13device_kernelIN5flash11enable_sm90INS1_16FlashAttnBwdSm90INS1_25CollectiveMainloopBwdSm90ILi2ELi2ELi2EN4cute5tupleIJNS5_1CILi1EEES8_S8_EEENS6_IJNS7_ILi128EEESA_NS7_ILi64EEEEEENS_10bfloat16_tEfNS_4arch4Sm90ELb0ELb1ELb0ELb0ELb1ELb1ELb0ELb0ELi2ELi1ELi2ELi2ELb0EEENS1_21CollectiveEpilogueBwdISC_SD_SF_Li256ELb0ELb0ELi1EEENS1_19SingleTileSchedulerILb0ELb0ELb0ELi128EEEEEEEEEvNT_6ParamsE)
        /*01b8*/ 	.word	0x000000a8


	//----- nvinfo : EIATTR_FRAME_SIZE
	.align		4
.L_90:
        /*01bc*/ 	.byte	0x04, 0x11
        /*01be*/ 	.short	(.L_92 - .L_91)
	.align		4
.L_91:
        /*01c0*/ 	.word	index@(_ZN7cutlass13device_kernelIN5flash11enable_sm90INS1_16FlashAttnBwdSm90INS1_25CollectiveMainloopBwdSm90ILi2ELi2ELi2EN4cute5tupleIJNS5_1CILi1EEES8_S8_EEENS6_IJNS7_ILi128EEESA_NS7_ILi64EEEEEENS_10bfloat16_tEfNS_4arch4Sm90ELb0ELb1ELb0ELb0ELb1ELb1ELb0ELb0ELi2ELi1ELi2ELi2ELb0EEENS1_21CollectiveEpilogueBwdISC_SD_SF_Li256ELb0ELb0ELi1EEENS1_19SingleTileSchedulerILb0ELb0ELb0ELi128EEEEEEEEEvNT_6ParamsE)
        /*01c4*/ 	.word	0x00000040


	//----- nvinfo : EIATTR_REGCOUNT
	.align		4
.L_92:
        /*01c8*/ 	.byte	0x04, 0x2f
        /*01ca*/ 	.short	(.L_94 - .L_93)
	.align		4
.L_93:
        /*01cc*/ 	.word	index@(_ZN7cutlass13device_kernelIN5flash11enable_sm90INS1_16FlashAttnBwdSm90INS1_25CollectiveMainloopBwdSm90ILi2ELi2ELi2EN4cute5tupleIJNS5_1CILi1EEES8_S8_EEENS6_IJNS7_ILi128EEESA_NS7_ILi64EEEEEENS_10bfloat16_tEfNS_4arch4Sm90ELb0ELb1ELb0ELb0ELb0ELb1ELb0ELb0ELi2ELi1ELi2ELi2ELb0EEENS1_21CollectiveEpilogueBwdISC_SD_SF_Li256ELb0ELb0ELi1EEENS1_19SingleTileSchedulerILb0ELb0ELb0ELi128EEEEEEEEEvNT_6ParamsE)
        /*01d0*/ 	.word	0x000000a8


	//----- nvinfo : EIATTR_FRAME_SIZE
	.align		4
.L_94:
        /*01d4*/ 	.byte	0x04, 0x11
        /*01d6*/ 	.short	(.L_96 - .L_95)
	.align		4
.L_95:
        /*01d8*/ 	.word	index@(_ZN7cutlass13device_kernelIN5flash11enable_sm90INS1_16FlashAttnBwdSm90INS1_25CollectiveMainloopBwdSm90ILi2ELi2ELi2EN4cute5tupleIJNS5_1CILi1EEES8_S8_EEENS6_IJNS7_ILi128EEESA_NS7_ILi64EEEEEENS_10bfloat16_tEfNS_4arch4Sm90ELb0ELb1ELb0ELb0ELb0ELb1ELb0ELb0ELi2ELi1ELi2ELi2ELb0EEENS1_21CollectiveEpilogueBwdISC_SD_SF_Li256ELb0ELb0ELi1EEENS1_19SingleTileSchedulerILb0ELb0ELb0ELi128EEEEEEEEEvNT_6ParamsE)
        /*01dc*/ 	.word	0x00000040


	//----- nvinfo : EIATTR_REGCOUNT
	.align		4
.L_96:
        /*01e0*/ 	.byte	0x04, 0x2f
        /*01e2*/ 	.short	(.L_98 - .L_97)
	.align		4
.L_97:
        /*01e4*/ 	.word	index@(_ZN7cutlass13device_kernelIN5flash11enable_sm90INS1_16FlashAttnBwdSm90INS1_25CollectiveMainloopBwdSm90ILi2ELi2ELi2EN4cute5tupleIJNS5_1CILi1EEES8_S8_EEENS6_IJNS7_ILi128EEESA_NS7_ILi64EEEEEENS_10bfloat16_tEfNS_4arch4Sm90ELb0ELb0ELb0ELb1ELb1ELb1ELb0ELb0ELi2ELi1ELi2ELi2ELb0EEENS1_24CollectiveEpilogueBwdGQAISC_fSF_Li256ELb1ELb1EEENS1_19SingleTileSchedulerILb1ELb0ELb0ELi128EEEEEEEEEvNT_6ParamsE)
        /*01e8*/ 	.word	0x000000a8


	//----- nvinfo : EIATTR_FRAME_SIZE
	.align		4
.L_98:
        /*01ec*/ 	.byte	0x04, 0x11
        /*01ee*/ 	.short	(.L_100 - .L_99)
	.align		4
.L_99:
        /*01f0*/ 	.word	index@(_ZN7cutlass13device_kernelIN5flash11enable_sm90INS1_16FlashAttnBwdSm90INS1_25CollectiveMainloopBwdSm90ILi2ELi2ELi2EN4cute5tupleIJNS5_1CILi1EEES8_S8_EEENS6_IJNS7_ILi128EEESA_NS7_ILi64EEEEEENS_10bfloat16_tEfNS_4arch4Sm90ELb0ELb0ELb0ELb1ELb1ELb1ELb0ELb0ELi2ELi1ELi2ELi2ELb0EEENS1_24CollectiveEpilogueBwdGQAISC_fSF_Li256ELb1ELb1EEENS1_19SingleTileSchedulerILb1ELb0ELb0ELi128EEEEEEEEEvNT_6ParamsE)
        /*01f4*/ 	.word	0x00000018


	//----- nvinfo : EIATTR_REGCOUNT
	.align		4
.L_100:
        /*01f8*/ 	.byte	0x04, 0x2f
        /*01fa*/ 	.short	(.L_102 - .L_101)
	.align		4
.L_101:
        /*01fc*/ 	.word	index@(_ZN7cutlass13device_kernelIN5flash11enable_sm90INS1_16FlashAttnBwdSm90INS1_25CollectiveMainloopBwdSm90ILi2ELi2ELi2EN4cute5tupleIJNS5_1CILi1EEES8_S8_EEENS6_IJNS7_ILi128EEESA_NS7_ILi64EEEEEENS_10bfloat16_tEfNS_4arch4Sm90ELb0ELb0ELb0ELb1ELb0ELb1ELb0ELb0ELi2ELi1ELi2ELi2ELb0EEENS1_24CollectiveEpilogueBwdGQAISC_fSF_Li256ELb1ELb0EEENS1_19SingleTileSchedulerILb1ELb0ELb0ELi128EEEEEEEEEvNT_6ParamsE)
        /*0200*/ 	.word	0x000000a8


	//----- nvinfo : EIATTR_FRAME_SIZE
	.align		4
.L_102:
        /*0204*/ 	.byte	0x04, 0x11
        /*0206*/ 	.short	(.L_104 - .L_103)
	.align		4
.L_103:
        /*0208*/ 	.word	index@(_ZN7cutlass13device_kernelIN5flash11enable_sm90INS1_16FlashAttnBwdSm90INS1_25CollectiveMainloopBwdSm90ILi2ELi2ELi2EN4cute5tupleIJNS5_1CILi1EEES8_S8_EEENS6_IJNS7_ILi128EEESA_NS7_ILi64EEEEEENS_10bfloat16_tEfNS_4arch4Sm90ELb0ELb0ELb0ELb1ELb0ELb1ELb0ELb0ELi2ELi1ELi2ELi2ELb0EEENS1_24CollectiveEpilogueBwdGQAISC_fSF_Li256ELb1ELb0EEENS1_19SingleTileSchedulerILb1ELb0ELb0ELi128EEEEEEEEEvNT_6ParamsE)
        /*020c*/ 	.word	0x00000018


	//----- nvinfo : EIATTR_REGCOUNT
	.align		4
.L_104:
        /*0210*/ 	.byte	0x04, 0x2f
        /*0212*/ 	.short	(.L_106 - .L_105)
	.align		4
.L_105:
        /*0214*/ 	.word	index@(_ZN7cutlass13device_kernelIN5flash11enable_sm90INS1_16FlashAttnBwdSm90INS1_25CollectiveMainloopBwdSm90ILi2ELi2ELi2EN4cute5tupleIJNS5_1CILi1EEES8_S8_EEENS6_IJNS7_ILi128EEESA_NS7_ILi64EEEEEENS_10bfloat16_tEfNS_4arch4Sm90ELb0ELb0ELb0ELb1ELb1ELb1ELb0ELb0ELi2ELi1ELi2ELi2ELb0EEENS1_21CollectiveEpilogueBwdISC_SD_SF_Li256ELb1ELb0ELi1EEENS1_19SingleTileSchedulerILb1ELb0ELb0ELi128EEEEEEEEEvNT_6ParamsE)
        /*0218*/ 	.word	0x000000a8


	//----- nvinfo : EIATTR_FRAME_SIZE
	.align		4
.L_106:
        /*021c*/ 	.byte	0x04, 0x11
        /*021e*/ 	.short	(.L_108 - .L_107)
	.align		4
.L_107:
        /*0220*/ 	.word	index@(_ZN7cutlass13device_kernelIN5flash11enable_sm90INS1_16FlashAttnBwdSm90INS1_25CollectiveMainloopBwdSm90ILi2ELi2ELi2EN4cute5tupleIJNS5_1CILi1EEES8_S8_EEENS6_IJNS7_ILi128EEESA_NS7_ILi64EEEEEENS_10bfloat16_tEfNS_4arch4Sm90ELb0ELb0ELb0ELb1ELb1ELb1ELb0ELb0ELi2ELi1ELi2ELi2ELb0EEENS1_21CollectiveEpilogueBwdISC_SD_SF_Li256ELb1ELb0ELi1EEENS1_19SingleTileSchedulerILb1ELb0ELb0ELi128EEEEEEEEEvNT_6ParamsE)
        /*0224*/ 	.word	0x00000018


	//----- nvinfo : EIATTR_REGCOUNT
	.align		4
.L_108:
        /*0228*/ 	.byte	0x04, 0x2f
        /*022a*/ 	.short	(.L_110 - .L_109)
	.align		4
.L_109:
        /*022c*/ 	.word	index@(_ZN7cutlass13device_kernelIN5flash11enable_sm90INS1_16FlashAttnBwdSm90INS1_25CollectiveMainloopBwdSm90ILi2ELi2ELi2EN4cute5tupleIJNS5_1CILi1EEES8_S8_EEENS6_IJNS7_ILi128EEESA_NS7_ILi64EEEEEENS_10bfloat16_tEfNS_4arch4Sm90ELb0ELb0ELb0ELb1ELb0ELb1ELb0ELb0ELi2ELi1ELi2ELi2ELb0EEENS1_21CollectiveEpilogueBwdISC_SD_SF_Li256ELb1ELb0ELi1EEENS1_19SingleTileSchedulerILb1ELb0ELb0ELi128EEEEEEEEEvNT_6ParamsE)
        /*0230*/ 	.word	0x000000a8


	//----- nvinfo : EIATTR_FRAME_SIZE
	.align		4
.L_110:
        /*0234*/ 	.byte	0x04, 0x11
        /*0236*/ 	.short	(.L_112 - .L_111)
	.align		4
.L_111:
        /*0238*/ 	.word	index@(_ZN7cutlass13device_kernelIN5flash11enable_sm90INS1_16FlashAttnBwdSm90INS1_25CollectiveMainloopBwdSm90ILi2ELi2ELi2EN4cute5tupleIJNS5_1CILi1EEES8_S8_EEENS6_IJNS7_ILi128EEESA_NS7_ILi64EEEEEENS_10bfloat16_tEfNS_4arch4Sm90ELb0ELb0ELb0ELb1ELb0ELb1ELb0ELb0ELi2ELi1ELi2ELi2ELb0EEENS1_21CollectiveEpilogueBwdISC_SD_SF_Li256ELb1ELb0ELi1EEENS1_19SingleTileSchedulerILb1ELb0ELb0ELi128EEEEEEEEEvNT_6ParamsE)
        /*023c*/ 	.word	0x00000018


	//----- nvinfo : EIATTR_REGCOUNT
	.align		4
.L_112:
        /*0240*/ 	.byte	0x04, 0x2f
        /*0242*/ 	.short	(.L_114 - .L_113)
	.align		4
.L_113:
        /*0244*/ 	.word	index@(_ZN7cutlass13device_kernelIN5flash11enable_sm90INS1_16FlashAttnBwdSm90INS1_25CollectiveMainloopBwdSm90ILi2ELi2ELi2EN4cute5tupleIJNS5_1CILi1EEES8_S8_EEENS6_IJNS7_ILi128EEESA_NS7_ILi64EEEEEENS_10bfloat16_tEfNS_4arch4Sm90ELb0ELb0ELb0ELb0ELb1ELb1ELb0ELb0ELi2ELi1ELi2ELi2ELb0EEENS1_24CollectiveEpilogueBwdGQAISC_fSF_Li256ELb0ELb1EEENS1_19SingleTileSchedulerILb0ELb0ELb0ELi128EEEEEEEEEvNT_6ParamsE)
        /*0248*/ 	.word	0x000000a8


	//----- nvinfo : EIATTR_FRAME_SIZE
	.align		4
.L_114:
        /*024c*/ 	.byte	0x04, 0x11
        /*024e*/ 	.short	(.L_116 - .L_115)
	.align		4
.L_115:
        /*0250*/ 	.word	index@(_ZN7cutlass13device_kernelIN5flash11enable_sm90INS1_16FlashAttnBwdSm90INS1_25CollectiveMainloopBwdSm90ILi2ELi2ELi2EN4cute5tupleIJNS5_1CILi1EEES8_S8_EEENS6_IJNS7_ILi128EEESA_NS7_ILi64EEEEEENS_10bfloat16_tEfNS_4arch4Sm90ELb0ELb0ELb0ELb0ELb1ELb1ELb0ELb0ELi2ELi1ELi2ELi2ELb0EEENS1_24CollectiveEpilogueBwdGQAISC_fSF_Li256ELb0ELb1EEENS1_19SingleTileSchedulerILb0ELb0ELb0ELi128EEEEEEEEEvNT_6ParamsE)
        /*0254*/ 	.word	0x00000010


	//----- nvinfo : EIATTR_REGCOUNT
	.align		4
.L_116:
        /*0258*/ 	.byte	0x04, 0x2f
        /*025a*/ 	.short	(.L_118 - .L_117)
	.align		4
.L_117:
        /*025c*/ 	.word	index@(_ZN7cutlass13device_kernelIN5flash11enable_sm90INS1_16FlashAttnBwdSm90INS1_25CollectiveMainloopBwdSm90ILi2ELi2ELi2EN4cute5tupleIJNS5_1CILi1EEES8_S8_EEENS6_IJNS7_ILi128EEESA_NS7_ILi64EEEEEENS_10bfloat16_tEfNS_4arch4Sm90ELb0ELb0ELb0ELb0ELb0ELb1ELb0ELb0ELi2ELi1ELi2ELi2ELb0EEENS1_24CollectiveEpilogueBwdGQAISC_fSF_Li256ELb0ELb0EEENS1_19SingleTileSchedulerILb0ELb0ELb0ELi128EEEEEEEEEvNT_6ParamsE)
        /*0260*/ 	.word	0x000000a8


	//----- nvinfo : EIATTR_FRAME_SIZE
	.align		4
.L_118:
        /*0264*/ 	.byte	0x04, 0x11
        /*0266*/ 	.short	(.L_120 - .L_119)
	.align		4
.L_119:
        /*0268*/ 	.word	index@(_ZN7cutlass13device_kernelIN5flash11enable_sm90INS1_16FlashAttnBwdSm90INS1_25CollectiveMainloopBwdSm90ILi2ELi2ELi2EN4cute5tupleIJNS5_1CILi1EEES8_S8_EEENS6_IJNS7_ILi128EEESA_NS7_ILi64EEEEEENS_10bfloat16_tEfNS_4arch4Sm90ELb0ELb0ELb0ELb0ELb0ELb1ELb0ELb0ELi2ELi1ELi2ELi2ELb0EEENS1_24CollectiveEpilogueBwdGQAISC_fSF_Li256ELb0ELb0EEENS1_19SingleTileSchedulerILb0ELb0ELb0ELi128EEEEEEEEEvNT_6ParamsE)
        /*026c*/ 	.word	0x00000010


	//----- nvinfo : EIATTR_REGCOUNT
	.align		4
.L_120:
        /*0270*/ 	.byte	0x04, 0x2f
        /*0272*/ 	.short	(.L_122 - .L_121)
	.align		4
.L_121:
        /*0274*/ 	.word	index@(_ZN7cutlass13device_kernelIN5flash11enable_sm90INS1_16FlashAttnBwdSm90INS1_25CollectiveMainloopBwdSm90ILi2ELi2ELi2EN4cute5tupleIJNS5_1CILi1EEES8_S8_EEENS6_IJNS7_ILi128EEESA_NS7_ILi64EEEEEENS_10bfloat16_tEfNS_4arch4Sm90ELb0ELb0ELb0ELb0ELb1ELb1ELb0ELb0ELi2ELi1ELi2ELi2ELb0EEENS1_21CollectiveEpilogueBwdISC_SD_SF_Li256ELb0ELb0ELi1EEENS1_19SingleTileSchedulerILb0ELb0ELb0ELi128EEEEEEEEEvNT_6ParamsE)
        /*0278*/ 	.word	0x000000a8


	//----- nvinfo : EIATTR_FRAME_SIZE
	.align		4
.L_122:
        /*027c*/ 	.byte	0x04, 0x11
        /*027e*/ 	.short	(.L_124 - .L_123)
	.align		4
.L_123:
        /*0280*/ 	.word	index@(_ZN7cutlass13device_kernelIN5flash11enable_sm90INS1_16FlashAttnBwdSm90INS1_25CollectiveMainloopBwdSm90ILi2ELi2ELi2EN4cute5tupleIJNS5_1CILi1EEES8_S8_EEENS6_IJNS7_ILi128EEESA_NS7_ILi64EEEEEENS_10bfloat16_tEfNS_4arch4Sm90ELb0ELb0ELb0ELb0ELb1ELb1ELb0ELb0ELi2ELi1ELi2ELi2ELb0EEENS1_21CollectiveEpilogueBwdISC_SD_SF_Li256ELb0ELb0ELi1EEENS1_19SingleTileSchedulerILb0ELb0ELb0ELi128EEEEEEEEEvNT_6ParamsE)
        /*0284*/ 	.word	0x00000010


	//----- nvinfo : EIATTR_REGCOUNT
	.align		4
.L_124:
        /*0288*/ 	.byte	0x04, 0x2f
        /*028a*/ 	.short	(.L_126 - .L_125)
	.align		4
.L_125:
        /*028c*/ 	.word	index@(_ZN7cutlass13device_kernelIN5flash11enable_sm90INS1_16FlashAttnBwdSm90INS1_25CollectiveMainloopBwdSm90ILi2ELi2ELi2EN4cute5tupleIJNS5_1CILi1EEES8_S8_EEENS6_IJNS7_ILi128EEESA_NS7_ILi64EEEEEENS_10bfloat16_tEfNS_4arch4Sm90ELb0ELb0ELb0ELb0ELb0ELb1ELb0ELb0ELi2ELi1ELi2ELi2ELb0EEENS1_21CollectiveEpilogueBwdISC_SD_SF_Li256ELb0ELb0ELi1EEENS1_19SingleTileSchedulerILb0ELb0ELb0ELi128EEEEEEEEEvNT_6ParamsE)
        /*0290*/ 	.word	0x000000a8


	//----- nvinfo : EIATTR_FRAME_SIZE
	.align		4
.L_126:
        /*0294*/ 	.byte	0x04, 0x11
        /*0296*/ 	.short	(.L_128 - .L_127)
	.align		4
.L_127:
        /*0298*/ 	.word	index@(_ZN7cutlass13device_kernelIN5flash11enable_sm90INS1_16FlashAttnBwdSm90INS1_25CollectiveMainloopBwdSm90ILi2ELi2ELi2EN4cute5tupleIJNS5_1CILi1EEES8_S8_EEENS6_IJNS7_ILi128EEESA_NS7_ILi64EEEEEENS_10bfloat16_tEfNS_4arch4Sm90ELb0ELb0ELb0ELb0ELb0ELb1ELb0ELb0ELi2ELi1ELi2ELi2ELb0EEENS1_21CollectiveEpilogueBwdISC_SD_SF_Li256ELb0ELb0ELi1EEENS1_19SingleTileSchedulerILb0ELb0ELb0ELi128EEEEEEEEEvNT_6ParamsE)
        /*029c*/ 	.word	0x00000010


	//----- nvinfo : EIATTR_MIN_STACK_SIZE
	.align		4
.L_128:
        /*02a0*/ 	.byte	0x04, 0x12
        /*02a2*/ 	.short	(.L_130 - .L_129)
	.align		4
.L_129:
        /*02a4*/ 	.word	index@(_ZN7cutlass13device_kernelIN5flash11enable_sm90INS1_16FlashAttnBwdSm90INS1_25CollectiveMainloopBwdSm90ILi2ELi2ELi2EN4cute5tupleIJNS5_1CILi1EEES8_S8_EEENS6_IJNS7_ILi128EEESA_NS7_ILi64EEEEEENS_10bfloat16_tEfNS_4arch4Sm90ELb0ELb0ELb0ELb0ELb0ELb1ELb0ELb0ELi2ELi1ELi2ELi2ELb0EEENS1_21CollectiveEpilogueBwdISC_SD_SF_Li256ELb0ELb0ELi1EEENS1_19SingleTileSchedulerILb0ELb0ELb0ELi128EEEEEEEEEvNT_6ParamsE)
        /*02a8*/ 	.word	0x00000010


	//----- nvinfo : EIATTR_MIN_STACK_SIZE
	.align		4
.L_130:
        /*02ac*/ 	.byte	0x04, 0x12
        /*02ae*/ 	.short	(.L_132 - .L_131)
	.align		4
.L_131:
        /*02b0*/ 	.word	index@(_ZN7cutlass13device_kernelIN5flash11enable_sm90INS1_16FlashAttnBwdSm90INS1_25CollectiveMainloopBwdSm90ILi2ELi2ELi2EN4cute5tupleIJNS5_1CILi1EEES8_S8_EEENS6_IJNS7_ILi128EEESA_NS7_ILi64EEEEEENS_10bfloat16_tEfNS_4arch4Sm90ELb0ELb0ELb0ELb0ELb1ELb1ELb0ELb0ELi2ELi1ELi2ELi2ELb0EEENS1_21CollectiveEpilogueBwdISC_SD_SF_Li256ELb0ELb0ELi1EEENS1_19SingleTileSchedulerILb0ELb0ELb0ELi128EEEEEEEEEvNT_6ParamsE)
        /*02b4*/ 	.word	0x00000010


	//----- nvinfo : EIATTR_MIN_STACK_SIZE
	.align		4
.L_132:
        /*02b8*/ 	.byte	0x04, 0x12
        /*02ba*/ 	.short	(.L_134 - .L_133)
	.align		4
.L_133:
        /*02bc*/ 	.word	index@(_ZN7cutlass13device_kernelIN5flash11enable_sm90INS1_16FlashAttnBwdSm90INS1_25CollectiveMainloopBwdSm90ILi2ELi2ELi2EN4cute5tupleIJNS5_1CILi1EEES8_S8_EEENS6_IJNS7_ILi128EEESA_NS7_ILi64EEEEEENS_10bfloat16_tEfNS_4arch4Sm90ELb0ELb0ELb0ELb0ELb0ELb1ELb0ELb0ELi2ELi1ELi2ELi2ELb0EEENS1_24CollectiveEpilogueBwdGQAISC_fSF_Li256ELb0ELb0EEENS1_19SingleTileSchedulerILb0ELb0ELb0ELi128EEEEEEEEEvNT_6ParamsE)
        /*02c0*/ 	.word	0x00000010


	//----- nvinfo : EIATTR_MIN_STACK_SIZE
	.align		4
.L_134:
        /*02c4*/ 	.byte	0x04, 0x12
        /*02c6*/ 	.short	(.L_136 - .L_135)
	.align		4
.L_135:
        /*02c8*/ 	.word	index@(_ZN7cutlass13device_kernelIN5flash11enable_sm90INS1_16FlashAttnBwdSm90INS1_25CollectiveMainloopBwdSm90ILi2ELi2ELi2EN4cute5tupleIJNS5_1CILi1EEES8_S8_EEENS6_IJNS7_ILi128EEESA_NS7_ILi64EEEEEENS_10bfloat16_tEfNS_4arch4Sm90ELb0ELb0ELb0ELb0ELb1ELb1ELb0ELb0ELi2ELi1ELi2ELi2ELb0EEENS1_24CollectiveEpilogueBwdGQAISC_fSF_Li256ELb0ELb1EEENS1_19SingleTileSchedulerILb0ELb0ELb0ELi128EEEEEEEEEvNT_6ParamsE)
        /*02cc*/ 	.word	0x00000010


	//----- nvinfo : EIATTR_MIN_STACK_SIZE
	.align		4
.L_136:
        /*02d0*/ 	.byte	0x04, 0x12
        /*02d2*/ 	.short	(.L_138 - .L_137)
	.align		4
.L_137:
        /*02d4*/ 	.word	index@(_ZN7cutlass13device_kernelIN5flash11enable_sm90INS1_16FlashAttnBwdSm90INS1_25CollectiveMainloopBwdSm90ILi2ELi2ELi2EN4cute5tupleIJNS5_1CILi1EEES8_S8_EEENS6_IJNS7_ILi128EEESA_NS7_ILi64EEEEEENS_10bfloat16_tEfNS_4arch4Sm90ELb0ELb0ELb0ELb1ELb0ELb1ELb0ELb0ELi2ELi1ELi2ELi2ELb0EEENS1_21CollectiveEpilogueBwdISC_SD_SF_Li256ELb1ELb0ELi1EEENS1_19SingleTileSchedulerILb1ELb0ELb0ELi128EEEEEEEEEvNT_6ParamsE)
        /*02d8*/ 	.word	0x00000018


	//----- nvinfo : EIATTR_MIN_STACK_SIZE
	.align		4
.L_138:
        /*02dc*/ 	.byte	0x04, 0x12
        /*02de*/ 	.short	(.L_140 - .L_139)
	.align		4
.L_139:
        /*02e0*/ 	.word	index@(_ZN7cutlass13device_kernelIN5flash11enable_sm90INS1_16FlashAttnBwdSm90INS1_25CollectiveMainloopBwdSm90ILi2ELi2ELi2EN4cute5tupleIJNS5_1CILi1EEES8_S8_EEENS6_IJNS7_ILi128EEESA_NS7_ILi64EEEEEENS_10bfloat16_tEfNS_4arch4Sm90ELb0ELb0ELb0ELb1ELb1ELb1ELb0ELb0ELi2ELi1ELi2ELi2ELb0EEENS1_21CollectiveEpilogueBwdISC_SD_SF_Li256ELb1ELb0ELi1EEENS1_19SingleTileSchedulerILb1ELb0ELb0ELi128EEEEEEEEEvNT_6ParamsE)
        /*02e4*/ 	.word	0x00000018


	//----- nvinfo : EIATTR_MIN_STACK_SIZE
	.align		4
.L_140:
        /*02e8*/ 	.byte	0x04, 0x12
        /*02ea*/ 	.short	(.L_142 - .L_141)
	.align		4
.L_141:
        /*02ec*/ 	.word	index@(_ZN7cutlass13device_kernelIN5flash11enable_sm90INS1_16FlashAttnBwdSm90INS1_25CollectiveMainloopBwdSm90ILi2ELi2ELi2EN4cute5tupleIJNS5_1CILi1EEES8_S8_EEENS6_IJNS7_ILi128EEESA_NS7_ILi64EEEEEENS_10bfloat16_tEfNS_4arch4Sm90ELb0ELb0ELb0ELb1ELb0ELb1ELb0ELb0ELi2ELi1ELi2ELi2ELb0EEENS1_24CollectiveEpilogueBwdGQAISC_fSF_Li256ELb1ELb0EEENS1_19SingleTileSchedulerILb1ELb0ELb0ELi128EEEEEEEEEvNT_6ParamsE)
        /*02f0*/ 	.word	0x00000018


	//----- nvinfo : EIATTR_MIN_STACK_SIZE
	.align		4
.L_142:
        /*02f4*/ 	.byte	0x04, 0x12
        /*02f6*/ 	.short	(.L_144 - .L_143)
	.align		4
.L_143:
        /*02f8*/ 	.word	index@(_ZN7cutlass13device_kernelIN5flash11enable_sm90INS1_16FlashAttnBwdSm90INS1_25CollectiveMainloopBwdSm90ILi2ELi2ELi2EN4cute5tupleIJNS5_1CILi1EEES8_S8_EEENS6_IJNS7_ILi128EEESA_NS7_ILi64EEEEEENS_10bfloat16_tEfNS_4arch4Sm90ELb0ELb0ELb0ELb1ELb1ELb1ELb0ELb0ELi2ELi1ELi2ELi2ELb0EEENS1_24CollectiveEpilogueBwdGQAISC_fSF_Li256ELb1ELb1EEENS1_19SingleTileSchedulerILb1ELb0ELb0ELi128EEEEEEEEEvNT_6ParamsE)
        /*02fc*/ 	.word	0x00000018


	//----- nvinfo : EIATTR_MIN_STACK_SIZE
	.align		4
.L_144:
        /*0300*/ 	.byte	0x04, 0x12
        /*0302*/ 	.short	(.L_146 - .L_145)
	.align		4
.L_145:
        /*0304*/ 	.word	index@(_ZN7cutlass13device_kernelIN5flash11enable_sm90INS1_16FlashAttnBwdSm90INS1_25CollectiveMainloopBwdSm90ILi2ELi2ELi2EN4cute5tupleIJNS5_1CILi1EEES8_S8_EEENS6_IJNS7_ILi128EEESA_NS7_ILi64EEEEEENS_10bfloat16_tEfNS_4arch4Sm90ELb0ELb1ELb0ELb0ELb0ELb1ELb0ELb0ELi2ELi1ELi2ELi2ELb0EEENS1_21CollectiveEpilogueBwdISC_SD_SF_Li256ELb0ELb0ELi1EEENS1_19SingleTileSchedulerILb0ELb0ELb0ELi128EEEEEEEEEvNT_6ParamsE)
        /*0308*/ 	.word	0x00000040


	//----- nvinfo : EIATTR_MIN_STACK_SIZE
	.align		4
.L_146:
        /*030c*/ 	.byte	0x04, 0x12
        /*030e*/ 	.short	(.L_148 - .L_147)
	.align		4
.L_147:
        /*0310*/ 	.word	index@(_ZN7cutlass13device_kernelIN5flash11enable_sm90INS1_16FlashAttnBwdSm90INS1_25CollectiveMainloopBwdSm90ILi2ELi2ELi2EN4cute5tupleIJNS5_1CILi1EEES8_S8_EEENS6_IJNS7_ILi128EEESA_NS7_ILi64EEEEEENS_10bfloat16_tEfNS_4arch4Sm90ELb0ELb1ELb0ELb0ELb1ELb1ELb0ELb0ELi2ELi1ELi2ELi2ELb0EEENS1_21CollectiveEpilogueBwdISC_SD_SF_Li256ELb0ELb0ELi1EEENS1_19SingleTileSchedulerILb0ELb0ELb0ELi128EEEEEEEEEvNT_6ParamsE)
        /*0314*/ 	.word	0x00000040


	//----- nvinfo : EIATTR_MIN_STACK_SIZE
	.align		4
.L_148:
        /*0318*/ 	.byte	0x04, 0x12
        /*031a*/ 	.short	(.L_150 - .L_149)
	.align		4
.L_149:
        /*031c*/ 	.word	index@(_ZN7cutlass13device_kernelIN5flash11enable_sm90INS1_16FlashAttnBwdSm90INS1_25CollectiveMainloopBwdSm90ILi2ELi2ELi2EN4cute5tupleIJNS5_1CILi1EEES8_S8_EEENS6_IJNS7_ILi128EEESA_NS7_ILi64EEEEEENS_10bfloat16_tEfNS_4arch4Sm90ELb0ELb1ELb0ELb0ELb0ELb1ELb0ELb0ELi2ELi1ELi2ELi2ELb0EEENS1_24CollectiveEpilogueBwdGQAISC_fSF_Li256ELb0ELb0EEENS1_19SingleTileSchedulerILb0ELb0ELb0ELi128EEEEEEEEEvNT_6ParamsE)
        /*0320*/ 	.word	0x00000040


	//----- nvinfo : EIATTR_MIN_STACK_SIZE
	.align		4
.L_150:
        /*0324*/ 	.byte	0x04, 0x12
        /*0326*/ 	.short	(.L_152 - .L_151)
	.align		4
.L_151:
        /*0328*/ 	.word	index@(_ZN7cutlass13device_kernelIN5flash11enable_sm90INS1_16FlashAttnBwdSm90INS1_25CollectiveMainloopBwdSm90ILi2ELi2ELi2EN4cute5tupleIJNS5_1CILi1EEES8_S8_EEENS6_IJNS7_ILi128EEESA_NS7_ILi64EEEEEENS_10bfloat16_tEfNS_4arch4Sm90ELb0ELb1ELb0ELb0ELb1ELb1ELb0ELb0ELi2ELi1ELi2ELi2ELb0EEENS1_24CollectiveEpilogueBwdGQAISC_fSF_Li256ELb0ELb1EEENS1_19SingleTileSchedulerILb0ELb0ELb0ELi128EEEEEEEEEvNT_6ParamsE)
        /*032c*/ 	.word	0x00000040


	//----- nvinfo : EIATTR_MIN_STACK_SIZE
	.align		4
.L_152:
        /*0330*/ 	.byte	0x04, 0x12
        /*0332*/ 	.short	(.L_154 - .L_153)
	.align		4
.L_153:
        /*0334*/ 	.word	index@(_ZN7cutlass13device_kernelIN5flash11enable_sm90INS1_16FlashAttnBwdSm90INS1_25CollectiveMainloopBwdSm90ILi2ELi2ELi2EN4cute5tupleIJNS5_1CILi1EEES8_S8_EEENS6_IJNS7_ILi128EEESA_NS7_ILi64EEEEEENS_10bfloat16_tEfNS_4arch4Sm90ELb0ELb1ELb0ELb1ELb0ELb1ELb0ELb0ELi2ELi1ELi2ELi2ELb0EEENS1_21CollectiveEpilogueBwdISC_SD_SF_Li256ELb1ELb0ELi1EEENS1_19SingleTileSchedulerILb1ELb0ELb0ELi128EEEEEEEEEvNT_6ParamsE)
        /*0338*/ 	.word	0x00000050


	//----- nvinfo : EIATTR_MIN_STACK_SIZE
	.align		4
.L_154:
        /*033c*/ 	.byte	0x04, 0x12
        /*033e*/ 	.short	(.L_156 - .L_155)
	.align		4
.L_155:
        /*0340*/ 	.word	index@(_ZN7cutlass13device_kernelIN5flash11enable_sm90INS1_16FlashAttnBwdSm90INS1_25CollectiveMainloopBwdSm90ILi2ELi2ELi2EN4cute5tupleIJNS5_1CILi1EEES8_S8_EEENS6_IJNS7_ILi128EEESA_NS7_ILi64EEEEEENS_10bfloat16_tEfNS_4arch4Sm90ELb0ELb1ELb0ELb1ELb1ELb1ELb0ELb0ELi2ELi1ELi2ELi2ELb0EEENS1_21CollectiveEpilogueBwdISC_SD_SF_Li256ELb1ELb0ELi1EEENS1_19SingleTileSchedulerILb1ELb0ELb0ELi128EEEEEEEEEvNT_6ParamsE)
        /*0344*/ 	.word	0x00000050


	//----- nvinfo : EIATTR_MIN_STACK_SIZE
	.align		4
.L_156:
        /*0348*/ 	.byte	0x04, 0x12
        /*034a*/ 	.short	(.L_158 - .L_157)
	.align		4
.L_157:
        /*034c*/ 	.word	index@(_ZN7cutlass13device_kernelIN5flash11enable_sm90INS1_16FlashAttnBwdSm90INS1_25CollectiveMainloopBwdSm90ILi2ELi2ELi2EN4cute5tupleIJNS5_1CILi1EEES8_S8_EEENS6_IJNS7_ILi128EEESA_NS7_ILi64EEEEEENS_10bfloat16_tEfNS_4arch4Sm90ELb0ELb1ELb0ELb1ELb0ELb1ELb0ELb0ELi2ELi1ELi2ELi2ELb0EEENS1_24CollectiveEpilogueBwdGQAISC_fSF_Li256ELb1ELb0EEENS1_19SingleTileSchedulerILb1ELb0ELb0ELi128EEEEEEEEEvNT_6ParamsE)
        /*0350*/ 	.word	0x00000050


	//----- nvinfo : EIATTR_MIN_STACK_SIZE
	.align		4
.L_158:
        /*0354*/ 	.byte	0x04, 0x12
        /*0356*/ 	.short	(.L_160 - .L_159)
	.align		4
.L_159:
        /*0358*/ 	.word	index@(_ZN7cutlass13device_kernelIN5flash11enable_sm90INS1_16FlashAttnBwdSm90INS1_25CollectiveMainloopBwdSm90ILi2ELi2ELi2EN4cute5tupleIJNS5_1CILi1EEES8_S8_EEENS6_IJNS7_ILi128EEESA_NS7_ILi64EEEEEENS_10bfloat16_tEfNS_4arch4Sm90ELb0ELb1ELb0ELb1ELb1ELb1ELb0ELb0ELi2ELi1ELi2ELi2ELb0EEENS1_24CollectiveEpilogueBwdGQAISC_fSF_Li256ELb1ELb1EEENS1_19SingleTileSchedulerILb1ELb0ELb0ELi128EEEEEEEEEvNT_6ParamsE)
        /*035c*/ 	.word	0x00000050


	//----- nvinfo : EIATTR_MIN_STACK_SIZE
	.align		4
.L_160:
        /*0360*/ 	.byte	0x04, 0x12
        /*0362*/ 	.short	(.L_162 - .L_161)
	.align		4
.L_161:
        /*0364*/ 	.word	index@(_ZN7cutlass13device_kernelIN5flash11enable_sm90INS1_16FlashAttnBwdSm90INS1_25CollectiveMainloopBwdSm90ILi2ELi2ELi2EN4cute5tupleIJNS5_1CILi1EEES8_S8_EEENS6_IJNS7_ILi128EEESA_NS7_ILi64EEEEEENS_10bfloat16_tEfNS_4arch4Sm90ELb1ELb0ELb0ELb0ELb0ELb1ELb0ELb0ELi2ELi1ELi2ELi2ELb0EEENS1_21CollectiveEpilogueBwdISC_SD_SF_Li256ELb0ELb0ELi1EEENS1_25SingleTileBwdLPTSchedulerILb0ELi128ELb0EEEEEEEEEvNT_6ParamsE)
        /*0368*/ 	.word	0x00000048


	//----- nvinfo : EIATTR_MIN_STACK_SIZE
	.align		4
.L_162:
        /*036c*/ 	.byte	0x04, 0x12
        /*036e*/ 	.short	(.L_164 - .L_163)
	.align		4
.L_163:
        /*0370*/ 	.word	index@(_ZN7cutlass13device_kernelIN5flash11enable_sm90INS1_16FlashAttnBwdSm90INS1_25CollectiveMainloopBwdSm90ILi2ELi2ELi2EN4cute5tupleIJNS5_1CILi1EEES8_S8_EEENS6_IJNS7_ILi128EEESA_NS7_ILi64EEEEEENS_10bfloat16_tEfNS_4arch4Sm90ELb1ELb0ELb0ELb0ELb1ELb1ELb0ELb0ELi2ELi1ELi2ELi2ELb0EEENS1_21CollectiveEpilogueBwdISC_SD_SF_Li256ELb0ELb0ELi1EEENS1_25SingleTileBwdLPTSchedulerILb0ELi128ELb1EEEEEEEEEvNT_6ParamsE)
        /*0374*/ 	.word	0x00000048


	//----- nvinfo : EIATTR_MIN_STACK_SIZE
	.align		4
.L_164:
        /*0378*/ 	.byte	0x04, 0x12
        /*037a*/ 	.short	(.L_166 - .L_165)
	.align		4
.L_165:
        /*037c*/ 	.word	index@(_ZN7cutlass13device_kernelIN5flash11enable_sm90INS1_16FlashAttnBwdSm90INS1_25CollectiveMainloopBwdSm90ILi2ELi2ELi2EN4cute5tupleIJNS5_1CILi1EEES8_S8_EEENS6_IJNS7_ILi128EEESA_NS7_ILi64EEEEEENS_10bfloat16_tEfNS_4arch4Sm90ELb1ELb0ELb0ELb0ELb0ELb1ELb0ELb0ELi2ELi1ELi2ELi2ELb0EEENS1_24CollectiveEpilogueBwdGQAISC_fSF_Li256ELb0ELb0EEENS1_25SingleTileBwdLPTSchedulerILb0ELi128ELb0EEEEEEEEEvNT_6ParamsE)
        /*0380*/ 	.word	0x00000040


	//----- nvinfo : EIATTR_MIN_STACK_SIZE
	.align		4
.L_166:
        /*0384*/ 	.byte	0x04, 0x12
        /*0386*/ 	.short	(.L_168 - .L_167)
	.align		4
.L_167:
        /*0388*/ 	.word	index@(_ZN7cutlass13device_kernelIN5flash11enable_sm90INS1_16FlashAttnBwdSm90INS1_25CollectiveMainloopBwdSm90ILi2ELi2ELi2EN4cute5tupleIJNS5_1CILi1EEES8_S8_EEENS6_IJNS7_ILi128EEESA_NS7_ILi64EEEEEENS_10bfloat16_tEfNS_4arch4Sm90ELb1ELb0ELb0ELb0ELb1ELb1ELb0ELb0ELi2ELi1ELi2ELi2ELb0EEENS1_24CollectiveEpilogueBwdGQAISC_fSF_Li256ELb0ELb1EEENS1_25SingleTileBwdLPTSchedulerILb0ELi128ELb1EEEEEEEEEvNT_6ParamsE)
        /*038c*/ 	.word	0x00000048


	//----- nvinfo : EIATTR_MIN_STACK_SIZE
	.align		4
.L_168:
        /*0390*/ 	.byte	0x04, 0x12
        /*0392*/ 	.short	(.L_170 - .L_169)
	.align		4
.L_169:
        /*0394*/ 	.word	index@(_ZN7cutlass13device_kernelIN5flash22FlashAttnBwdPreprocessIN4cute5tupleIJNS3_1CILi128EEENS5_ILi64EEEEEENS_10bfloat16_tEfNS_4arch4Sm90ELb1ELb0EEEEEvNT_6ParamsE)
        /*0398*/ 	.word	0x00000000


	//----- nvinfo : EIATTR_MIN_STACK_SIZE
	.align		4
.L_170:
        /*039c*/ 	.byte	0x04, 0x12
        /*039e*/ 	.short	(.L_172 - .L_171)
	.align		4
.L_171:
        /*03a0*/ 	.word	index@(_ZN7cutlass13device_kernelIN5flash11enable_sm90INS1_16FlashAttnBwdSm90INS1_25CollectiveMainloopBwdSm90ILi2ELi2ELi2EN4cute5tupleIJNS5_1CILi1EEES8_S8_EEENS6_IJNS7_ILi128EEESA_NS7_ILi64EEEEEENS_10bfloat16_tEfNS_4arch4Sm90ELb1ELb0ELb0ELb1ELb0ELb1ELb0ELb0ELi2ELi1ELi2ELi2ELb0EEENS1_21CollectiveEpilogueBwdISC_SD_SF_Li256ELb1ELb0ELi1EEENS1_25SingleTileBwdLPTSchedulerILb1ELi128ELb0EEEEEEEEEvNT_6ParamsE)
        /*03a4*/ 	.word	0x00000040


	//----- nvinfo : EIATTR_MIN_STACK_SIZE
	.align		4
.L_172:
        /*03a8*/ 	.byte	0x04, 0x12
        /*03aa*/ 	.short	(.L_174 - .L_173)
	.align		4
.L_173:
        /*03ac*/ 	.word	index@(_ZN7cutlass13device_kernelIN5flash11enable_sm90INS1_16FlashAttnBwdSm90INS1_25CollectiveMainloopBwdSm90ILi2ELi2ELi2EN4cute5tupleIJNS5_1CILi1EEES8_S8_EEENS6_IJNS7_ILi128EEESA_NS7_ILi64EEEEEENS_10bfloat16_tEfNS_4arch4Sm90ELb1ELb0ELb0ELb1ELb1ELb1ELb0ELb0ELi2ELi1ELi2ELi2ELb0EEENS1_21CollectiveEpilogueBwdISC_SD_SF_Li256ELb1ELb0ELi1EEENS1_25SingleTileBwdLPTSchedulerILb1ELi128ELb1EEEEEEEEEvNT_6ParamsE)
        /*03b0*/ 	.word	0x00000040


	//----- nvinfo : EIATTR_MIN_STACK_SIZE
	.align		4
.L_174:
        /*03b4*/ 	.byte	0x04, 0x12
        /*03b6*/ 	.short	(.L_176 - .L_175)
	.align		4
.L_175:
        /*03b8*/ 	.word	index@(_ZN7cutlass13device_kernelIN5flash11enable_sm90INS1_16FlashAttnBwdSm90INS1_25CollectiveMainloopBwdSm90ILi2ELi2ELi2EN4cute5tupleIJNS5_1CILi1EEES8_S8_EEENS6_IJNS7_ILi128EEESA_NS7_ILi64EEEEEENS_10bfloat16_tEfNS_4arch4Sm90ELb1ELb0ELb0ELb1ELb0ELb1ELb0ELb0ELi2ELi1ELi2ELi2ELb0EEENS1_24CollectiveEpilogueBwdGQAISC_fSF_Li256ELb1ELb0EEENS1_25SingleTileBwdLPTSchedulerILb1ELi128ELb0EEEEEEEEEvNT_6ParamsE)
        /*03bc*/ 	.word	0x00000040


	//----- nvinfo : EIATTR_MIN_STACK_SIZE
	.align		4
.L_176:
        /*03c0*/ 	.byte	0x04, 0x12
        /*03c2*/ 	.short	(.L_178 - .L_177)
	.align		4
.L_177:
        /*03c4*/ 	.word	index@(_ZN7cutlass13device_kernelIN5flash32FlashAttnBwdPostprocessConvertdQIN4cute5tupleIJNS3_1CILi128EEENS5_ILi64EEEEEENS_10bfloat16_tEfNS_4arch4Sm90ELi256ENS3_8TiledMMAINS3_8MMA_AtomIJNS3_4SM904GMMA27MMA_64x64x16_F32BF16BF16_RSILNSF_5MajorE0ELSH_1ELNSF_7ScaleInE1ELSI_1EEEEEENS3_6LayoutINS4_IJNS5_ILi2EEENS5_ILi1EEESN_EEENS4_IJSN_NS5_ILi0EEESP_EEEEENS4_IJNS3_10UnderscoreESS_SS_EEEEELb0EEEEEvNT_6ParamsE)
        /*03c8*/ 	.word	0x00000000


	//----- nvinfo : EIATTR_MIN_STACK_SIZE
	.align		4
.L_178:
        /*03cc*/ 	.byte	0x04, 0x12
        /*03ce*/ 	.short	(.L_180 - .L_179)
	.align		4
.L_179:
        /*03d0*/ 	.word	index@(_ZN7cutlass13device_kernelIN5flash32FlashAttnBwdPostprocessConvertdQIN4cute5tupleIJNS3_1CILi128EEENS5_ILi64EEEEEENS_10bfloat16_tEfNS_4arch4Sm90ELi256ENS3_8TiledMMAINS3_8MMA_AtomIJNS3_4SM904GMMA27MMA_64x64x16_F32BF16BF16_SSILNSF_5MajorE0ELSH_1ELNSF_7ScaleInE1ELSI_1EEEEEENS3_6LayoutINS4_IJNS5_ILi2EEENS5_ILi1EEESN_EEENS4_IJSN_NS5_ILi0EEESP_EEEEENS4_IJNS3_10UnderscoreESS_SS_EEEEELb0EEEEEvNT_6ParamsE)
        /*03d4*/ 	.word	0x00000000


	//----- nvinfo : EIATTR_MIN_STACK_SIZE
	.align		4
.L_180:
        /*03d8*/ 	.byte	0x04, 0x12
        /*03da*/ 	.short	(.L_182 - .L_181)
	.align		4
.L_181:
        /*03dc*/ 	.word	index@(_ZN7cutlass13device_kernelIN5flash11enable_sm90INS1_16FlashAttnBwdSm90INS1_25CollectiveMainloopBwdSm90ILi2ELi2ELi2EN4cute5tupleIJNS5_1CILi1EEES8_S8_EEENS6_IJNS7_ILi128EEESA_NS7_ILi64EEEEEENS_10bfloat16_tEfNS_4arch4Sm90ELb1ELb0ELb0ELb1ELb1ELb1ELb0ELb0ELi2ELi1ELi2ELi2ELb0EEENS1_24CollectiveEpilogueBwdGQAISC_fSF_Li256ELb1ELb1EEENS1_25SingleTileBwdLPTSchedulerILb1ELi128ELb1EEEEEEEEEvNT_6ParamsE)
        /*03e0*/ 	.word	0x00000040


	//----- nvinfo : EIATTR_MIN_STACK_SIZE
	.align		4
.L_182:
        /*03e4*/ 	.byte	0x04, 0x12
        /*03e6*/ 	.short	(.L_184 - .L_183)
	.align		4
.L_183:
        /*03e8*/ 	.word	index@(_ZN7cutlass13device_kernelIN5flash22FlashAttnBwdPreprocessIN4cute5tupleIJNS3_1CILi128EEENS5_ILi64EEEEEENS_10bfloat16_tEfNS_4arch4Sm90ELb1ELb1EEEEEvNT_6ParamsE)
        /*03ec*/ 	.word	0x00000000
.L_184:


//--------------------- .nv.compat                --------------------------
	.section	.nv.compat,"",@"SHT_CUDA_COMPAT_INFO"
	.align	4
        /*0000*/ 	.byte	0x02, 0x09, 0x01, 0x00, 0x02, 0x02, 0x04, 0x00, 0x02, 0x05, 0x05, 0x00, 0x03, 0x07, 0x01, 0x01
        /*0010*/ 	.byte	0x02, 0x03, 0x01, 0x00, 0x02, 0x06, 0x01, 0x00, 0x04, 0x0b, 0x08, 0x00, 0x00, 0x00, 0x00, 0x00
        /*0020*/ 	.byte	0x00, 0x00, 0x00, 0x00


//--------------------- .nv.info._ZN7cutlass13device_kernelIN5flash11enable_sm90INS1_16FlashAttnBwdSm90INS1_25CollectiveMainloopBwdSm90ILi2ELi2ELi2EN4cute5tupleIJNS5_1CILi1EEES8_S8_EEENS6_IJNS7_ILi128EEESA_NS7_ILi64EEEEEENS_10bfloat16_tEfNS_4arch4Sm90ELb0ELb0ELb0ELb0ELb0ELb1ELb0ELb0ELi2ELi1ELi2ELi2ELb0EEENS1_21CollectiveEpilogueBwdISC_SD_SF_Li256ELb0ELb0ELi1EEENS1_19SingleTileSchedulerILb0ELb0ELb0ELi128EEEEEEEEEvNT_6ParamsE --------------------------
	.section	.nv.info._ZN7cutlass13device_kernelIN5flash11enable_sm90INS1_16FlashAttnBwdSm90INS1_25CollectiveMainloopBwdSm90ILi2ELi2ELi2EN4cute5tupleIJNS5_1CILi1EEES8_S8_EEENS6_IJNS7_ILi128EEESA_NS7_ILi64EEEEEENS_10bfloat16_tEfNS_4arch4Sm90ELb0ELb0ELb0ELb0ELb0ELb1ELb0ELb0ELi2ELi1ELi2ELi2ELb0EEENS1_21CollectiveEpilogueBwdISC_SD_SF_Li256ELb0ELb0ELi1EEENS1_19SingleTileSchedulerILb0ELb0ELb0ELi128EEEEEEEEEvNT_6ParamsE,"",@"SHT_CUDA_INFO"
	.sectionflags	@""
	.align	4


	//----- nvinfo : EIATTR_CUDA_API_VERSION
	.align		4
        /*0000*/ 	.byte	0x04, 0x37
        /*0002*/ 	.short	(.L_186 - .L_185)
.L_185:
        /*0004*/ 	.word	0x00000082


	//----- nvinfo : EIATTR_KPARAM_INFO
	.align		4
.L_186:
        /*0008*/ 	.byte	0x04, 0x17
        /*000a*/ 	.short	(.L_188 - .L_187)
.L_187:
        /*000c*/ 	.word	0x00000000
        /*0010*/ 	.short	0x0000
        /*0012*/ 	.short	0x0070
        /*0014*/ 	.byte	0x00, 0xf0, 0x01, 0x24


	//----- nvinfo : EIATTR_SPARSE_MMA_MASK
	.align		4
.L_188:
        /*0018*/ 	.byte	0x03, 0x50
        /*001a*/ 	.short	0x0000


	//----- nvinfo : EIATTR_MAXREG_COUNT
	.align		4
        /*001c*/ 	.byte	0x03, 0x1b
        /*001e*/ 	.short	0x00a8


	//----- nvinfo : EIATTR_NUM_BARRIERS
	.align		4
        /*0020*/ 	.byte	0x02, 0x4c
        /*0022*/ 	.byte	0x10
	.zero		1


	//----- nvinfo : EIATTR_EXTERNS
	.align		4
        /*0024*/ 	.byte	0x04, 0x0f
        /*0026*/ 	.short	(.L_190 - .L_189)


	//   ....[0]....
	.align		4
.L_189:
        /*0028*/ 	.word	index@(__assertfail)


	//----- nvinfo : EIATTR_ANNOTATIONS
	.align		4
.L_190:
        /*002c*/ 	.byte	0x04, 0x55
        /*002e*/ 	.short	(.L_192 - .L_191)


	//   ....[0]....
.L_191:
        /*0030*/ 	.word	0x00000001
        /*0034*/ 	.byte	0x40, 0x0c, 0x00, 0x00, 0x01, 0x00, 0x00, 0x00, 0xd0, 0x0e, 0x00, 0x00, 0x01, 0x00, 0x00, 0x00
        /*0044*/ 	.byte	0x00, 0x14, 0x00, 0x00, 0x01, 0x00, 0x00, 0x00, 0x30, 0x14, 0x00, 0x00, 0x01, 0x00, 0x00, 0x00
        /*0054*/ 	.byte	0x60, 0x14, 0x00, 0x00, 0x01, 0x00, 0x00, 0x00, 0xd0, 0x15, 0x00, 0x00, 0x01, 0x00, 0x00, 0x00
        /*0064*/ 	.byte	0x00, 0x16, 0x00, 0x00, 0x01, 0x00, 0x00, 0x00, 0x20, 0x16, 0x00, 0x00, 0x01, 0x00, 0x00, 0x00
        /*0074*/ 	.byte	0x80, 0x4c, 0x00, 0x00


	//----- nvinfo : EIATTR_MERCURY_ISA_VERSION
	.align		4
.L_192:
        /*0078*/ 	.byte	0x03, 0x5f
        /*007a*/ 	.short	0x0101


	//----- nvinfo : EIATTR_INT_WARP_WIDE_INSTR_OFFSETS
	.align		4
        /*007c*/ 	.byte	0x04, 0x31
        /*007e*/ 	.short	(.L_194 - .L_193)


	//   ....[0]....
.L_193:
        /*0080*/ 	.word	0x000001e0


	//   ....[1]....
        /*0084*/ 	.word	0x000002a0


	//----- nvinfo : EIATTR_COOP_GROUP_MASK_REGIDS
	.align		4
.L_194:
        /*0088*/ 	.byte	0x04, 0x29
        /*008a*/ 	.short	(.L_196 - .L_195)


	//   ....[0]....
.L_195:
        /*008c*/ 	.word	0xffffffff


	//   ....[1]....
        /*0090*/ 	.word	0xffffffff


	//   ....[2]....
        /*0094*/ 	.word	0xffffffff


	//   ....[3]....
        /*0098*/ 	.word	0xffffffff


	//   ....[4]....
        /*009c*/ 	.word	0xffffffff


	//   ....[5]....
        /*00a0*/ 	.word	0xffffffff


	//   ....[6]....
        /*00a4*/ 	.word	0xffffffff


	//   ....[7]....
        /*00a8*/ 	.word	0xffffffff


	//   ....[8]....
        /*00ac*/ 	.word	0xffffffff


	//   ....[9]....
        /*00b0*/ 	.word	0xffffffff


	//   ....[10]....
        /*00b4*/ 	.word	0xffffffff


	//   ....[11]....
        /*00b8*/ 	.word	0xffffffff


	//   ....[12]....
        /*00bc*/ 	.word	0xffffffff


	//   ....[13]....
        /*00c0*/ 	.word	0xffffffff


	//   ....[14]....
        /*00c4*/ 	.word	0xffffffff


	//   ....[15]....
        /*00c8*/ 	.word	0xffffffff


	//   ....[16]....
        /*00cc*/ 	.word	0xffffffff


	//   ....[17]....
        /*00d0*/ 	.word	0xffffffff


	//   ....[18]....
        /*00d4*/ 	.word	0xffffffff


	//   ....[19]....
        /*00d8*/ 	.word	0xffffffff


	//   ....[20]....
        /*00dc*/ 	.word	0xffffffff


	//   ....[21]....
        /*00e0*/ 	.word	0xffffffff


	//   ....[22]....
        /*00e4*/ 	.word	0xffffffff


	//   ....[23]....
        /*00e8*/ 	.word	0xffffffff


	//   ....[24]....
        /*00ec*/ 	.word	0xffffffff


	//   ....[25]....
        /*00f0*/ 	.word	0xffffffff


	//   ....[26]....
        /*00f4*/ 	.word	0xffffffff


	//   ....[27]....
        /*00f8*/ 	.word	0xffffffff


	//   ....[28]....
        /*00fc*/ 	.word	0xffffffff


	//   ....[29]....
        /*0100*/ 	.word	0xffffffff


	//   ....[30]....
        /*0104*/ 	.word	0xffffffff


	//   ....[31]....
        /*0108*/ 	.word	0xffffffff


	//   ....[32]....
        /*010c*/ 	.word	0xffffffff


	//   ....[33]....
        /*0110*/ 	.word	0xffffffff


	//   ....[34]....
        /*0114*/ 	.word	0xffffffff


	//   ....[35]....
        /*0118*/ 	.word	0xffffffff


	//   ....[36]....
        /*011c*/ 	.word	0xffffffff


	//   ....[37]....
        /*0120*/ 	.word	0xffffffff


	//   ....[38]....
        /*0124*/ 	.word	0xffffffff


	//   ....[39]....
        /*0128*/ 	.word	0xffffffff


	//   ....[40]....
        /*012c*/ 	.word	0xffffffff


	//   ....[41]....
        /*0130*/ 	.word	0xffffffff


	//   ....[42]....
        /*0134*/ 	.word	0xffffffff


	//   ....[43]....
        /*0138*/ 	.word	0xffffffff


	//   ....[44]....
        /*013c*/ 	.word	0xffffffff


	//   ....[45]....
        /*0140*/ 	.word	0xffffffff


	//   ....[46]....
        /*0144*/ 	.word	0xffffffff


	//   ....[47]....
        /*0148*/ 	.word	0xffffffff


	//   ....[48]....
        /*014c*/ 	.word	0xffffffff


	//   ....[49]....
        /*0150*/ 	.word	0xffffffff


	//   ....[50]....
        /*0154*/ 	.word	0xffffffff


	//   ....[51]....
        /*0158*/ 	.word	0xffffffff


	//   ....[52]....
        /*015c*/ 	.word	0xffffffff


	//   ....[53]....
        /*0160*/ 	.word	0xffffffff


	//   ....[54]....
        /*0164*/ 	.word	0xffffffff


	//   ....[55]....
        /*0168*/ 	.word	0xffffffff


	//   ....[56]....
        /*016c*/ 	.word	0xffffffff


	//   ....[57]....
        /*0170*/ 	.word	0xffffffff


	//   ....[58]....
        /*0174*/ 	.word	0xffffffff


	//   ....[59]....
        /*0178*/ 	.word	0xffffffff


	//   ....[60]....
        /*017c*/ 	.word	0xffffffff


	//   ....[61]....
        /*0180*/ 	.word	0xffffffff


	//   ....[62]....
        /*0184*/ 	.word	0xffffffff


	//   ....[63]....
        /*0188*/ 	.word	0xffffffff


	//   ....[64]....
        /*018c*/ 	.word	0xffffffff


	//   ....[65]....
        /*0190*/ 	.word	0xffffffff


	//   ....[66]....
        /*0194*/ 	.word	0xffffffff


	//   ....[67]....
        /*0198*/ 	.word	0xffffffff


	//   ....[68]....
        /*019c*/ 	.word	0xffffffff


	//   ....[69]....
        /*01a0*/ 	.word	0xffffffff


	//   ....[70]....
        /*01a4*/ 	.word	0xffffffff


	//   ....[71]....
        /*01a8*/ 	.word	0xffffffff


	//   ....[72]....
        /*01ac*/ 	.word	0x0500000f


	//----- nvinfo : EIATTR_COOP_GROUP_INSTR_OFFSETS
	.align		4
.L_196:
        /*01b0*/ 	.byte	0x04, 0x28
        /*01b2*/ 	.short	(.L_198 - .L_197)


	//   ....[0]....
.L_197:
        /*01b4*/ 	.word	0x00000060


	//   ....[1]....
        /*01b8*/ 	.word	0x000001f0


	//   ....[2]....
        /*01bc*/ 	.word	0x00000280


	//   ....[3]....
        /*01c0*/ 	.word	0x00000400


	//   ....[4]....
        /*01c4*/ 	.word	0x00000640


	//   ....[5]....
        /*01c8*/ 	.word	0x00000b90


	//   ....[6]....
        /*01cc*/ 	.word	0x00001ad0


	//   ....[7]....
        /*01d0*/ 	.word	0x00001b10


	//   ....[8]....
        /*01d4*/ 	.word	0x00001b50


	//   ....[9]....
        /*01d8*/ 	.word	0x00001bb0


	//   ....[10]....
        /*01dc*/ 	.word	0x00001c80


	//   ....[11]....
        /*01e0*/ 	.word	0x00001cd0


	//   ....[12]....
        /*01e4*/ 	.word	0x00001d10


	//   ....[13]....
        /*01e8*/ 	.word	0x00001d50


	//   ....[14]....
        /*01ec*/ 	.word	0x00001d80


	//   ....[15]....
        /*01f0*/ 	.word	0x00001dc0


	//   ....[16]....
        /*01f4*/ 	.word	0x00001e00


	//   ....[17]....
        /*01f8*/ 	.word	0x00001e80


	//   ....[18]....
        /*01fc*/ 	.word	0x00001ee0


	//   ....[19]....
        /*0200*/ 	.word	0x00001f10


	//   ....[20]....
        /*0204*/ 	.word	0x00001f40


	//   ....[21]....
        /*0208*/ 	.word	0x00001f70


	//   ....[22]....
        /*020c*/ 	.word	0x00001fb0


	//   ....[23]....
        /*0210*/ 	.word	0x00002050


	//   ....[24]....
        /*0214*/ 	.word	0x000020d0


	//   ....[25]....
        /*0218*/ 	.word	0x00002110


	//   ....[26]....
        /*021c*/ 	.word	0x00002150


	//   ....[27]....
        /*0220*/ 	.word	0x00002190


	//   ....[28]....
        /*0224*/ 	.word	0x000021e0


	//   ....[29]....
        /*0228*/ 	.word	0x00002220


	//   ....[30]....
        /*022c*/ 	.word	0x000022b0


	//   ....[31]....
        /*0230*/ 	.word	0x000022f0


	//   ....[32]....
        /*0234*/ 	.word	0x00002330


	//   ....[33]....
        /*0238*/ 	.word	0x00002380


	//   ....[34]....
        /*023c*/ 	.word	0x000023f0


	//   ....[35]....
        /*0240*/ 	.word	0x00002490


	//   ....[36]....
        /*0244*/ 	.word	0x000024d0


	//   ....[37]....
        /*0248*/ 	.word	0x000026a0


	//   ....[38]....
        /*024c*/ 	.word	0x00002b20


	//   ....[39]....
        /*0250*/ 	.word	0x00002b30


	//   ....[40]....
        /*0254*/ 	.word	0x00002b40


	//   ....[41]....
        /*0258*/ 	.word	0x00002b50


	//   ....[42]....
        /*025c*/ 	.word	0x00002b60


	//   ....[43]....
        /*0260*/ 	.word	0x00002b70


	//   ....[44]....
        /*0264*/ 	.word	0x00002ba0


	//   ....[45]....
        /*0268*/ 	.word	0x00002bd0


	//   ....[46]....
        /*026c*/ 	.word	0x00002c10


	//   ....[47]....
        /*0270*/ 	.word	0x00002c50


	//   ....[48]....
        /*0274*/ 	.word	0x00002c90


	//   ....[49]....
        /*0278*/ 	.word	0x00002cd0


	//   ....[50]....
        /*027c*/ 	.word	0x00002d00


	//   ....[51]....
        /*0280*/ 	.word	0x00002d30


	//   ....[52]....
        /*0284*/ 	.word	0x00002d90


	//   ....[53]....
        /*0288*/ 	.word	0x00002dd0


	//   ....[54]....
        /*028c*/ 	.word	0x00002e10


	//   ....[55]....
        /*0290*/ 	.word	0x00002e50


	//   ....[56]....
        /*0294*/ 	.word	0x00002e90


	//   ....[57]....
        /*0298*/ 	.word	0x00002ed0


	//   ....[58]....
        /*029c*/ 	.word	0x00002f10


	//   ....[59]....
        /*02a0*/ 	.word	0x00002f50


	//   ....[60]....
        /*02a4*/ 	.word	0x00002f90


	//   ....[61]....
        /*02a8*/ 	.word	0x00002fd0


	//   ....[62]....
        /*02ac*/ 	.word	0x00003010


	//   ....[63]....
        /*02b0*/ 	.word	0x00003050


	//   ....[64]....
        /*02b4*/ 	.word	0x00003090


	//   ....[65]....
        /*02b8*/ 	.word	0x000030d0


	//   ....[66]....
        /*02bc*/ 	.word	0x00003110


	//   ....[67]....
        /*02c0*/ 	.word	0x00003150


	//   ....[68]....
        /*02c4*/ 	.word	0x00003190


	//   ....[69]....
        /*02c8*/ 	.word	0x000031d0


	//   ....[70]....
        /*02cc*/ 	.word	0x00004e80


	//   ....[71]....
        /*02d0*/ 	.word	0x00005360


	//   ....[72]....
        /*02d4*/ 	.word	0x000077b0


	//----- nvinfo : EIATTR_REG_RECONFIG
	.align		4
.L_198:
        /*02d8*/ 	.byte	0x01, 0x54
	.zero		2


	//----- nvinfo : EIATTR_SYSCALL_OFFSETS
	.align		4
        /*02dc*/ 	.byte	0x04, 0x46
        /*02de*/ 	.short	(.L_200 - .L_199)


	//   ....[0]....
.L_199:
        /*02e0*/ 	.word	0x000007f0


	//   ....[1]....
        /*02e4*/ 	.word	0x000008e0


	//   ....[2]....
        /*02e8*/ 	.word	0x00000a40


	//   ....[3]....
        /*02ec*/ 	.word	0x00000b30


	//   ....[4]....
        /*02f0*/ 	.word	0x00004900


	//   ....[5]....
        /*02f4*/ 	.word	0x00004a30


	//   ....[6]....
        /*02f8*/ 	.word	0x00004b50


	//   ....[7]....
        /*02fc*/ 	.word	0x00004c70


	//----- nvinfo : EIATTR_MBARRIER_INSTR_OFFSETS
	.align		4
.L_200:
        /*0300*/ 	.byte	0x04, 0x39
        /*0302*/ 	.short	(.L_202 - .L_201)


	//   ....[0]....
.L_201:
        /*0304*/ 	.word	0x000002c0
        /*0308*/ 	.word	0x000000ff
        /*030c*/ 	.word	0x00030c00
        /*0310*/ 	.short	0x0100
        /*0312*/ 	.byte	0x06
	.zero		1


	//   ....[1]....
        /*0314*/ 	.word	0x000003b0
        /*0318*/ 	.word	0x000000ff
        /*031c*/ 	.word	0x00030c10
        /*0320*/ 	.short	0x0100
        /*0322*/ 	.byte	0x08
	.zero		1


	//   ....[2]....
        /*0324*/ 	.word	0x000003c0
        /*0328*/ 	.word	0x000000ff
        /*032c*/ 	.word	0x00030c20
        /*0330*/ 	.short	0x0100
        /*0332*/ 	.byte	0x08
	.zero		1


	//   ....[3]....
        /*0334*/ 	.word	0x000003d0
        /*0338*/ 	.word	0x000000ff
        /*033c*/ 	.word	0x00030c18
        /*0340*/ 	.short	0x0100
        /*0342*/ 	.byte	0x08
	.zero		1


	//   ....[4]....
        /*0344*/ 	.word	0x000003e0
        /*0348*/ 	.word	0x000000ff
        /*034c*/ 	.word	0x00030c28
        /*0350*/ 	.short	0x0100
        /*0352*/ 	.byte	0x08
	.zero		1


	//   ....[5]....
        /*0354*/ 	.word	0x00000510
        /*0358*/ 	.word	0x000000ff
        /*035c*/ 	.word	0x00030c30
        /*0360*/ 	.short	0x0100
        /*0362*/ 	.byte	0x08
	.zero		1


	//   ....[6]....
        /*0364*/ 	.word	0x00000520
        /*0368*/ 	.word	0x000000ff
        /*036c*/ 	.word	0x00030c40
        /*0370*/ 	.short	0x0100
        /*0372*/ 	.byte	0x08
	.zero		1


	//   ....[7]....
        /*0374*/ 	.word	0x00000530
        /*0378*/ 	.word	0x000000ff
        /*037c*/ 	.word	0x00030c38
        /*0380*/ 	.short	0x0100
        /*0382*/ 	.byte	0x08
	.zero		1


	//   ....[8]....
        /*0384*/ 	.word	0x00000540
        /*0388*/ 	.word	0x000000ff
        /*038c*/ 	.word	0x00030c48
        /*0390*/ 	.short	0x0100
        /*0392*/ 	.byte	0x08
	.zero		1


	//   ....[9]....
        /*0394*/ 	.word	0x00000bc0
        /*0398*/ 	.word	0x000000e1
        /*039c*/ 	.word	0x00030c00
        /*03a0*/ 	.short	0x010a
        /*03a2*/ 	.byte	0x3f
	.zero		1


	//   ....[10]....
        /*03a4*/ 	.word	0x00000c60
        /*03a8*/ 	.word	0x000000e1
        /*03ac*/ 	.word	0x00030c00
        /*03b0*/ 	.short	0x010a
        /*03b2*/ 	.byte	0x3f
	.zero		1


	//   ....[11]....
        /*03b4*/ 	.word	0x00001510
        /*03b8*/ 	.word	0x00000009
        /*03bc*/ 	.word	0x00030c10
        /*03c0*/ 	.short	0x010a
        /*03c2*/ 	.byte	0x3f
	.zero		1


	//   ....[12]....
        /*03c4*/ 	.word	0x00001580
        /*03c8*/ 	.word	0x00000009
        /*03cc*/ 	.word	0x00030c10
        /*03d0*/ 	.short	0x010a
        /*03d2*/ 	.byte	0x3f
	.zero		1


	//   ....[13]....
        /*03d4*/ 	.word	0x00001990
        /*03d8*/ 	.word	0x00000009
        /*03dc*/ 	.word	0x00030c30
        /*03e0*/ 	.short	0x010a
        /*03e2*/ 	.byte	0x3f
	.zero		1


	//   ....[14]....
        /*03e4*/ 	.word	0x00001a10
        /*03e8*/ 	.word	0x00000009
        /*03ec*/ 	.word	0x00030c30
        /*03f0*/ 	.short	0x010a
        /*03f2*/ 	.byte	0x3f
	.zero		1


	//   ....[15]....
        /*03f4*/ 	.word	0x00004150
        /*03f8*/ 	.word	0x0000000a
        /*03fc*/ 	.word	0x00000000
        /*0400*/ 	.short	0x0101
        /*0402*/ 	.byte	0x3f
	.zero		1


	//   ....[16]....
        /*0404*/ 	.word	0x00004590
        /*0408*/ 	.word	0x00000009
        /*040c*/ 	.word	0x00000000
        /*0410*/ 	.short	0x0101
        /*0412*/ 	.byte	0x3f
	.zero		1


	//   ....[17]....
        /*0414*/ 	.word	0x000061a0
        /*0418*/ 	.word	0x0000000b
        /*041c*/ 	.word	0x00030c20
        /*0420*/ 	.short	0x010a
        /*0422*/ 	.byte	0x3f
	.zero		1


	//   ....[18]....
        /*0424*/ 	.word	0x00006670
        /*0428*/ 	.word	0x0000000b
        /*042c*/ 	.word	0x00030c40
        /*0430*/ 	.short	0x010a
        /*0432*/ 	.byte	0x3f
	.zero		1


	//   ....[19]....
        /*0434*/ 	.word	0x000068a0
        /*0438*/ 	.word	0x0000000b
        /*043c*/ 	.word	0x00030c28
        /*0440*/ 	.short	0x010a
        /*0442*/ 	.byte	0x3f
	.zero		1


	//   ....[20]....
        /*0444*/ 	.word	0x00006a40
        /*0448*/ 	.word	0x0000000b
        /*044c*/ 	.word	0x00030c48
        /*0450*/ 	.short	0x010a
        /*0452*/ 	.byte	0x3f
	.zero		1


	//   ....[21]....
        /*0454*/ 	.word	0x00006c50
        /*0458*/ 	.word	0x0000000b
        /*045c*/ 	.word	0x00030c20
        /*0460*/ 	.short	0x010a
        /*0462*/ 	.byte	0x3f
	.zero		1


	//   ....[22]....
        /*0464*/ 	.word	0x00006e60
        /*0468*/ 	.word	0x0000000b
        /*046c*/ 	.word	0x00030c40
        /*0470*/ 	.short	0x010a
        /*0472*/ 	.byte	0x3f
	.zero		1


	//   ....[23]....
        /*0474*/ 	.word	0x00007060
        /*0478*/ 	.word	0x0000000b
        /*047c*/ 	.word	0x00030c28
        /*0480*/ 	.short	0x010a
        /*0482*/ 	.byte	0x3f
	.zero		1


	//   ....[24]....
        /*0484*/ 	.word	0x00007260
        /*0488*/ 	.word	0x0000000d
        /*048c*/ 	.word	0x00030c40
        /*0490*/ 	.short	0x010a
        /*0492*/ 	.byte	0x3f
	.zero		1


	//   ....[25]....
        /*0494*/ 	.word	0x00007620
        /*0498*/ 	.word	0x00000006
        /*049c*/ 	.word	0x00000000
        /*04a0*/ 	.short	0x010a
        /*04a2*/ 	.byte	0x3f
	.zero		1


	//   ....[26]....
        /*04a4*/ 	.word	0x00007680
        /*04a8*/ 	.word	0x00000003
        /*04ac*/ 	.word	0x00000000
        /*04b0*/ 	.short	0x010a
        /*04b2*/ 	.byte	0x3f
	.zero		1


	//   ....[27]....
        /*04b4*/ 	.word	0x000076e0
        /*04b8*/ 	.word	0x00000000
        /*04bc*/ 	.word	0x00000000
        /*04c0*/ 	.short	0x010a
        /*04c2*/ 	.byte	0x3f
	.zero		1


	//   ....[28]....
        /*04c4*/ 	.word	0x00007710
        /*04c8*/ 	.word	0x00000003
        /*04cc*/ 	.word	0x00000000
        /*04d0*/ 	.short	0x010a
        /*04d2*/ 	.byte	0x3f
	.zero		1


	//   ....[29]....
        /*04d4*/ 	.word	0x000077e0
        /*04d8*/ 	.word	0x000000e1
        /*04dc*/ 	.word	0x00030c00
        /*04e0*/ 	.short	0x010a
        /*04e2*/ 	.byte	0x3f
	.zero		1


	//   ....[30]....
        /*04e4*/ 	.word	0x00007830
        /*04e8*/ 	.word	0x00000009
        /*04ec*/ 	.word	0x00030c10
        /*04f0*/ 	.short	0x010a
        /*04f2*/ 	.byte	0x3f
	.zero		1


	//   ....[31]....
        /*04f4*/ 	.word	0x00007880
        /*04f8*/ 	.word	0x00000009
        /*04fc*/ 	.word	0x00030c30
        /*0500*/ 	.short	0x010a
        /*0502*/ 	.byte	0x3f
	.zero		1


	//   ....[32]....
        /*0504*/ 	.word	0x000078d0
        /*0508*/ 	.word	0x0000000b
        /*050c*/ 	.word	0x00030c20
        /*0510*/ 	.short	0x010a
        /*0512*/ 	.byte	0x3f
	.zero		1


	//   ....[33]....
        /*0514*/ 	.word	0x00007920
        /*0518*/ 	.word	0x0000000b
        /*051c*/ 	.word	0x00030c40
        /*0520*/ 	.short	0x010a
        /*0522*/ 	.byte	0x3f
	.zero		1


	//   ....[34]....
        /*0524*/ 	.word	0x00007970
        /*0528*/ 	.word	0x0000000b
        /*052c*/ 	.word	0x00030c28
        /*0530*/ 	.short	0x010a
        /*0532*/ 	.byte	0x3f
	.zero		1


	//   ....[35]....
        /*0534*/ 	.word	0x000079c0
        /*0538*/ 	.word	0x0000000b
        /*053c*/ 	.word	0x00030c48
        /*0540*/ 	.short	0x010a
        /*0542*/ 	.byte	0x3f
	.zero		1


	//   ....[36]....
        /*0544*/ 	.word	0x00007a20
        /*0548*/ 	.word	0x0000000b
        /*054c*/ 	.word	0x00030c20
        /*0550*/ 	.short	0x010a
        /*0552*/ 	.byte	0x3f
	.zero		1


	//   ....[37]....
        /*0554*/ 	.word	0x00007a70
        /*0558*/ 	.word	0x0000000b
        /*055c*/ 	.word	0x00030c40
        /*0560*/ 	.short	0x010a
        /*0562*/ 	.byte	0x3f
	.zero		1


	//   ....[38]....
        /*0564*/ 	.word	0x00007ac0
        /*0568*/ 	.word	0x0000000b
        /*056c*/ 	.word	0x00030c28
        /*0570*/ 	.short	0x010a
        /*0572*/ 	.byte	0x3f
	.zero		1


	//   ....[39]....
        /*0574*/ 	.word	0x00007b10
        /*0578*/ 	.word	0x0000000d
        /*057c*/ 	.word	0x00030c40
        /*0580*/ 	.short	0x010a
        /*0582*/ 	.byte	0x3f
	.zero		1


	//   ....[40]....
        /*0584*/ 	.word	0x00007bf0
        /*0588*/ 	.word	0x00000006
        /*058c*/ 	.word	0x00000000
        /*0590*/ 	.short	0x010a
        /*0592*/ 	.byte	0x3f
	.zero		1


	//   ....[41]....
        /*0594*/ 	.word	0x00007c40
        /*0598*/ 	.word	0x00000003
        /*059c*/ 	.word	0x00000000
        /*05a0*/ 	.short	0x010a
        /*05a2*/ 	.byte	0x3f
	.zero		1


	//   ....[42]....
        /*05a4*/ 	.word	0x00007c90
        /*05a8*/ 	.word	0x00000000
        /*05ac*/ 	.word	0x00000000
        /*05b0*/ 	.short	0x010a
        /*05b2*/ 	.byte	0x3f
	.zero		1


	//----- nvinfo : EIATTR_NUM_MBARRIERS
	.align		4
.L_202:
        /*05b4*/ 	.byte	0x03, 0x38
        /*05b6*/ 	.short	0x0009


	//----- nvinfo : EIATTR_EXIT_INSTR_OFFSETS
	.align		4
        /*05b8*/ 	.byte	0x04, 0x1c
        /*05ba*/ 	.short	(.L_204 - .L_203)


	//   ....[0]....
.L_203:
        /*05bc*/ 	.word	0x00007760


	//----- nvinfo : EIATTR_MAX_THREADS
	.align		4
.L_204:
        /*05c0*/ 	.byte	0x04, 0x05
        /*05c2*/ 	.short	(.L_206 - .L_205)
.L_205:
        /*05c4*/ 	.word	0x00000180
        /*05c8*/ 	.word	0x00000001
        /*05cc*/ 	.word	0x00000001


	//----- nvinfo : EIATTR_CRS_STACK_SIZE
	.align		4
.L_206:
        /*05d0*/ 	.byte	0x04, 0x1e
        /*05d2*/ 	.short	(.L_208 - .L_207)
.L_207:
        /*05d4*/ 	.word	0x00000000


	//----- nvinfo : EIATTR_CBANK_PARAM_SIZE
	.align		4
.L_208:
        /*05d8*/ 	.byte	0x03, 0x19
        /*05da*/ 	.short	0x0970


	//----- nvinfo : EIATTR_PARAM_CBANK
	.align		4
        /*05dc*/ 	.byte	0x04, 0x0a
        /*05de*/ 	.short	(.L_210 - .L_209)
	.align		4
.L_209:
        /*05e0*/ 	.word	index@(.nv.constant0._ZN7cutlass13device_kernelIN5flash11enable_sm90INS1_16FlashAttnBwdSm90INS1_25CollectiveMainloopBwdSm90ILi2ELi2ELi2EN4cute5tupleIJNS5_1CILi1EEES8_S8_EEENS6_IJNS7_ILi128EEESA_NS7_ILi64EEEEEENS_10bfloat16_tEfNS_4arch4Sm90ELb0ELb0ELb0ELb0ELb0ELb1ELb0ELb0ELi2ELi1ELi2ELi2ELb0EEENS1_21CollectiveEpilogueBwdISC_SD_SF_Li256ELb0ELb0ELi1EEENS1_19SingleTileSchedulerILb0ELb0ELb0ELi128EEEEEEEEEvNT_6ParamsE)
        /*05e4*/ 	.short	0x0210
        /*05e6*/ 	.short	0x0970


	//----- nvinfo : EIATTR_SW_WAR
	.align		4
.L_210:
        /*05e8*/ 	.byte	0x04, 0x36
        /*05ea*/ 	.short	(.L_212 - .L_211)
.L_211:
        /*05ec*/ 	.word	0x00000008
.L_212:


//--------------------- .nv.info._ZN7cutlass13device_kernelIN5flash11enable_sm90INS1_16FlashAttnBwdSm90INS1_25CollectiveMainloopBwdSm90ILi2ELi2ELi2EN4cute5tupleIJNS5_1CILi1EEES8_S8_EEENS6_IJNS7_ILi128EEESA_NS7_ILi64EEEEEENS_10bfloat16_tEfNS_4arch4Sm90ELb0ELb0ELb0ELb0ELb1ELb1ELb0ELb0ELi2ELi1ELi2ELi2ELb0EEENS1_21CollectiveEpilogueBwdISC_SD_SF_Li256ELb0ELb0ELi1EEENS1_19SingleTileSchedulerILb0ELb0ELb0ELi128EEEEEEEEEvNT_6ParamsE --------------------------
	.section	.nv.info._ZN7cutlass13device_kernelIN5flash11enable_sm90INS1_16FlashAttnBwdSm90INS1_25CollectiveMainloopBwdSm90ILi2ELi2ELi2EN4cute5tupleIJNS5_1CILi1EEES8_S8_EEENS6_IJNS7_ILi128EEESA_NS7_ILi64EEEEEENS_10bfloat16_tEfNS_4arch4Sm90ELb0ELb0ELb0ELb0ELb1ELb1ELb0ELb0ELi2ELi1ELi2ELi2ELb0EEENS1_21CollectiveEpilogueBwdISC_SD_SF_Li256ELb0ELb0ELi1EEENS1_19SingleTileSchedulerILb0ELb0ELb0ELi128EEEEEEEEEvNT_6ParamsE,"",@"SHT_CUDA_INFO"
	.sectionflags	@""
	.align	4


	//----- nvinfo : EIATTR_CUDA_API_VERSION
	.align		4
        /*0000*/ 	.byte	0x04, 0x37
        /*0002*/ 	.short	(.L_214 - .L_213)
.L_213:
        /*0004*/ 	.word	0x00000082


	//----- nvinfo : EIATTR_KPARAM_INFO
	.align		4
.L_214:
        /*0008*/ 	.byte	0x04, 0x17
        /*000a*/ 	.short	(.L_216 - .L_215)
.L_215:
        /*000c*/ 	.word	0x00000000
        /*0010*/ 	.short	0x0000
        /*0012*/ 	.short	0x0070
        /*0014*/ 	.byte	0x00, 0xf0, 0x01, 0x24


	//----- nvinfo : EIATTR_SPARSE_MMA_MASK
	.align		4
.L_216:
        /*0018*/ 	.byte	0x03, 0x50
        /*001a*/ 	.short	0x0000


	//----- nvinfo : EIATTR_MAXREG_COUNT
	.align		4
        /*001c*/ 	.byte	0x03, 0x1b
        /*001e*/ 	.short	0x00a8


	//----- nvinfo : EIATTR_NUM_BARRIERS
	.align		4
        /*0020*/ 	.byte	0x02, 0x4c
        /*0022*/ 	.byte	0x10
	.zero		1


	//----- nvinfo : EIATTR_EXTERNS
	.align		4
        /*0024*/ 	.byte	0x04, 0x0f
        /*0026*/ 	.short	(.L_218 - .L_217)


	//   ....[0]....
	.align		4
.L_217:
        /*0028*/ 	.word	index@(__assertfail)


	//----- nvinfo : EIATTR_ANNOTATIONS
	.align		4
.L_218:
        /*002c*/ 	.byte	0x04, 0x55
        /*002e*/ 	.short	(.L_220 - .L_219)


	//   ....[0]....
.L_219:
        /*0030*/ 	.word	0x00000001
        /*0034*/ 	.byte	0x40, 0x0c, 0x00, 0x00, 0x01, 0x00, 0x00, 0x00, 0xd0, 0x0e, 0x00, 0x00, 0x01, 0x00, 0x00, 0x00
        /*0044*/ 	.byte	0x00, 0x14, 0x00, 0x00, 0x01, 0x00, 0x00, 0x00, 0x30, 0x14, 0x00, 0x00, 0x01, 0x00, 0x00, 0x00
        /*0054*/ 	.byte	0x60, 0x14, 0x00, 0x00, 0x01, 0x00, 0x00, 0x00, 0xd0, 0x15, 0x00, 0x00, 0x01, 0x00, 0x00, 0x00
        /*0064*/ 	.byte	0x00, 0x16, 0x00, 0x00, 0x01, 0x00, 0x00, 0x00, 0x20, 0x16, 0x00, 0x00, 0x01, 0x00, 0x00, 0x00
        /*0074*/ 	.byte	0x80, 0x4c, 0x00, 0x00


	//----- nvinfo : EIATTR_MERCURY_ISA_VERSION
	.align		4
.L_220:
        /*0078*/ 	.byte	0x03, 0x5f
        /*007a*/ 	.short	0x0101


	//----- nvinfo : EIATTR_INT_WARP_WIDE_INSTR_OFFSETS
	.align		4
        /*007c*/ 	.byte	0x04, 0x31
        /*007e*/ 	.short	(.L_222 - .L_221)


	//   ....[0]....
.L_221:
        /*0080*/ 	.word	0x000001e0


	//   ....[1]....
        /*0084*/ 	.word	0x000002a0


	//   ....[2]....
        /*0088*/ 	.word	0x00005bd0


	//   ....[3]....
        /*008c*/ 	.word	0x00006040


	//   ....[4]....
        /*0090*/ 	.word	0x00006610


	//----- nvinfo : EIATTR_COOP_GROUP_MASK_REGIDS
	.align		4
.L_222:
        /*0094*/ 	.byte	0x04, 0x29
        /*0096*/ 	.short	(.L_224 - .L_223)


	//   ....[0]....
.L_223:
        /*0098*/ 	.word	0xffffffff


	//   ....[1]....
        /*009c*/ 	.word	0xffffffff


	//   ....[2]....
        /*00a0*/ 	.word	0xffffffff


	//   ....[3]....
        /*00a4*/ 	.word	0xffffffff


	//   ....[4]....
        /*00a8*/ 	.word	0xffffffff


	//   ....[5]....
        /*00ac*/ 	.word	0xffffffff


	//   ....[6]....
        /*00b0*/ 	.word	0xffffffff


	//   ....[7]....
        /*00b4*/ 	.word	0xffffffff


	//   ....[8]....
        /*00b8*/ 	.word	0xffffffff


	//   ....[9]....
        /*00bc*/ 	.word	0xffffffff


	//   ....[10]....
        /*00c0*/ 	.word	0xffffffff


	//   ....[11]....
        /*00c4*/ 	.word	0xffffffff


	//   ....[12]....
        /*00c8*/ 	.word	0xffffffff


	//   ....[13]....
        /*00cc*/ 	.word	0xffffffff


	//   ....[14]....
        /*00d0*/ 	.word	0xffffffff


	//   ....[15]....
        /*00d4*/ 	.word	0xffffffff


	//   ....[16]....
        /*00d8*/ 	.word	0xffffffff


	//   ....[17]....
        /*00dc*/ 	.word	0xffffffff


	//   ....[18]....
        /*00e0*/ 	.word	0xffffffff


	//   ....[19]....
        /*00e4*/ 	.word	0xffffffff


	//   ....[20]....
        /*00e8*/ 	.word	0xffffffff


	//   ....[21]....
        /*00ec*/ 	.word	0xffffffff


	//   ....[22]....
        /*00f0*/ 	.word	0xffffffff


	//   ....[23]....
        /*00f4*/ 	.word	0xffffffff


	//   ....[24]....
        /*00f8*/ 	.word	0xffffffff


	//   ....[25]....
        /*00fc*/ 	.word	0xffffffff


	//   ....[26]....
        /*0100*/ 	.word	0xffffffff


	//   ....[27]....
        /*0104*/ 	.word	0xffffffff


	//   ....[28]....
        /*0108*/ 	.word	0xffffffff


	//   ....[29]....
        /*010c*/ 	.word	0xffffffff


	//   ....[30]....
        /*0110*/ 	.word	0xffffffff


	//   ....[31]....
        /*0114*/ 	.word	0xffffffff


	//   ....[32]....
        /*0118*/ 	.word	0xffffffff


	//   ....[33]....
        /*011c*/ 	.word	0xffffffff


	//   ....[34]....
        /*0120*/ 	.word	0xffffffff


	//   ....[35]....
        /*0124*/ 	.word	0xffffffff


	//   ....[36]....
        /*0128*/ 	.word	0xffffffff


	//   ....[37]....
        /*012c*/ 	.word	0xffffffff


	//   ....[38]....
        /*0130*/ 	.word	0xffffffff


	//   ....[39]....
        /*0134*/ 	.word	0xffffffff


	//   ....[40]....
        /*0138*/ 	.word	0xffffffff


	//   ....[41]....
        /*013c*/ 	.word	0xffffffff


	//   ....[42]....
        /*0140*/ 	.word	0xffffffff


	//   ....[43]....
        /*0144*/ 	.word	0xffffffff


	//   ....[44]....
        /*0148*/ 	.word	0xffffffff


	//   ....[45]....
        /*014c*/ 	.word	0xffffffff


	//   ....[46]....
        /*0150*/ 	.word	0xffffffff


	//   ....[47]....
        /*0154*/ 	.word	0xffffffff


	//   ....[48]....
        /*0158*/ 	.word	0xffffffff


	//   ....[49]....
        /*015c*/ 	.word	0xffffffff


	//   ....[50]....
        /*0160*/ 	.word	0xffffffff


	//   ....[51]....
        /*0164*/ 	.word	0xffffffff


	//   ....[52]....
        /*0168*/ 	.word	0xffffffff


	//   ....[53]....
        /*016c*/ 	.word	0xffffffff


	//   ....[54]....
        /*0170*/ 	.word	0xffffffff


	//   ....[55]....
        /*0174*/ 	.word	0xffffffff


	//   ....[56]....
        /*0178*/ 	.word	0xffffffff


	//   ....[57]....
        /*017c*/ 	.word	0xffffffff


	//   ....[58]....
        /*0180*/ 	.word	0xffffffff


	//   ....[59]....
        /*0184*/ 	.word	0xffffffff


	//   ....[60]....
        /*0188*/ 	.word	0xffffffff


	//   ....[61]....
        /*018c*/ 	.word	0xffffffff


	//   ....[62]....
        /*0190*/ 	.word	0xffffffff


	//   ....[63]....
        /*0194*/ 	.word	0xffffffff


	//   ....[64]....
        /*0198*/ 	.word	0xffffffff


	//   ....[65]....
        /*019c*/ 	.word	0xffffffff


	//   ....[66]....
        /*01a0*/ 	.word	0xffffffff


	//   ....[67]....
        /*01a4*/ 	.word	0xffffffff


	//   ....[68]....
        /*01a8*/ 	.word	0xffffffff


	//   ....[69]....
        /*01ac*/ 	.word	0xffffffff


	//   ....[70]....
        /*01b0*/ 	.word	0xffffffff


	//   ....[71]....
        /*01b4*/ 	.word	0xffffffff


	//   ....[72]....
        /*01b8*/ 	.word	0xffffffff


	//   ....[73]....
        /*01bc*/ 	.word	0xffffffff


	//   ....[74]....
        /*01c0*/ 	.word	0xffffffff


	//   ....[75]....
        /*01c4*/ 	.word	0xffffffff


	//   ....[76]....
        /*01c8*/ 	.word	0xffffffff


	//   ....[77]....
        /*01cc*/ 	.word	0xffffffff


	//   ....[78]....
        /*01d0*/ 	.word	0x0500000f


	//   ....[79]....
        /*01d4*/ 	.word	0x0500000f


	//   ....[80]....
        /*01d8*/ 	.word	0x0500000f


	//   ....[81]....
        /*01dc*/ 	.word	0x0500000f


	//----- nvinfo : EIATTR_COOP_GROUP_INSTR_OFFSETS
	.align		4
.L_224:
        /*01e0*/ 	.byte	0x04, 0x28
        /*01e2*/ 	.short	(.L_226 - .L_225)


	//   ....[0]....
.L_225:
        /*01e4*/ 	.word	0x00000060


	//   ....[1]....
        /*01e8*/ 	.word	0x000001f0


	//   ....[2]....
        /*01ec*/ 	.word	0x00000280


	//   ....[3]....
        /*01f0*/ 	.word	0x00000400


	//   ....[4]....
        /*01f4*/ 	.word	0x00000640


	//   ....[5]....
        /*01f8*/ 	.word	0x00000b90


	//   ....[6]....
        /*01fc*/ 	.word	0x00001ad0


	//   ....[7]....
        /*0200*/ 	.word	0x00001b10


	//   ....[8]....
        /*0204*/ 	.word	0x00001b50


	//   ....[9]....
        /*0208*/ 	.word	0x00001bb0


	//   ....[10]....
        /*020c*/ 	.word	0x00001c80


	//   ....[11]....
        /*0210*/ 	.word	0x00001cd0


	//   ....[12]....
        /*0214*/ 	.word	0x00001d10


	//   ....[13]....
        /*0218*/ 	.word	0x00001d50


	//   ....[14]....
        /*021c*/ 	.word	0x00001d80


	//   ....[15]....
        /*0220*/ 	.word	0x00001dc0


	//   ....[16]....
        /*0224*/ 	.word	0x00001e00


	//   ....[17]....
        /*0228*/ 	.word	0x00001e80


	//   ....[18]....
        /*022c*/ 	.word	0x00001ee0


	//   ....[19]....
        /*0230*/ 	.word	0x00001f10


	//   ....[20]....
        /*0234*/ 	.word	0x00001f40


	//   ....[21]....
        /*0238*/ 	.word	0x00001f70


	//   ....[22]....
        /*023c*/ 	.word	0x00001fb0


	//   ....[23]....
        /*0240*/ 	.word	0x00002050


	//   ....[24]....
        /*0244*/ 	.word	0x000020d0


	//   ....[25]....
        /*0248*/ 	.word	0x00002110


	//   ....[26]....
        /*024c*/ 	.word	0x00002150


	//   ....[27]....
        /*0250*/ 	.word	0x00002190


	//   ....[28]....
        /*0254*/ 	.word	0x000021e0


	//   ....[29]....
        /*0258*/ 	.word	0x00002220


	//   ....[30]....
        /*025c*/ 	.word	0x000022b0


	//   ....[31]....
        /*0260*/ 	.word	0x000022f0


	//   ....[32]....
        /*0264*/ 	.word	0x00002330


	//   ....[33]....
        /*0268*/ 	.word	0x00002380


	//   ....[34]....
        /*026c*/ 	.word	0x000023f0


	//   ....[35]....
        /*0270*/ 	.word	0x00002490


	//   ....[36]....
        /*0274*/ 	.word	0x000024d0


	//   ....[37]....
        /*0278*/ 	.word	0x000026a0


	//   ....[38]....
        /*027c*/ 	.word	0x00002b20


	//   ....[39]....
        /*0280*/ 	.word	0x00002b30


	//   ....[40]....
        /*0284*/ 	.word	0x00002b40


	//   ....[41]....
        /*0288*/ 	.word	0x00002b50


	//   ....[42]....
        /*028c*/ 	.word	0x00002b60


	//   ....[43]....
        /*0290*/ 	.word	0x00002b70


	//   ....[44]....
        /*0294*/ 	.word	0x00002ba0


	//   ....[45]....
        /*0298*/ 	.word	0x00002bd0


	//   ....[46]....
        /*029c*/ 	.word	0x00002c10


	//   ....[47]....
        /*02a0*/ 	.word	0x00002c50


	//   ....[48]....
        /*02a4*/ 	.word	0x00002c90


	//   ....[49]....
        /*02a8*/ 	.word	0x00002cd0


	//   ....[50]....
        /*02ac*/ 	.word	0x00002d00


	//   ....[51]....
        /*02b0*/ 	.word	0x00002d30


	//   ....[52]....
        /*02b4*/ 	.word	0x00002d90


	//   ....[53]....
        /*02b8*/ 	.word	0x00002dd0


	//   ....[54]....
        /*02bc*/ 	.word	0x00002e10


	//   ....[55]....
        /*02c0*/ 	.word	0x00002e50


	//   ....[56]....
        /*02c4*/ 	.word	0x00002e90


	//   ....[57]....
        /*02c8*/ 	.word	0x00002ed0


	//   ....[58]....
        /*02cc*/ 	.word	0x00002f10


	//   ....[59]....
        /*02d0*/ 	.word	0x00002f50


	//   ....[60]....
        /*02d4*/ 	.word	0x00002f90


	//   ....[61]....
        /*02d8*/ 	.word	0x00002fd0


	//   ....[62]....
        /*02dc*/ 	.word	0x00003010


	//   ....[63]....
        /*02e0*/ 	.word	0x00003050


	//   ....[64]....
        /*02e4*/ 	.word	0x00003090


	//   ....[65]....
        /*02e8*/ 	.word	0x000030d0


	//   ....[66]....
        /*02ec*/ 	.word	0x00003110


	//   ....[67]....
        /*02f0*/ 	.word	0x00003150


	//   ....[68]....
        /*02f4*/ 	.word	0x00003190


	//   ....[69]....
        /*02f8*/ 	.word	0x000031d0


	//   ....[70]....
        /*02fc*/ 	.word	0x00004e80


	//   ....[71]....
        /*0300*/ 	.word	0x00005360


	//   ....[72]....
        /*0304*/ 	.word	0x00005870


	//   ....[73]....
        /*0308*/ 	.word	0x00005b00


	//   ....[74]....
        /*030c*/ 	.word	0x00005d40


	//   ....[75]....
        /*0310*/ 	.word	0x00005f70


	//   ....[76]....
        /*0314*/ 	.word	0x00006220


	//   ....[77]....
        /*0318*/ 	.word	0x00006550


	//   ....[78]....
        /*031c*/ 	.word	0x00007fd0


	//   ....[79]....
        /*0320*/ 	.word	0x00008120


	//   ....[80]....
        /*0324*/ 	.word	0x00008190


	//   ....[81]....
        /*0328*/ 	.word	0x00008200


	//----- nvinfo : EIATTR_REG_RECONFIG
	.align		4
.L_226:
        /*032c*/ 	.byte	0x01, 0x54
	.zero		2


	//----- nvinfo : EIATTR_SYSCALL_OFFSETS
	.align		4
        /*0330*/ 	.byte	0x04, 0x46
        /*0332*/ 	.short	(.L_228 - .L_227)


	//   ....[0]....
.L_227:
        /*0334*/ 	.word	0x000007f0


	//   ....[1]....
        /*0338*/ 	.word	0x000008e0


	//   ....[2]....
        /*033c*/ 	.word	0x00000a40


	//   ....[3]....
        /*0340*/ 	.word	0x00000b30


	//   ....[4]....
        /*0344*/ 	.word	0x00004900


	//   ....[5]....
        /*0348*/ 	.word	0x00004a30


	//   ....[6]....
        /*034c*/ 	.word	0x00004b50


	//   ....[7]....
        /*0350*/ 	.word	0x00004c70


	//----- nvinfo : EIATTR_MBARRIER_INSTR_OFFSETS
	.align		4
.L_228:
        /*0354*/ 	.byte	0x04, 0x39
        /*0356*/ 	.short	(.L_230 - .L_229)


	//   ....[0]....
.L_229:
        /*0358*/ 	.word	0x000002c0
        /*035c*/ 	.word	0x000000ff
        /*0360*/ 	.word	0x00030c00
        /*0364*/ 	.short	0x0100
        /*0366*/ 	.byte	0x06
	.zero		1


	//   ....[1]....
        /*0368*/ 	.word	0x000003b0
        /*036c*/ 	.word	0x000000ff
        /*0370*/ 	.word	0x00030c10
        /*0374*/ 	.short	0x0100
        /*0376*/ 	.byte	0x08
	.zero		1


	//   ....[2]....
        /*0378*/ 	.word	0x000003c0
        /*037c*/ 	.word	0x000000ff
        /*0380*/ 	.word	0x00030c20
        /*0384*/ 	.short	0x0100
        /*0386*/ 	.byte	0x08
	.zero		1


	//   ....[3]....
        /*0388*/ 	.word	0x000003d0
        /*038c*/ 	.word	0x000000ff
        /*0390*/ 	.word	0x00030c18
        /*0394*/ 	.short	0x0100
        /*0396*/ 	.byte	0x08
	.zero		1


	//   ....[4]....
        /*0398*/ 	.word	0x000003e0
        /*039c*/ 	.word	0x000000ff
        /*03a0*/ 	.word	0x00030c28
        /*03a4*/ 	.short	0x0100
        /*03a6*/ 	.byte	0x08
	.zero		1


	//   ....[5]....
        /*03a8*/ 	.word	0x00000510
        /*03ac*/ 	.word	0x000000ff
        /*03b0*/ 	.word	0x00030c30
        /*03b4*/ 	.short	0x0100
        /*03b6*/ 	.byte	0x08
	.zero		1


	//   ....[6]....
        /*03b8*/ 	.word	0x00000520
        /*03bc*/ 	.word	0x000000ff
        /*03c0*/ 	.word	0x00030c40
        /*03c4*/ 	.short	0x0100
        /*03c6*/ 	.byte	0x08
	.zero		1


	//   ....[7]....
        /*03c8*/ 	.word	0x00000530
        /*03cc*/ 	.word	0x000000ff
        /*03d0*/ 	.word	0x00030c38
        /*03d4*/ 	.short	0x0100
        /*03d6*/ 	.byte	0x08
	.zero		1


	//   ....[8]....
        /*03d8*/ 	.word	0x00000540
        /*03dc*/ 	.word	0x000000ff
        /*03e0*/ 	.word	0x00030c48
        /*03e4*/ 	.short	0x0100
        /*03e6*/ 	.byte	0x08
	.zero		1


	//   ....[9]....
        /*03e8*/ 	.word	0x00000bc0
        /*03ec*/ 	.word	0x000000e1
        /*03f0*/ 	.word	0x00030c00
        /*03f4*/ 	.short	0x010a
        /*03f6*/ 	.byte	0x3f
	.zero		1


	//   ....[10]....
        /*03f8*/ 	.word	0x00000c60
        /*03fc*/ 	.word	0x000000e1
        /*0400*/ 	.word	0x00030c00
        /*0404*/ 	.short	0x010a
        /*0406*/ 	.byte	0x3f
	.zero		1


	//   ....[11]....
        /*0408*/ 	.word	0x00001510
        /*040c*/ 	.word	0x00000009
        /*0410*/ 	.word	0x00030c10
        /*0414*/ 	.short	0x010a
        /*0416*/ 	.byte	0x3f
	.zero		1


	//   ....[12]....
        /*0418*/ 	.word	0x00001580
        /*041c*/ 	.word	0x00000009
        /*0420*/ 	.word	0x00030c10
        /*0424*/ 	.short	0x010a
        /*0426*/ 	.byte	0x3f
	.zero		1


	//   ....[13]....
        /*0428*/ 	.word	0x00001990
        /*042c*/ 	.word	0x00000009
        /*0430*/ 	.word	0x00030c30
        /*0434*/ 	.short	0x010a
        /*0436*/ 	.byte	0x3f
	.zero		1


	//   ....[14]....
        /*0438*/ 	.word	0x00001a10
        /*043c*/ 	.word	0x00000009
        /*0440*/ 	.word	0x00030c30
        /*0444*/ 	.short	0x010a
        /*0446*/ 	.byte	0x3f
	.zero		1


	//   ....[15]....
        /*0448*/ 	.word	0x00004150
        /*044c*/ 	.word	0x0000000a
        /*0450*/ 	.word	0x00000000
        /*0454*/ 	.short	0x0101
        /*0456*/ 	.byte	0x3f
	.zero		1


	//   ....[16]....
        /*0458*/ 	.word	0x00004590
        /*045c*/ 	.word	0x00000009
        /*0460*/ 	.word	0x00000000
        /*0464*/ 	.short	0x0101
        /*0466*/ 	.byte	0x3f
	.zero		1


	//   ....[17]....
        /*0468*/ 	.word	0x000069c0
        /*046c*/ 	.word	0x0000000b
        /*0470*/ 	.word	0x00030c20
        /*0474*/ 	.short	0x010a
        /*0476*/ 	.byte	0x3f
	.zero		1


	//   ....[18]....
        /*0478*/ 	.word	0x00006e90
        /*047c*/ 	.word	0x0000000b
        /*0480*/ 	.word	0x00030c40
        /*0484*/ 	.short	0x010a
        /*0486*/ 	.byte	0x3f
	.zero		1


	//   ....[19]....
        /*0488*/ 	.word	0x000070c0
        /*048c*/ 	.word	0x0000000b
        /*0490*/ 	.word	0x00030c28
        /*0494*/ 	.short	0x010a
        /*0496*/ 	.byte	0x3f
	.zero		1


	//   ....[20]....
        /*0498*/ 	.word	0x00007260
        /*049c*/ 	.word	0x0000000b
        /*04a0*/ 	.word	0x00030c48
        /*04a4*/ 	.short	0x010a
        /*04a6*/ 	.byte	0x3f
	.zero		1


	//   ....[21]....
        /*04a8*/ 	.word	0x00007470
        /*04ac*/ 	.word	0x0000000b
        /*04b0*/ 	.word	0x00030c20
        /*04b4*/ 	.short	0x010a
        /*04b6*/ 	.byte	0x3f
	.zero		1


	//   ....[22]....
        /*04b8*/ 	.word	0x00007680
        /*04bc*/ 	.word	0x0000000b
        /*04c0*/ 	.word	0x00030c40
        /*04c4*/ 	.short	0x010a
        /*04c6*/ 	.byte	0x3f
	.zero		1


	//   ....[23]....
        /*04c8*/ 	.word	0x00007880
        /*04cc*/ 	.word	0x0000000b
        /*04d0*/ 	.word	0x00030c28
        /*04d4*/ 	.short	0x010a
        /*04d6*/ 	.byte	0x3f
	.zero		1


	//   ....[24]....
        /*04d8*/ 	.word	0x00007a80
        /*04dc*/ 	.word	0x0000000d
        /*04e0*/ 	.word	0x00030c40
        /*04e4*/ 	.short	0x010a
        /*04e6*/ 	.byte	0x3f
	.zero		1


	//   ....[25]....
        /*04e8*/ 	.word	0x00007e40
        /*04ec*/ 	.word	0x00000006
        /*04f0*/ 	.word	0x00000000
        /*04f4*/ 	.short	0x010a
        /*04f6*/ 	.byte	0x3f
	.zero		1


	//   ....[26]....
        /*04f8*/ 	.word	0x00007ea0
        /*04fc*/ 	.word	0x00000003
        /*0500*/ 	.word	0x00000000
        /*0504*/ 	.short	0x010a
        /*0506*/ 	.byte	0x3f
	.zero		1


	//   ....[27]....
        /*0508*/ 	.word	0x00007f00
        /*050c*/ 	.word	0x00000000
        /*0510*/ 	.word	0x00000000
        /*0514*/ 	.short	0x010a
        /*0516*/ 	.byte	0x3f
	.zero		1


	//   ....[28]....
        /*0518*/ 	.word	0x00007f30
        /*051c*/ 	.word	0x00000003
        /*0520*/ 	.word	0x00000000
        /*0524*/ 	.short	0x010a
        /*0526*/ 	.byte	0x3f
	.zero		1


	//   ....[29]....
        /*0528*/ 	.word	0x00008000
        /*052c*/ 	.word	0x000000e1
        /*0530*/ 	.word	0x00030c00
        /*0534*/ 	.short	0x010a
        /*0536*/ 	.byte	0x3f
	.zero		1


	//   ....[30]....
        /*0538*/ 	.word	0x00008050
        /*053c*/ 	.word	0x00000009
        /*0540*/ 	.word	0x00030c10
        /*0544*/ 	.short	0x010a
        /*0546*/ 	.byte	0x3f
	.zero		1


	//   ....[31]....
        /*0548*/ 	.word	0x000080a0
        /*054c*/ 	.word	0x00000009
        /*0550*/ 	.word	0x00030c30
        /*0554*/ 	.short	0x010a
        /*0556*/ 	.byte	0x3f
	.zero		1


	//   ....[32]....
        /*0558*/ 	.word	0x00008240
        /*055c*/ 	.word	0x0000000b
        /*0560*/ 	.word	0x00030c20
        /*0564*/ 	.short	0x010a
        /*0566*/ 	.byte	0x3f
	.zero		1


	//   ....[33]....
        /*0568*/ 	.word	0x00008290
        /*056c*/ 	.word	0x0000000b
        /*0570*/ 	.word	0x00030c40
        /*0574*/ 	.short	0x010a
        /*0576*/ 	.byte	0x3f
	.zero		1


	//   ....[34]....
        /*0578*/ 	.word	0x000082e0
        /*057c*/ 	.word	0x0000000b
        /*0580*/ 	.word	0x00030c28
        /*0584*/ 	.short	0x010a
        /*0586*/ 	.byte	0x3f
	.zero		1


	//   ....[35]....
        /*0588*/ 	.word	0x00008330
        /*058c*/ 	.word	0x0000000b
        /*0590*/ 	.word	0x00030c48
        /*0594*/ 	.short	0x010a
        /*0596*/ 	.byte	0x3f
	.zero		1


	//   ....[36]....
        /*0598*/ 	.word	0x00008390
        /*059c*/ 	.word	0x0000000b
        /*05a0*/ 	.word	0x00030c20
        /*05a4*/ 	.short	0x010a
        /*05a6*/ 	.byte	0x3f
	.zero		1


	//   ....[37]....
        /*05a8*/ 	.word	0x000083e0
        /*05ac*/ 	.word	0x0000000b
        /*05b0*/ 	.word	0x00030c40
        /*05b4*/ 	.short	0x010a
        /*05b6*/ 	.byte	0x3f
	.zero		1


	//   ....[38]....
        /*05b8*/ 	.word	0x00008430
        /*05bc*/ 	.word	0x0000000b
        /*05c0*/ 	.word	0x00030c28
        /*05c4*/ 	.short	0x010a
        /*05c6*/ 	.byte	0x3f
	.zero		1


	//   ....[39]....
        /*05c8*/ 	.word	0x00008480
        /*05cc*/ 	.word	0x0000000d
        /*05d0*/ 	.word	0x00030c40
        /*05d4*/ 	.short	0x010a
        /*05d6*/ 	.byte	0x3f
	.zero		1


	//   ....[40]....
        /*05d8*/ 	.word	0x00008560
        /*05dc*/ 	.word	0x00000006
        /*05e0*/ 	.word	0x00000000
        /*05e4*/ 	.short	0x010a
        /*05e6*/ 	.byte	0x3f
	.zero		1


	//   ....[41]....
        /*05e8*/ 	.word	0x000085b0
        /*05ec*/ 	.word	0x00000003
        /*05f0*/ 	.word	0x00000000
        /*05f4*/ 	.short	0x010a
        /*05f6*/ 	.byte	0x3f
	.zero		1


	//   ....[42]....
        /*05f8*/ 	.word	0x00008600
        /*05fc*/ 	.word	0x00000000
        /*0600*/ 	.word	0x00000000
        /*0604*/ 	.short	0x010a
        /*0606*/ 	.byte	0x3f
	.zero		1


	//----- nvinfo : EIATTR_NUM_MBARRIERS
	.align		4
.L_230:
        /*0608*/ 	.byte	0x03, 0x38
        /*060a*/ 	.short	0x0009


	//----- nvinfo : EIATTR_EXIT_INSTR_OFFSETS
	.align		4
        /*060c*/ 	.byte	0x04, 0x1c
        /*060e*/ 	.short	(.L_232 - .L_231)


	//   ....[0]....
.L_231:
        /*0610*/ 	.word	0x00007f80


	//----- nvinfo : EIATTR_MAX_THREADS
	.align		4
.L_232:
        /*0614*/ 	.byte	0x04, 0x05
        /*0616*/ 	.short	(.L_234 - .L_233)
.L_233:
        /*0618*/ 	.word	0x00000180
        /*061c*/ 	.word	0x00000001
        /*0620*/ 	.word	0x00000001


	//----- nvinfo : EIATTR_CRS_STACK_SIZE
	.align		4
.L_234:
        /*0624*/ 	.byte	0x04, 0x1e
        /*0626*/ 	.short	(.L_236 - .L_235)
.L_235:
        /*0628*/ 	.word	0x00000000


	//----- nvinfo : EIATTR_CBANK_PARAM_SIZE
	.align		4
.L_236:
        /*062c*/ 	.byte	0x03, 0x19
        /*062e*/ 	.short	0x0970


	//----- nvinfo : EIATTR_PARAM_CBANK
	.align		4
        /*0630*/ 	.byte	0x04, 0x0a
        /*0632*/ 	.short	(.L_238 - .L_237)
	.align		4
.L_237:
        /*0634*/ 	.word	index@(.nv.constant0._ZN7cutlass13device_kernelIN5flash11enable_sm90INS1_16FlashAttnBwdSm90INS1_25CollectiveMainloopBwdSm90ILi2ELi2ELi2EN4cute5tupleIJNS5_1CILi1EEES8_S8_EEENS6_IJNS7_ILi128EEESA_NS7_ILi64EEEEEENS_10bfloat16_tEfNS_4arch4Sm90ELb0ELb0ELb0ELb0ELb1ELb1ELb0ELb0ELi2ELi1ELi2ELi2ELb0EEENS1_21CollectiveEpilogueBwdISC_SD_SF_Li256ELb0ELb0ELi1EEENS1_19SingleTileSchedulerILb0ELb0ELb0ELi128EEEEEEEEEvNT_6ParamsE)
        /*0638*/ 	.short	0x0210
        /*063a*/ 	.short	0x0970


	//----- nvinfo : EIATTR_SW_WAR
	.align		4
.L_238:
        /*063c*/ 	.byte	0x04, 0x36
        /*063e*/ 	.short	(.L_240 - .L_239)
.L_239:
        /*0640*/ 	.word	0x00000008
.L_240:


//--------------------- .nv.info._ZN7cutlass13device_kernelIN5flash11enable_sm90INS1_16FlashAttnBwdSm90INS1_25CollectiveMainloopBwdSm90ILi2ELi2ELi2EN4cute5tupleIJNS5_1CILi1EEES8_S8_EEENS6_IJNS7_ILi128EEESA_NS7_ILi64EEEEEENS_10bfloat16_tEfNS_4arch4Sm90ELb0ELb0ELb0ELb0ELb0ELb1ELb0ELb0ELi2ELi1ELi2ELi2ELb0EEENS1_24CollectiveEpilogueBwdGQAISC_fSF_Li256ELb0ELb0EEENS1_19SingleTileSchedulerILb0ELb0ELb0ELi128EEEEEEEEEvNT_6ParamsE --------------------------
	.section	.nv.info._ZN7cutlass13device_kernelIN5flash11enable_sm90INS1_16FlashAttnBwdSm90INS1_25CollectiveMainloopBwdSm90ILi2ELi2ELi2EN4cute5tupleIJNS5_1CILi1EEES8_S8_EEENS6_IJNS7_ILi128EEESA_NS7_ILi64EEEEEENS_10bfloat16_tEfNS_4arch4Sm90ELb0ELb0ELb0ELb0ELb0ELb1ELb0ELb0ELi2ELi1ELi2ELi2ELb0EEENS1_24CollectiveEpilogueBwdGQAISC_fSF_Li256ELb0ELb0EEENS1_19SingleTileSchedulerILb0ELb0ELb0ELi128EEEEEEEEEvNT_6ParamsE,"",@"SHT_CUDA_INFO"
	.sectionflags	@""
	.align	4


	//----- nvinfo : EIATTR_CUDA_API_VERSION
	.align		4
        /*0000*/ 	.byte	0x04, 0x37
        /*0002*/ 	.short	(.L_242 - .L_241)
.L_241:
        /*0004*/ 	.word	0x00000082


	//----- nvinfo : EIATTR_KPARAM_INFO
	.align		4
.L_242:
        /*0008*/ 	.byte	0x04, 0x17
        /*000a*/ 	.short	(.L_244 - .L_243)
.L_243:
        /*000c*/ 	.word	0x00000000
        /*0010*/ 	.short	0x0000
        /*0012*/ 	.short	0x0070
        /*0014*/ 	.byte	0x00, 0xf0, 0x01, 0x1a


	//----- nvinfo : EIATTR_SPARSE_MMA_MASK
	.align		4
.L_244:
        /*0018*/ 	.byte	0x03, 0x50
        /*001a*/ 	.short	0x0000


	//----- nvinfo : EIATTR_MAXREG_COUNT
	.align		4
        /*001c*/ 	.byte	0x03, 0x1b
        /*001e*/ 	.short	0x00a8


	//----- nvinfo : EIATTR_NUM_BARRIERS
	.align		4
        /*0020*/ 	.byte	0x02, 0x4c
        /*0022*/ 	.byte	0x10
	.zero		1


	//----- nvinfo : EIATTR_EXTERNS
	.align		4
        /*0024*/ 	.byte	0x04, 0x0f
        /*0026*/ 	.short	(.L_246 - .L_245)


	//   ....[0]....
	.align		4
.L_245:
        /*0028*/ 	.word	index@(__assertfail)


	//----- nvinfo : EIATTR_ANNOTATIONS
	.align		4
.L_246:
        /*002c*/ 	.byte	0x04, 0x55
        /*002e*/ 	.short	(.L_248 - .L_247)


	//   ....[0]....
.L_247:
        /*0030*/ 	.word	0x00000001
        /*0034*/ 	.byte	0x60, 0x15, 0x00, 0x00, 0x01, 0x00, 0x00, 0x00, 0xa0, 0x15, 0x00, 0x00, 0x01, 0x00, 0x00, 0x00
        /*0044*/ 	.byte	0xe0, 0x15, 0x00, 0x00, 0x01, 0x00, 0x00, 0x00, 0x30, 0x17, 0x00, 0x00, 0x01, 0x00, 0x00, 0x00
        /*0054*/ 	.byte	0x60, 0x17, 0x00, 0x00, 0x01, 0x00, 0x00, 0x00, 0x80, 0x17, 0x00, 0x00


	//----- nvinfo : EIATTR_MERCURY_ISA_VERSION
	.align		4
.L_248:
        /*0060*/ 	.byte	0x03, 0x5f
        /*0062*/ 	.short	0x0101


	//----- nvinfo : EIATTR_INT_WARP_WIDE_INSTR_OFFSETS
	.align		4
        /*0064*/ 	.byte	0x04, 0x31
        /*0066*/ 	.short	(.L_250 - .L_249)


	//   ....[0]....
.L_249:
        /*0068*/ 	.word	0x00000180


	//   ....[1]....
        /*006c*/ 	.word	0x00000240


	//----- nvinfo : EIATTR_COOP_GROUP_MASK_REGIDS
	.align		4
.L_250:
        /*0070*/ 	.byte	0x04, 0x29
        /*0072*/ 	.short	(.L_252 - .L_251)


	//   ....[0]....
.L_251:
        /*0074*/ 	.word	0xffffffff


	//   ....[1]....
        /*0078*/ 	.word	0xffffffff


	//   ....[2]....
        /*007c*/ 	.word	0xffffffff


	//   ....[3]....
        /*0080*/ 	.word	0xffffffff


	//   ....[4]....
        /*0084*/ 	.word	0xffffffff


	//   ....[5]....
        /*0088*/ 	.word	0xffffffff


	//   ....[6]....
        /*008c*/ 	.word	0xffffffff


	//   ....[7]....
        /*0090*/ 	.word	0xffffffff


	//   ....[8]....
        /*0094*/ 	.word	0xffffffff


	//   ....[9]....
        /*0098*/ 	.word	0xffffffff


	//   ....[10]....
        /*009c*/ 	.word	0xffffffff


	//   ....[11]....
        /*00a0*/ 	.word	0xffffffff


	//   ....[12]....
        /*00a4*/ 	.word	0xffffffff


	//   ....[13]....
        /*00a8*/ 	.word	0xffffffff


	//   ....[14]....
        /*00ac*/ 	.word	0xffffffff


	//   ....[15]....
        /*00b0*/ 	.word	0xffffffff


	//   ....[16]....
        /*00b4*/ 	.word	0xffffffff


	//   ....[17]....
        /*00b8*/ 	.word	0xffffffff


	//   ....[18]....
        /*00bc*/ 	.word	0xffffffff


	//   ....[19]....
        /*00c0*/ 	.word	0xffffffff


	//   ....[20]....
        /*00c4*/ 	.word	0xffffffff


	//   ....[21]....
        /*00c8*/ 	.word	0xffffffff


	//   ....[22]....
        /*00cc*/ 	.word	0xffffffff


	//   ....[23]....
        /*00d0*/ 	.word	0xffffffff


	//   ....[24]....
        /*00d4*/ 	.word	0xffffffff


	//   ....[25]....
        /*00d8*/ 	.word	0xffffffff


	//   ....[26]....
        /*00dc*/ 	.word	0xffffffff


	//   ....[27]....
        /*00e0*/ 	.word	0xffffffff


	//   ....[28]....
        /*00e4*/ 	.word	0xffffffff


	//   ....[29]....
        /*00e8*/ 	.word	0xffffffff


	//   ....[30]....
        /*00ec*/ 	.word	0xffffffff


	//   ....[31]....
        /*00f0*/ 	.word	0xffffffff


	//   ....[32]....
        /*00f4*/ 	.word	0xffffffff


	//   ....[33]....
        /*00f8*/ 	.word	0xffffffff


	//   ....[34]....
        /*00fc*/ 	.word	0xffffffff


	//   ....[35]....
        /*0100*/ 	.word	0xffffffff


	//   ....[36]....
        /*0104*/ 	.word	0xffffffff


	//   ....[37]....
        /*0108*/ 	.word	0xffffffff


	//   ....[38]....
        /*010c*/ 	.word	0xffffffff


	//   ....[39]....
        /*0110*/ 	.word	0xffffffff


	//   ....[40]....
        /*0114*/ 	.word	0xffffffff


	//   ....[41]....
        /*0118*/ 	.word	0xffffffff


	//   ....[42]....
        /*011c*/ 	.word	0xffffffff


	//   ....[43]....
        /*0120*/ 	.word	0xffffffff


	//   ....[44]....
        /*0124*/ 	.word	0xffffffff


	//   ....[45]....
        /*0128*/ 	.word	0xffffffff


	//   ....[46]....
        /*012c*/ 	.word	0xffffffff


	//   ....[47]....
        /*0130*/ 	.word	0xffffffff


	//   ....[48]....
        /*0134*/ 	.word	0xffffffff


	//   ....[49]....
        /*0138*/ 	.word	0xffffffff


	//   ....[50]....
        /*013c*/ 	.word	0xffffffff


	//   ....[51]....
        /*0140*/ 	.word	0xffffffff


	//   ....[52]....
        /*0144*/ 	.word	0xffffffff


	//   ....[53]....
        /*0148*/ 	.word	0xffffffff


	//   ....[54]....
        /*014c*/ 	.word	0xffffffff


	//   ....[55]....
        /*0150*/ 	.word	0xffffffff


	//   ....[56]....
        /*0154*/ 	.word	0xffffffff


	//   ....[57]....
        /*0158*/ 	.word	0xffffffff


	//   ....[58]....
        /*015c*/ 	.word	0xffffffff


	//   ....[59]....
        /*0160*/ 	.word	0xffffffff


	//   ....[60]....
        /*0164*/ 	.word	0xffffffff


	//   ....[61]....
        /*0168*/ 	.word	0xffffffff


	//   ....[62]....
        /*016c*/ 	.word	0xffffffff


	//   ....[63]....
        /*0170*/ 	.word	0xffffffff


	//   ....[64]....
        /*0174*/ 	.word	0xffffffff


	//   ....[65]....
        /*0178*/ 	.word	0xffffffff


	//   ....[66]....
        /*017c*/ 	.word	0xffffffff


	//   ....[67]....
        /*0180*/ 	.word	0xffffffff


	//   ....[68]....
        /*0184*/ 	.word	0xffffffff


	//   ....[69]....
        /*0188*/ 	.word	0xffffffff


	//   ....[70]....
        /*018c*/ 	.word	0xffffffff


	//   ....[71]....
        /*0190*/ 	.word	0x0500000f


	//----- nvinfo : EIATTR_COOP_GROUP_INSTR_OFFSETS
	.align		4
.L_252:
        /*0194*/ 	.byte	0x04, 0x28
        /*0196*/ 	.short	(.L_254 - .L_253)


	//   ....[0]....
.L_253:
        /*0198*/ 	.word	0x00000060


	//   ....[1]....
        /*019c*/ 	.word	0x00000190


	//   ....[2]....
        /*01a0*/ 	.word	0x00000220


	//   ....[3]....
        /*01a4*/ 	.word	0x000003a0


	//   ....[4]....
        /*01a8*/ 	.word	0x000005e0


	//   ....[5]....
        /*01ac*/ 	.word	0x00000b30


	//   ....[6]....
        /*01b0*/ 	.word	0x00001c30


	//   ....[7]....
        /*01b4*/ 	.word	0x00001c70


	//   ....[8]....
        /*01b8*/ 	.word	0x00001cb0


	//   ....[9]....
        /*01bc*/ 	.word	0x00001d10


	//   ....[10]....
        /*01c0*/ 	.word	0x00001de0


	//   ....[11]....
        /*01c4*/ 	.word	0x00001e30


	//   ....[12]....
        /*01c8*/ 	.word	0x00001e70


	//   ....[13]....
        /*01cc*/ 	.word	0x00001eb0


	//   ....[14]....
        /*01d0*/ 	.word	0x00001ee0


	//   ....[15]....
        /*01d4*/ 	.word	0x00001f40


	//   ....[16]....
        /*01d8*/ 	.word	0x00001fc0


	//   ....[17]....
        /*01dc*/ 	.word	0x00002030


	//   ....[18]....
        /*01e0*/ 	.word	0x00002080


	//   ....[19]....
        /*01e4*/ 	.word	0x000020c0


	//   ....[20]....
        /*01e8*/ 	.word	0x00002100


	//   ....[21]....
        /*01ec*/ 	.word	0x00002130


	//   ....[22]....
        /*01f0*/ 	.word	0x00002170


	//   ....[23]....
        /*01f4*/ 	.word	0x000021c0


	//   ....[24]....
        /*01f8*/ 	.word	0x00002200


	//   ....[25]....
        /*01fc*/ 	.word	0x00002270


	//   ....[26]....
        /*0200*/ 	.word	0x000022b0


	//   ....[27]....
        /*0204*/ 	.word	0x000022f0


	//   ....[28]....
        /*0208*/ 	.word	0x00002330


	//   ....[29]....
        /*020c*/ 	.word	0x000023b0


	//   ....[30]....
        /*0210*/ 	.word	0x000023f0


	//   ....[31]....
        /*0214*/ 	.word	0x00002430


	//   ....[32]....
        /*0218*/ 	.word	0x000024a0


	//   ....[33]....
        /*021c*/ 	.word	0x00002530


	//   ....[34]....
        /*0220*/ 	.word	0x000025f0


	//   ....[35]....
        /*0224*/ 	.word	0x00002660


	//   ....[36]....
        /*0228*/ 	.word	0x000026b0


	//   ....[37]....
        /*022c*/ 	.word	0x000027f0


	//   ....[38]....
        /*0230*/ 	.word	0x00002c80


	//   ....[39]....
        /*0234*/ 	.word	0x00002c90


	//   ....[40]....
        /*0238*/ 	.word	0x00002ca0


	//   ....[41]....
        /*023c*/ 	.word	0x00002cb0


	//   ....[42]....
        /*0240*/ 	.word	0x00002cc0


	//   ....[43]....
        /*0244*/ 	.word	0x00002cd0


	//   ....[44]....
        /*0248*/ 	.word	0x00002d00


	//   ....[45]....
        /*024c*/ 	.word	0x00002d30


	//   ....[46]....
        /*0250*/ 	.word	0x00002d70


	//   ....[47]....
        /*0254*/ 	.word	0x00002db0


	//   ....[48]....
        /*0258*/ 	.word	0x00002df0


	//   ....[49]....
        /*025c*/ 	.word	0x00002e30


	//   ....[50]....
        /*0260*/ 	.word	0x00002e50


	//   ....[51]....
        /*0264*/ 	.word	0x00002e90


	//   ....[52]....
        /*0268*/ 	.word	0x00002ed0


	//   ....[53]....
        /*026c*/ 	.word	0x00002f30


	//   ....[54]....
        /*0270*/ 	.word	0x00002f70


	//   ....[55]....
        /*0274*/ 	.word	0x00002fb0


	//   ....[56]....
        /*0278*/ 	.word	0x00002ff0


	//   ....[57]....
        /*027c*/ 	.word	0x00003030


	//   ....[58]....
        /*0280*/ 	.word	0x00003070


	//   ....[59]....
        /*0284*/ 	.word	0x000030b0


	//   ....[60]....
        /*0288*/ 	.word	0x000030f0


	//   ....[61]....
        /*028c*/ 	.word	0x00003130


	//   ....[62]....
        /*0290*/ 	.word	0x00003170


	//   ....[63]....
        /*0294*/ 	.word	0x000031b0


	//   ....[64]....
        /*0298*/ 	.word	0x000031f0


	//   ....[65]....
        /*029c*/ 	.word	0x00003230


	//   ....[66]....
        /*02a0*/ 	.word	0x00003270


	//   ....[67]....
        /*02a4*/ 	.word	0x000032b0


	//   ....[68]....
        /*02a8*/ 	.word	0x000032f0


	//   ....[69]....
        /*02ac*/ 	.word	0x00003330


	//   ....[70]....
        /*02b0*/ 	.word	0x000050a0


	//   ....[71]....
        /*02b4*/ 	.word	0x000074f0


	//----- nvinfo : EIATTR_REG_RECONFIG
	.align		4
.L_254:
        /*02b8*/ 	.byte	0x01, 0x54
	.zero		2


	//----- nvinfo : EIATTR_SYSCALL_OFFSETS
	.align		4
        /*02bc*/ 	.byte	0x04, 0x46
        /*02be*/ 	.short	(.L_256 - .L_255)


	//   ....[0]....
.L_255:
        /*02c0*/ 	.word	0x00000790


	//   ....[1]....
        /*02c4*/ 	.word	0x00000880


	//   ....[2]....
        /*02c8*/ 	.word	0x000009e0


	//   ....[3]....
        /*02cc*/ 	.word	0x00000ad0


	//----- nvinfo : EIATTR_MBARRIER_INSTR_OFFSETS
	.align		4
.L_256:
        /*02d0*/ 	.byte	0x04, 0x39
        /*02d2*/ 	.short	(.L_258 - .L_257)


	//   ....[0]....
.L_257:
        /*02d4*/ 	.word	0x00000260
        /*02d8*/ 	.word	0x000000ff
        /*02dc*/ 	.word	0x00030c00
        /*02e0*/ 	.short	0x0100
        /*02e2*/ 	.byte	0x06
	.zero		1


	//   ....[1]....
        /*02e4*/ 	.word	0x00000350
        /*02e8*/ 	.word	0x000000ff
        /*02ec*/ 	.word	0x00030c10
        /*02f0*/ 	.short	0x0100
        /*02f2*/ 	.byte	0x08
	.zero		1


	//   ....[2]....
        /*02f4*/ 	.word	0x00000360
        /*02f8*/ 	.word	0x000000ff
        /*02fc*/ 	.word	0x00030c20
        /*0300*/ 	.short	0x0100
        /*0302*/ 	.byte	0x08
	.zero		1


	//   ....[3]....
        /*0304*/ 	.word	0x00000370
        /*0308*/ 	.word	0x000000ff
        /*030c*/ 	.word	0x00030c18
        /*0310*/ 	.short	0x0100
        /*0312*/ 	.byte	0x08
	.zero		1


	//   ....[4]....
        /*0314*/ 	.word	0x00000380
        /*0318*/ 	.word	0x000000ff
        /*031c*/ 	.word	0x00030c28
        /*0320*/ 	.short	0x0100
        /*0322*/ 	.byte	0x08
	.zero		1


	//   ....[5]....
        /*0324*/ 	.word	0x000004b0
        /*0328*/ 	.word	0x000000ff
        /*032c*/ 	.word	0x00030c30
        /*0330*/ 	.short	0x0100
        /*0332*/ 	.byte	0x08
	.zero		1


	//   ....[6]....
        /*0334*/ 	.word	0x000004c0
        /*0338*/ 	.word	0x000000ff
        /*033c*/ 	.word	0x00030c40
        /*0340*/ 	.short	0x0100
        /*0342*/ 	.byte	0x08
	.zero		1


	//   ....[7]....
        /*0344*/ 	.word	0x000004d0
        /*0348*/ 	.word	0x000000ff
        /*034c*/ 	.word	0x00030c38
        /*0350*/ 	.short	0x0100
        /*0352*/ 	.byte	0x08
	.zero		1


	//   ....[8]....
        /*0354*/ 	.word	0x000004e0
        /*0358*/ 	.word	0x000000ff
        /*035c*/ 	.word	0x00030c48
        /*0360*/ 	.short	0x0100
        /*0362*/ 	.byte	0x08
	.zero		1


	//   ....[9]....
        /*0364*/ 	.word	0x00000b60
        /*0368*/ 	.word	0x00000002
        /*036c*/ 	.word	0x00030c00
        /*0370*/ 	.short	0x010a
        /*0372*/ 	.byte	0x3f
	.zero		1


	//   ....[10]....
        /*0374*/ 	.word	0x00000bb0
        /*0378*/ 	.word	0x00000002
        /*037c*/ 	.word	0x00030c00
        /*0380*/ 	.short	0x010a
        /*0382*/ 	.byte	0x3f
	.zero		1


	//   ....[11]....
        /*0384*/ 	.word	0x00001670
        /*0388*/ 	.word	0x00000009
        /*038c*/ 	.word	0x00030c10
        /*0390*/ 	.short	0x010a
        /*0392*/ 	.byte	0x3f
	.zero		1


	//   ....[12]....
        /*0394*/ 	.word	0x000016e0
        /*0398*/ 	.word	0x00000009
        /*039c*/ 	.word	0x00030c10
        /*03a0*/ 	.short	0x010a
        /*03a2*/ 	.byte	0x3f
	.zero		1


	//   ....[13]....
        /*03a4*/ 	.word	0x00001af0
        /*03a8*/ 	.word	0x00000009
        /*03ac*/ 	.word	0x00030c30
        /*03b0*/ 	.short	0x010a
        /*03b2*/ 	.byte	0x3f
	.zero		1


	//   ....[14]....
        /*03b4*/ 	.word	0x00001b70
        /*03b8*/ 	.word	0x00000009
        /*03bc*/ 	.word	0x00030c30
        /*03c0*/ 	.short	0x010a
        /*03c2*/ 	.byte	0x3f
	.zero		1


	//   ....[15]....
        /*03c4*/ 	.word	0x000042b0
        /*03c8*/ 	.word	0x0000000a
        /*03cc*/ 	.word	0x00000000
        /*03d0*/ 	.short	0x0101
        /*03d2*/ 	.byte	0x3f
	.zero		1


	//   ....[16]....
        /*03d4*/ 	.word	0x00004700
        /*03d8*/ 	.word	0x00000009
        /*03dc*/ 	.word	0x00000000
        /*03e0*/ 	.short	0x0101
        /*03e2*/ 	.byte	0x3f
	.zero		1


	//   ....[17]....
        /*03e4*/ 	.word	0x00005ee0
        /*03e8*/ 	.word	0x0000000b
        /*03ec*/ 	.word	0x00030c20
        /*03f0*/ 	.short	0x010a
        /*03f2*/ 	.byte	0x3f
	.zero		1


	//   ....[18]....
        /*03f4*/ 	.word	0x000063b0
        /*03f8*/ 	.word	0x0000000b
        /*03fc*/ 	.word	0x00030c40
        /*0400*/ 	.short	0x010a
        /*0402*/ 	.byte	0x3f
	.zero		1


	//   ....[19]....
        /*0404*/ 	.word	0x000065e0
        /*0408*/ 	.word	0x0000000b
        /*040c*/ 	.word	0x00030c28
        /*0410*/ 	.short	0x010a
        /*0412*/ 	.byte	0x3f
	.zero		1


	//   ....[20]....
        /*0414*/ 	.word	0x00006780
        /*0418*/ 	.word	0x0000000b
        /*041c*/ 	.word	0x00030c48
        /*0420*/ 	.short	0x010a
        /*0422*/ 	.byte	0x3f
	.zero		1


	//   ....[21]....
        /*0424*/ 	.word	0x00006990
        /*0428*/ 	.word	0x0000000b
        /*042c*/ 	.word	0x00030c20
        /*0430*/ 	.short	0x010a
        /*0432*/ 	.byte	0x3f
	.zero		1


	//   ....[22]....
        /*0434*/ 	.word	0x00006ba0
        /*0438*/ 	.word	0x0000000b
        /*043c*/ 	.word	0x00030c40
        /*0440*/ 	.short	0x010a
        /*0442*/ 	.byte	0x3f
	.zero		1


	//   ....[23]....
        /*0444*/ 	.word	0x00006da0
        /*0448*/ 	.word	0x0000000b
        /*044c*/ 	.word	0x00030c28
        /*0450*/ 	.short	0x010a
        /*0452*/ 	.byte	0x3f
	.zero		1


	//   ....[24]....
        /*0454*/ 	.word	0x00006fa0
        /*0458*/ 	.word	0x0000000d
        /*045c*/ 	.word	0x00030c40
        /*0460*/ 	.short	0x010a
        /*0462*/ 	.byte	0x3f
	.zero		1


	//   ....[25]....
        /*0464*/ 	.word	0x00007360
        /*0468*/ 	.word	0x00000006
        /*046c*/ 	.word	0x00000000
        /*0470*/ 	.short	0x010a
        /*0472*/ 	.byte	0x3f
	.zero		1


	//   ....[26]....
        /*0474*/ 	.word	0x000073c0
        /*0478*/ 	.word	0x00000003
        /*047c*/ 	.word	0x00000000
        /*0480*/ 	.short	0x010a
        /*0482*/ 	.byte	0x3f
	.zero		1


	//   ....[27]....
        /*0484*/ 	.word	0x00007420
        /*0488*/ 	.word	0x00000000
        /*048c*/ 	.word	0x00000000
        /*0490*/ 	.short	0x010a
        /*0492*/ 	.byte	0x3f
	.zero		1


	//   ....[28]....
        /*0494*/ 	.word	0x00007450
        /*0498*/ 	.word	0x00000003
        /*049c*/ 	.word	0x00000000
        /*04a0*/ 	.short	0x010a
        /*04a2*/ 	.byte	0x3f
	.zero		1


	//   ....[29]....
        /*04a4*/ 	.word	0x00007520
        /*04a8*/ 	.word	0x00000002
        /*04ac*/ 	.word	0x00030c00
        /*04b0*/ 	.short	0x010a
        /*04b2*/ 	.byte	0x3f
	.zero		1


	//   ....[30]....
        /*04b4*/ 	.word	0x00007570
        /*04b8*/ 	.word	0x00000009
        /*04bc*/ 	.word	0x00030c10
        /*04c0*/ 	.short	0x010a
        /*04c2*/ 	.byte	0x3f
	.zero		1


	//   ....[31]....
        /*04c4*/ 	.word	0x000075c0
        /*04c8*/ 	.word	0x00000009
        /*04cc*/ 	.word	0x00030c30
        /*04d0*/ 	.short	0x010a
        /*04d2*/ 	.byte	0x3f
	.zero		1


	//   ....[32]....
        /*04d4*/ 	.word	0x00007610
        /*04d8*/ 	.word	0x0000000b
        /*04dc*/ 	.word	0x00030c20
        /*04e0*/ 	.short	0x010a
        /*04e2*/ 	.byte	0x3f
	.zero		1


	//   ....[33]....
        /*04e4*/ 	.word	0x00007660
        /*04e8*/ 	.word	0x0000000b
        /*04ec*/ 	.word	0x00030c40
        /*04f0*/ 	.short	0x010a
        /*04f2*/ 	.byte	0x3f
	.zero		1


	//   ....[34]....
        /*04f4*/ 	.word	0x000076b0
        /*04f8*/ 	.word	0x0000000b
        /*04fc*/ 	.word	0x00030c28
        /*0500*/ 	.short	0x010a
        /*0502*/ 	.byte	0x3f
	.zero		1


	//   ....[35]....
        /*0504*/ 	.word	0x00007700
        /*0508*/ 	.word	0x0000000b
        /*050c*/ 	.word	0x00030c48
        /*0510*/ 	.short	0x010a
        /*0512*/ 	.byte	0x3f
	.zero		1


	//   ....[36]....
        /*0514*/ 	.word	0x00007760
        /*0518*/ 	.word	0x0000000b
        /*051c*/ 	.word	0x00030c20
        /*0520*/ 	.short	0x010a
        /*0522*/ 	.byte	0x3f
	.zero		1


	//   ....[37]....
        /*0524*/ 	.word	0x000077b0
        /*0528*/ 	.word	0x0000000b
        /*052c*/ 	.word	0x00030c40
        /*0530*/ 	.short	0x010a
        /*0532*/ 	.byte	0x3f
	.zero		1


	//   ....[38]....
        /*0534*/ 	.word	0x00007800
        /*0538*/ 	.word	0x0000000b
        /*053c*/ 	.word	0x00030c28
        /*0540*/ 	.short	0x010a
        /*0542*/ 	.byte	0x3f
	.zero		1


	//   ....[39]....
        /*0544*/ 	.word	0x00007850
        /*0548*/ 	.word	0x0000000d
        /*054c*/ 	.word	0x00030c40
        /*0550*/ 	.short	0x010a
        /*0552*/ 	.byte	0x3f
	.zero		1


	//   ....[40]....
        /*0554*/ 	.word	0x00007930
        /*0558*/ 	.word	0x00000006
        /*055c*/ 	.word	0x00000000
        /*0560*/ 	.short	0x010a
        /*0562*/ 	.byte	0x3f
	.zero		1


	//   ....[41]....
        /*0564*/ 	.word	0x00007980
        /*0568*/ 	.word	0x00000003
        /*056c*/ 	.word	0x00000000
        /*0570*/ 	.short	0x010a
        /*0572*/ 	.byte	0x3f
	.zero		1


	//   ....[42]....
        /*0574*/ 	.word	0x000079d0
        /*0578*/ 	.word	0x00000000
        /*057c*/ 	.word	0x00000000
        /*0580*/ 	.short	0x010a
        /*0582*/ 	.byte	0x3f
	.zero		1


	//----- nvinfo : EIATTR_NUM_MBARRIERS
	.align		4
.L_258:
        /*0584*/ 	.byte	0x03, 0x38
        /*0586*/ 	.short	0x0009


	//----- nvinfo : EIATTR_EXIT_INSTR_OFFSETS
	.align		4
        /*0588*/ 	.byte	0x04, 0x1c
        /*058a*/ 	.short	(.L_260 - .L_259)


	//   ....[0]....
.L_259:
        /*058c*/ 	.word	0x000074a0


	//----- nvinfo : EIATTR_MAX_THREADS
	.align		4
.L_260:
        /*0590*/ 	.byte	0x04, 0x05
        /*0592*/ 	.short	(.L_262 - .L_261)
.L_261:
        /*0594*/ 	.word	0x00000180
        /*0598*/ 	.word	0x00000001
        /*059c*/ 	.word	0x00000001


	//----- nvinfo : EIATTR_CRS_STACK_SIZE
	.align		4
.L_262:
        /*05a0*/ 	.byte	0x04, 0x1e
        /*05a2*/ 	.short	(.L_264 - .L_263)
.L_263:
        /*05a4*/ 	.word	0x00000000


	//----- nvinfo : EIATTR_CBANK_PARAM_SIZE
	.align		4
.L_264:
        /*05a8*/ 	.byte	0x03, 0x19
        /*05aa*/ 	.short	0x06f0


	//----- nvinfo : EIATTR_PARAM_CBANK
	.align		4
        /*05ac*/ 	.byte	0x04, 0x0a
        /*05ae*/ 	.short	(.L_266 - .L_265)
	.align		4
.L_265:
        /*05b0*/ 	.word	index@(.nv.constant0._ZN7cutlass13device_kernelIN5flash11enable_sm90INS1_16FlashAttnBwdSm90INS1_25CollectiveMainloopBwdSm90ILi2ELi2ELi2EN4cute5tupleIJNS5_1CILi1EEES8_S8_EEENS6_IJNS7_ILi128EEESA_NS7_ILi64EEEEEENS_10bfloat16_tEfNS_4arch4Sm90ELb0ELb0ELb0ELb0ELb0ELb1ELb0ELb0ELi2ELi1ELi2ELi2ELb0EEENS1_24CollectiveEpilogueBwdGQAISC_fSF_Li256ELb0ELb0EEENS1_19SingleTileSchedulerILb0ELb0ELb0ELi128EEEEEEEEEvNT_6ParamsE)
        /*05b4*/ 	.short	0x0210
        /*05b6*/ 	.short	0x06f0


	//----- nvinfo : EIATTR_SW_WAR
	.align		4
.L_266:
        /*05b8*/ 	.byte	0x04, 0x36
        /*05ba*/ 	.short	(.L_268 - .L_267)
.L_267:
        /*05bc*/ 	.word	0x00000008
.L_268:


//--------------------- .nv.info._ZN7cutlass13device_kernelIN5flash11enable_sm90INS1_16FlashAttnBwdSm90INS1_25CollectiveMainloopBwdSm90ILi2ELi2ELi2EN4cute5tupleIJNS5_1CILi1EEES8_S8_EEENS6_IJNS7_ILi128EEESA_NS7_ILi64EEEEEENS_10bfloat16_tEfNS_4arch4Sm90ELb0ELb0ELb0ELb0ELb1ELb1ELb0ELb0ELi2ELi1ELi2ELi2ELb0EEENS1_24CollectiveEpilogueBwdGQAISC_fSF_Li256ELb0ELb1EEENS1_19SingleTileSchedulerILb0ELb0ELb0ELi128EEEEEEEEEvNT_6ParamsE --------------------------
	.section	.nv.info._ZN7cutlass13device_kernelIN5flash11enable_sm90INS1_16FlashAttnBwdSm90INS1_25CollectiveMainloopBwdSm90ILi2ELi2ELi2EN4cute5tupleIJNS5_1CILi1EEES8_S8_EEENS6_IJNS7_ILi128EEESA_NS7_ILi64EEEEEENS_10bfloat16_tEfNS_4arch4Sm90ELb0ELb0ELb0ELb0ELb1ELb1ELb0ELb0ELi2ELi1ELi2ELi2ELb0EEENS1_24CollectiveEpilogueBwdGQAISC_fSF_Li256ELb0ELb1EEENS1_19SingleTileSchedulerILb0ELb0ELb0ELi128EEEEEEEEEvNT_6ParamsE,"",@"SHT_CUDA_INFO"
	.sectionflags	@""
	.align	4


	//----- nvinfo : EIATTR_CUDA_API_VERSION
	.align		4
        /*0000*/ 	.byte	0x04, 0x37
        /*0002*/ 	.short	(.L_270 - .L_269)
.L_269:
        /*0004*/ 	.word	0x00000082


	//----- nvinfo : EIATTR_KPARAM_INFO
	.align		4
.L_270:
        /*0008*/ 	.byte	0x04, 0x17
        /*000a*/ 	.short	(.L_272 - .L_271)
.L_271:
        /*000c*/ 	.word	0x00000000
        /*0010*/ 	.short	0x0000
        /*0012*/ 	.short	0x0070
        /*0014*/ 	.byte	0x00, 0xf0, 0x01, 0x1a


	//----- nvinfo : EIATTR_SPARSE_MMA_MASK
	.align		4
.L_272:
        /*0018*/ 	.byte	0x03, 0x50
        /*001a*/ 	.short	0x0000


	//----- nvinfo : EIATTR_MAXREG_COUNT
	.align		4
        /*001c*/ 	.byte	0x03, 0x1b
        /*001e*/ 	.short	0x00a8


	//----- nvinfo : EIATTR_NUM_BARRIERS
	.align		4
        /*0020*/ 	.byte	0x02, 0x4c
        /*0022*/ 	.byte	0x10
	.zero		1


	//----- nvinfo : EIATTR_EXTERNS
	.align		4
        /*0024*/ 	.byte	0x04, 0x0f
        /*0026*/ 	.short	(.L_274 - .L_273)


	//   ....[0]....
	.align		4
.L_273:
        /*0028*/ 	.word	index@(__assertfail)


	//----- nvinfo : EIATTR_ANNOTATIONS
	.align		4
.L_274:
        /*002c*/ 	.byte	0x04, 0x55
        /*002e*/ 	.short	(.L_276 - .L_275)


	//   ....[0]....
.L_275:
        /*0030*/ 	.word	0x00000001
        /*0034*/ 	.byte	0x70, 0x15, 0x00, 0x00, 0x01, 0x00, 0x00, 0x00, 0xb0, 0x15, 0x00, 0x00, 0x01, 0x00, 0x00, 0x00
        /*0044*/ 	.byte	0xf0, 0x15, 0x00, 0x00, 0x01, 0x00, 0x00, 0x00, 0x40, 0x17, 0x00, 0x00, 0x01, 0x00, 0x00, 0x00
        /*0054*/ 	.byte	0x70, 0x17, 0x00, 0x00, 0x01, 0x00, 0x00, 0x00, 0x90, 0x17, 0x00, 0x00


	//----- nvinfo : EIATTR_MERCURY_ISA_VERSION
	.align		4
.L_276:
        /*0060*/ 	.byte	0x03, 0x5f
        /*0062*/ 	.short	0x0101


	//----- nvinfo : EIATTR_INT_WARP_WIDE_INSTR_OFFSETS
	.align		4
        /*0064*/ 	.byte	0x04, 0x31
        /*0066*/ 	.short	(.L_278 - .L_277)


	//   ....[0]....
.L_277:
        /*0068*/ 	.word	0x00000180


	//   ....[1]....
        /*006c*/ 	.word	0x00000240


	//   ....[2]....
        /*0070*/ 	.word	0x00005d50


	//   ....[3]....
        /*0074*/ 	.word	0x000061c0


	//   ....[4]....
        /*0078*/ 	.word	0x00006790


	//----- nvinfo : EIATTR_COOP_GROUP_MASK_REGIDS
	.align		4
.L_278:
        /*007c*/ 	.byte	0x04, 0x29
        /*007e*/ 	.short	(.L_280 - .L_279)


	//   ....[0]....
.L_279:
        /*0080*/ 	.word	0xffffffff


	//   ....[1]....
        /*0084*/ 	.word	0xffffffff


	//   ....[2]....
        /*0088*/ 	.word	0xffffffff


	//   ....[3]....
        /*008c*/ 	.word	0xffffffff


	//   ....[4]....
        /*0090*/ 	.word	0xffffffff


	//   ....[5]....
        /*0094*/ 	.word	0xffffffff


	//   ....[6]....
        /*0098*/ 	.word	0xffffffff


	//   ....[7]....
        /*009c*/ 	.word	0xffffffff


	//   ....[8]....
        /*00a0*/ 	.word	0xffffffff


	//   ....[9]....
        /*00a4*/ 	.word	0xffffffff


	//   ....[10]....
        /*00a8*/ 	.word	0xffffffff


	//   ....[11]....
        /*00ac*/ 	.word	0xffffffff


	//   ....[12]....
        /*00b0*/ 	.word	0xffffffff


	//   ....[13]....
        /*00b4*/ 	.word	0xffffffff


	//   ....[14]....
        /*00b8*/ 	.word	0xffffffff


	//   ....[15]....
        /*00bc*/ 	.word	0xffffffff


	//   ....[16]....
        /*00c0*/ 	.word	0xffffffff


	//   ....[17]....
        /*00c4*/ 	.word	0xffffffff


	//   ....[18]....
        /*00c8*/ 	.word	0xffffffff


	//   ....[19]....
        /*00cc*/ 	.word	0xffffffff


	//   ....[20]....
        /*00d0*/ 	.word	0xffffffff


	//   ....[21]....
        /*00d4*/ 	.word	0xffffffff


	//   ....[22]....
        /*00d8*/ 	.word	0xffffffff


	//   ....[23]....
        /*00dc*/ 	.word	0xffffffff


	//   ....[24]....
        /*00e0*/ 	.word	0xffffffff


	//   ....[25]....
        /*00e4*/ 	.word	0xffffffff


	//   ....[26]....
        /*00e8*/ 	.word	0xffffffff


	//   ....[27]....
        /*00ec*/ 	.word	0xffffffff


	//   ....[28]....
        /*00f0*/ 	.word	0xffffffff


	//   ....[29]....
        /*00f4*/ 	.word	0xffffffff


	//   ....[30]....
        /*00f8*/ 	.word	0xffffffff


	//   ....[31]....
        /*00fc*/ 	.word	0xffffffff


	//   ....[32]....
        /*0100*/ 	.word	0xffffffff


	//   ....[33]....
        /*0104*/ 	.word	0xffffffff


	//   ....[34]....
        /*0108*/ 	.word	0xffffffff


	//   ....[35]....
        /*010c*/ 	.word	0xffffffff


	//   ....[36]....
        /*0110*/ 	.word	0xffffffff


	//   ....[37]....
        /*0114*/ 	.word	0xffffffff


	//   ....[38]....
        /*0118*/ 	.word	0xffffffff


	//   ....[39]....
        /*011c*/ 	.word	0xffffffff


	//   ....[40]....
        /*0120*/ 	.word	0xffffffff


	//   ....[41]....
        /*0124*/ 	.word	0xffffffff


	//   ....[42]....
        /*0128*/ 	.word	0xffffffff


	//   ....[43]....
        /*012c*/ 	.word	0xffffffff


	//   ....[44]....
        /*0130*/ 	.word	0xffffffff


	//   ....[45]....
        /*0134*/ 	.word	0xffffffff


	//   ....[46]....
        /*0138*/ 	.word	0xffffffff


	//   ....[47]....
        /*013c*/ 	.word	0xffffffff


	//   ....[48]....
        /*0140*/ 	.word	0xffffffff


	//   ....[49]....
        /*0144*/ 	.word	0xffffffff


	//   ....[50]....
        /*0148*/ 	.word	0xffffffff


	//   ....[51]....
        /*014c*/ 	.word	0xffffffff


	//   ....[52]....
        /*0150*/ 	.word	0xffffffff


	//   ....[53]....
        /*0154*/ 	.word	0xffffffff


	//   ....[54]....
        /*0158*/ 	.word	0xffffffff


	//   ....[55]....
        /*015c*/ 	.word	0xffffffff


	//   ....[56]....
        /*0160*/ 	.word	0xffffffff


	//   ....[57]....
        /*0164*/ 	.word	0xffffffff


	//   ....[58]....
        /*0168*/ 	.word	0xffffffff


	//   ....[59]....
        /*016c*/ 	.word	0xffffffff


	//   ....[60]....
        /*0170*/ 	.word	0xffffffff


	//   ....[61]....
        /*0174*/ 	.word	0xffffffff


	//   ....[62]....
        /*0178*/ 	.word	0xffffffff


	//   ....[63]....
        /*017c*/ 	.word	0xffffffff


	//   ....[64]....
        /*0180*/ 	.word	0xffffffff


	//   ....[65]....
        /*0184*/ 	.word	0xffffffff


	//   ....[66]....
        /*0188*/ 	.word	0xffffffff


	//   ....[67]....
        /*018c*/ 	.word	0xffffffff


	//   ....[68]....
        /*0190*/ 	.word	0xffffffff


	//   ....[69]....
        /*0194*/ 	.word	0xffffffff


	//   ....[70]....
        /*0198*/ 	.word	0xffffffff


	//   ....[71]....
        /*019c*/ 	.word	0xffffffff


	//   ....[72]....
        /*01a0*/ 	.word	0xffffffff


	//   ....[73]....
        /*01a4*/ 	.word	0xffffffff


	//   ....[74]....
        /*01a8*/ 	.word	0xffffffff


	//   ....[75]....
        /*01ac*/ 	.word	0xffffffff


	//   ....[76]....
        /*01b0*/ 	.word	0xffffffff


	//   ....[77]....
        /*01b4*/ 	.word	0xffffffff


	//   ....[78]....
        /*01b8*/ 	.word	0xffffffff


	//   ....[79]....
        /*01bc*/ 	.word	0xffffffff


	//   ....[80]....
        /*01c0*/ 	.word	0xffffffff


	//   ....[81]....
        /*01c4*/ 	.word	0x0500000f


	//   ....[82]....
        /*01c8*/ 	.word	0x0500000f


	//   ....[83]....
        /*01cc*/ 	.word	0x0500000f


	//   ....[84]....
        /*01d0*/ 	.word	0x0500000f


	//   ....[85]....
        /*01d4*/ 	.word	0x0500000f


	//   ....[86]....
        /*01d8*/ 	.word	0x0500000f


	//----- nvinfo : EIATTR_COOP_GROUP_INSTR_OFFSETS
	.align		4
.L_280:
        /*01dc*/ 	.byte	0x04, 0x28
        /*01de*/ 	.short	(.L_282 - .L_281)


	//   ....[0]....
.L_281:
        /*01e0*/ 	.word	0x00000060


	//   ....[1]....
        /*01e4*/ 	.word	0x00000190


	//   ....[2]....
        /*01e8*/ 	.word	0x00000220


	//   ....[3]....
        /*01ec*/ 	.word	0x000003a0


	//   ....[4]....
        /*01f0*/ 	.word	0x000005f0


	//   ....[5]....
        /*01f4*/ 	.word	0x00000b40


	//   ....[6]....
        /*01f8*/ 	.word	0x00001c40


	//   ....[7]....
        /*01fc*/ 	.word	0x00001c80


	//   ....[8]....
        /*0200*/ 	.word	0x00001cc0


	//   ....[9]....
        /*0204*/ 	.word	0x00001d20


	//   ....[10]....
        /*0208*/ 	.word	0x00001df0


	//   ....[11]....
        /*020c*/ 	.word	0x00001e40


	//   ....[12]....
        /*0210*/ 	.word	0x00001e80


	//   ....[13]....
        /*0214*/ 	.word	0x00001ec0


	//   ....[14]....
        /*0218*/ 	.word	0x00001ef0


	//   ....[15]....
        /*021c*/ 	.word	0x00001f50


	//   ....[16]....
        /*0220*/ 	.word	0x00001fd0


	//   ....[17]....
        /*0224*/ 	.word	0x00002040


	//   ....[18]....
        /*0228*/ 	.word	0x00002090


	//   ....[19]....
        /*022c*/ 	.word	0x000020d0


	//   ....[20]....
        /*0230*/ 	.word	0x00002110


	//   ....[21]....
        /*0234*/ 	.word	0x00002140


	//   ....[22]....
        /*0238*/ 	.word	0x00002180


	//   ....[23]....
        /*023c*/ 	.word	0x000021d0


	//   ....[24]....
        /*0240*/ 	.word	0x00002210


	//   ....[25]....
        /*0244*/ 	.word	0x00002280


	//   ....[26]....
        /*0248*/ 	.word	0x000022c0


	//   ....[27]....
        /*024c*/ 	.word	0x00002300


	//   ....[28]....
        /*0250*/ 	.word	0x00002340


	//   ....[29]....
        /*0254*/ 	.word	0x000023c0


	//   ....[30]....
        /*0258*/ 	.word	0x00002400


	//   ....[31]....
        /*025c*/ 	.word	0x00002440


	//   ....[32]....
        /*0260*/ 	.word	0x000024b0


	//   ....[33]....
        /*0264*/ 	.word	0x00002540


	//   ....[34]....
        /*0268*/ 	.word	0x00002600


	//   ....[35]....
        /*026c*/ 	.word	0x00002670


	//   ....[36]....
        /*0270*/ 	.word	0x000026c0


	//   ....[37]....
        /*0274*/ 	.word	0x00002800


	//   ....[38]....
        /*0278*/ 	.word	0x00002c90


	//   ....[39]....
        /*027c*/ 	.word	0x00002ca0


	//   ....[40]....
        /*0280*/ 	.word	0x00002cb0


	//   ....[41]....
        /*0284*/ 	.word	0x00002cc0


	//   ....[42]....
        /*0288*/ 	.word	0x00002cd0


	//   ....[43]....
        /*028c*/ 	.word	0x00002ce0


	//   ....[44]....
        /*0290*/ 	.word	0x00002d10


	//   ....[45]....
        /*0294*/ 	.word	0x00002d40


	//   ....[46]....
        /*0298*/ 	.word	0x00002d80


	//   ....[47]....
        /*029c*/ 	.word	0x00002dc0


	//   ....[48]....
        /*02a0*/ 	.word	0x00002e00


	//   ....[49]....
        /*02a4*/ 	.word	0x00002e40


	//   ....[50]....
        /*02a8*/ 	.word	0x00002e60


	//   ....[51]....
        /*02ac*/ 	.word	0x00002ea0


	//   ....[52]....
        /*02b0*/ 	.word	0x00002ee0


	//   ....[53]....
        /*02b4*/ 	.word	0x00002f40


	//   ....[54]....
        /*02b8*/ 	.word	0x00002f80


	//   ....[55]....
        /*02bc*/ 	.word	0x00002fc0


	//   ....[56]....
        /*02c0*/ 	.word	0x00003000


	//   ....[57]....
        /*02c4*/ 	.word	0x00003040


	//   ....[58]....
        /*02c8*/ 	.word	0x00003080


	//   ....[59]....
        /*02cc*/ 	.word	0x000030c0


	//   ....[60]....
        /*02d0*/ 	.word	0x00003100


	//   ....[61]....
        /*02d4*/ 	.word	0x00003140


	//   ....[62]....
        /*02d8*/ 	.word	0x00003180


	//   ....[63]....
        /*02dc*/ 	.word	0x000031c0


	//   ....[64]....
        /*02e0*/ 	.word	0x00003200


	//   ....[65]....
        /*02e4*/ 	.word	0x00003240


	//   ....[66]....
        /*02e8*/ 	.word	0x00003280


	//   ....[67]....
        /*02ec*/ 	.word	0x000032c0


	//   ....[68]....
        /*02f0*/ 	.word	0x00003300


	//   ....[69]....
        /*02f4*/ 	.word	0x00003340


	//   ....[70]....
        /*02f8*/ 	.word	0x00004e40


	//   ....[71]....
        /*02fc*/ 	.word	0x00004fe0


	//   ....[72]....
        /*0300*/ 	.word	0x00005230


	//   ....[73]....
        /*0304*/ 	.word	0x000053d0


	//   ....[74]....
        /*0308*/ 	.word	0x000054f0


	//   ....[75]....
        /*030c*/ 	.word	0x000059f0


	//   ....[76]....
        /*0310*/ 	.word	0x00005c80


	//   ....[77]....
        /*0314*/ 	.word	0x00005ec0


	//   ....[78]....
        /*0318*/ 	.word	0x000060f0


	//   ....[79]....
        /*031c*/ 	.word	0x000063a0


	//   ....[80]....
        /*0320*/ 	.word	0x000066d0


	//   ....[81]....
        /*0324*/ 	.word	0x00008150


	//   ....[82]....
        /*0328*/ 	.word	0x000082a0


	//   ....[83]....
        /*032c*/ 	.word	0x00008310


	//   ....[84]....
        /*0330*/ 	.word	0x00008380


	//   ....[85]....
        /*0334*/ 	.word	0x000083f0


	//   ....[86]....
        /*0338*/ 	.word	0x00008460


	//----- nvinfo : EIATTR_REG_RECONFIG
	.align		4
.L_282:
        /*033c*/ 	.byte	0x01, 0x54
	.zero		2


	//----- nvinfo : EIATTR_SYSCALL_OFFSETS
	.align		4
        /*0340*/ 	.byte	0x04, 0x46
        /*0342*/ 	.short	(.L_284 - .L_283)


	//   ....[0]....
.L_283:
        /*0344*/ 	.word	0x000007a0


	//   ....[1]....
        /*0348*/ 	.word	0x00000890


	//   ....[2]....
        /*034c*/ 	.word	0x000009f0


	//   ....[3]....
        /*0350*/ 	.word	0x00000ae0


	//----- nvinfo : EIATTR_MBARRIER_INSTR_OFFSETS
	.align		4
.L_284:
        /*0354*/ 	.byte	0x04, 0x39
        /*0356*/ 	.short	(.L_286 - .L_285)


	//   ....[0]....
.L_285:
        /*0358*/ 	.word	0x00000260
        /*035c*/ 	.word	0x000000ff
        /*0360*/ 	.word	0x00030c00
        /*0364*/ 	.short	0x0100
        /*0366*/ 	.byte	0x06
	.zero		1


	//   ....[1]....
        /*0368*/ 	.word	0x00000350
        /*036c*/ 	.word	0x000000ff
        /*0370*/ 	.word	0x00030c10
        /*0374*/ 	.short	0x0100
        /*0376*/ 	.byte	0x08
	.zero		1


	//   ....[2]....
        /*0378*/ 	.word	0x00000360
        /*037c*/ 	.word	0x000000ff
        /*0380*/ 	.word	0x00030c20
        /*0384*/ 	.short	0x0100
        /*0386*/ 	.byte	0x08
	.zero		1


	//   ....[3]....
        /*0388*/ 	.word	0x00000370
        /*038c*/ 	.word	0x000000ff
        /*0390*/ 	.word	0x00030c18
        /*0394*/ 	.short	0x0100
        /*0396*/ 	.byte	0x08
	.zero		1


	//   ....[4]....
        /*0398*/ 	.word	0x00000380
        /*039c*/ 	.word	0x000000ff
        /*03a0*/ 	.word	0x00030c28
        /*03a4*/ 	.short	0x0100
        /*03a6*/ 	.byte	0x08
	.zero		1


	//   ....[5]....
        /*03a8*/ 	.word	0x000004b0
        /*03ac*/ 	.word	0x000000ff
        /*03b0*/ 	.word	0x00030c30
        /*03b4*/ 	.short	0x0100
        /*03b6*/ 	.byte	0x08
	.zero		1


	//   ....[6]....
        /*03b8*/ 	.word	0x000004c0
        /*03bc*/ 	.word	0x000000ff
        /*03c0*/ 	.word	0x00030c40
        /*03c4*/ 	.short	0x0100
        /*03c6*/ 	.byte	0x08
	.zero		1


	//   ....[7]....
        /*03c8*/ 	.word	0x000004d0
        /*03cc*/ 	.word	0x000000ff
        /*03d0*/ 	.word	0x00030c38
        /*03d4*/ 	.short	0x0100
        /*03d6*/ 	.byte	0x08
	.zero		1


	//   ....[8]....
        /*03d8*/ 	.word	0x000004e0
        /*03dc*/ 	.word	0x000000ff
        /*03e0*/ 	.word	0x00030c48
        /*03e4*/ 	.short	0x0100
        /*03e6*/ 	.byte	0x08
	.zero		1


	//   ....[9]....
        /*03e8*/ 	.word	0x00000b70
        /*03ec*/ 	.word	0x00000002
        /*03f0*/ 	.word	0x00030c00
        /*03f4*/ 	.short	0x010a
        /*03f6*/ 	.byte	0x3f
	.zero		1


	//   ....[10]....
        /*03f8*/ 	.word	0x00000bc0
        /*03fc*/ 	.word	0x00000002
        /*0400*/ 	.word	0x00030c00
        /*0404*/ 	.short	0x010a
        /*0406*/ 	.byte	0x3f
	.zero		1


	//   ....[11]....
        /*0408*/ 	.word	0x00001680
        /*040c*/ 	.word	0x00000009
        /*0410*/ 	.word	0x00030c10
        /*0414*/ 	.short	0x010a
        /*0416*/ 	.byte	0x3f
	.zero		1


	//   ....[12]....
        /*0418*/ 	.word	0x000016f0
        /*041c*/ 	.word	0x00000009
        /*0420*/ 	.word	0x00030c10
        /*0424*/ 	.short	0x010a
        /*0426*/ 	.byte	0x3f
	.zero		1


	//   ....[13]....
        /*0428*/ 	.word	0x00001b00
        /*042c*/ 	.word	0x00000009
        /*0430*/ 	.word	0x00030c30
        /*0434*/ 	.short	0x010a
        /*0436*/ 	.byte	0x3f
	.zero		1


	//   ....[14]....
        /*0438*/ 	.word	0x00001b80
        /*043c*/ 	.word	0x00000009
        /*0440*/ 	.word	0x00030c30
        /*0444*/ 	.short	0x010a
        /*0446*/ 	.byte	0x3f
	.zero		1


	//   ....[15]....
        /*0448*/ 	.word	0x000042c0
        /*044c*/ 	.word	0x0000000a
        /*0450*/ 	.word	0x00000000
        /*0454*/ 	.short	0x0101
        /*0456*/ 	.byte	0x3f
	.zero		1


	//   ....[16]....
        /*0458*/ 	.word	0x00004710
        /*045c*/ 	.word	0x00000009
        /*0460*/ 	.word	0x00000000
        /*0464*/ 	.short	0x0101
        /*0466*/ 	.byte	0x3f
	.zero		1


	//   ....[17]....
        /*0468*/ 	.word	0x00006b40
        /*046c*/ 	.word	0x0000000b
        /*0470*/ 	.word	0x00030c20
        /*0474*/ 	.short	0x010a
        /*0476*/ 	.byte	0x3f
	.zero		1


	//   ....[18]....
        /*0478*/ 	.word	0x00007010
        /*047c*/ 	.word	0x0000000b
        /*0480*/ 	.word	0x00030c40
        /*0484*/ 	.short	0x010a
        /*0486*/ 	.byte	0x3f
	.zero		1


	//   ....[19]....
        /*0488*/ 	.word	0x00007240
        /*048c*/ 	.word	0x0000000b
        /*0490*/ 	.word	0x00030c28
        /*0494*/ 	.short	0x010a
        /*0496*/ 	.byte	0x3f
	.zero		1


	//   ....[20]....
        /*0498*/ 	.word	0x000073e0
        /*049c*/ 	.word	0x0000000b
        /*04a0*/ 	.word	0x00030c48
        /*04a4*/ 	.short	0x010a
        /*04a6*/ 	.byte	0x3f
	.zero		1


	//   ....[21]....
        /*04a8*/ 	.word	0x000075f0
        /*04ac*/ 	.word	0x0000000b
        /*04b0*/ 	.word	0x00030c20
        /*04b4*/ 	.short	0x010a
        /*04b6*/ 	.byte	0x3f
	.zero		1


	//   ....[22]....
        /*04b8*/ 	.word	0x00007800
        /*04bc*/ 	.word	0x0000000b
        /*04c0*/ 	.word	0x00030c40
        /*04c4*/ 	.short	0x010a
        /*04c6*/ 	.byte	0x3f
	.zero		1


	//   ....[23]....
        /*04c8*/ 	.word	0x00007a00
        /*04cc*/ 	.word	0x0000000b
        /*04d0*/ 	.word	0x00030c28
        /*04d4*/ 	.short	0x010a
        /*04d6*/ 	.byte	0x3f
	.zero		1


	//   ....[24]....
        /*04d8*/ 	.word	0x00007c00
        /*04dc*/ 	.word	0x0000000d
        /*04e0*/ 	.word	0x00030c40
        /*04e4*/ 	.short	0x010a
        /*04e6*/ 	.byte	0x3f
	.zero		1


	//   ....[25]....
        /*04e8*/ 	.word	0x00007fc0
        /*04ec*/ 	.word	0x00000006
        /*04f0*/ 	.word	0x00000000
        /*04f4*/ 	.short	0x010a
        /*04f6*/ 	.byte	0x3f
	.zero		1


	//   ....[26]....
        /*04f8*/ 	.word	0x00008020
        /*04fc*/ 	.word	0x00000003
        /*0500*/ 	.word	0x00000000
        /*0504*/ 	.short	0x010a
        /*0506*/ 	.byte	0x3f
	.zero		1


	//   ....[27]....
        /*0508*/ 	.word	0x00008080
        /*050c*/ 	.word	0x00000000
        /*0510*/ 	.word	0x00000000
        /*0514*/ 	.short	0x010a
        /*0516*/ 	.byte	0x3f
	.zero		1


	//   ....[28]....
        /*0518*/ 	.word	0x000080b0
        /*051c*/ 	.word	0x00000003
        /*0520*/ 	.word	0x00000000
        /*0524*/ 	.short	0x010a
        /*0526*/ 	.byte	0x3f
	.zero		1


	//   ....[29]....
        /*0528*/ 	.word	0x00008180
        /*052c*/ 	.word	0x00000002
        /*0530*/ 	.word	0x00030c00
        /*0534*/ 	.short	0x010a
        /*0536*/ 	.byte	0x3f
	.zero		1


	//   ....[30]....
        /*0538*/ 	.word	0x000081d0
        /*053c*/ 	.word	0x00000009
        /*0540*/ 	.word	0x00030c10
        /*0544*/ 	.short	0x010a
        /*0546*/ 	.byte	0x3f
	.zero		1


	//   ....[31]....
        /*0548*/ 	.word	0x00008220
        /*054c*/ 	.word	0x00000009
        /*0550*/ 	.word	0x00030c30
        /*0554*/ 	.short	0x010a
        /*0556*/ 	.byte	0x3f
	.zero		1


	//   ....[32]....
        /*0558*/ 	.word	0x000084a0
        /*055c*/ 	.word	0x0000000b
        /*0560*/ 	.word	0x00030c20
        /*0564*/ 	.short	0x010a
        /*0566*/ 	.byte	0x3f
	.zero		1


	//   ....[33]....
        /*0568*/ 	.word	0x000084f0
        /*056c*/ 	.word	0x0000000b
        /*0570*/ 	.word	0x00030c40
        /*0574*/ 	.short	0x010a
        /*0576*/ 	.byte	0x3f
	.zero		1


	//   ....[34]....
        /*0578*/ 	.word	0x00008540
        /*057c*/ 	.word	0x0000000b
        /*0580*/ 	.word	0x00030c28
        /*0584*/ 	.short	0x010a
        /*0586*/ 	.byte	0x3f
	.zero		1


	//   ....[35]....
        /*0588*/ 	.word	0x00008590
        /*058c*/ 	.word	0x0000000b
        /*0590*/ 	.word	0x00030c48
        /*0594*/ 	.short	0x010a
        /*0596*/ 	.byte	0x3f
	.zero		1


	//   ....[36]....
        /*0598*/ 	.word	0x000085f0
        /*059c*/ 	.word	0x0000000b
        /*05a0*/ 	.word	0x00030c20
        /*05a4*/ 	.short	0x010a
        /*05a6*/ 	.byte	0x3f
	.zero		1


	//   ....[37]....
        /*05a8*/ 	.word	0x00008640
        /*05ac*/ 	.word	0x0000000b
        /*05b0*/ 	.word	0x00030c40
        /*05b4*/ 	.short	0x010a
        /*05b6*/ 	.byte	0x3f
	.zero		1


	//   ....[38]....
        /*05b8*/ 	.word	0x00008690
        /*05bc*/ 	.word	0x0000000b
        /*05c0*/ 	.word	0x00030c28
        /*05c4*/ 	.short	0x010a
        /*05c6*/ 	.byte	0x3f
	.zero		1


	//   ....[39]....
        /*05c8*/ 	.word	0x000086e0
        /*05cc*/ 	.word	0x0000000d
        /*05d0*/ 	.word	0x00030c40
        /*05d4*/ 	.short	0x010a
        /*05d6*/ 	.byte	0x3f
	.zero		1


	//   ....[40]....
        /*05d8*/ 	.word	0x000087c0
        /*05dc*/ 	.word	0x00000006
        /*05e0*/ 	.word	0x00000000
        /*05e4*/ 	.short	0x010a
        /*05e6*/ 	.byte	0x3f
	.zero		1


	//   ....[41]....
        /*05e8*/ 	.word	0x00008810
        /*05ec*/ 	.word	0x00000003
        /*05f0*/ 	.word	0x00000000
        /*05f4*/ 	.short	0x010a
        /*05f6*/ 	.byte	0x3f
	.zero		1


	//   ....[42]....
        /*05f8*/ 	.word	0x00008860
        /*05fc*/ 	.word	0x00000000
        /*0600*/ 	.word	0x00000000
        /*0604*/ 	.short	0x010a
        /*0606*/ 	.byte	0x3f
	.zero		1


	//----- nvinfo : EIATTR_NUM_MBARRIERS
	.align		4
.L_286:
        /*0608*/ 	.byte	0x03, 0x38
        /*060a*/ 	.short	0x0009


	//----- nvinfo : EIATTR_EXIT_INSTR_OFFSETS
	.align		4
        /*060c*/ 	.byte	0x04, 0x1c
        /*060e*/ 	.short	(.L_288 - .L_287)


	//   ....[0]....
.L_287:
        /*0610*/ 	.word	0x00008100


	//----- nvinfo : EIATTR_MAX_THREADS
	.align		4
.L_288:
        /*0614*/ 	.byte	0x04, 0x05
        /*0616*/ 	.short	(.L_290 - .L_289)
.L_289:
        /*0618*/ 	.word	0x00000180
        /*061c*/ 	.word	0x00000001
        /*0620*/ 	.word	0x00000001


	//----- nvinfo : EIATTR_CRS_STACK_SIZE
	.align		4
.L_290:
        /*0624*/ 	.byte	0x04, 0x1e
        /*0626*/ 	.short	(.L_292 - .L_291)
.L_291:
        /*0628*/ 	.word	0x00000000


	//----- nvinfo : EIATTR_CBANK_PARAM_SIZE
	.align		4
.L_292:
        /*062c*/ 	.byte	0x03, 0x19
        /*062e*/ 	.short	0x06f0


	//----- nvinfo : EIATTR_PARAM_CBANK
	.align		4
        /*0630*/ 	.byte	0x04, 0x0a
        /*0632*/ 	.short	(.L_294 - .L_293)
	.align		4
.L_293:
        /*0634*/ 	.word	index@(.nv.constant0._ZN7cutlass13device_kernelIN5flash11enable_sm90INS1_16FlashAttnBwdSm90INS1_25CollectiveMainloopBwdSm90ILi2ELi2ELi2EN4cute5tupleIJNS5_1CILi1EEES8_S8_EEENS6_IJNS7_ILi128EEESA_NS7_ILi64EEEEEENS_10bfloat16_tEfNS_4arch4Sm90ELb0ELb0ELb0ELb0ELb1ELb1ELb0ELb0ELi2ELi1ELi2ELi2ELb0EEENS1_24CollectiveEpilogueBwdGQAISC_fSF_Li256ELb0ELb1EEENS1_19SingleTileSchedulerILb0ELb0ELb0ELi128EEEEEEEEEvNT_6ParamsE)
        /*0638*/ 	.short	0x0210
        /*063a*/ 	.short	0x06f0


	//----- nvinfo : EIATTR_SW_WAR
	.align		4
.L_294:
        /*063c*/ 	.byte	0x04, 0x36
        /*063e*/ 	.short	(.L_296 - .L_295)
.L_295:
        /*0640*/ 	.word	0x00000008
.L_296:


//--------------------- .nv.info._ZN7cutlass13device_kernelIN5flash11enable_sm90INS1_16FlashAttnBwdSm90INS1_25CollectiveMainloopBwdSm90ILi2ELi2ELi2EN4cute5tupleIJNS5_1CILi1EEES8_S8_EEENS6_IJNS7_ILi128EEESA_NS7_ILi64EEEEEENS_10bfloat16_tEfNS_4arch4Sm90ELb0ELb0ELb0ELb1ELb0ELb1ELb0ELb0ELi2ELi1ELi2ELi2ELb0EEENS1_21CollectiveEpilogueBwdISC_SD_SF_Li256ELb1ELb0ELi1EEENS1_19SingleTileSchedulerILb1ELb0ELb0ELi128EEEEEEEEEvNT_6ParamsE --------------------------
	.section	.nv.info._ZN7cutlass13device_kernelIN5flash11enable_sm90INS1_16FlashAttnBwdSm90INS1_25CollectiveMainloopBwdSm90ILi2ELi2ELi2EN4cute5tupleIJNS5_1CILi1EEES8_S8_EEENS6_IJNS7_ILi128EEESA_NS7_ILi64EEEEEENS_10bfloat16_tEfNS_4arch4Sm90ELb0ELb0ELb0ELb1ELb0ELb1ELb0ELb0ELi2ELi1ELi2ELi2ELb0EEENS1_21CollectiveEpilogueBwdISC_SD_SF_Li256ELb1ELb0ELi1EEENS1_19SingleTileSchedulerILb1ELb0ELb0ELi128EEEEEEEEEvNT_6ParamsE,"",@"SHT_CUDA_INFO"
	.sectionflags	@""
	.align	4


	//----- nvinfo : EIATTR_CUDA_API_VERSION
	.align		4
        /*0000*/ 	.byte	0x04, 0x37
        /*0002*/ 	.short	(.L_298 - .L_297)
.L_297:
        /*0004*/ 	.word	0x00000082


	//----- nvinfo : EIATTR_KPARAM_INFO
	.align		4
.L_298:
        /*0008*/ 	.byte	0x04, 0x17
        /*000a*/ 	.short	(.L_300 - .L_299)
.L_299:
        /*000c*/ 	.word	0x00000000
        /*0010*/ 	.short	0x0000
        /*0012*/ 	.short	0x0070
        /*0014*/ 	.byte	0x00, 0xf0, 0x01, 0x1a


	//----- nvinfo : EIATTR_SPARSE_MMA_MASK
	.align		4
.L_300:
        /*0018*/ 	.byte	0x03, 0x50
        /*001a*/ 	.short	0x0000


	//----- nvinfo : EIATTR_MAXREG_COUNT
	.align		4
        /*001c*/ 	.byte	0x03, 0x1b
        /*001e*/ 	.short	0x00a8


	//----- nvinfo : EIATTR_NUM_BARRIERS
	.align		4
        /*0020*/ 	.byte	0x02, 0x4c
        /*0022*/ 	.byte	0x10
	.zero		1


	//----- nvinfo : EIATTR_EXTERNS
	.align		4
        /*0024*/ 	.byte	0x04, 0x0f
        /*0026*/ 	.short	(.L_302 - .L_301)


	//   ....[0]....
	.align		4
.L_301:
        /*0028*/ 	.word	index@(__assertfail)


	//----- nvinfo : EIATTR_ANNOTATIONS
	.align		4
.L_302:
        /*002c*/ 	.byte	0x04, 0x55
        /*002e*/ 	.short	(.L_304 - .L_303)


	//   ....[0]....
.L_303:
        /*0030*/ 	.word	0x00000001
        /*0034*/ 	.byte	0x60, 0x05, 0x00, 0x00, 0x01, 0x00, 0x00, 0x00, 0xd0, 0x07, 0x00, 0x00, 0x01, 0x00, 0x00, 0x00
        /*0044*/ 	.byte	0x50, 0x13, 0x00, 0x00, 0x01, 0x00, 0x00, 0x00, 0x00, 0x19, 0x00, 0x00, 0x01, 0x00, 0x00, 0x00
        /*0054*/ 	.byte	0x40, 0x19, 0x00, 0x00, 0x01, 0x00, 0x00, 0x00, 0x80, 0x19, 0x00, 0x00, 0x01, 0x00, 0x00, 0x00
        /*0064*/ 	.byte	0x20, 0x1b, 0x00, 0x00, 0x01, 0x00, 0x00, 0x00, 0x50, 0x1b, 0x00, 0x00, 0x01, 0x00, 0x00, 0x00
        /*0074*/ 	.byte	0x70, 0x1b, 0x00, 0x00, 0x01, 0x00, 0x00, 0x00, 0x50, 0x4d, 0x00, 0x00, 0x01, 0x00, 0x00, 0x00
        /*0084*/ 	.byte	0x90, 0x5f, 0x00, 0x00, 0x01, 0x00, 0x00, 0x00, 0xe0, 0x8c, 0x00, 0x00, 0x01, 0x00, 0x00, 0x00
        /*0094*/ 	.byte	0x10, 0x8d, 0x00, 0x00, 0x01, 0x00, 0x00, 0x00, 0xf0, 0x97, 0x00, 0x00


	//----- nvinfo : EIATTR_MERCURY_ISA_VERSION
	.align		4
.L_304:
        /*00a0*/ 	.byte	0x03, 0x5f
        /*00a2*/ 	.short	0x0101


	//----- nvinfo : EIATTR_INT_WARP_WIDE_INSTR_OFFSETS
	.align		4
        /*00a4*/ 	.byte	0x04, 0x31
        /*00a6*/ 	.short	(.L_306 - .L_305)


	//   ....[0]....
.L_305:
        /*00a8*/ 	.word	0x00000180


	//   ....[1]....
        /*00ac*/ 	.word	0x00000240


	//   ....[2]....
        /*00b0*/ 	.word	0x00007ef0


	//----- nvinfo : EIATTR_COOP_GROUP_MASK_REGIDS
	.align		4
.L_306:
        /*00b4*/ 	.byte	0x04, 0x29
        /*00b6*/ 	.short	(.L_308 - .L_307)


	//   ....[0]....
.L_307:
        /*00b8*/ 	.word	0xffffffff


	//   ....[1]....
        /*00bc*/ 	.word	0xffffffff


	//   ....[2]....
        /*00c0*/ 	.word	0xffffffff


	//   ....[3]....
        /*00c4*/ 	.word	0xffffffff


	//   ....[4]....
        /*00c8*/ 	.word	0xffffffff


	//   ....[5]....
        /*00cc*/ 	.word	0xffffffff


	//   ....[6]....
        /*00d0*/ 	.word	0xffffffff


	//   ....[7]....
        /*00d4*/ 	.word	0xffffffff


	//   ....[8]....
        /*00d8*/ 	.word	0xffffffff


	//   ....[9]....
        /*00dc*/ 	.word	0xffffffff


	//   ....[10]....
        /*00e0*/ 	.word	0xffffffff


	//   ....[11]....
        /*00e4*/ 	.word	0xffffffff


	//   ....[12]....
        /*00e8*/ 	.word	0xffffffff


	//   ....[13]....
        /*00ec*/ 	.word	0xffffffff


	//   ....[14]....
        /*00f0*/ 	.word	0xffffffff


	//   ....[15]....
        /*00f4*/ 	.word	0xffffffff


	//   ....[16]....
        /*00f8*/ 	.word	0xffffffff


	//   ....[17]....
        /*00fc*/ 	.word	0xffffffff


	//   ....[18]....
        /*0100*/ 	.word	0xffffffff


	//   ....[19]....
        /*0104*/ 	.word	0xffffffff


	//   ....[20]....
        /*0108*/ 	.word	0xffffffff


	//   ....[21]....
        /*010c*/ 	.word	0xffffffff


	//   ....[22]....
        /*0110*/ 	.word	0xffffffff


	//   ....[23]....
        /*0114*/ 	.word	0xffffffff


	//   ....[24]....
        /*0118*/ 	.word	0xffffffff


	//   ....[25]....
        /*011c*/ 	.word	0xffffffff


	//   ....[26]....
        /*0120*/ 	.word	0xffffffff


	//   ....[27]....
        /*0124*/ 	.word	0xffffffff


	//   ....[28]....
        /*0128*/ 	.word	0xffffffff


	//   ....[29]....
        /*012c*/ 	.word	0xffffffff


	//   ....[30]....
        /*0130*/ 	.word	0xffffffff


	//   ....[31]....
        /*0134*/ 	.word	0xffffffff


	//   ....[32]....
        /*0138*/ 	.word	0xffffffff


	//   ....[33]....
        /*013c*/ 	.word	0xffffffff


	//   ....[34]....
        /*0140*/ 	.word	0xffffffff


	//   ....[35]....
        /*0144*/ 	.word	0xffffffff


	//   ....[36]....
        /*0148*/ 	.word	0xffffffff


	//   ....[37]....
        /*014c*/ 	.word	0xffffffff


	//   ....[38]....
        /*0150*/ 	.word	0xffffffff


	//   ....[39]....
        /*0154*/ 	.word	0xffffffff


	//   ....[40]....
        /*0158*/ 	.word	0xffffffff


	//   ....[41]....
        /*015c*/ 	.word	0xffffffff


	//   ....[42]....
        /*0160*/ 	.word	0xffffffff


	//   ....[43]....
        /*0164*/ 	.word	0xffffffff


	//   ....[44]....
        /*0168*/ 	.word	0xffffffff


	//   ....[45]....
        /*016c*/ 	.word	0xffffffff


	//   ....[46]....
        /*0170*/ 	.word	0xffffffff


	//   ....[47]....
        /*0174*/ 	.word	0xffffffff


	//   ....[48]....
        /*0178*/ 	.word	0xffffffff


	//   ....[49]....
        /*017c*/ 	.word	0xffffffff


	//   ....[50]....
        /*0180*/ 	.word	0xffffffff


	//   ....[51]....
        /*0184*/ 	.word	0xffffffff


	//   ....[52]....
        /*0188*/ 	.word	0xffffffff


	//   ....[53]....
        /*018c*/ 	.word	0xffffffff


	//   ....[54]....
        /*0190*/ 	.word	0xffffffff


	//   ....[55]....
        /*0194*/ 	.word	0xffffffff


	//   ....[56]....
        /*0198*/ 	.word	0xffffffff


	//   ....[57]....
        /*019c*/ 	.word	0xffffffff


	//   ....[58]....
        /*01a0*/ 	.word	0xffffffff


	//   ....[59]....
        /*01a4*/ 	.word	0xffffffff


	//   ....[60]....
        /*01a8*/ 	.word	0xffffffff


	//   ....[61]....
        /*01ac*/ 	.word	0xffffffff


	//   ....[62]....
        /*01b0*/ 	.word	0xffffffff


	//   ....[63]....
        /*01b4*/ 	.word	0xffffffff


	//   ....[64]....
        /*01b8*/ 	.word	0xffffffff


	//   ....[65]....
        /*01bc*/ 	.word	0xffffffff


	//   ....[66]....
        /*01c0*/ 	.word	0xffffffff


	//   ....[67]....
        /*01c4*/ 	.word	0xffffffff


	//   ....[68]....
        /*01c8*/ 	.word	0xffffffff


	//   ....[69]....
        /*01cc*/ 	.word	0xffffffff


	//   ....[70]....
        /*01d0*/ 	.word	0xffffffff


	//   ....[71]....
        /*01d4*/ 	.word	0x0500000f


	//----- nvinfo : EIATTR_COOP_GROUP_INSTR_OFFSETS
	.align		4
.L_308:
        /*01d8*/ 	.byte	0x04, 0x28
        /*01da*/ 	.short	(.L_310 - .L_309)


	//   ....[0]....
.L_309:
        /*01dc*/ 	.word	0x00000060


	//   ....[1]....
        /*01e0*/ 	.word	0x00000190


	//   ....[2]....
        /*01e4*/ 	.word	0x00000220


	//   ....[3]....
        /*01e8*/ 	.word	0x000003a0


	//   ....[4]....
        /*01ec*/ 	.word	0x00000610


	//   ....[5]....
        /*01f0*/ 	.word	0x00001160


	//   ....[6]....
        /*01f4*/ 	.word	0x00002020


	//   ....[7]....
        /*01f8*/ 	.word	0x00002060


	//   ....[8]....
        /*01fc*/ 	.word	0x000020a0


	//   ....[9]....
        /*0200*/ 	.word	0x00002100


	//   ....[10]....
        /*0204*/ 	.word	0x000021d0


	//   ....[11]....
        /*0208*/ 	.word	0x00002220


	//   ....[12]....
        /*020c*/ 	.word	0x00002260


	//   ....[13]....
        /*0210*/ 	.word	0x000022a0


	//   ....[14]....
        /*0214*/ 	.word	0x000022e0


	//   ....[15]....
        /*0218*/ 	.word	0x00002320


	//   ....[16]....
        /*021c*/ 	.word	0x00002360


	//   ....[17]....
        /*0220*/ 	.word	0x000023c0


	//   ....[18]....
        /*0224*/ 	.word	0x00002430


	//   ....[19]....
        /*0228*/ 	.word	0x00002470


	//   ....[20]....
        /*022c*/ 	.word	0x000024a0


	//   ....[21]....
        /*0230*/ 	.word	0x000024e0


	//   ....[22]....
        /*0234*/ 	.word	0x00002510


	//   ....[23]....
        /*0238*/ 	.word	0x00002580


	//   ....[24]....
        /*023c*/ 	.word	0x000025c0


	//   ....[25]....
        /*0240*/ 	.word	0x00002630


	//   ....[26]....
        /*0244*/ 	.word	0x00002680


	//   ....[27]....
        /*0248*/ 	.word	0x000026c0


	//   ....[28]....
        /*024c*/ 	.word	0x00002710


	//   ....[29]....
        /*0250*/ 	.word	0x00002750


	//   ....[30]....
        /*0254*/ 	.word	0x000027d0


	//   ....[31]....
        /*0258*/ 	.word	0x00002810


	//   ....[32]....
        /*025c*/ 	.word	0x00002850


	//   ....[33]....
        /*0260*/ 	.word	0x00002a80


	//   ....[34]....
        /*0264*/ 	.word	0x00002ad0


	//   ....[35]....
        /*0268*/ 	.word	0x00002b10


	//   ....[36]....
        /*026c*/ 	.word	0x00002bc0


	//   ....[37]....
        /*0270*/ 	.word	0x00002bf0


	//   ....[38]....
        /*0274*/ 	.word	0x00003050


	//   ....[39]....
        /*0278*/ 	.word	0x00003060


	//   ....[40]....
        /*027c*/ 	.word	0x00003070


	//   ....[41]....
        /*0280*/ 	.word	0x00003080


	//   ....[42]....
        /*0284*/ 	.word	0x00003090


	//   ....[43]....
        /*0288*/ 	.word	0x000030a0


	//   ....[44]....
        /*028c*/ 	.word	0x000030d0


	//   ....[45]....
        /*0290*/ 	.word	0x00003100


	//   ....[46]....
        /*0294*/ 	.word	0x00003140


	//   ....[47]....
        /*0298*/ 	.word	0x00003180


	//   ....[48]....
        /*029c*/ 	.word	0x000031c0


	//   ....[49]....
        /*02a0*/ 	.word	0x00003200


	//   ....[50]....
        /*02a4*/ 	.word	0x00003240


	//   ....[51]....
        /*02a8*/ 	.word	0x00003280


	//   ....[52]....
        /*02ac*/ 	.word	0x000032c0


	//   ....[53]....
        /*02b0*/ 	.word	0x00003320


	//   ....[54]....
        /*02b4*/ 	.word	0x00003360


	//   ....[55]....
        /*02b8*/ 	.word	0x000033a0


	//   ....[56]....
        /*02bc*/ 	.word	0x000033e0


	//   ....[57]....
        /*02c0*/ 	.word	0x00003420


	//   ....[58]....
        /*02c4*/ 	.word	0x00003460


	//   ....[59]....
        /*02c8*/ 	.word	0x000034a0


	//   ....[60]....
        /*02cc*/ 	.word	0x000034e0


	//   ....[61]....
        /*02d0*/ 	.word	0x00003520


	//   ....[62]....
        /*02d4*/ 	.word	0x00003560


	//   ....[63]....
        /*02d8*/ 	.word	0x000035a0


	//   ....[64]....
        /*02dc*/ 	.word	0x000035e0


	//   ....[65]....
        /*02e0*/ 	.word	0x00003620


	//   ....[66]....
        /*02e4*/ 	.word	0x00003660


	//   ....[67]....
        /*02e8*/ 	.word	0x000036a0


	//   ....[68]....
        /*02ec*/ 	.word	0x000036e0


	//   ....[69]....
        /*02f0*/ 	.word	0x00003720


	//   ....[70]....
        /*02f4*/ 	.word	0x00006c50


	//   ....[71]....
        /*02f8*/ 	.word	0x00009a60


	//----- nvinfo : EIATTR_REG_RECONFIG
	.align		4
.L_310:
        /*02fc*/ 	.byte	0x01, 0x54
	.zero		2


	//----- nvinfo : EIATTR_SYSCALL_OFFSETS
	.align		4
        /*0300*/ 	.byte	0x04, 0x46
        /*0302*/ 	.short	(.L_312 - .L_311)


	//   ....[0]....
.L_311:
        /*0304*/ 	.word	0x00000dc0


	//   ....[1]....
        /*0308*/ 	.word	0x00000eb0


	//   ....[2]....
        /*030c*/ 	.word	0x00001010


	//   ....[3]....
        /*0310*/ 	.word	0x00001100


	//----- nvinfo : EIATTR_MBARRIER_INSTR_OFFSETS
	.align		4
.L_312:
        /*0314*/ 	.byte	0x04, 0x39
        /*0316*/ 	.short	(.L_314 - .L_313)


	//   ....[0]....
.L_313:
        /*0318*/ 	.word	0x00000260
        /*031c*/ 	.word	0x000000ff
        /*0320*/ 	.word	0x00030c00
        /*0324*/ 	.short	0x0100
        /*0326*/ 	.byte	0x06
	.zero		1


	//   ....[1]....
        /*0328*/ 	.word	0x00000350
        /*032c*/ 	.word	0x000000ff
        /*0330*/ 	.word	0x00030c10
        /*0334*/ 	.short	0x0100
        /*0336*/ 	.byte	0x08
	.zero		1


	//   ....[2]....
        /*0338*/ 	.word	0x00000360
        /*033c*/ 	.word	0x000000ff
        /*0340*/ 	.word	0x00030c20
        /*0344*/ 	.short	0x0100
        /*0346*/ 	.byte	0x08
	.zero		1


	//   ....[3]....
        /*0348*/ 	.word	0x00000370
        /*034c*/ 	.word	0x000000ff
        /*0350*/ 	.word	0x00030c18
        /*0354*/ 	.short	0x0100
        /*0356*/ 	.byte	0x08
	.zero		1


	//   ....[4]....
        /*0358*/ 	.word	0x00000380
        /*035c*/ 	.word	0x000000ff
        /*0360*/ 	.word	0x00030c28
        /*0364*/ 	.short	0x0100
        /*0366*/ 	.byte	0x08
	.zero		1


	//   ....[5]....
        /*0368*/ 	.word	0x000004b0
        /*036c*/ 	.word	0x000000ff
        /*0370*/ 	.word	0x00030c30
        /*0374*/ 	.short	0x0100
        /*0376*/ 	.byte	0x08
	.zero		1


	//   ....[6]....
        /*0378*/ 	.word	0x000004c0
        /*037c*/ 	.word	0x000000ff
        /*0380*/ 	.word	0x00030c40
        /*0384*/ 	.short	0x0100
        /*0386*/ 	.byte	0x08
	.zero		1


	//   ....[7]....
        /*0388*/ 	.word	0x000004d0
        /*038c*/ 	.word	0x000000ff
        /*0390*/ 	.word	0x00030c38
        /*0394*/ 	.short	0x0100
        /*0396*/ 	.byte	0x08
	.zero		1


	//   ....[8]....
        /*0398*/ 	.word	0x000004e0
        /*039c*/ 	.word	0x000000ff
        /*03a0*/ 	.word	0x00030c48
        /*03a4*/ 	.short	0x0100
        /*03a6*/ 	.byte	0x08
	.zero		1


	//   ....[9]....
        /*03a8*/ 	.word	0x000011b0
        /*03ac*/ 	.word	0x000000e2
        /*03b0*/ 	.word	0x00030c00
        /*03b4*/ 	.short	0x010a
        /*03b6*/ 	.byte	0x3f
	.zero		1


	//   ....[10]....
        /*03b8*/ 	.word	0x00001330
        /*03bc*/ 	.word	0x000000e2
        /*03c0*/ 	.word	0x00030c00
        /*03c4*/ 	.short	0x010a
        /*03c6*/ 	.byte	0x3f
	.zero		1


	//   ....[11]....
        /*03c8*/ 	.word	0x00001a60
        /*03cc*/ 	.word	0x00000009
        /*03d0*/ 	.word	0x00030c10
        /*03d4*/ 	.short	0x010a
        /*03d6*/ 	.byte	0x3f
	.zero		1


	//   ....[12]....
        /*03d8*/ 	.word	0x00001ad0
        /*03dc*/ 	.word	0x00000009
        /*03e0*/ 	.word	0x00030c10
        /*03e4*/ 	.short	0x010a
        /*03e6*/ 	.byte	0x3f
	.zero		1


	//   ....[13]....
        /*03e8*/ 	.word	0x00001ee0
        /*03ec*/ 	.word	0x00000009
        /*03f0*/ 	.word	0x00030c30
        /*03f4*/ 	.short	0x010a
        /*03f6*/ 	.byte	0x3f
	.zero		1


	//   ....[14]....
        /*03f8*/ 	.word	0x00001f60
        /*03fc*/ 	.word	0x00000009
        /*0400*/ 	.word	0x00030c30
        /*0404*/ 	.short	0x010a
        /*0406*/ 	.byte	0x3f
	.zero		1


	//   ....[15]....
        /*0408*/ 	.word	0x00004690
        /*040c*/ 	.word	0x0000000a
        /*0410*/ 	.word	0x00000000
        /*0414*/ 	.short	0x0101
        /*0416*/ 	.byte	0x3f
	.zero		1


	//   ....[16]....
        /*0418*/ 	.word	0x00004ad0
        /*041c*/ 	.word	0x00000009
        /*0420*/ 	.word	0x00000000
        /*0424*/ 	.short	0x0101
        /*0426*/ 	.byte	0x3f
	.zero		1


	//   ....[17]....
        /*0428*/ 	.word	0x000083f0
        /*042c*/ 	.word	0x0000000c
        /*0430*/ 	.word	0x00030c20
        /*0434*/ 	.short	0x010a
        /*0436*/ 	.byte	0x3f
	.zero		1


	//   ....[18]....
        /*0438*/ 	.word	0x000088a0
        /*043c*/ 	.word	0x0000000c
        /*0440*/ 	.word	0x00030c40
        /*0444*/ 	.short	0x010a
        /*0446*/ 	.byte	0x3f
	.zero		1


	//   ....[19]....
        /*0448*/ 	.word	0x00008ae0
        /*044c*/ 	.word	0x0000000c
        /*0450*/ 	.word	0x00030c28
        /*0454*/ 	.short	0x010a
        /*0456*/ 	.byte	0x3f
	.zero		1


	//   ....[20]....
        /*0458*/ 	.word	0x00008ca0
        /*045c*/ 	.word	0x0000000c
        /*0460*/ 	.word	0x00030c48
        /*0464*/ 	.short	0x010a
        /*0466*/ 	.byte	0x3f
	.zero		1


	//   ....[21]....
        /*0468*/ 	.word	0x00008eb0
        /*046c*/ 	.word	0x0000000c
        /*0470*/ 	.word	0x00030c20
        /*0474*/ 	.short	0x010a
        /*0476*/ 	.byte	0x3f
	.zero		1


	//   ....[22]....
        /*0478*/ 	.word	0x000090d0
        /*047c*/ 	.word	0x0000000c
        /*0480*/ 	.word	0x00030c40
        /*0484*/ 	.short	0x010a
        /*0486*/ 	.byte	0x3f
	.zero		1


	//   ....[23]....
        /*0488*/ 	.word	0x000092e0
        /*048c*/ 	.word	0x0000000c
        /*0490*/ 	.word	0x00030c28
        /*0494*/ 	.short	0x010a
        /*0496*/ 	.byte	0x3f
	.zero		1


	//   ....[24]....
        /*0498*/ 	.word	0x000094f0
        /*049c*/ 	.word	0x0000000d
        /*04a0*/ 	.word	0x00030c40
        /*04a4*/ 	.short	0x010a
        /*04a6*/ 	.byte	0x3f
	.zero		1


	//   ....[25]....
        /*04a8*/ 	.word	0x000098e0
        /*04ac*/ 	.word	0x00000007
        /*04b0*/ 	.word	0x00000000
        /*04b4*/ 	.short	0x010a
        /*04b6*/ 	.byte	0x3f
	.zero		1


	//   ....[26]....
        /*04b8*/ 	.word	0x00009930
        /*04bc*/ 	.word	0x0000000b
        /*04c0*/ 	.word	0x00000000
        /*04c4*/ 	.short	0x010a
        /*04c6*/ 	.byte	0x3f
	.zero		1


	//   ....[27]....
        /*04c8*/ 	.word	0x00009990
        /*04cc*/ 	.word	0x00000009
        /*04d0*/ 	.word	0x00000000
        /*04d4*/ 	.short	0x010a
        /*04d6*/ 	.byte	0x3f
	.zero		1


	//   ....[28]....
        /*04d8*/ 	.word	0x000099c0
        /*04dc*/ 	.word	0x00000003
        /*04e0*/ 	.word	0x00000000
        /*04e4*/ 	.short	0x010a
        /*04e6*/ 	.byte	0x3f
	.zero		1


	//   ....[29]....
        /*04e8*/ 	.word	0x00009a90
        /*04ec*/ 	.word	0x000000e2
        /*04f0*/ 	.word	0x00030c00
        /*04f4*/ 	.short	0x010a
        /*04f6*/ 	.byte	0x3f
	.zero		1


	//   ....[30]....
        /*04f8*/ 	.word	0x00009ae0
        /*04fc*/ 	.word	0x00000009
        /*0500*/ 	.word	0x00030c10
        /*0504*/ 	.short	0x010a
        /*0506*/ 	.byte	0x3f
	.zero		1


	//   ....[31]....
        /*0508*/ 	.word	0x00009b30
        /*050c*/ 	.word	0x00000009
        /*0510*/ 	.word	0x00030c30
        /*0514*/ 	.short	0x010a
        /*0516*/ 	.byte	0x3f
	.zero		1


	//   ....[32]....
        /*0518*/ 	.word	0x00009b80
        /*051c*/ 	.word	0x0000000c
        /*0520*/ 	.word	0x00030c20
        /*0524*/ 	.short	0x010a
        /*0526*/ 	.byte	0x3f
	.zero		1


	//   ....[33]....
        /*0528*/ 	.word	0x00009bd0
        /*052c*/ 	.word	0x0000000c
        /*0530*/ 	.word	0x00030c40
        /*0534*/ 	.short	0x010a
        /*0536*/ 	.byte	0x3f
	.zero		1


	//   ....[34]....
        /*0538*/ 	.word	0x00009c20
        /*053c*/ 	.word	0x0000000c
        /*0540*/ 	.word	0x00030c28
        /*0544*/ 	.short	0x010a
        /*0546*/ 	.byte	0x3f
	.zero		1


	//   ....[35]....
        /*0548*/ 	.word	0x00009c70
        /*054c*/ 	.word	0x0000000c
        /*0550*/ 	.word	0x00030c48
        /*0554*/ 	.short	0x010a
        /*0556*/ 	.byte	0x3f
	.zero		1


	//   ....[36]....
        /*0558*/ 	.word	0x00009cd0
        /*055c*/ 	.word	0x0000000c
        /*0560*/ 	.word	0x00030c20
        /*0564*/ 	.short	0x010a
        /*0566*/ 	.byte	0x3f
	.zero		1


	//   ....[37]....
        /*0568*/ 	.word	0x00009d20
        /*056c*/ 	.word	0x0000000c
        /*0570*/ 	.word	0x00030c40
        /*0574*/ 	.short	0x010a
        /*0576*/ 	.byte	0x3f
	.zero		1


	//   ....[38]....
        /*0578*/ 	.word	0x00009d70
        /*057c*/ 	.word	0x0000000c
        /*0580*/ 	.word	0x00030c28
        /*0584*/ 	.short	0x010a
        /*0586*/ 	.byte	0x3f
	.zero		1


	//   ....[39]....
        /*0588*/ 	.word	0x00009dc0
        /*058c*/ 	.word	0x0000000d
        /*0590*/ 	.word	0x00030c40
        /*0594*/ 	.short	0x010a
        /*0596*/ 	.byte	0x3f
	.zero		1


	//   ....[40]....
        /*0598*/ 	.word	0x00009e90
        /*059c*/ 	.word	0x00000007
        /*05a0*/ 	.word	0x00000000
        /*05a4*/ 	.short	0x010a
        /*05a6*/ 	.byte	0x3f
	.zero		1


	//   ....[41]....
        /*05a8*/ 	.word	0x00009ee0
        /*05ac*/ 	.word	0x0000000b
        /*05b0*/ 	.word	0x00000000
        /*05b4*/ 	.short	0x010a
        /*05b6*/ 	.byte	0x3f
	.zero		1


	//   ....[42]....
        /*05b8*/ 	.word	0x00009f30
        /*05bc*/ 	.word	0x00000009
        /*05c0*/ 	.word	0x00000000
        /*05c4*/ 	.short	0x010a
        /*05c6*/ 	.byte	0x3f
	.zero		1


	//----- nvinfo : EIATTR_NUM_MBARRIERS
	.align		4
.L_314:
        /*05c8*/ 	.byte	0x03, 0x38
        /*05ca*/ 	.short	0x0009


	//----- nvinfo : EIATTR_EXIT_INSTR_OFFSETS
	.align		4
        /*05cc*/ 	.byte	0x04, 0x1c
        /*05ce*/ 	.short	(.L_316 - .L_315)


	//   ....[0]....
.L_315:
        /*05d0*/ 	.word	0x00009a10


	//----- nvinfo : EIATTR_MAX_THREADS
	.align		4
.L_316:
        /*05d4*/ 	.byte	0x04, 0x05
        /*05d6*/ 	.short	(.L_318 - .L_317)
.L_317:
        /*05d8*/ 	.word	0x00000180
        /*05dc*/ 	.word	0x00000001
        /*05e0*/ 	.word	0x00000001


	//----- nvinfo : EIATTR_CRS_STACK_SIZE
	.align		4
.L_318:
        /*05e4*/ 	.byte	0x04, 0x1e
        /*05e6*/ 	.short	(.L_320 - .L_319)
.L_319:
        /*05e8*/ 	.word	0x00000000


	//----- nvinfo : EIATTR_CBANK_PARAM_SIZE
	.align		4
.L_320:
        /*05ec*/ 	.byte	0x03, 0x19
        /*05ee*/ 	.short	0x06f0


	//----- nvinfo : EIATTR_PARAM_CBANK
	.align		4
        /*05f0*/ 	.byte	0x04, 0x0a
        /*05f2*/ 	.short	(.L_322 - .L_321)
	.align		4
.L_321:
        /*05f4*/ 	.word	index@(.nv.constant0._ZN7cutlass13device_kernelIN5flash11enable_sm90INS1_16FlashAttnBwdSm90INS1_25CollectiveMainloopBwdSm90ILi2ELi2ELi2EN4cute5tupleIJNS5_1CILi1EEES8_S8_EEENS6_IJNS7_ILi128EEESA_NS7_ILi64EEEEEENS_10bfloat16_tEfNS_4arch4Sm90ELb0ELb0ELb0ELb1ELb0ELb1ELb0ELb0ELi2ELi1ELi2ELi2ELb0EEENS1_21CollectiveEpilogueBwdISC_SD_SF_Li256ELb1ELb0ELi1EEENS1_19SingleTileSchedulerILb1ELb0ELb0ELi128EEEEEEEEEvNT_6ParamsE)
        /*05f8*/ 	.short	0x0210
        /*05fa*/ 	.short	0x06f0


	//----- nvinfo : EIATTR_SW_WAR
	.align		4
.L_322:
        /*05fc*/ 	.byte	0x04, 0x36
        /*05fe*/ 	.short	(.L_324 - .L_323)
.L_323:
        /*0600*/ 	.word	0x00000008
.L_324:


//--------------------- .nv.info._ZN7cutlass13device_kernelIN5flash11enable_sm90INS1_16FlashAttnBwdSm90INS1_25CollectiveMainloopBwdSm90ILi2ELi2ELi2EN4cute5tupleIJNS5_1CILi1EEES8_S8_EEENS6_IJNS7_ILi128EEESA_NS7_ILi64EEEEEENS_10bfloat16_tEfNS_4arch4Sm90ELb0ELb0ELb0ELb1ELb1ELb1ELb0ELb0ELi2ELi1ELi2ELi2ELb0EEENS1_21CollectiveEpilogueBwdISC_SD_SF_Li256ELb1ELb0ELi1EEENS1_19SingleTileSchedulerILb1ELb0ELb0ELi128EEEEEEEEEvNT_6ParamsE --------------------------
	.section	.nv.info._ZN7cutlass13device_kernelIN5flash11enable_sm90INS1_16FlashAttnBwdSm90INS1_25CollectiveMainloopBwdSm90ILi2ELi2ELi2EN4cute5tupleIJNS5_1CILi1EEES8_S8_EEENS6_IJNS7_ILi128EEESA_NS7_ILi64EEEEEENS_10bfloat16_tEfNS_4arch4Sm90ELb0ELb0ELb0ELb1ELb1ELb1ELb0ELb0ELi2ELi1ELi2ELi2ELb0EEENS1_21CollectiveEpilogueBwdISC_SD_SF_Li256ELb1ELb0ELi1EEENS1_19SingleTileSchedulerILb1ELb0ELb0ELi128EEEEEEEEEvNT_6ParamsE,"",@"SHT_CUDA_INFO"
	.sectionflags	@""
	.align	4


	//----- nvinfo : EIATTR_CUDA_API_VERSION
	.align		4
        /*0000*/ 	.byte	0x04, 0x37
        /*0002*/ 	.short	(.L_326 - .L_325)
.L_325:
        /*0004*/ 	.word	0x00000082


	//----- nvinfo : EIATTR_KPARAM_INFO
	.align		4
.L_326:
        /*0008*/ 	.byte	0x04, 0x17
        /*000a*/ 	.short	(.L_328 - .L_327)
.L_327:
        /*000c*/ 	.word	0x00000000
        /*0010*/ 	.short	0x0000
        /*0012*/ 	.short	0x0070
        /*0014*/ 	.byte	0x00, 0xf0, 0x01, 0x1a


	//----- nvinfo : EIATTR_SPARSE_MMA_MASK
	.align		4
.L_328:
        /*0018*/ 	.byte	0x03, 0x50
        /*001a*/ 	.short	0x0000


	//----- nvinfo : EIATTR_MAXREG_COUNT
	.align		4
        /*001c*/ 	.byte	0x03, 0x1b
        /*001e*/ 	.short	0x00a8


	//----- nvinfo : EIATTR_NUM_BARRIERS
	.align		4
        /*0020*/ 	.byte	0x02, 0x4c
        /*0022*/ 	.byte	0x10
	.zero		1


	//----- nvinfo : EIATTR_EXTERNS
	.align		4
        /*0024*/ 	.byte	0x04, 0x0f
        /*0026*/ 	.short	(.L_330 - .L_329)


	//   ....[0]....
	.align		4
.L_329:
        /*0028*/ 	.word	index@(__assertfail)


	//----- nvinfo : EIATTR_ANNOTATIONS
	.align		4
.L_330:
        /*002c*/ 	.byte	0x04, 0x55
        /*002e*/ 	.short	(.L_332 - .L_331)


	//   ....[0]....
.L_331:
        /* <DEDUP_REMOVED lines=8> */


	//----- nvinfo : EIATTR_MERCURY_ISA_VERSION
	.align		4
.L_332:
        /*00a0*/ 	.byte	0x03, 0x5f
        /*00a2*/ 	.short	0x0101


	//----- nvinfo : EIATTR_INT_WARP_WIDE_INSTR_OFFSETS
	.align		4
        /*00a4*/ 	.byte	0x04, 0x31
        /*00a6*/ 	.short	(.L_334 - .L_333)


	//   ....[0]....
.L_333:
        /*00a8*/ 	.word	0x00000180


	//   ....[1]....
        /*00ac*/ 	.word	0x00000240


	//   ....[2]....
        /*00b0*/ 	.word	0x00007930


	//   ....[3]....
        /*00b4*/ 	.word	0x00007da0


	//   ....[4]....
        /*00b8*/ 	.word	0x00008370


	//   ....[5]....
        /*00bc*/ 	.word	0x000086f0


	//----- nvinfo : EIATTR_COOP_GROUP_MASK_REGIDS
	.align		4
.L_334:
        /*00c0*/ 	.byte	0x04, 0x29
        /*00c2*/ 	.short	(.L_336 - .L_335)


	//   ....[0]....
.L_335:
        /*00c4*/ 	.word	0xffffffff


	//   ....[1]....
        /*00c8*/ 	.word	0xffffffff


	//   ....[2]....
        /*00cc*/ 	.word	0xffffffff


	//   ....[3]....
        /*00d0*/ 	.word	0xffffffff


	//   ....[4]....
        /*00d4*/ 	.word	0xffffffff


	//   ....[5]....
        /*00d8*/ 	.word	0xffffffff


	//   ....[6]....
        /*00dc*/ 	.word	0xffffffff


	//   ....[7]....
        /*00e0*/ 	.word	0xffffffff


	//   ....[8]....
        /*00e4*/ 	.word	0xffffffff


	//   ....[9]....
        /*00e8*/ 	.word	0xffffffff


	//   ....[10]....
        /*00ec*/ 	.word	0xffffffff


	//   ....[11]....
        /*00f0*/ 	.word	0xffffffff


	//   ....[12]....
        /*00f4*/ 	.word	0xffffffff


	//   ....[13]....
        /*00f8*/ 	.word	0xffffffff


	//   ....[14]....
        /*00fc*/ 	.word	0xffffffff


	//   ....[15]....
        /*0100*/ 	.word	0xffffffff


	//   ....[16]....
        /*0104*/ 	.word	0xffffffff


	//   ....[17]....
        /*0108*/ 	.word	0xffffffff


	//   ....[18]....
        /*010c*/ 	.word	0xffffffff


	//   ....[19]....
        /*0110*/ 	.word	0xffffffff


	//   ....[20]....
        /*0114*/ 	.word	0xffffffff


	//   ....[21]....
        /*0118*/ 	.word	0xffffffff


	//   ....[22]....
        /*011c*/ 	.word	0xffffffff


	//   ....[23]....
        /*0120*/ 	.word	0xffffffff


	//   ....[24]....
        /*0124*/ 	.word	0xffffffff


	//   ....[25]....
        /*0128*/ 	.word	0xffffffff


	//   ....[26]....
        /*012c*/ 	.word	0xffffffff


	//   ....[27]....
        /*0130*/ 	.word	0xffffffff


	//   ....[28]....
        /*0134*/ 	.word	0xffffffff


	//   ....[29]....
        /*0138*/ 	.word	0xffffffff


	//   ....[30]....
        /*013c*/ 	.word	0xffffffff


	//   ....[31]....
        /*0140*/ 	.word	0xffffffff


	//   ....[32]....
        /*0144*/ 	.word	0xffffffff


	//   ....[33]....
        /*0148*/ 	.word	0xffffffff


	//   ....[34]....
        /*014c*/ 	.word	0xffffffff


	//   ....[35]....
        /*0150*/ 	.word	0xffffffff


	//   ....[36]....
        /*0154*/ 	.word	0xffffffff


	//   ....[37]....
        /*0158*/ 	.word	0xffffffff


	//   ....[38]....
        /*015c*/ 	.word	0xffffffff


	//   ....[39]....
        /*0160*/ 	.word	0xffffffff


	//   ....[40]....
        /*0164*/ 	.word	0xffffffff


	//   ....[41]....
        /*0168*/ 	.word	0xffffffff


	//   ....[42]....
        /*016c*/ 	.word	0xffffffff


	//   ....[43]....
        /*0170*/ 	.word	0xffffffff


	//   ....[44]....
        /*0174*/ 	.word	0xffffffff


	//   ....[45]....
        /*0178*/ 	.word	0xffffffff


	//   ....[46]....
        /*017c*/ 	.word	0xffffffff


	//   ....[47]....
        /*0180*/ 	.word	0xffffffff


	//   ....[48]....
        /*0184*/ 	.word	0xffffffff


	//   ....[49]....
        /*0188*/ 	.word	0xffffffff


	//   ....[50]....
        /*018c*/ 	.word	0xffffffff


	//   ....[51]....
        /*0190*/ 	.word	0xffffffff


	//   ....[52]....
        /*0194*/ 	.word	0xffffffff


	//   ....[53]....
        /*0198*/ 	.word	0xffffffff


	//   ....[54]....
        /*019c*/ 	.word	0xffffffff


	//   ....[55]....
        /*01a0*/ 	.word	0xffffffff


	//   ....[56]....
        /*01a4*/ 	.word	0xffffffff


	//   ....[57]....
        /*01a8*/ 	.word	0xffffffff


	//   ....[58]....
        /*01ac*/ 	.word	0xffffffff


	//   ....[59]....
        /*01b0*/ 	.word	0xffffffff


	//   ....[60]....
        /*01b4*/ 	.word	0xffffffff


	//   ....[61]....
        /*01b8*/ 	.word	0xffffffff


	//   ....[62]....
        /*01bc*/ 	.word	0xffffffff


	//   ....[63]....
        /*01c0*/ 	.word	0xffffffff


	//   ....[64]....
        /*01c4*/ 	.word	0xffffffff


	//   ....[65]....
        /*01c8*/ 	.word	0xffffffff


	//   ....[66]....
        /*01cc*/ 	.word	0xffffffff


	//   ....[67]....
        /*01d0*/ 	.word	0xffffffff


	//   ....[68]....
        /*01d4*/ 	.word	0xffffffff


	//   ....[69]....
        /*01d8*/ 	.word	0xffffffff


	//   ....[70]....
        /*01dc*/ 	.word	0xffffffff


	//   ....[71]....
        /*01e0*/ 	.word	0xffffffff


	//   ....[72]....
        /*01e4*/ 	.word	0xffffffff


	//   ....[73]....
        /*01e8*/ 	.word	0xffffffff


	//   ....[74]....
        /*01ec*/ 	.word	0xffffffff


	//   ....[75]....
        /*01f0*/ 	.word	0xffffffff


	//   ....[76]....
        /*01f4*/ 	.word	0xffffffff


	//   ....[77]....
        /*01f8*/ 	.word	0x0500000f


	//   ....[78]....
        /*01fc*/ 	.word	0x0500000f


	//   ....[79]....
        /*0200*/ 	.word	0x0500000f


	//   ....[80]....
        /*0204*/ 	.word	0x0500000f


	//----- nvinfo : EIATTR_COOP_GROUP_INSTR_OFFSETS
	.align		4
.L_336:
        /*0208*/ 	.byte	0x04, 0x28
        /*020a*/ 	.short	(.L_338 - .L_337)


	//   ....[0]....
.L_337:
        /*020c*/ 	.word	0x00000060


	//   ....[1]....
        /*0210*/ 	.word	0x00000190


	//   ....[2]....
        /*0214*/ 	.word	0x00000220


	//   ....[3]....
        /*0218*/ 	.word	0x000003a0


	//   ....[4]....
        /*021c*/ 	.word	0x00000610


	//   ....[5]....
        /*0220*/ 	.word	0x00001160


	//   ....[6]....
        /*0224*/ 	.word	0x00002020


	//   ....[7]....
        /*0228*/ 	.word	0x00002060


	//   ....[8]....
        /*022c*/ 	.word	0x000020a0


	//   ....[9]....
        /*0230*/ 	.word	0x00002100


	//   ....[10]....
        /*0234*/ 	.word	0x000021d0


	//   ....[11]....
        /*0238*/ 	.word	0x00002220


	//   ....[12]....
        /*023c*/ 	.word	0x00002260


	//   ....[13]....
        /*0240*/ 	.word	0x000022a0


	//   ....[14]....
        /*0244*/ 	.word	0x000022e0


	//   ....[15]....
        /*0248*/ 	.word	0x00002320


	//   ....[16]....
        /*024c*/ 	.word	0x00002360


	//   ....[17]....
        /*0250*/ 	.word	0x000023c0


	//   ....[18]....
        /*0254*/ 	.word	0x00002430


	//   ....[19]....
        /*0258*/ 	.word	0x00002470


	//   ....[20]....
        /*025c*/ 	.word	0x000024a0


	//   ....[21]....
        /*0260*/ 	.word	0x000024e0


	//   ....[22]....
        /*0264*/ 	.word	0x00002510


	//   ....[23]....
        /*0268*/ 	.word	0x00002580


	//   ....[24]....
        /*026c*/ 	.word	0x000025c0


	//   ....[25]....
        /*0270*/ 	.word	0x00002630


	//   ....[26]....
        /*0274*/ 	.word	0x00002680


	//   ....[27]....
        /*0278*/ 	.word	0x000026c0


	//   ....[28]....
        /*027c*/ 	.word	0x00002710


	//   ....[29]....
        /*0280*/ 	.word	0x00002750


	//   ....[30]....
        /*0284*/ 	.word	0x000027d0


	//   ....[31]....
        /*0288*/ 	.word	0x00002810


	//   ....[32]....
        /*028c*/ 	.word	0x00002850


	//   ....[33]....
        /*0290*/ 	.word	0x00002a80


	//   ....[34]....
        /*0294*/ 	.word	0x00002ad0


	//   ....[35]....
        /*0298*/ 	.word	0x00002b10


	//   ....[36]....
        /*029c*/ 	.word	0x00002bc0


	//   ....[37]....
        /*02a0*/ 	.word	0x00002bf0


	//   ....[38]....
        /*02a4*/ 	.word	0x00003050


	//   ....[39]....
        /*02a8*/ 	.word	0x00003060


	//   ....[40]....
        /*02ac*/ 	.word	0x00003070


	//   ....[41]....
        /*02b0*/ 	.word	0x00003080


	//   ....[42]....
        /*02b4*/ 	.word	0x00003090


	//   ....[43]....
        /*02b8*/ 	.word	0x000030a0


	//   ....[44]....
        /*02bc*/ 	.word	0x000030d0


	//   ....[45]....
        /*02c0*/ 	.word	0x00003100


	//   ....[46]....
        /*02c4*/ 	.word	0x00003140


	//   ....[47]....
        /*02c8*/ 	.word	0x00003180


	//   ....[48]....
        /*02cc*/ 	.word	0x000031c0


	//   ....[49]....
        /*02d0*/ 	.word	0x00003200


	//   ....[50]....
        /*02d4*/ 	.word	0x00003240


	//   ....[51]....
        /*02d8*/ 	.word	0x00003280


	//   ....[52]....
        /*02dc*/ 	.word	0x000032c0


	//   ....[53]....
        /*02e0*/ 	.word	0x00003320


	//   ....[54]....
        /*02e4*/ 	.word	0x00003360


	//   ....[55]....
        /*02e8*/ 	.word	0x000033a0


	//   ....[56]....
        /*02ec*/ 	.word	0x000033e0


	//   ....[57]....
        /*02f0*/ 	.word	0x00003420


	//   ....[58]....
        /*02f4*/ 	.word	0x00003460


	//   ....[59]....
        /*02f8*/ 	.word	0x000034a0


	//   ....[60]....
        /*02fc*/ 	.word	0x000034e0


	//   ....[61]....
        /*0300*/ 	.word	0x00003520


	//   ....[62]....
        /*0304*/ 	.word	0x00003560


	//   ....[63]....
        /*0308*/ 	.word	0x000035a0


	//   ....[64]....
        /*030c*/ 	.word	0x000035e0


	//   ....[65]....
        /*0310*/ 	.word	0x00003620


	//   ....[66]....
        /*0314*/ 	.word	0x00003660


	//   ....[67]....
        /*0318*/ 	.word	0x000036a0


	//   ....[68]....
        /*031c*/ 	.word	0x000036e0


	//   ....[69]....
        /*0320*/ 	.word	0x00003720


	//   ....[70]....
        /*0324*/ 	.word	0x00006c50


	//   ....[71]....
        /*0328*/ 	.word	0x000075d0


	//   ....[72]....
        /*032c*/ 	.word	0x00007860


	//   ....[73]....
        /*0330*/ 	.word	0x00007aa0


	//   ....[74]....
        /*0334*/ 	.word	0x00007cd0


	//   ....[75]....
        /*0338*/ 	.word	0x00007f80


	//   ....[76]....
        /*033c*/ 	.word	0x000082b0


	//   ....[77]....
        /*0340*/ 	.word	0x0000a260


	//   ....[78]....
        /*0344*/ 	.word	0x0000a3b0


	//   ....[79]....
        /*0348*/ 	.word	0x0000a420


	//   ....[80]....
        /*034c*/ 	.word	0x0000a490


	//----- nvinfo : EIATTR_REG_RECONFIG
	.align		4
.L_338:
        /*0350*/ 	.byte	0x01, 0x54
	.zero		2


	//----- nvinfo : EIATTR_SYSCALL_OFFSETS
	.align		4
        /*0354*/ 	.byte	0x04, 0x46
        /*0356*/ 	.short	(.L_340 - .L_339)


	//   ....[0]....
.L_339:
        /*0358*/ 	.word	0x00000dc0


	//   ....[1]....
        /*035c*/ 	.word	0x00000eb0


	//   ....[2]....
        /*0360*/ 	.word	0x00001010


	//   ....[3]....
        /*0364*/ 	.word	0x00001100


	//----- nvinfo : EIATTR_MBARRIER_INSTR_OFFSETS
	.align		4
.L_340:
        /*0368*/ 	.byte	0x04, 0x39
        /*036a*/ 	.short	(.L_342 - .L_341)


	//   ....[0]....
.L_341:
        /*036c*/ 	.word	0x00000260
        /*0370*/ 	.word	0x000000ff
        /*0374*/ 	.word	0x00030c00
        /*0378*/ 	.short	0x0100
        /*037a*/ 	.byte	0x06
	.zero		1


	//   ....[1]....
        /*037c*/ 	.word	0x00000350
        /*0380*/ 	.word	0x000000ff
        /*0384*/ 	.word	0x00030c10
        /*0388*/ 	.short	0x0100
        /*038a*/ 	.byte	0x08
	.zero		1


	//   ....[2]....
        /*038c*/ 	.word	0x00000360
        /*0390*/ 	.word	0x000000ff
        /*0394*/ 	.word	0x00030c20
        /*0398*/ 	.short	0x0100
        /*039a*/ 	.byte	0x08
	.zero		1


	//   ....[3]....
        /*039c*/ 	.word	0x00000370
        /*03a0*/ 	.word	0x000000ff
        /*03a4*/ 	.word	0x00030c18
        /*03a8*/ 	.short	0x0100
        /*03aa*/ 	.byte	0x08
	.zero		1


	//   ....[4]....
        /*03ac*/ 	.word	0x00000380
        /*03b0*/ 	.word	0x000000ff
        /*03b4*/ 	.word	0x00030c28
        /*03b8*/ 	.short	0x0100
        /*03ba*/ 	.byte	0x08
	.zero		1


	//   ....[5]....
        /*03bc*/ 	.word	0x000004b0
        /*03c0*/ 	.word	0x000000ff
        /*03c4*/ 	.word	0x00030c30
        /*03c8*/ 	.short	0x0100
        /*03ca*/ 	.byte	0x08
	.zero		1


	//   ....[6]....
        /*03cc*/ 	.word	0x000004c0
        /*03d0*/ 	.word	0x000000ff
        /*03d4*/ 	.word	0x00030c40
        /*03d8*/ 	.short	0x0100
        /*03da*/ 	.byte	0x08
	.zero		1


	//   ....[7]....
        /*03dc*/ 	.word	0x000004d0
        /*03e0*/ 	.word	0x000000ff
        /*03e4*/ 	.word	0x00030c38
        /*03e8*/ 	.short	0x0100
        /*03ea*/ 	.byte	0x08
	.zero		1


	//   ....[8]....
        /*03ec*/ 	.word	0x000004e0
        /*03f0*/ 	.word	0x000000ff
        /*03f4*/ 	.word	0x00030c48
        /*03f8*/ 	.short	0x0100
        /*03fa*/ 	.byte	0x08
	.zero		1


	//   ....[9]....
        /*03fc*/ 	.word	0x000011b0
        /*0400*/ 	.word	0x000000e2
        /*0404*/ 	.word	0x00030c00
        /*0408*/ 	.short	0x010a
        /*040a*/ 	.byte	0x3f
	.zero		1


	//   ....[10]....
        /*040c*/ 	.word	0x00001330
        /*0410*/ 	.word	0x000000e2
        /*0414*/ 	.word	0x00030c00
        /*0418*/ 	.short	0x010a
        /*041a*/ 	.byte	0x3f
	.zero		1


	//   ....[11]....
        /*041c*/ 	.word	0x00001a60
        /*0420*/ 	.word	0x00000009
        /*0424*/ 	.word	0x00030c10
        /*0428*/ 	.short	0x010a
        /*042a*/ 	.byte	0x3f
	.zero		1


	//   ....[12]....
        /*042c*/ 	.word	0x00001ad0
        /*0430*/ 	.word	0x00000009
        /*0434*/ 	.word	0x00030c10
        /*0438*/ 	.short	0x010a
        /*043a*/ 	.byte	0x3f
	.zero		1


	//   ....[13]....
        /*043c*/ 	.word	0x00001ee0
        /*0440*/ 	.word	0x00000009
        /*0444*/ 	.word	0x00030c30
        /*0448*/ 	.short	0x010a
        /*044a*/ 	.byte	0x3f
	.zero		1


	//   ....[14]....
        /*044c*/ 	.word	0x00001f60
        /*0450*/ 	.word	0x00000009
        /*0454*/ 	.word	0x00030c30
        /*0458*/ 	.short	0x010a
        /*045a*/ 	.byte	0x3f
	.zero		1


	//   ....[15]....
        /*045c*/ 	.word	0x00004690
        /*0460*/ 	.word	0x0000000a
        /*0464*/ 	.word	0x00000000
        /*0468*/ 	.short	0x0101
        /*046a*/ 	.byte	0x3f
	.zero		1


	//   ....[16]....
        /*046c*/ 	.word	0x00004ad0
        /*0470*/ 	.word	0x00000009
        /*0474*/ 	.word	0x00000000
        /*0478*/ 	.short	0x0101
        /*047a*/ 	.byte	0x3f
	.zero		1


	//   ....[17]....
        /*047c*/ 	.word	0x00008bf0
        /*0480*/ 	.word	0x0000000c
        /*0484*/ 	.word	0x00030c20
        /*0488*/ 	.short	0x010a
        /*048a*/ 	.byte	0x3f
	.zero		1


	//   ....[18]....
        /*048c*/ 	.word	0x000090a0
        /*0490*/ 	.word	0x0000000c
        /*0494*/ 	.word	0x00030c40
        /*0498*/ 	.short	0x010a
        /*049a*/ 	.byte	0x3f
	.zero		1


	//   ....[19]....
        /*049c*/ 	.word	0x000092e0
        /*04a0*/ 	.word	0x0000000c
        /*04a4*/ 	.word	0x00030c28
        /*04a8*/ 	.short	0x010a
        /*04aa*/ 	.byte	0x3f
	.zero		1


	//   ....[20]....
        /*04ac*/ 	.word	0x000094a0
        /*04b0*/ 	.word	0x0000000c
        /*04b4*/ 	.word	0x00030c48
        /*04b8*/ 	.short	0x010a
        /*04ba*/ 	.byte	0x3f
	.zero		1


	//   ....[21]....
        /*04bc*/ 	.word	0x000096b0
        /*04c0*/ 	.word	0x0000000c
        /*04c4*/ 	.word	0x00030c20
        /*04c8*/ 	.short	0x010a
        /*04ca*/ 	.byte	0x3f
	.zero		1


	//   ....[22]....
        /*04cc*/ 	.word	0x000098d0
        /*04d0*/ 	.word	0x0000000c
        /*04d4*/ 	.word	0x00030c40
        /*04d8*/ 	.short	0x010a
        /*04da*/ 	.byte	0x3f
	.zero		1


	//   ....[23]....
        /*04dc*/ 	.word	0x00009ae0
        /*04e0*/ 	.word	0x0000000c
        /*04e4*/ 	.word	0x00030c28
        /*04e8*/ 	.short	0x010a
        /*04ea*/ 	.byte	0x3f
	.zero		1


	//   ....[24]....
        /*04ec*/ 	.word	0x00009cf0
        /*04f0*/ 	.word	0x0000000d
        /*04f4*/ 	.word	0x00030c40
        /*04f8*/ 	.short	0x010a
        /*04fa*/ 	.byte	0x3f
	.zero		1


	//   ....[25]....
        /*04fc*/ 	.word	0x0000a0e0
        /*0500*/ 	.word	0x00000007
        /*0504*/ 	.word	0x00000000
        /*0508*/ 	.short	0x010a
        /*050a*/ 	.byte	0x3f
	.zero		1


	//   ....[26]....
        /*050c*/ 	.word	0x0000a130
        /*0510*/ 	.word	0x0000000b
        /*0514*/ 	.word	0x00000000
        /*0518*/ 	.short	0x010a
        /*051a*/ 	.byte	0x3f
	.zero		1


	//   ....[27]....
        /*051c*/ 	.word	0x0000a190
        /*0520*/ 	.word	0x00000009
        /*0524*/ 	.word	0x00000000
        /*0528*/ 	.short	0x010a
        /*052a*/ 	.byte	0x3f
	.zero		1


	//   ....[28]....
        /*052c*/ 	.word	0x0000a1c0
        /*0530*/ 	.word	0x00000003
        /*0534*/ 	.word	0x00000000
        /*0538*/ 	.short	0x010a
        /*053a*/ 	.byte	0x3f
	.zero		1


	//   ....[29]....
        /*053c*/ 	.word	0x0000a290
        /*0540*/ 	.word	0x000000e2
        /*0544*/ 	.word	0x00030c00
        /*0548*/ 	.short	0x010a
        /*054a*/ 	.byte	0x3f
	.zero		1


	//   ....[30]....
        /*054c*/ 	.word	0x0000a2e0
        /*0550*/ 	.word	0x00000009
        /*0554*/ 	.word	0x00030c10
        /*0558*/ 	.short	0x010a
        /*055a*/ 	.byte	0x3f
	.zero		1


	//   ....[31]....
        /*055c*/ 	.word	0x0000a330
        /*0560*/ 	.word	0x00000009
        /*0564*/ 	.word	0x00030c30
        /*0568*/ 	.short	0x010a
        /*056a*/ 	.byte	0x3f
	.zero		1


	//   ....[32]....
        /*056c*/ 	.word	0x0000a4d0
        /*0570*/ 	.word	0x0000000c
        /*0574*/ 	.word	0x00030c20
        /*0578*/ 	.short	0x010a
        /*057a*/ 	.byte	0x3f
	.zero		1


	//   ....[33]....
        /*057c*/ 	.word	0x0000a520
        /*0580*/ 	.word	0x0000000c
        /*0584*/ 	.word	0x00030c40
        /*0588*/ 	.short	0x010a
        /*058a*/ 	.byte	0x3f
	.zero		1


	//   ....[34]....
        /*058c*/ 	.word	0x0000a570
        /*0590*/ 	.word	0x0000000c
        /*0594*/ 	.word	0x00030c28
        /*0598*/ 	.short	0x010a
        /*059a*/ 	.byte	0x3f
	.zero		1


	//   ....[35]....
        /*059c*/ 	.word	0x0000a5c0
        /*05a0*/ 	.word	0x0000000c
        /*05a4*/ 	.word	0x00030c48
        /*05a8*/ 	.short	0x010a
        /*05aa*/ 	.byte	0x3f
	.zero		1


	//   ....[36]....
        /*05ac*/ 	.word	0x0000a620
        /*05b0*/ 	.word	0x0000000c
        /*05b4*/ 	.word	0x00030c20
        /*05b8*/ 	.short	0x010a
        /*05ba*/ 	.byte	0x3f
	.zero		1


	//   ....[37]....
        /*05bc*/ 	.word	0x0000a670
        /*05c0*/ 	.word	0x0000000c
        /*05c4*/ 	.word	0x00030c40
        /*05c8*/ 	.short	0x010a
        /*05ca*/ 	.byte	0x3f
	.zero		1


	//   ....[38]....
        /*05cc*/ 	.word	0x0000a6c0
        /*05d0*/ 	.word	0x0000000c
        /*05d4*/ 	.word	0x00030c28
        /*05d8*/ 	.short	0x010a
        /*05da*/ 	.byte	0x3f
	.zero		1


	//   ....[39]....
        /*05dc*/ 	.word	0x0000a710
        /*05e0*/ 	.word	0x0000000d
        /*05e4*/ 	.word	0x00030c40
        /*05e8*/ 	.short	0x010a
        /*05ea*/ 	.byte	0x3f
	.zero		1


	//   ....[40]....
        /*05ec*/ 	.word	0x0000a7e0
        /*05f0*/ 	.word	0x00000007
        /*05f4*/ 	.word	0x00000000
        /*05f8*/ 	.short	0x010a
        /*05fa*/ 	.byte	0x3f
	.zero		1


	//   ....[41]....
        /*05fc*/ 	.word	0x0000a830
        /*0600*/ 	.word	0x0000000b
        /*0604*/ 	.word	0x00000000
        /*0608*/ 	.short	0x010a
        /*060a*/ 	.byte	0x3f
	.zero		1


	//   ....[42]....
        /*060c*/ 	.word	0x0000a880
        /*0610*/ 	.word	0x00000009
        /*0614*/ 	.word	0x00000000
        /*0618*/ 	.short	0x010a
        /*061a*/ 	.byte	0x3f
	.zero		1


	//----- nvinfo : EIATTR_NUM_MBARRIERS
	.align		4
.L_342:
        /*061c*/ 	.byte	0x03, 0x38
        /*061e*/ 	.short	0x0009


	//----- nvinfo : EIATTR_EXIT_INSTR_OFFSETS
	.align		4
        /*0620*/ 	.byte	0x04, 0x1c
        /*0622*/ 	.short	(.L_344 - .L_343)


	//   ....[0]....
.L_343:
        /*0624*/ 	.word	0x0000a210


	//----- nvinfo : EIATTR_MAX_THREADS
	.align		4
.L_344:
        /*0628*/ 	.byte	0x04, 0x05
        /*062a*/ 	.short	(.L_346 - .L_345)
.L_345:
        /*062c*/ 	.word	0x00000180
        /*0630*/ 	.word	0x00000001
        /*0634*/ 	.word	0x00000001


	//----- nvinfo : EIATTR_CRS_STACK_SIZE
	.align		4
.L_346:
        /*0638*/ 	.byte	0x04, 0x1e
        /*063a*/ 	.short	(.L_348 - .L_347)
.L_347:
        /*063c*/ 	.word	0x00000000


	//----- nvinfo : EIATTR_CBANK_PARAM_SIZE
	.align		4
.L_348:
        /*0640*/ 	.byte	0x03, 0x19
        /*0642*/ 	.short	0x06f0


	//----- nvinfo : EIATTR_PARAM_CBANK
	.align		4
        /*0644*/ 	.byte	0x04, 0x0a
        /*0646*/ 	.short	(.L_350 - .L_349)
	.align		4
.L_349:
        /*0648*/ 	.word	index@(.nv.constant0._ZN7cutlass13device_kernelIN5flash11enable_sm90INS1_16FlashAttnBwdSm90INS1_25CollectiveMainloopBwdSm90ILi2ELi2ELi2EN4cute5tupleIJNS5_1CILi1EEES8_S8_EEENS6_IJNS7_ILi128EEESA_NS7_ILi64EEEEEENS_10bfloat16_tEfNS_4arch4Sm90ELb0ELb0ELb0ELb1ELb1ELb1ELb0ELb0ELi2ELi1ELi2ELi2ELb0EEENS1_21CollectiveEpilogueBwdISC_SD_SF_Li256ELb1ELb0ELi1EEENS1_19SingleTileSchedulerILb1ELb0ELb0ELi128EEEEEEEEEvNT_6ParamsE)
        /*064c*/ 	.short	0x0210
        /*064e*/ 	.short	0x06f0


	//----- nvinfo : EIATTR_SW_WAR
	.align		4
.L_350:
        /*0650*/ 	.byte	0x04, 0x36
        /*0652*/ 	.short	(.L_352 - .L_351)
.L_351:
        /*0654*/ 	.word	0x00000008
.L_352:


//--------------------- .nv.info._ZN7cutlass13device_kernelIN5flash11enable_sm90INS1_16FlashAttnBwdSm90INS1_25CollectiveMainloopBwdSm90ILi2ELi2ELi2EN4cute5tupleIJNS5_1CILi1EEES8_S8_EEENS6_IJNS7_ILi128EEESA_NS7_ILi64EEEEEENS_10bfloat16_tEfNS_4arch4Sm90ELb0ELb0ELb0ELb1ELb0ELb1ELb0ELb0ELi2ELi1ELi2ELi2ELb0EEENS1_24CollectiveEpilogueBwdGQAISC_fSF_Li256ELb1ELb0EEENS1_19SingleTileSchedulerILb1ELb0ELb0ELi128EEEEEEEEEvNT_6ParamsE --------------------------
	.section	.nv.info._ZN7cutlass13device_kernelIN5flash11enable_sm90INS1_16FlashAttnBwdSm90INS1_25CollectiveMainloopBwdSm90ILi2ELi2ELi2EN4cute5tupleIJNS5_1CILi1EEES8_S8_EEENS6_IJNS7_ILi128EEESA_NS7_ILi64EEEEEENS_10bfloat16_tEfNS_4arch4Sm90ELb0ELb0ELb0ELb1ELb0ELb1ELb0ELb0ELi2ELi1ELi2ELi2ELb0EEENS1_24CollectiveEpilogueBwdGQAISC_fSF_Li256ELb1ELb0EEENS1_19SingleTileSchedulerILb1ELb0ELb0ELi128EEEEEEEEEvNT_6ParamsE,"",@"SHT_CUDA_INFO"
	.sectionflags	@""
	.align	4


	//----- nvinfo : EIATTR_CUDA_API_VERSION
	.align		4
        /*0000*/ 	.byte	0x04, 0x37
        /*0002*/ 	.short	(.L_354 - .L_353)
.L_353:
        /*0004*/ 	.word	0x00000082


	//----- nvinfo : EIATTR_KPARAM_INFO
	.align		4
.L_354:
        /*0008*/ 	.byte	0x04, 0x17
        /*000a*/ 	.short	(.L_356 - .L_355)
.L_355:
        /*000c*/ 	.word	0x00000000
        /*0010*/ 	.short	0x0000
        /*0012*/ 	.short	0x0070
        /*0014*/ 	.byte	0x00, 0xf0, 0x01, 0x1a


	//----- nvinfo : EIATTR_SPARSE_MMA_MASK
	.align		4
.L_356:
        /*0018*/ 	.byte	0x03, 0x50
        /*001a*/ 	.short	0x0000


	//----- nvinfo : EIATTR_MAXREG_COUNT
	.align		4
        /*001c*/ 	.byte	0x03, 0x1b
        /*001e*/ 	.short	0x00a8


	//----- nvinfo : EIATTR_NUM_BARRIERS
	.align		4
        /*0020*/ 	.byte	0x02, 0x4c
        /*0022*/ 	.byte	0x10
	.zero		1


	//----- nvinfo : EIATTR_EXTERNS
	.align		4
        /*0024*/ 	.byte	0x04, 0x0f
        /*0026*/ 	.short	(.L_358 - .L_357)


	//   ....[0]....
	.align		4
.L_357:
        /*0028*/ 	.word	index@(__assertfail)


	//----- nvinfo : EIATTR_ANNOTATIONS
	.align		4
.L_358:
        /*002c*/ 	.byte	0x04, 0x55
        /*002e*/ 	.short	(.L_360 - .L_359)


	//   ....[0]....
.L_359:
        /*0030*/ 	.word	0x00000001
        /*0034*/ 	.byte	0x60, 0x05, 0x00, 0x00, 0x01, 0x00, 0x00, 0x00, 0xd0, 0x07, 0x00, 0x00, 0x01, 0x00, 0x00, 0x00
        /*0044*/ 	.byte	0x50, 0x13, 0x00, 0x00, 0x01, 0x00, 0x00, 0x00, 0x00, 0x19, 0x00, 0x00, 0x01, 0x00, 0x00, 0x00
        /*0054*/ 	.byte	0x40, 0x19, 0x00, 0x00, 0x01, 0x00, 0x00, 0x00, 0x80, 0x19, 0x00, 0x00, 0x01, 0x00, 0x00, 0x00
        /*0064*/ 	.byte	0x20, 0x1b, 0x00, 0x00, 0x01, 0x00, 0x00, 0x00, 0x50, 0x1b, 0x00, 0x00, 0x01, 0x00, 0x00, 0x00
        /*0074*/ 	.byte	0x70, 0x1b, 0x00, 0x00, 0x01, 0x00, 0x00, 0x00, 0x50, 0x4d, 0x00, 0x00, 0x01, 0x00, 0x00, 0x00
        /*0084*/ 	.byte	0x60, 0x76, 0x00, 0x00, 0x01, 0x00, 0x00, 0x00, 0x90, 0x76, 0x00, 0x00, 0x01, 0x00, 0x00, 0x00
        /*0094*/ 	.byte	0x70, 0x81, 0x00, 0x00


	//----- nvinfo : EIATTR_MERCURY_ISA_VERSION
	.align		4
.L_360:
        /*0098*/ 	.byte	0x03, 0x5f
        /*009a*/ 	.short	0x0101


	//----- nvinfo : EIATTR_INT_WARP_WIDE_INSTR_OFFSETS
	.align		4
        /*009c*/ 	.byte	0x04, 0x31
        /*009e*/ 	.short	(.L_362 - .L_361)


	//   ....[0]....
.L_361:
        /*00a0*/ 	.word	0x00000180


	//   ....[1]....
        /*00a4*/ 	.word	0x00000240


	//   ....[2]....
        /*00a8*/ 	.word	0x00006870


	//----- nvinfo : EIATTR_COOP_GROUP_MASK_REGIDS
	.align		4
.L_362:
        /*00ac*/ 	.byte	0x04, 0x29
        /*00ae*/ 	.short	(.L_364 - .L_363)


	//   ....[0]....
.L_363:
        /*00b0*/ 	.word	0xffffffff


	//   ....[1]....
        /*00b4*/ 	.word	0xffffffff


	//   ....[2]....
        /*00b8*/ 	.word	0xffffffff


	//   ....[3]....
        /*00bc*/ 	.word	0xffffffff


	//   ....[4]....
        /*00c0*/ 	.word	0xffffffff


	//   ....[5]....
        /*00c4*/ 	.word	0xffffffff


	//   ....[6]....
        /*00c8*/ 	.word	0xffffffff


	//   ....[7]....
        /*00cc*/ 	.word	0xffffffff


	//   ....[8]....
        /*00d0*/ 	.word	0xffffffff


	//   ....[9]....
        /*00d4*/ 	.word	0xffffffff


	//   ....[10]....
        /*00d8*/ 	.word	0xffffffff


	//   ....[11]....
        /*00dc*/ 	.word	0xffffffff


	//   ....[12]....
        /*00e0*/ 	.word	0xffffffff


	//   ....[13]....
        /*00e4*/ 	.word	0xffffffff


	//   ....[14]....
        /*00e8*/ 	.word	0xffffffff


	//   ....[15]....
        /*00ec*/ 	.word	0xffffffff


	//   ....[16]....
        /*00f0*/ 	.word	0xffffffff


	//   ....[17]....
        /*00f4*/ 	.word	0xffffffff


	//   ....[18]....
        /*00f8*/ 	.word	0xffffffff


	//   ....[19]....
        /*00fc*/ 	.word	0xffffffff


	//   ....[20]....
        /*0100*/ 	.word	0xffffffff


	//   ....[21]....
        /*0104*/ 	.word	0xffffffff


	//   ....[22]....
        /*0108*/ 	.word	0xffffffff


	//   ....[23]....
        /*010c*/ 	.word	0xffffffff


	//   ....[24]....
        /*0110*/ 	.word	0xffffffff


	//   ....[25]....
        /*0114*/ 	.word	0xffffffff


	//   ....[26]....
        /*0118*/ 	.word	0xffffffff


	//   ....[27]....
        /*011c*/ 	.word	0xffffffff


	//   ....[28]....
        /*0120*/ 	.word	0xffffffff


	//   ....[29]....
        /*0124*/ 	.word	0xffffffff


	//   ....[30]....
        /*0128*/ 	.word	0xffffffff


	//   ....[31]....
        /*012c*/ 	.word	0xffffffff


	//   ....[32]....
        /*0130*/ 	.word	0xffffffff


	//   ....[33]....
        /*0134*/ 	.word	0xffffffff


	//   ....[34]....
        /*0138*/ 	.word	0xffffffff


	//   ....[35]....
        /*013c*/ 	.word	0xffffffff


	//   ....[36]....
        /*0140*/ 	.word	0xffffffff


	//   ....[37]....
        /*0144*/ 	.word	0xffffffff


	//   ....[38]....
        /*0148*/ 	.word	0xffffffff


	//   ....[39]....
        /*014c*/ 	.word	0xffffffff


	//   ....[40]....
        /*0150*/ 	.word	0xffffffff


	//   ....[41]....
        /*0154*/ 	.word	0xffffffff


	//   ....[42]....
        /*0158*/ 	.word	0xffffffff


	//   ....[43]....
        /*015c*/ 	.word	0xffffffff


	//   ....[44]....
        /*0160*/ 	.word	0xffffffff


	//   ....[45]....
        /*0164*/ 	.word	0xffffffff


	//   ....[46]....
        /*0168*/ 	.word	0xffffffff


	//   ....[47]....
        /*016c*/ 	.word	0xffffffff


	//   ....[48]....
        /*0170*/ 	.word	0xffffffff


	//   ....[49]....
        /*0174*/ 	.word	0xffffffff


	//   ....[50]....
        /*0178*/ 	.word	0xffffffff


	//   ....[51]....
        /*017c*/ 	.word	0xffffffff


	//   ....[52]....
        /*0180*/ 	.word	0xffffffff


	//   ....[53]....
        /*0184*/ 	.word	0xffffffff


	//   ....[54]....
        /*0188*/ 	.word	0xffffffff


	//   ....[55]....
        /*018c*/ 	.word	0xffffffff


	//   ....[56]....
        /*0190*/ 	.word	0xffffffff


	//   ....[57]....
        /*0194*/ 	.word	0xffffffff


	//   ....[58]....
        /*0198*/ 	.word	0xffffffff


	//   ....[59]....
        /*019c*/ 	.word	0xffffffff


	//   ....[60]....
        /*01a0*/ 	.word	0xffffffff


	//   ....[61]....
        /*01a4*/ 	.word	0xffffffff


	//   ....[62]....
        /*01a8*/ 	.word	0xffffffff


	//   ....[63]....
        /*01ac*/ 	.word	0xffffffff


	//   ....[64]....
        /*01b0*/ 	.word	0xffffffff


	//   ....[65]....
        /*01b4*/ 	.word	0xffffffff


	//   ....[66]....
        /*01b8*/ 	.word	0xffffffff


	//   ....[67]....
        /*01bc*/ 	.word	0xffffffff


	//   ....[68]....
        /*01c0*/ 	.word	0xffffffff


	//   ....[69]....
        /*01c4*/ 	.word	0xffffffff


	//   ....[70]....
        /*01c8*/ 	.word	0xffffffff


	//   ....[71]....
        /*01cc*/ 	.word	0x0500000f


	//----- nvinfo : EIATTR_COOP_GROUP_INSTR_OFFSETS
	.align		4
.L_364:
        /*01d0*/ 	.byte	0x04, 0x28
        /*01d2*/ 	.short	(.L_366 - .L_365)


	//   ....[0]....
.L_365:
        /*01d4*/ 	.word	0x00000060


	//   ....[1]....
        /*01d8*/ 	.word	0x00000190


	//   ....[2]....
        /*01dc*/ 	.word	0x00000220


	//   ....[3]....
        /*01e0*/ 	.word	0x000003a0


	//   ....[4]....
        /*01e4*/ 	.word	0x00000610


	//   ....[5]....
        /*01e8*/ 	.word	0x00001160


	//   ....[6]....
        /*01ec*/ 	.word	0x00002020


	//   ....[7]....
        /*01f0*/ 	.word	0x00002060


	//   ....[8]....
        /*01f4*/ 	.word	0x000020a0


	//   ....[9]....
        /*01f8*/ 	.word	0x00002100


	//   ....[10]....
        /*01fc*/ 	.word	0x000021d0


	//   ....[11]....
        /*0200*/ 	.word	0x00002220


	//   ....[12]....
        /*0204*/ 	.word	0x00002260


	//   ....[13]....
        /*0208*/ 	.word	0x000022a0


	//   ....[14]....
        /*020c*/ 	.word	0x000022e0


	//   ....[15]....
        /*0210*/ 	.word	0x00002320


	//   ....[16]....
        /*0214*/ 	.word	0x00002360


	//   ....[17]....
        /*0218*/ 	.word	0x000023c0


	//   ....[18]....
        /*021c*/ 	.word	0x00002430


	//   ....[19]....
        /*0220*/ 	.word	0x00002470


	//   ....[20]....
        /*0224*/ 	.word	0x000024a0


	//   ....[21]....
        /*0228*/ 	.word	0x000024e0


	//   ....[22]....
        /*022c*/ 	.word	0x00002510


	//   ....[23]....
        /*0230*/ 	.word	0x00002580


	//   ....[24]....
        /*0234*/ 	.word	0x000025c0


	//   ....[25]....
        /*0238*/ 	.word	0x00002630


	//   ....[26]....
        /*023c*/ 	.word	0x00002680


	//   ....[27]....
        /*0240*/ 	.word	0x000026c0


	//   ....[28]....
        /*0244*/ 	.word	0x00002710


	//   ....[29]....
        /*0248*/ 	.word	0x00002750


	//   ....[30]....
        /*024c*/ 	.word	0x000027d0


	//   ....[31]....
        /*0250*/ 	.word	0x00002810


	//   ....[32]....
        /*0254*/ 	.word	0x00002850


	//   ....[33]....
        /*0258*/ 	.word	0x00002a80


	//   ....[34]....
        /*025c*/ 	.word	0x00002ad0


	//   ....[35]....
        /*0260*/ 	.word	0x00002b10


	//   ....[36]....
        /*0264*/ 	.word	0x00002bc0


	//   ....[37]....
        /*0268*/ 	.word	0x00002bf0


	//   ....[38]....
        /*026c*/ 	.word	0x00003050


	//   ....[39]....
        /*0270*/ 	.word	0x00003060


	//   ....[40]....
        /*0274*/ 	.word	0x00003070


	//   ....[41]....
        /*0278*/ 	.word	0x00003080


	//   ....[42]....
        /*027c*/ 	.word	0x00003090


	//   ....[43]....
        /*0280*/ 	.word	0x000030a0


	//   ....[44]....
        /*0284*/ 	.word	0x000030d0


	//   ....[45]....
        /*0288*/ 	.word	0x00003100


	//   ....[46]....
        /*028c*/ 	.word	0x00003140


	//   ....[47]....
        /*0290*/ 	.word	0x00003180


	//   ....[48]....
        /*0294*/ 	.word	0x000031c0


	//   ....[49]....
        /*0298*/ 	.word	0x00003200


	//   ....[50]....
        /*029c*/ 	.word	0x00003240


	//   ....[51]....
        /*02a0*/ 	.word	0x00003280


	//   ....[52]....
        /*02a4*/ 	.word	0x000032c0


	//   ....[53]....
        /*02a8*/ 	.word	0x00003320


	//   ....[54]....
        /*02ac*/ 	.word	0x00003360


	//   ....[55]....
        /*02b0*/ 	.word	0x000033a0


	//   ....[56]....
        /*02b4*/ 	.word	0x000033e0


	//   ....[57]....
        /*02b8*/ 	.word	0x00003420


	//   ....[58]....
        /*02bc*/ 	.word	0x00003460


	//   ....[59]....
        /*02c0*/ 	.word	0x000034a0


	//   ....[60]....
        /*02c4*/ 	.word	0x000034e0


	//   ....[61]....
        /*02c8*/ 	.word	0x00003520


	//   ....[62]....
        /*02cc*/ 	.word	0x00003560


	//   ....[63]....
        /*02d0*/ 	.word	0x000035a0


	//   ....[64]....
        /*02d4*/ 	.word	0x000035e0


	//   ....[65]....
        /*02d8*/ 	.word	0x00003620


	//   ....[66]....
        /*02dc*/ 	.word	0x00003660


	//   ....[67]....
        /*02e0*/ 	.word	0x000036a0


	//   ....[68]....
        /*02e4*/ 	.word	0x000036e0


	//   ....[69]....
        /*02e8*/ 	.word	0x00003720


	//   ....[70]....
        /*02ec*/ 	.word	0x000055d0


	//   ....[71]....
        /*02f0*/ 	.word	0x000083e0


	//----- nvinfo : EIATTR_REG_RECONFIG
	.align		4
.L_366:
        /*02f4*/ 	.byte	0x01, 0x54
	.zero		2


	//----- nvinfo : EIATTR_SYSCALL_OFFSETS
	.align		4
        /*02f8*/ 	.byte	0x04, 0x46
        /*02fa*/ 	.short	(.L_368 - .L_367)


	//   ....[0]....
.L_367:
        /*02fc*/ 	.word	0x00000dc0


	//   ....[1]....
        /*0300*/ 	.word	0x00000eb0


	//   ....[2]....
        /*0304*/ 	.word	0x00001010


	//   ....[3]....
        /*0308*/ 	.word	0x00001100


	//----- nvinfo : EIATTR_MBARRIER_INSTR_OFFSETS
	.align		4
.L_368:
        /*030c*/ 	.byte	0x04, 0x39
        /*030e*/ 	.short	(.L_370 - .L_369)


	//   ....[0]....
.L_369:
        /*0310*/ 	.word	0x00000260
        /*0314*/ 	.word	0x000000ff
        /*0318*/ 	.word	0x00030c00
        /*031c*/ 	.short	0x0100
        /*031e*/ 	.byte	0x06
	.zero		1


	//   ....[1]....
        /*0320*/ 	.word	0x00000350
        /*0324*/ 	.word	0x000000ff
        /*0328*/ 	.word	0x00030c10
        /*032c*/ 	.short	0x0100
        /*032e*/ 	.byte	0x08
	.zero		1


	//   ....[2]....
        /*0330*/ 	.word	0x00000360
        /*0334*/ 	.word	0x000000ff
        /*0338*/ 	.word	0x00030c20
        /*033c*/ 	.short	0x0100
        /*033e*/ 	.byte	0x08
	.zero		1


	//   ....[3]....
        /*0340*/ 	.word	0x00000370
        /*0344*/ 	.word	0x000000ff
        /*0348*/ 	.word	0x00030c18
        /*034c*/ 	.short	0x0100
        /*034e*/ 	.byte	0x08
	.zero		1


	//   ....[4]....
        /*0350*/ 	.word	0x00000380
        /*0354*/ 	.word	0x000000ff
        /*0358*/ 	.word	0x00030c28
        /*035c*/ 	.short	0x0100
        /*035e*/ 	.byte	0x08
	.zero		1


	//   ....[5]....
        /*0360*/ 	.word	0x000004b0
        /*0364*/ 	.word	0x000000ff
        /*0368*/ 	.word	0x00030c30
        /*036c*/ 	.short	0x0100
        /*036e*/ 	.byte	0x08
	.zero		1


	//   ....[6]....
        /*0370*/ 	.word	0x000004c0
        /*0374*/ 	.word	0x000000ff
        /*0378*/ 	.word	0x00030c40
        /*037c*/ 	.short	0x0100
        /*037e*/ 	.byte	0x08
	.zero		1


	//   ....[7]....
        /*0380*/ 	.word	0x000004d0
        /*0384*/ 	.word	0x000000ff
        /*0388*/ 	.word	0x00030c38
        /*038c*/ 	.short	0x0100
        /*038e*/ 	.byte	0x08
	.zero		1


	//   ....[8]....
        /*0390*/ 	.word	0x000004e0
        /*0394*/ 	.word	0x000000ff
        /*0398*/ 	.word	0x00030c48
        /*039c*/ 	.short	0x0100
        /*039e*/ 	.byte	0x08
	.zero		1


	//   ....[9]....
        /*03a0*/ 	.word	0x000011b0
        /*03a4*/ 	.word	0x000000e2
        /*03a8*/ 	.word	0x00030c00
        /*03ac*/ 	.short	0x010a
        /*03ae*/ 	.byte	0x3f
	.zero		1


	//   ....[10]....
        /*03b0*/ 	.word	0x00001330
        /*03b4*/ 	.word	0x000000e2
        /*03b8*/ 	.word	0x00030c00
        /*03bc*/ 	.short	0x010a
        /*03be*/ 	.byte	0x3f
	.zero		1


	//   ....[11]....
        /*03c0*/ 	.word	0x00001a60
        /*03c4*/ 	.word	0x00000009
        /*03c8*/ 	.word	0x00030c10
        /*03cc*/ 	.short	0x010a
        /*03ce*/ 	.byte	0x3f
	.zero		1


	//   ....[12]....
        /*03d0*/ 	.word	0x00001ad0
        /*03d4*/ 	.word	0x00000009
        /*03d8*/ 	.word	0x00030c10
        /*03dc*/ 	.short	0x010a
        /*03de*/ 	.byte	0x3f
	.zero		1


	//   ....[13]....
        /*03e0*/ 	.word	0x00001ee0
        /*03e4*/ 	.word	0x00000009
        /*03e8*/ 	.word	0x00030c30
        /*03ec*/ 	.short	0x010a
        /*03ee*/ 	.byte	0x3f
	.zero		1


	//   ....[14]....
        /*03f0*/ 	.word	0x00001f60
        /*03f4*/ 	.word	0x00000009
        /*03f8*/ 	.word	0x00030c30
        /*03fc*/ 	.short	0x010a
        /*03fe*/ 	.byte	0x3f
	.zero		1


	//   ....[15]....
        /*0400*/ 	.word	0x00004690
        /*0404*/ 	.word	0x0000000a
        /*0408*/ 	.word	0x00000000
        /*040c*/ 	.short	0x0101
        /*040e*/ 	.byte	0x3f
	.zero		1


	//   ....[16]....
        /*0410*/ 	.word	0x00004ad0
        /*0414*/ 	.word	0x00000009
        /*0418*/ 	.word	0x00000000
        /*041c*/ 	.short	0x0101
        /*041e*/ 	.byte	0x3f
	.zero		1


	//   ....[17]....
        /*0420*/ 	.word	0x00006d70
        /*0424*/ 	.word	0x0000000c
        /*0428*/ 	.word	0x00030c20
        /*042c*/ 	.short	0x010a
        /*042e*/ 	.byte	0x3f
	.zero		1


	//   ....[18]....
        /*0430*/ 	.word	0x00007220
        /*0434*/ 	.word	0x0000000c
        /*0438*/ 	.word	0x00030c40
        /*043c*/ 	.short	0x010a
        /*043e*/ 	.byte	0x3f
	.zero		1


	//   ....[19]....
        /*0440*/ 	.word	0x00007460
        /*0444*/ 	.word	0x0000000c
        /*0448*/ 	.word	0x00030c28
        /*044c*/ 	.short	0x010a
        /*044e*/ 	.byte	0x3f
	.zero		1


	//   ....[20]....
        /*0450*/ 	.word	0x00007620
        /*0454*/ 	.word	0x0000000c
        /*0458*/ 	.word	0x00030c48
        /*045c*/ 	.short	0x010a
        /*045e*/ 	.byte	0x3f
	.zero		1


	//   ....[21]....
        /*0460*/ 	.word	0x00007830
        /*0464*/ 	.word	0x0000000c
        /*0468*/ 	.word	0x00030c20
        /*046c*/ 	.short	0x010a
        /*046e*/ 	.byte	0x3f
	.zero		1


	//   ....[22]....
        /*0470*/ 	.word	0x00007a50
        /*0474*/ 	.word	0x0000000c
        /*0478*/ 	.word	0x00030c40
        /*047c*/ 	.short	0x010a
        /*047e*/ 	.byte	0x3f
	.zero		1


	//   ....[23]....
        /*0480*/ 	.word	0x00007c60
        /*0484*/ 	.word	0x0000000c
        /*0488*/ 	.word	0x00030c28
        /*048c*/ 	.short	0x010a
        /*048e*/ 	.byte	0x3f
	.zero		1


	//   ....[24]....
        /*0490*/ 	.word	0x00007e70
        /*0494*/ 	.word	0x0000000d
        /*0498*/ 	.word	0x00030c40
        /*049c*/ 	.short	0x010a
        /*049e*/ 	.byte	0x3f
	.zero		1


	//   ....[25]....
        /*04a0*/ 	.word	0x00008260
        /*04a4*/ 	.word	0x00000007
        /*04a8*/ 	.word	0x00000000
        /*04ac*/ 	.short	0x010a
        /*04ae*/ 	.byte	0x3f
	.zero		1


	//   ....[26]....
        /*04b0*/ 	.word	0x000082b0
        /*04b4*/ 	.word	0x0000000b
        /*04b8*/ 	.word	0x00000000
        /*04bc*/ 	.short	0x010a
        /*04be*/ 	.byte	0x3f
	.zero		1


	//   ....[27]....
        /*04c0*/ 	.word	0x00008310
        /*04c4*/ 	.word	0x00000009
        /*04c8*/ 	.word	0x00000000
        /*04cc*/ 	.short	0x010a
        /*04ce*/ 	.byte	0x3f
	.zero		1


	//   ....[28]....
        /*04d0*/ 	.word	0x00008340
        /*04d4*/ 	.word	0x00000003
        /*04d8*/ 	.word	0x00000000
        /*04dc*/ 	.short	0x010a
        /*04de*/ 	.byte	0x3f
	.zero		1


	//   ....[29]....
        /*04e0*/ 	.word	0x00008410
        /*04e4*/ 	.word	0x000000e2
        /*04e8*/ 	.word	0x00030c00
        /*04ec*/ 	.short	0x010a
        /*04ee*/ 	.byte	0x3f
	.zero		1


	//   ....[30]....
        /*04f0*/ 	.word	0x00008460
        /*04f4*/ 	.word	0x00000009
        /*04f8*/ 	.word	0x00030c10
        /*04fc*/ 	.short	0x010a
        /*04fe*/ 	.byte	0x3f
	.zero		1


	//   ....[31]....
        /*0500*/ 	.word	0x000084b0
        /*0504*/ 	.word	0x00000009
        /*0508*/ 	.word	0x00030c30
        /*050c*/ 	.short	0x010a
        /*050e*/ 	.byte	0x3f
	.zero		1


	//   ....[32]....
        /*0510*/ 	.word	0x00008500
        /*0514*/ 	.word	0x0000000c
        /*0518*/ 	.word	0x00030c20
        /*051c*/ 	.short	0x010a
        /*051e*/ 	.byte	0x3f
	.zero		1


	//   ....[33]....
        /*0520*/ 	.word	0x00008550
        /*0524*/ 	.word	0x0000000c
        /*0528*/ 	.word	0x00030c40
        /*052c*/ 	.short	0x010a
        /*052e*/ 	.byte	0x3f
	.zero		1


	//   ....[34]....
        /*0530*/ 	.word	0x000085a0
        /*0534*/ 	.word	0x0000000c
        /*0538*/ 	.word	0x00030c28
        /*053c*/ 	.short	0x010a
        /*053e*/ 	.byte	0x3f
	.zero		1


	//   ....[35]....
        /*0540*/ 	.word	0x000085f0
        /*0544*/ 	.word	0x0000000c
        /*0548*/ 	.word	0x00030c48
        /*054c*/ 	.short	0x010a
        /*054e*/ 	.byte	0x3f
	.zero		1


	//   ....[36]....
        /*0550*/ 	.word	0x00008650
        /*0554*/ 	.word	0x0000000c
        /*0558*/ 	.word	0x00030c20
        /*055c*/ 	.short	0x010a
        /*055e*/ 	.byte	0x3f
	.zero		1


	//   ....[37]....
        /*0560*/ 	.word	0x000086a0
        /*0564*/ 	.word	0x0000000c
        /*0568*/ 	.word	0x00030c40
        /*056c*/ 	.short	0x010a
        /*056e*/ 	.byte	0x3f
	.zero		1


	//   ....[38]....
        /*0570*/ 	.word	0x000086f0
        /*0574*/ 	.word	0x0000000c
        /*0578*/ 	.word	0x00030c28
        /*057c*/ 	.short	0x010a
        /*057e*/ 	.byte	0x3f
	.zero		1


	//   ....[39]....
        /*0580*/ 	.word	0x00008740
        /*0584*/ 	.word	0x0000000d
        /*0588*/ 	.word	0x00030c40
        /*058c*/ 	.short	0x010a
        /*058e*/ 	.byte	0x3f
	.zero		1


	//   ....[40]....
        /*0590*/ 	.word	0x00008820
        /*0594*/ 	.word	0x00000007
        /*0598*/ 	.word	0x00000000
        /*059c*/ 	.short	0x010a
        /*059e*/ 	.byte	0x3f
	.zero		1


	//   ....[41]....
        /*05a0*/ 	.word	0x00008870
        /*05a4*/ 	.word	0x0000000b
        /*05a8*/ 	.word	0x00000000
        /*05ac*/ 	.short	0x010a
        /*05ae*/ 	.byte	0x3f
	.zero		1


	//   ....[42]....
        /*05b0*/ 	.word	0x000088c0
        /*05b4*/ 	.word	0x00000009
        /*05b8*/ 	.word	0x00000000
        /*05bc*/ 	.short	0x010a
        /*05be*/ 	.byte	0x3f
	.zero		1


	//----- nvinfo : EIATTR_NUM_MBARRIERS
	.align		4
.L_370:
        /*05c0*/ 	.byte	0x03, 0x38
        /*05c2*/ 	.short	0x0009


	//----- nvinfo : EIATTR_EXIT_INSTR_OFFSETS
	.align		4
        /*05c4*/ 	.byte	0x04, 0x1c
        /*05c6*/ 	.short	(.L_372 - .L_371)


	//   ....[0]....
.L_371:
        /*05c8*/ 	.word	0x00008390


	//----- nvinfo : EIATTR_MAX_THREADS
	.align		4
.L_372:
        /*05cc*/ 	.byte	0x04, 0x05
        /*05ce*/ 	.short	(.L_374 - .L_373)
.L_373:
        /*05d0*/ 	.word	0x00000180
        /*05d4*/ 	.word	0x00000001
        /*05d8*/ 	.word	0x00000001


	//----- nvinfo : EIATTR_CRS_STACK_SIZE
	.align		4
.L_374:
        /*05dc*/ 	.byte	0x04, 0x1e
        /*05de*/ 	.short	(.L_376 - .L_375)
.L_375:
        /*05e0*/ 	.word	0x00000000


	//----- nvinfo : EIATTR_CBANK_PARAM_SIZE
	.align		4
.L_376:
        /*05e4*/ 	.byte	0x03, 0x19
        /*05e6*/ 	.short	0x06f0


	//----- nvinfo : EIATTR_PARAM_CBANK
	.align		4
        /*05e8*/ 	.byte	0x04, 0x0a
        /*05ea*/ 	.short	(.L_378 - .L_377)
	.align		4
.L_377:
        /*05ec*/ 	.word	index@(.nv.constant0._ZN7cutlass13device_kernelIN5flash11enable_sm90INS1_16FlashAttnBwdSm90INS1_25CollectiveMainloopBwdSm90ILi2ELi2ELi2EN4cute5tupleIJNS5_1CILi1EEES8_S8_EEENS6_IJNS7_ILi128EEESA_NS7_ILi64EEEEEENS_10bfloat16_tEfNS_4arch4Sm90ELb0ELb0ELb0ELb1ELb0ELb1ELb0ELb0ELi2ELi1ELi2ELi2ELb0EEENS1_24CollectiveEpilogueBwdGQAISC_fSF_Li256ELb1ELb0EEENS1_19SingleTileSchedulerILb1ELb0ELb0ELi128EEEEEEEEEvNT_6ParamsE)
        /*05f0*/ 	.short	0x0210
        /*05f2*/ 	.short	0x06f0


	//----- nvinfo : EIATTR_SW_WAR
	.align		4
.L_378:
        /*05f4*/ 	.byte	0x04, 0x36
        /*05f6*/ 	.short	(.L_380 - .L_379)
.L_379:
        /*05f8*/ 	.word	0x00000008
.L_380:


//--------------------- .nv.info._ZN7cutlass13device_kernelIN5flash11enable_sm90INS1_16FlashAttnBwdSm90INS1_25CollectiveMainloopBwdSm90ILi2ELi2ELi2EN4cute5tupleIJNS5_1CILi1EEES8_S8_EEENS6_IJNS7_ILi128EEESA_NS7_ILi64EEEEEENS_10bfloat16_tEfNS_4arch4Sm90ELb0ELb0ELb0ELb1ELb1ELb1ELb0ELb0ELi2ELi1ELi2ELi2ELb0EEENS1_24CollectiveEpilogueBwdGQAISC_fSF_Li256ELb1ELb1EEENS1_19SingleTileSchedulerILb1ELb0ELb0ELi128EEEEEEEEEvNT_6ParamsE --------------------------
	.section	.nv.info._ZN7cutlass13device_kernelIN5flash11enable_sm90INS1_16FlashAttnBwdSm90INS1_25CollectiveMainloopBwdSm90ILi2ELi2ELi2EN4cute5tupleIJNS5_1CILi1EEES8_S8_EEENS6_IJNS7_ILi128EEESA_NS7_ILi64EEEEEENS_10bfloat16_tEfNS_4arch4Sm90ELb0ELb0ELb0ELb1ELb1ELb1ELb0ELb0ELi2ELi1ELi2ELi2ELb0EEENS1_24CollectiveEpilogueBwdGQAISC_fSF_Li256ELb1ELb1EEENS1_19SingleTileSchedulerILb1ELb0ELb0ELi128EEEEEEEEEvNT_6ParamsE,"",@"SHT_CUDA_INFO"
	.sectionflags	@""
	.align	4


	//----- nvinfo : EIATTR_CUDA_API_VERSION
	.align		4
        /*0000*/ 	.byte	0x04, 0x37
        /*0002*/ 	.short	(.L_382 - .L_381)
.L_381:
        /*0004*/ 	.word	0x00000082


	//----- nvinfo : EIATTR_KPARAM_INFO
	.align		4
.L_382:
        /*0008*/ 	.byte	0x04, 0x17
        /*000a*/ 	.short	(.L_384 - .L_383)
.L_383:
        /*000c*/ 	.word	0x00000000
        /*0010*/ 	.short	0x0000
        /*0012*/ 	.short	0x0070
        /*0014*/ 	.byte	0x00, 0xf0, 0x01, 0x1a


	//----- nvinfo : EIATTR_SPARSE_MMA_MASK
	.align		4
.L_384:
        /*0018*/ 	.byte	0x03, 0x50
        /*001a*/ 	.short	0x0000


	//----- nvinfo : EIATTR_MAXREG_COUNT
	.align		4
        /*001c*/ 	.byte	0x03, 0x1b
        /*001e*/ 	.short	0x00a8


	//----- nvinfo : EIATTR_NUM_BARRIERS
	.align		4
        /*0020*/ 	.byte	0x02, 0x4c
        /*0022*/ 	.byte	0x10
	.zero		1


	//----- nvinfo : EIATTR_EXTERNS
	.align		4
        /*0024*/ 	.byte	0x04, 0x0f
        /*0026*/ 	.short	(.L_386 - .L_385)


	//   ....[0]....
	.align		4
.L_385:
        /*0028*/ 	.word	index@(__assertfail)


	//----- nvinfo : EIATTR_ANNOTATIONS
	.align		4
.L_386:
        /*002c*/ 	.byte	0x04, 0x55
        /*002e*/ 	.short	(.L_388 - .L_387)


	//   ....[0]....
.L_387:
        /* <DEDUP_REMOVED lines=8> */


	//----- nvinfo : EIATTR_MERCURY_ISA_VERSION
	.align		4
.L_388:
        /*0098*/ 	.byte	0x03, 0x5f
        /*009a*/ 	.short	0x0101


	//----- nvinfo : EIATTR_INT_WARP_WIDE_INSTR_OFFSETS
	.align		4
        /*009c*/ 	.byte	0x04, 0x31
        /*009e*/ 	.short	(.L_390 - .L_389)


	//   ....[0]....
.L_389:
        /*00a0*/ 	.word	0x00000180


	//   ....[1]....
        /*00a4*/ 	.word	0x00000240


	//   ....[2]....
        /*00a8*/ 	.word	0x00006750


	//   ....[3]....
        /*00ac*/ 	.word	0x00006bc0


	//   ....[4]....
        /*00b0*/ 	.word	0x00007190


	//   ....[5]....
        /*00b4*/ 	.word	0x00007510


	//----- nvinfo : EIATTR_COOP_GROUP_MASK_REGIDS
	.align		4
.L_390:
        /*00b8*/ 	.byte	0x04, 0x29
        /*00ba*/ 	.short	(.L_392 - .L_391)


	//   ....[0]....
.L_391:
        /*00bc*/ 	.word	0xffffffff


	//   ....[1]....
        /*00c0*/ 	.word	0xffffffff


	//   ....[2]....
        /*00c4*/ 	.word	0xffffffff


	//   ....[3]....
        /*00c8*/ 	.word	0xffffffff


	//   ....[4]....
        /*00cc*/ 	.word	0xffffffff


	//   ....[5]....
        /*00d0*/ 	.word	0xffffffff


	//   ....[6]....
        /*00d4*/ 	.word	0xffffffff


	//   ....[7]....
        /*00d8*/ 	.word	0xffffffff


	//   ....[8]....
        /*00dc*/ 	.word	0xffffffff


	//   ....[9]....
        /*00e0*/ 	.word	0xffffffff


	//   ....[10]....
        /*00e4*/ 	.word	0xffffffff


	//   ....[11]....
        /*00e8*/ 	.word	0xffffffff


	//   ....[12]....
        /*00ec*/ 	.word	0xffffffff


	//   ....[13]....
        /*00f0*/ 	.word	0xffffffff


	//   ....[14]....
        /*00f4*/ 	.word	0xffffffff


	//   ....[15]....
        /*00f8*/ 	.word	0xffffffff


	//   ....[16]....
        /*00fc*/ 	.word	0xffffffff


	//   ....[17]....
        /*0100*/ 	.word	0xffffffff


	//   ....[18]....
        /*0104*/ 	.word	0xffffffff


	//   ....[19]....
        /*0108*/ 	.word	0xffffffff


	//   ....[20]....
        /*010c*/ 	.word	0xffffffff


	//   ....[21]....
        /*0110*/ 	.word	0xffffffff


	//   ....[22]....
        /*0114*/ 	.word	0xffffffff


	//   ....[23]....
        /*0118*/ 	.word	0xffffffff


	//   ....[24]....
        /*011c*/ 	.word	0xffffffff


	//   ....[25]....
        /*0120*/ 	.word	0xffffffff


	//   ....[26]....
        /*0124*/ 	.word	0xffffffff


	//   ....[27]....
        /*0128*/ 	.word	0xffffffff


	//   ....[28]....
        /*012c*/ 	.word	0xffffffff


	//   ....[29]....
        /*0130*/ 	.word	0xffffffff


	//   ....[30]....
        /*0134*/ 	.word	0xffffffff


	//   ....[31]....
        /*0138*/ 	.word	0xffffffff


	//   ....[32]....
        /*013c*/ 	.word	0xffffffff


	//   ....[33]....
        /*0140*/ 	.word	0xffffffff


	//   ....[34]....
        /*0144*/ 	.word	0xffffffff


	//   ....[35]....
        /*0148*/ 	.word	0xffffffff


	//   ....[36]....
        /*014c*/ 	.word	0xffffffff


	//   ....[37]....
        /*0150*/ 	.word	0xffffffff


	//   ....[38]....
        /*0154*/ 	.word	0xffffffff


	//   ....[39]....
        /*0158*/ 	.word	0xffffffff


	//   ....[40]....
        /*015c*/ 	.word	0xffffffff


	//   ....[41]....
        /*0160*/ 	.word	0xffffffff


	//   ....[42]....
        /*0164*/ 	.word	0xffffffff


	//   ....[43]....
        /*0168*/ 	.word	0xffffffff


	//   ....[44]....
        /*016c*/ 	.word	0xffffffff


	//   ....[45]....
        /*0170*/ 	.word	0xffffffff


	//   ....[46]....
        /*0174*/ 	.word	0xffffffff


	//   ....[47]....
        /*0178*/ 	.word	0xffffffff


	//   ....[48]....
        /*017c*/ 	.word	0xffffffff


	//   ....[49]....
        /*0180*/ 	.word	0xffffffff


	//   ....[50]....
        /*0184*/ 	.word	0xffffffff


	//   ....[51]....
        /*0188*/ 	.word	0xffffffff


	//   ....[52]....
        /*018c*/ 	.word	0xffffffff


	//   ....[53]....
        /*0190*/ 	.word	0xffffffff


	//   ....[54]....
        /*0194*/ 	.word	0xffffffff


	//   ....[55]....
        /*0198*/ 	.word	0xffffffff


	//   ....[56]....
        /*019c*/ 	.word	0xffffffff


	//   ....[57]....
        /*01a0*/ 	.word	0xffffffff


	//   ....[58]....
        /*01a4*/ 	.word	0xffffffff


	//   ....[59]....
        /*01a8*/ 	.word	0xffffffff


	//   ....[60]....
        /*01ac*/ 	.word	0xffffffff


	//   ....[61]....
        /*01b0*/ 	.word	0xffffffff


	//   ....[62]....
        /*01b4*/ 	.word	0xffffffff


	//   ....[63]....
        /*01b8*/ 	.word	0xffffffff


	//   ....[64]....
        /*01bc*/ 	.word	0xffffffff


	//   ....[65]....
        /*01c0*/ 	.word	0xffffffff


	//   ....[66]....
        /*01c4*/ 	.word	0xffffffff


	//   ....[67]....
        /*01c8*/ 	.word	0xffffffff


	//   ....[68]....
        /*01cc*/ 	.word	0xffffffff


	//   ....[69]....
        /*01d0*/ 	.word	0xffffffff


	//   ....[70]....
        /*01d4*/ 	.word	0xffffffff


	//   ....[71]....
        /*01d8*/ 	.word	0xffffffff


	//   ....[72]....
        /*01dc*/ 	.word	0xffffffff


	//   ....[73]....
        /*01e0*/ 	.word	0xffffffff


	//   ....[74]....
        /*01e4*/ 	.word	0xffffffff


	//   ....[75]....
        /*01e8*/ 	.word	0xffffffff


	//   ....[76]....
        /*01ec*/ 	.word	0xffffffff


	//   ....[77]....
        /*01f0*/ 	.word	0xffffffff


	//   ....[78]....
        /*01f4*/ 	.word	0xffffffff


	//   ....[79]....
        /*01f8*/ 	.word	0xffffffff


	//   ....[80]....
        /*01fc*/ 	.word	0xffffffff


	//   ....[81]....
        /*0200*/ 	.word	0x0500000f


	//   ....[82]....
        /*0204*/ 	.word	0x0500000f


	//   ....[83]....
        /*0208*/ 	.word	0x0500000f


	//   ....[84]....
        /*020c*/ 	.word	0x0500000f


	//   ....[85]....
        /*0210*/ 	.word	0x0500000f


	//   ....[86]....
        /*0214*/ 	.word	0x0500000f


	//----- nvinfo : EIATTR_COOP_GROUP_INSTR_OFFSETS
	.align		4
.L_392:
        /*0218*/ 	.byte	0x04, 0x28
        /*021a*/ 	.short	(.L_394 - .L_393)


	//   ....[0]....
.L_393:
        /*021c*/ 	.word	0x00000060


	//   ....[1]....
        /*0220*/ 	.word	0x00000190


	//   ....[2]....
        /*0224*/ 	.word	0x00000220


	//   ....[3]....
        /*0228*/ 	.word	0x000003a0


	//   ....[4]....
        /*022c*/ 	.word	0x00000610


	//   ....[5]....
        /*0230*/ 	.word	0x00001160


	//   ....[6]....
        /*0234*/ 	.word	0x00002020


	//   ....[7]....
        /*0238*/ 	.word	0x00002060


	//   ....[8]....
        /*023c*/ 	.word	0x000020a0


	//   ....[9]....
        /*0240*/ 	.word	0x00002100


	//   ....[10]....
        /*0244*/ 	.word	0x000021d0


	//   ....[11]....
        /*0248*/ 	.word	0x00002220


	//   ....[12]....
        /*024c*/ 	.word	0x00002260


	//   ....[13]....
        /*0250*/ 	.word	0x000022a0


	//   ....[14]....
        /*0254*/ 	.word	0x000022e0


	//   ....[15]....
        /*0258*/ 	.word	0x00002320


	//   ....[16]....
        /*025c*/ 	.word	0x00002360


	//   ....[17]....
        /*0260*/ 	.word	0x000023c0


	//   ....[18]....
        /*0264*/ 	.word	0x00002430


	//   ....[19]....
        /*0268*/ 	.word	0x00002470


	//   ....[20]....
        /*026c*/ 	.word	0x000024a0


	//   ....[21]....
        /*0270*/ 	.word	0x000024e0


	//   ....[22]....
        /*0274*/ 	.word	0x00002510


	//   ....[23]....
        /*0278*/ 	.word	0x00002580


	//   ....[24]....
        /*027c*/ 	.word	0x000025c0


	//   ....[25]....
        /*0280*/ 	.word	0x00002630


	//   ....[26]....
        /*0284*/ 	.word	0x00002680


	//   ....[27]....
        /*0288*/ 	.word	0x000026c0


	//   ....[28]....
        /*028c*/ 	.word	0x00002710


	//   ....[29]....
        /*0290*/ 	.word	0x00002750


	//   ....[30]....
        /*0294*/ 	.word	0x000027d0


	//   ....[31]....
        /*0298*/ 	.word	0x00002810


	//   ....[32]....
        /*029c*/ 	.word	0x00002850


	//   ....[33]....
        /*02a0*/ 	.word	0x00002a80


	//   ....[34]....
        /*02a4*/ 	.word	0x00002ad0


	//   ....[35]....
        /*02a8*/ 	.word	0x00002b10


	//   ....[36]....
        /*02ac*/ 	.word	0x00002bc0


	//   ....[37]....
        /*02b0*/ 	.word	0x00002bf0


	//   ....[38]....
        /*02b4*/ 	.word	0x00003050


	//   ....[39]....
        /*02b8*/ 	.word	0x00003060


	//   ....[40]....
        /*02bc*/ 	.word	0x00003070


	//   ....[41]....
        /*02c0*/ 	.word	0x00003080


	//   ....[42]....
        /*02c4*/ 	.word	0x00003090


	//   ....[43]....
        /*02c8*/ 	.word	0x000030a0


	//   ....[44]....
        /*02cc*/ 	.word	0x000030d0


	//   ....[45]....
        /*02d0*/ 	.word	0x00003100


	//   ....[46]....
        /*02d4*/ 	.word	0x00003140


	//   ....[47]....
        /*02d8*/ 	.word	0x00003180


	//   ....[48]....
        /*02dc*/ 	.word	0x000031c0


	//   ....[49]....
        /*02e0*/ 	.word	0x00003200


	//   ....[50]....
        /*02e4*/ 	.word	0x00003240


	//   ....[51]....
        /*02e8*/ 	.word	0x00003280


	//   ....[52]....
        /*02ec*/ 	.word	0x000032c0


	//   ....[53]....
        /*02f0*/ 	.word	0x00003320


	//   ....[54]....
        /*02f4*/ 	.word	0x00003360


	//   ....[55]....
        /*02f8*/ 	.word	0x000033a0


	//   ....[56]....
        /*02fc*/ 	.word	0x000033e0


	//   ....[57]....
        /*0300*/ 	.word	0x00003420


	//   ....[58]....
        /*0304*/ 	.word	0x00003460


	//   ....[59]....
        /*0308*/ 	.word	0x000034a0


	//   ....[60]....
        /*030c*/ 	.word	0x000034e0


	//   ....[61]....
        /*0310*/ 	.word	0x00003520


	//   ....[62]....
        /*0314*/ 	.word	0x00003560


	//   ....[63]....
        /*0318*/ 	.word	0x000035a0


	//   ....[64]....
        /*031c*/ 	.word	0x000035e0


	//   ....[65]....
        /*0320*/ 	.word	0x00003620


	//   ....[66]....
        /*0324*/ 	.word	0x00003660


	//   ....[67]....
        /*0328*/ 	.word	0x000036a0


	//   ....[68]....
        /*032c*/ 	.word	0x000036e0


	//   ....[69]....
        /*0330*/ 	.word	0x00003720


	//   ....[70]....
        /*0334*/ 	.word	0x000053f0


	//   ....[71]....
        /*0338*/ 	.word	0x00005580


	//   ....[72]....
        /*033c*/ 	.word	0x000057d0


	//   ....[73]....
        /*0340*/ 	.word	0x00005960


	//   ....[74]....
        /*0344*/ 	.word	0x00005a70


	//   ....[75]....
        /*0348*/ 	.word	0x000063f0


	//   ....[76]....
        /*034c*/ 	.word	0x00006680


	//   ....[77]....
        /*0350*/ 	.word	0x000068c0


	//   ....[78]....
        /*0354*/ 	.word	0x00006af0


	//   ....[79]....
        /*0358*/ 	.word	0x00006da0


	//   ....[80]....
        /*035c*/ 	.word	0x000070d0


	//   ....[81]....
        /*0360*/ 	.word	0x00009080


	//   ....[82]....
        /*0364*/ 	.word	0x000091d0


	//   ....[83]....
        /*0368*/ 	.word	0x00009240


	//   ....[84]....
        /*036c*/ 	.word	0x000092b0


	//   ....[85]....
        /*0370*/ 	.word	0x00009320


	//   ....[86]....
        /*0374*/ 	.word	0x00009390


	//----- nvinfo : EIATTR_REG_RECONFIG
	.align		4
.L_394:
        /*0378*/ 	.byte	0x01, 0x54
	.zero		2


	//----- nvinfo : EIATTR_SYSCALL_OFFSETS
	.align		4
        /*037c*/ 	.byte	0x04, 0x46
        /*037e*/ 	.short	(.L_396 - .L_395)


	//   ....[0]....
.L_395:
        /*0380*/ 	.word	0x00000dc0


	//   ....[1]....
        /*0384*/ 	.word	0x00000eb0


	//   ....[2]....
        /*0388*/ 	.word	0x00001010


	//   ....[3]....
        /*038c*/ 	.word	0x00001100


	//----- nvinfo : EIATTR_MBARRIER_INSTR_OFFSETS
	.align		4
.L_396:
        /*0390*/ 	.byte	0x04, 0x39
        /*0392*/ 	.short	(.L_398 - .L_397)


	//   ....[0]....
.L_397:
        /*0394*/ 	.word	0x00000260
        /*0398*/ 	.word	0x000000ff
        /*039c*/ 	.word	0x00030c00
        /*03a0*/ 	.short	0x0100
        /*03a2*/ 	.byte	0x06
	.zero		1


	//   ....[1]....
        /*03a4*/ 	.word	0x00000350
        /*03a8*/ 	.word	0x000000ff
        /*03ac*/ 	.word	0x00030c10
        /*03b0*/ 	.short	0x0100
        /*03b2*/ 	.byte	0x08
	.zero		1


	//   ....[2]....
        /*03b4*/ 	.word	0x00000360
        /*03b8*/ 	.word	0x000000ff
        /*03bc*/ 	.word	0x00030c20
        /*03c0*/ 	.short	0x0100
        /*03c2*/ 	.byte	0x08
	.zero		1


	//   ....[3]....
        /*03c4*/ 	.word	0x00000370
        /*03c8*/ 	.word	0x000000ff
        /*03cc*/ 	.word	0x00030c18
        /*03d0*/ 	.short	0x0100
        /*03d2*/ 	.byte	0x08
	.zero		1


	//   ....[4]....
        /*03d4*/ 	.word	0x00000380
        /*03d8*/ 	.word	0x000000ff
        /*03dc*/ 	.word	0x00030c28
        /*03e0*/ 	.short	0x0100
        /*03e2*/ 	.byte	0x08
	.zero		1


	//   ....[5]....
        /*03e4*/ 	.word	0x000004b0
        /*03e8*/ 	.word	0x000000ff
        /*03ec*/ 	.word	0x00030c30
        /*03f0*/ 	.short	0x0100
        /*03f2*/ 	.byte	0x08
	.zero		1


	//   ....[6]....
        /*03f4*/ 	.word	0x000004c0
        /*03f8*/ 	.word	0x000000ff
        /*03fc*/ 	.word	0x00030c40
        /*0400*/ 	.short	0x0100
        /*0402*/ 	.byte	0x08
	.zero		1


	//   ....[7]....
        /*0404*/ 	.word	0x000004d0
        /*0408*/ 	.word	0x000000ff
        /*040c*/ 	.word	0x00030c38
        /*0410*/ 	.short	0x0100
        /*0412*/ 	.byte	0x08
	.zero		1


	//   ....[8]....
        /*0414*/ 	.word	0x000004e0
        /*0418*/ 	.word	0x000000ff
        /*041c*/ 	.word	0x00030c48
        /*0420*/ 	.short	0x0100
        /*0422*/ 	.byte	0x08
	.zero		1


	//   ....[9]....
        /*0424*/ 	.word	0x000011b0
        /*0428*/ 	.word	0x000000e2
        /*042c*/ 	.word	0x00030c00
        /*0430*/ 	.short	0x010a
        /*0432*/ 	.byte	0x3f
	.zero		1


	//   ....[10]....
        /*0434*/ 	.word	0x00001330
        /*0438*/ 	.word	0x000000e2
        /*043c*/ 	.word	0x00030c00
        /*0440*/ 	.short	0x010a
        /*0442*/ 	.byte	0x3f
	.zero		1


	//   ....[11]....
        /*0444*/ 	.word	0x00001a60
        /*0448*/ 	.word	0x00000009
        /*044c*/ 	.word	0x00030c10
        /*0450*/ 	.short	0x010a
        /*0452*/ 	.byte	0x3f
	.zero		1


	//   ....[12]....
        /*0454*/ 	.word	0x00001ad0
        /*0458*/ 	.word	0x00000009
        /*045c*/ 	.word	0x00030c10
        /*0460*/ 	.short	0x010a
        /*0462*/ 	.byte	0x3f
	.zero		1


	//   ....[13]....
        /*0464*/ 	.word	0x00001ee0
        /*0468*/ 	.word	0x00000009
        /*046c*/ 	.word	0x00030c30
        /*0470*/ 	.short	0x010a
        /*0472*/ 	.byte	0x3f
	.zero		1


	//   ....[14]....
        /*0474*/ 	.word	0x00001f60
        /*0478*/ 	.word	0x00000009
        /*047c*/ 	.word	0x00030c30
        /*0480*/ 	.short	0x010a
        /*0482*/ 	.byte	0x3f
	.zero		1


	//   ....[15]....
        /*0484*/ 	.word	0x00004690
        /*0488*/ 	.word	0x0000000a
        /*048c*/ 	.word	0x00000000
        /*0490*/ 	.short	0x0101
        /*0492*/ 	.byte	0x3f
	.zero		1


	//   ....[16]....
        /*0494*/ 	.word	0x00004ad0
        /*0498*/ 	.word	0x00000009
        /*049c*/ 	.word	0x00000000
        /*04a0*/ 	.short	0x0101
        /*04a2*/ 	.byte	0x3f
	.zero		1


	//   ....[17]....
        /*04a4*/ 	.word	0x00007a10
        /*04a8*/ 	.word	0x0000000c
        /*04ac*/ 	.word	0x00030c20
        /*04b0*/ 	.short	0x010a
        /*04b2*/ 	.byte	0x3f
	.zero		1


	//   ....[18]....
        /*04b4*/ 	.word	0x00007ec0
        /*04b8*/ 	.word	0x0000000c
        /*04bc*/ 	.word	0x00030c40
        /*04c0*/ 	.short	0x010a
        /*04c2*/ 	.byte	0x3f
	.zero		1


	//   ....[19]....
        /*04c4*/ 	.word	0x00008100
        /*04c8*/ 	.word	0x0000000c
        /*04cc*/ 	.word	0x00030c28
        /*04d0*/ 	.short	0x010a
        /*04d2*/ 	.byte	0x3f
	.zero		1


	//   ....[20]....
        /*04d4*/ 	.word	0x000082c0
        /*04d8*/ 	.word	0x0000000c
        /*04dc*/ 	.word	0x00030c48
        /*04e0*/ 	.short	0x010a
        /*04e2*/ 	.byte	0x3f
	.zero		1


	//   ....[21]....
        /*04e4*/ 	.word	0x000084d0
        /*04e8*/ 	.word	0x0000000c
        /*04ec*/ 	.word	0x00030c20
        /*04f0*/ 	.short	0x010a
        /*04f2*/ 	.byte	0x3f
	.zero		1


	//   ....[22]....
        /*04f4*/ 	.word	0x000086f0
        /*04f8*/ 	.word	0x0000000c
        /*04fc*/ 	.word	0x00030c40
        /*0500*/ 	.short	0x010a
        /*0502*/ 	.byte	0x3f
	.zero		1


	//   ....[23]....
        /*0504*/ 	.word	0x00008900
        /*0508*/ 	.word	0x0000000c
        /*050c*/ 	.word	0x00030c28
        /*0510*/ 	.short	0x010a
        /*0512*/ 	.byte	0x3f
	.zero		1


	//   ....[24]....
        /*0514*/ 	.word	0x00008b10
        /*0518*/ 	.word	0x0000000d
        /*051c*/ 	.word	0x00030c40
        /*0520*/ 	.short	0x010a
        /*0522*/ 	.byte	0x3f
	.zero		1


	//   ....[25]....
        /*0524*/ 	.word	0x00008f00
        /*0528*/ 	.word	0x00000007
        /*052c*/ 	.word	0x00000000
        /*0530*/ 	.short	0x010a
        /*0532*/ 	.byte	0x3f
	.zero		1


	//   ....[26]....
        /*0534*/ 	.word	0x00008f50
        /*0538*/ 	.word	0x0000000b
        /*053c*/ 	.word	0x00000000
        /*0540*/ 	.short	0x010a
        /*0542*/ 	.byte	0x3f
	.zero		1


	//   ....[27]....
        /*0544*/ 	.word	0x00008fb0
        /*0548*/ 	.word	0x00000009
        /*054c*/ 	.word	0x00000000
        /*0550*/ 	.short	0x010a
        /*0552*/ 	.byte	0x3f
	.zero		1


	//   ....[28]....
        /*0554*/ 	.word	0x00008fe0
        /*0558*/ 	.word	0x00000003
        /*055c*/ 	.word	0x00000000
        /*0560*/ 	.short	0x010a
        /*0562*/ 	.byte	0x3f
	.zero		1


	//   ....[29]....
        /*0564*/ 	.word	0x000090b0
        /*0568*/ 	.word	0x000000e2
        /*056c*/ 	.word	0x00030c00
        /*0570*/ 	.short	0x010a
        /*0572*/ 	.byte	0x3f
	.zero		1


	//   ....[30]....
        /*0574*/ 	.word	0x00009100
        /*0578*/ 	.word	0x00000009
        /*057c*/ 	.word	0x00030c10
        /*0580*/ 	.short	0x010a
        /*0582*/ 	.byte	0x3f
	.zero		1


	//   ....[31]....
        /*0584*/ 	.word	0x00009150
        /*0588*/ 	.word	0x00000009
        /*058c*/ 	.word	0x00030c30
        /*0590*/ 	.short	0x010a
        /*0592*/ 	.byte	0x3f
	.zero		1


	//   ....[32]....
        /*0594*/ 	.word	0x000093d0
        /*0598*/ 	.word	0x0000000c
        /*059c*/ 	.word	0x00030c20
        /*05a0*/ 	.short	0x010a
        /*05a2*/ 	.byte	0x3f
	.zero		1


	//   ....[33]....
        /*05a4*/ 	.word	0x00009420
        /*05a8*/ 	.word	0x0000000c
        /*05ac*/ 	.word	0x00030c40
        /*05b0*/ 	.short	0x010a
        /*05b2*/ 	.byte	0x3f
	.zero		1


	//   ....[34]....
        /*05b4*/ 	.word	0x00009470
        /*05b8*/ 	.word	0x0000000c
        /*05bc*/ 	.word	0x00030c28
        /*05c0*/ 	.short	0x010a
        /*05c2*/ 	.byte	0x3f
	.zero		1


	//   ....[35]....
        /*05c4*/ 	.word	0x000094c0
        /*05c8*/ 	.word	0x0000000c
        /*05cc*/ 	.word	0x00030c48
        /*05d0*/ 	.short	0x010a
        /*05d2*/ 	.byte	0x3f
	.zero		1


	//   ....[36]....
        /*05d4*/ 	.word	0x00009520
        /*05d8*/ 	.word	0x0000000c
        /*05dc*/ 	.word	0x00030c20
        /*05e0*/ 	.short	0x010a
        /*05e2*/ 	.byte	0x3f
	.zero		1


	//   ....[37]....
        /*05e4*/ 	.word	0x00009570
        /*05e8*/ 	.word	0x0000000c
        /*05ec*/ 	.word	0x00030c40
        /*05f0*/ 	.short	0x010a
        /*05f2*/ 	.byte	0x3f
	.zero		1


	//   ....[38]....
        /*05f4*/ 	.word	0x000095c0
        /*05f8*/ 	.word	0x0000000c
        /*05fc*/ 	.word	0x00030c28
        /*0600*/ 	.short	0x010a
        /*0602*/ 	.byte	0x3f
	.zero		1


	//   ....[39]....
        /*0604*/ 	.word	0x00009610
        /*0608*/ 	.word	0x0000000d
        /*060c*/ 	.word	0x00030c40
        /*0610*/ 	.short	0x010a
        /*0612*/ 	.byte	0x3f
	.zero		1


	//   ....[40]....
        /*0614*/ 	.word	0x000096f0
        /*0618*/ 	.word	0x00000007
        /*061c*/ 	.word	0x00000000
        /*0620*/ 	.short	0x010a
        /*0622*/ 	.byte	0x3f
	.zero		1


	//   ....[41]....
        /*0624*/ 	.word	0x00009740
        /*0628*/ 	.word	0x0000000b
        /*062c*/ 	.word	0x00000000
        /*0630*/ 	.short	0x010a
        /*0632*/ 	.byte	0x3f
	.zero		1


	//   ....[42]....
        /*0634*/ 	.word	0x00009790
        /*0638*/ 	.word	0x00000009
        /*063c*/ 	.word	0x00000000
        /*0640*/ 	.short	0x010a
        /*0642*/ 	.byte	0x3f
	.zero		1


	//----- nvinfo : EIATTR_NUM_MBARRIERS
	.align		4
.L_398:
        /*0644*/ 	.byte	0x03, 0x38
        /*0646*/ 	.short	0x0009


	//----- nvinfo : EIATTR_EXIT_INSTR_OFFSETS
	.align		4
        /*0648*/ 	.byte	0x04, 0x1c
        /*064a*/ 	.short	(.L_400 - .L_399)


	//   ....[0]....
.L_399:
        /*064c*/ 	.word	0x00009030


	//----- nvinfo : EIATTR_MAX_THREADS
	.align		4
.L_400:
        /*0650*/ 	.byte	0x04, 0x05
        /*0652*/ 	.short	(.L_402 - .L_401)
.L_401:
        /*0654*/ 	.word	0x00000180
        /*0658*/ 	.word	0x00000001
        /*065c*/ 	.word	0x00000001


	//----- nvinfo : EIATTR_CRS_STACK_SIZE
	.align		4
.L_402:
        /*0660*/ 	.byte	0x04, 0x1e
        /*0662*/ 	.short	(.L_404 - .L_403)
.L_403:
        /*0664*/ 	.word	0x00000000


	//----- nvinfo : EIATTR_CBANK_PARAM_SIZE
	.align		4
.L_404:
        /*0668*/ 	.byte	0x03, 0x19
        /*066a*/ 	.short	0x06f0


	//----- nvinfo : EIATTR_PARAM_CBANK
	.align		4
        /*066c*/ 	.byte	0x04, 0x0a
        /*066e*/ 	.short	(.L_406 - .L_405)
	.align		4
.L_405:
        /*0670*/ 	.word	index@(.nv.constant0._ZN7cutlass13device_kernelIN5flash11enable_sm90INS1_16FlashAttnBwdSm90INS1_25CollectiveMainloopBwdSm90ILi2ELi2ELi2EN4cute5tupleIJNS5_1CILi1EEES8_S8_EEENS6_IJNS7_ILi128EEESA_NS7_ILi64EEEEEENS_10bfloat16_tEfNS_4arch4Sm90ELb0ELb0ELb0ELb1ELb1ELb1ELb0ELb0ELi2ELi1ELi2ELi2ELb0EEENS1_24CollectiveEpilogueBwdGQAISC_fSF_Li256ELb1ELb1EEENS1_19SingleTileSchedulerILb1ELb0ELb0ELi128EEEEEEEEEvNT_6ParamsE)
        /*0674*/ 	.short	0x0210
        /*0676*/ 	.short	0x06f0


	//----- nvinfo : EIATTR_SW_WAR
	.align		4
.L_406:
        /*0678*/ 	.byte	0x04, 0x36
        /*067a*/ 	.short	(.L_408 - .L_407)
.L_407:
        /*067c*/ 	.word	0x00000008
.L_408:


//--------------------- .nv.info._ZN7cutlass13device_kernelIN5flash11enable_sm90INS1_16FlashAttnBwdSm90INS1_25CollectiveMainloopBwdSm90ILi2ELi2ELi2EN4cute5tupleIJNS5_1CILi1EEES8_S8_EEENS6_IJNS7_ILi128EEESA_NS7_ILi64EEEEEENS_10bfloat16_tEfNS_4arch4Sm90ELb0ELb1ELb0ELb0ELb0ELb1ELb0ELb0ELi2ELi1ELi2ELi2ELb0EEENS1_21CollectiveEpilogueBwdISC_SD_SF_Li256ELb0ELb0ELi1EEENS1_19SingleTileSchedulerILb0ELb0ELb0ELi128EEEEEEEEEvNT_6ParamsE --------------------------
	.section	.nv.info._ZN7cutlass13device_kernelIN5flash11enable_sm90INS1_16FlashAttnBwdSm90INS1_25CollectiveMainloopBwdSm90ILi2ELi2ELi2EN4cute5tupleIJNS5_1CILi1EEES8_S8_EEENS6_IJNS7_ILi128EEESA_NS7_ILi64EEEEEENS_10bfloat16_tEfNS_4arch4Sm90ELb0ELb1ELb0ELb0ELb0ELb1ELb0ELb0ELi2ELi1ELi2ELi2ELb0EEENS1_21CollectiveEpilogueBwdISC_SD_SF_Li256ELb0ELb0ELi1EEENS1_19SingleTileSchedulerILb0ELb0ELb0ELi128EEEEEEEEEvNT_6ParamsE,"",@"SHT_CUDA_INFO"
	.sectionflags	@""
	.align	4


	//----- nvinfo : EIATTR_CUDA_API_VERSION
	.align		4
        /*0000*/ 	.byte	0x04, 0x37
        /*0002*/ 	.short	(.L_410 - .L_409)
.L_409:
        /*0004*/ 	.word	0x00000082


	//----- nvinfo : EIATTR_KPARAM_INFO
	.align		4
.L_410:
        /*0008*/ 	.byte	0x04, 0x17
        /*000a*/ 	.short	(.L_412 - .L_411)
.L_411:
        /*000c*/ 	.word	0x00000000
        /*0010*/ 	.short	0x0000
        /*0012*/ 	.short	0x0070
        /*0014*/ 	.byte	0x00, 0xf0, 0x01, 0x24


	//----- nvinfo : EIATTR_SPARSE_MMA_MASK
	.align		4
.L_412:
        /*0018*/ 	.byte	0x03, 0x50
        /*001a*/ 	.short	0x0000


	//----- nvinfo : EIATTR_MAXREG_COUNT
	.align		4
        /*001c*/ 	.byte	0x03, 0x1b
        /*001e*/ 	.short	0x00a8


	//----- nvinfo : EIATTR_NUM_BARRIERS
	.align		4
        /*0020*/ 	.byte	0x02, 0x4c
        /*0022*/ 	.byte	0x10
	.zero		1


	//----- nvinfo : EIATTR_EXTERNS
	.align		4
        /*0024*/ 	.byte	0x04, 0x0f
        /*0026*/ 	.short	(.L_414 - .L_413)


	//   ....[0]....
	.align		4
.L_413:
        /*0028*/ 	.word	index@(__assertfail)


	//----- nvinfo : EIATTR_ANNOTATIONS
	.align		4
.L_414:
        /*002c*/ 	.byte	0x04, 0x55
        /*002e*/ 	.short	(.L_416 - .L_415)


	//   ....[0]....
.L_415:
        /*0030*/ 	.word	0x00000001
        /*0034*/ 	.byte	0xb0, 0x11, 0x00, 0x00, 0x01, 0x00, 0x00, 0x00, 0x30, 0x12, 0x00, 0x00, 0x01, 0x00, 0x00, 0x00
        /* <DEDUP_REMOVED lines=26> */
        /*01e4*/ 	.byte	0x10, 0x0a, 0x01, 0x00, 0x01, 0x00, 0x00, 0x00, 0x10, 0x0e, 0x01, 0x00


	//----- nvinfo : EIATTR_MERCURY_ISA_VERSION
	.align		4
.L_416:
        /*01f0*/ 	.byte	0x03, 0x5f
        /*01f2*/ 	.short	0x0101


	//----- nvinfo : EIATTR_INT_WARP_WIDE_INSTR_OFFSETS
	.align		4
        /*01f4*/ 	.byte	0x04, 0x31
        /*01f6*/ 	.short	(.L_418 - .L_417)


	//   ....[0]....
.L_417:
        /*01f8*/ 	.word	0x000001f0


	//   ....[1]....
        /*01fc*/ 	.word	0x00000220


	//----- nvinfo : EIATTR_COOP_GROUP_MASK_REGIDS
	.align		4
.L_418:
        /*0200*/ 	.byte	0x04, 0x29
        /*0202*/ 	.short	(.L_420 - .L_419)


	//   ....[0]....
.L_419:
        /*0204*/ 	.word	0xffffffff


	//   ....[1]....
        /*0208*/ 	.word	0xffffffff


	//   ....[2]....
        /*020c*/ 	.word	0xffffffff


	//   ....[3]....
        /*0210*/ 	.word	0xffffffff


	//   ....[4]....
        /*0214*/ 	.word	0xffffffff


	//   ....[5]....
        /*0218*/ 	.word	0xffffffff


	//   ....[6]....
        /*021c*/ 	.word	0xffffffff


	//   ....[7]....
        /*0220*/ 	.word	0xffffffff


	//   ....[8]....
        /*0224*/ 	.word	0xffffffff


	//   ....[9]....
        /*0228*/ 	.word	0xffffffff


	//   ....[10]....
        /*022c*/ 	.word	0xffffffff


	//   ....[11]....
        /*0230*/ 	.word	0xffffffff


	//   ....[12]....
        /*0234*/ 	.word	0xffffffff


	//   ....[13]....
        /*0238*/ 	.word	0xffffffff


	//   ....[14]....
        /*023c*/ 	.word	0xffffffff


	//   ....[15]....
        /*0240*/ 	.word	0xffffffff


	//   ....[16]....
        /*0244*/ 	.word	0xffffffff


	//   ....[17]....
        /*0248*/ 	.word	0xffffffff


	//   ....[18]....
        /*024c*/ 	.word	0xffffffff


	//   ....[19]....
        /*0250*/ 	.word	0xffffffff


	//   ....[20]....
        /*0254*/ 	.word	0xffffffff


	//   ....[21]....
        /*0258*/ 	.word	0xffffffff


	//   ....[22]....
        /*025c*/ 	.word	0xffffffff


	//   ....[23]....
        /*0260*/ 	.word	0xffffffff


	//   ....[24]....
        /*0264*/ 	.word	0xffffffff


	//   ....[25]....
        /*0268*/ 	.word	0xffffffff


	//   ....[26]....
        /*026c*/ 	.word	0xffffffff


	//   ....[27]....
        /*0270*/ 	.word	0xffffffff


	//   ....[28]....
        /*0274*/ 	.word	0xffffffff


	//   ....[29]....
        /*0278*/ 	.word	0xffffffff


	//   ....[30]....
        /*027c*/ 	.word	0xffffffff


	//   ....[31]....
        /*0280*/ 	.word	0xffffffff


	//   ....[32]....
        /*0284*/ 	.word	0xffffffff


	//   ....[33]....
        /*0288*/ 	.word	0xffffffff


	//   ....[34]....
        /*028c*/ 	.word	0xffffffff


	//   ....[35]....
        /*0290*/ 	.word	0xffffffff


	//   ....[36]....
        /*0294*/ 	.word	0xffffffff


	//   ....[37]....
        /*0298*/ 	.word	0xffffffff


	//   ....[38]....
        /*029c*/ 	.word	0xffffffff


	//   ....[39]....
        /*02a0*/ 	.word	0xffffffff


	//   ....[40]....
        /*02a4*/ 	.word	0xffffffff


	//   ....[41]....
        /*02a8*/ 	.word	0xffffffff


	//   ....[42]....
        /*02ac*/ 	.word	0xffffffff


	//   ....[43]....
        /*02b0*/ 	.word	0xffffffff


	//   ....[44]....
        /*02b4*/ 	.word	0xffffffff


	//   ....[45]....
        /*02b8*/ 	.word	0xffffffff


	//   ....[46]....
        /*02bc*/ 	.word	0xffffffff


	//   ....[47]....
        /*02c0*/ 	.word	0xffffffff


	//   ....[48]....
        /*02c4*/ 	.word	0xffffffff


	//   ....[49]....
        /*02c8*/ 	.word	0xffffffff


	//   ....[50]....
        /*02cc*/ 	.word	0xffffffff


	//   ....[51]....
        /*02d0*/ 	.word	0xffffffff


	//   ....[52]....
        /*02d4*/ 	.word	0xffffffff


	//   ....[53]....
        /*02d8*/ 	.word	0xffffffff


	//   ....[54]....
        /*02dc*/ 	.word	0xffffffff


	//   ....[55]....
        /*02e0*/ 	.word	0xffffffff


	//   ....[56]....
        /*02e4*/ 	.word	0xffffffff


	//   ....[57]....
        /*02e8*/ 	.word	0xffffffff


	//   ....[58]....
        /*02ec*/ 	.word	0xffffffff


	//   ....[59]....
        /*02f0*/ 	.word	0xffffffff


	//   ....[60]....
        /*02f4*/ 	.word	0xffffffff


	//   ....[61]....
        /*02f8*/ 	.word	0xffffffff


	//   ....[62]....
        /*02fc*/ 	.word	0xffffffff


	//   ....[63]....
        /*0300*/ 	.word	0xffffffff


	//   ....[64]....
        /*0304*/ 	.word	0xffffffff


	//   ....[65]....
        /*0308*/ 	.word	0xffffffff


	//   ....[66]....
        /*030c*/ 	.word	0xffffffff


	//   ....[67]....
        /*0310*/ 	.word	0xffffffff


	//   ....[68]....
        /*0314*/ 	.word	0xffffffff


	//   ....[69]....
        /*0318*/ 	.word	0xffffffff


	//   ....[70]....
        /*031c*/ 	.word	0xffffffff


	//   ....[71]....
        /*0320*/ 	.word	0xffffffff


	//   ....[72]....
        /*0324*/ 	.word	0xffffffff


	//   ....[73]....
        /*0328*/ 	.word	0xffffffff


	//   ....[74]....
        /*032c*/ 	.word	0xffffffff


	//   ....[75]....
        /*0330*/ 	.word	0xffffffff


	//   ....[76]....
        /*0334*/ 	.word	0xffffffff


	//   ....[77]....
        /*0338*/ 	.word	0xffffffff


	//   ....[78]....
        /*033c*/ 	.word	0xffffffff


	//   ....[79]....
        /*0340*/ 	.word	0xffffffff


	//   ....[80]....
        /*0344*/ 	.word	0xffffffff


	//   ....[81]....
        /*0348*/ 	.word	0xffffffff


	//   ....[82]....
        /*034c*/ 	.word	0xffffffff


	//   ....[83]....
        /*0350*/ 	.word	0xffffffff


	//   ....[84]....
        /*0354*/ 	.word	0xffffffff


	//   ....[85]....
        /*0358*/ 	.word	0xffffffff


	//   ....[86]....
        /*035c*/ 	.word	0xffffffff


	//   ....[87]....
        /*0360*/ 	.word	0xffffffff


	//   ....[88]....
        /*0364*/ 	.word	0xffffffff


	//   ....[89]....
        /*0368*/ 	.word	0xffffffff


	//   ....[90]....
        /*036c*/ 	.word	0xffffffff


	//   ....[91]....
        /*0370*/ 	.word	0xffffffff


	//   ....[92]....
        /*0374*/ 	.word	0xffffffff


	//   ....[93]....
        /*0378*/ 	.word	0xffffffff


	//   ....[94]....
        /*037c*/ 	.word	0xffffffff


	//   ....[95]....
        /*0380*/ 	.word	0xffffffff


	//   ....[96]....
        /*0384*/ 	.word	0xffffffff


	//   ....[97]....
        /*0388*/ 	.word	0xffffffff


	//   ....[98]....
        /*038c*/ 	.word	0xffffffff


	//   ....[99]....
        /*0390*/ 	.word	0xffffffff


	//   ....[100]....
        /*0394*/ 	.word	0xffffffff


	//   ....[101]....
        /*0398*/ 	.word	0xffffffff


	//   ....[102]....
        /*039c*/ 	.word	0xffffffff


	//   ....[103]....
        /*03a0*/ 	.word	0xffffffff


	//   ....[104]....
        /*03a4*/ 	.word	0xffffffff


	//   ....[105]....
        /*03a8*/ 	.word	0xffffffff


	//   ....[106]....
        /*03ac*/ 	.word	0xffffffff


	//   ....[107]....
        /*03b0*/ 	.word	0xffffffff


	//   ....[108]....
        /*03b4*/ 	.word	0xffffffff


	//   ....[109]....
        /*03b8*/ 	.word	0xffffffff


	//   ....[110]....
        /*03bc*/ 	.word	0xffffffff


	//   ....[111]....
        /*03c0*/ 	.word	0xffffffff


	//   ....[112]....
        /*03c4*/ 	.word	0xffffffff


	//   ....[113]....
        /*03c8*/ 	.word	0xffffffff


	//   ....[114]....
        /*03cc*/ 	.word	0xffffffff


	//   ....[115]....
        /*03d0*/ 	.word	0xffffffff


	//   ....[116]....
        /*03d4*/ 	.word	0xffffffff


	//   ....[117]....
        /*03d8*/ 	.word	0xffffffff


	//   ....[118]....
        /*03dc*/ 	.word	0xffffffff


	//   ....[119]....
        /*03e0*/ 	.word	0xffffffff


	//   ....[120]....
        /*03e4*/ 	.word	0xffffffff


	//   ....[121]....
        /*03e8*/ 	.word	0xffffffff


	//   ....[122]....
        /*03ec*/ 	.word	0xffffffff


	//   ....[123]....
        /*03f0*/ 	.word	0xffffffff


	//   ....[124]....
        /*03f4*/ 	.word	0xffffffff


	//   ....[125]....
        /*03f8*/ 	.word	0xffffffff


	//   ....[126]....
        /*03fc*/ 	.word	0xffffffff


	//   ....[127]....
        /*0400*/ 	.word	0xffffffff


	//   ....[128]....
        /*0404*/ 	.word	0xffffffff


	//   ....[129]....
        /*0408*/ 	.word	0xffffffff


	//   ....[130]....
        /*040c*/ 	.word	0xffffffff


	//   ....[131]....
        /*0410*/ 	.word	0xffffffff


	//   ....[132]....
        /*0414*/ 	.word	0xffffffff


	//   ....[133]....
        /*0418*/ 	.word	0xffffffff


	//   ....[134]....
        /*041c*/ 	.word	0xffffffff


	//   ....[135]....
        /*0420*/ 	.word	0xffffffff


	//   ....[136]....
        /*0424*/ 	.word	0xffffffff


	//   ....[137]....
        /*0428*/ 	.word	0xffffffff


	//   ....[138]....
        /*042c*/ 	.word	0xffffffff


	//   ....[139]....
        /*0430*/ 	.word	0xffffffff


	//   ....[140]....
        /*0434*/ 	.word	0xffffffff


	//   ....[141]....
        /*0438*/ 	.word	0xffffffff


	//   ....[142]....
        /*043c*/ 	.word	0xffffffff


	//   ....[143]....
        /*0440*/ 	.word	0xffffffff


	//   ....[144]....
        /*0444*/ 	.word	0xffffffff


	//   ....[145]....
        /*0448*/ 	.word	0xffffffff


	//   ....[146]....
        /*044c*/ 	.word	0xffffffff


	//   ....[147]....
        /*0450*/ 	.word	0xffffffff


	//   ....[148]....
        /*0454*/ 	.word	0xffffffff


	//   ....[149]....
        /*0458*/ 	.word	0xffffffff


	//   ....[150]....
        /*045c*/ 	.word	0xffffffff


	//   ....[151]....
        /*0460*/ 	.word	0xffffffff


	//   ....[152]....
        /*0464*/ 	.word	0xffffffff


	//   ....[153]....
        /*0468*/ 	.word	0xffffffff


	//   ....[154]....
        /*046c*/ 	.word	0xffffffff


	//   ....[155]....
        /*0470*/ 	.word	0xffffffff


	//   ....[156]....
        /*0474*/ 	.word	0xffffffff


	//   ....[157]....
        /*0478*/ 	.word	0xffffffff


	//   ....[158]....
        /*047c*/ 	.word	0xffffffff


	//   ....[159]....
        /*0480*/ 	.word	0xffffffff


	//   ....[160]....
        /*0484*/ 	.word	0xffffffff


	//   ....[161]....
        /*0488*/ 	.word	0xffffffff


	//   ....[162]....
        /*048c*/ 	.word	0xffffffff


	//   ....[163]....
        /*0490*/ 	.word	0xffffffff


	//   ....[164]....
        /*0494*/ 	.word	0xffffffff


	//   ....[165]....
        /*0498*/ 	.word	0xffffffff


	//   ....[166]....
        /*049c*/ 	.word	0xffffffff


	//   ....[167]....
        /*04a0*/ 	.word	0xffffffff


	//   ....[168]....
        /*04a4*/ 	.word	0xffffffff


	//   ....[169]....
        /*04a8*/ 	.word	0xffffffff


	//   ....[170]....
        /*04ac*/ 	.word	0xffffffff


	//   ....[171]....
        /*04b0*/ 	.word	0xffffffff


	//   ....[172]....
        /*04b4*/ 	.word	0xffffffff


	//   ....[173]....
        /*04b8*/ 	.word	0xffffffff


	//   ....[174]....
        /*04bc*/ 	.word	0xffffffff


	//   ....[175]....
        /*04c0*/ 	.word	0xffffffff


	//   ....[176]....
        /*04c4*/ 	.word	0xffffffff


	//   ....[177]....
        /*04c8*/ 	.word	0xffffffff


	//   ....[178]....
        /*04cc*/ 	.word	0xffffffff


	//   ....[179]....
        /*04d0*/ 	.word	0xffffffff


	//   ....[180]....
        /*04d4*/ 	.word	0xffffffff


	//   ....[181]....
        /*04d8*/ 	.word	0xffffffff


	//   ....[182]....
        /*04dc*/ 	.word	0xffffffff


	//   ....[183]....
        /*04e0*/ 	.word	0xffffffff


	//   ....[184]....
        /*04e4*/ 	.word	0xffffffff


	//   ....[185]....
        /*04e8*/ 	.word	0xffffffff


	//   ....[186]....
        /*04ec*/ 	.word	0xffffffff


	//   ....[187]....
        /*04f0*/ 	.word	0xffffffff


	//   ....[188]....
        /*04f4*/ 	.word	0xffffffff


	//   ....[189]....
        /*04f8*/ 	.word	0xffffffff


	//   ....[190]....
        /*04fc*/ 	.word	0xffffffff


	//   ....[191]....
        /*0500*/ 	.word	0xffffffff


	//   ....[192]....
        /*0504*/ 	.word	0xffffffff


	//   ....[193]....
        /*0508*/ 	.word	0xffffffff


	//   ....[194]....
        /*050c*/ 	.word	0xffffffff


	//   ....[195]....
        /*0510*/ 	.word	0xffffffff


	//   ....[196]....
        /*0514*/ 	.word	0xffffffff


	//   ....[197]....
        /*0518*/ 	.word	0xffffffff


	//   ....[198]....
        /*051c*/ 	.word	0xffffffff


	//   ....[199]....
        /*0520*/ 	.word	0xffffffff


	//   ....[200]....
        /*0524*/ 	.word	0x0500000f


	//----- nvinfo : EIATTR_COOP_GROUP_INSTR_OFFSETS
	.align		4
.L_420:
        /*0528*/ 	.byte	0x04, 0x28
        /*052a*/ 	.short	(.L_422 - .L_421)


	//   ....[0]....
.L_421:
        /*052c*/ 	.word	0x00000070


	//   ....[1]....
        /*0530*/ 	.word	0x00000200


	//   ....[2]....
        /*0534*/ 	.word	0x00000250


	//   ....[3]....
        /*0538*/ 	.word	0x00000440


	//   ....[4]....
        /*053c*/ 	.word	0x00000660


	//   ....[5]....
        /*0540*/ 	.word	0x00000fb0


	//   ....[6]....
        /*0544*/ 	.word	0x00001f90


	//   ....[7]....
        /*0548*/ 	.word	0x000020e0


	//   ....[8]....
        /*054c*/ 	.word	0x00002260


	//   ....[9]....
        /*0550*/ 	.word	0x000022c0


	//   ....[10]....
        /*0554*/ 	.word	0x00002320


	//   ....[11]....
        /*0558*/ 	.word	0x00002440


	//   ....[12]....
        /*055c*/ 	.word	0x00002620


	//   ....[13]....
        /*0560*/ 	.word	0x00002760


	//   ....[14]....
        /*0564*/ 	.word	0x00002850


	//   ....[15]....
        /*0568*/ 	.word	0x00002c20


	//   ....[16]....
        /*056c*/ 	.word	0x00002c30


	//   ....[17]....
        /*0570*/ 	.word	0x00002c50


	//   ....[18]....
        /*0574*/ 	.word	0x00002c90


	//   ....[19]....
        /*0578*/ 	.word	0x00002e90


	//   ....[20]....
        /*057c*/ 	.word	0x00002fe0


	//   ....[21]....
        /*0580*/ 	.word	0x00003060


	//   ....[22]....
        /*0584*/ 	.word	0x00003080


	//   ....[23]....
        /*0588*/ 	.word	0x000031f0


	//   ....[24]....
        /*058c*/ 	.word	0x00003220


	//   ....[25]....
        /*0590*/ 	.word	0x00003270


	//   ....[26]....
        /*0594*/ 	.word	0x00003280


	//   ....[27]....
        /*0598*/ 	.word	0x00003290


	//   ....[28]....
        /*059c*/ 	.word	0x000032a0


	//   ....[29]....
        /*05a0*/ 	.word	0x000032d0


	//   ....[30]....
        /*05a4*/ 	.word	0x00003390


	//   ....[31]....
        /*05a8*/ 	.word	0x000033b0


	//   ....[32]....
        /*05ac*/ 	.word	0x00003400


	//   ....[33]....
        /*05b0*/ 	.word	0x00003410


	//   ....[34]....
        /*05b4*/ 	.word	0x000034a0


	//   ....[35]....
        /*05b8*/ 	.word	0x000034b0


	//   ....[36]....
        /*05bc*/ 	.word	0x000034f0


	//   ....[37]....
        /*05c0*/ 	.word	0x00003540


	//   ....[38]....
        /*05c4*/ 	.word	0x00003550


	//   ....[39]....
        /*05c8*/ 	.word	0x00003580


	//   ....[40]....
        /*05cc*/ 	.word	0x000035c0


	//   ....[41]....
        /*05d0*/ 	.word	0x000035f0


	//   ....[42]....
        /*05d4*/ 	.word	0x00003620


	//   ....[43]....
        /*05d8*/ 	.word	0x00003630


	//   ....[44]....
        /*05dc*/ 	.word	0x00003650


	//   ....[45]....
        /*05e0*/ 	.word	0x00003760


	//   ....[46]....
        /*05e4*/ 	.word	0x000037b0


	//   ....[47]....
        /*05e8*/ 	.word	0x000037c0


	//   ....[48]....
        /*05ec*/ 	.word	0x000037d0


	//   ....[49]....
        /*05f0*/ 	.word	0x000037e0


	//   ....[50]....
        /*05f4*/ 	.word	0x000037f0


	//   ....[51]....
        /*05f8*/ 	.word	0x00003800


	//   ....[52]....
        /*05fc*/ 	.word	0x00003860


	//   ....[53]....
        /*0600*/ 	.word	0x000038c0


	//   ....[54]....
        /*0604*/ 	.word	0x000038f0


	//   ....[55]....
        /*0608*/ 	.word	0x00003930


	//   ....[56]....
        /*060c*/ 	.word	0x00003940


	//   ....[57]....
        /*0610*/ 	.word	0x00003960


	//   ....[58]....
        /*0614*/ 	.word	0x00003970


	//   ....[59]....
        /*0618*/ 	.word	0x00003980


	//   ....[60]....
        /*061c*/ 	.word	0x00003990


	//   ....[61]....
        /*0620*/ 	.word	0x000039a0


	//   ....[62]....
        /*0624*/ 	.word	0x000039e0


	//   ....[63]....
        /*0628*/ 	.word	0x000039f0


	//   ....[64]....
        /*062c*/ 	.word	0x00003a00


	//   ....[65]....
        /*0630*/ 	.word	0x00003a10


	//   ....[66]....
        /*0634*/ 	.word	0x00003a20


	//   ....[67]....
        /*0638*/ 	.word	0x00003a30


	//   ....[68]....
        /*063c*/ 	.word	0x00003a40


	//   ....[69]....
        /*0640*/ 	.word	0x00003a50


	//   ....[70]....
        /*0644*/ 	.word	0x00006210


	//   ....[71]....
        /*0648*/ 	.word	0x00006250


	//   ....[72]....
        /*064c*/ 	.word	0x00006290


	//   ....[73]....
        /*0650*/ 	.word	0x000062c0


	//   ....[74]....
        /*0654*/ 	.word	0x000062f0


	//   ....[75]....
        /*0658*/ 	.word	0x00006320


	//   ....[76]....
        /*065c*/ 	.word	0x000065a0


	//   ....[77]....
        /*0660*/ 	.word	0x00006650


	//   ....[78]....
        /*0664*/ 	.word	0x000066d0


	//   ....[79]....
        /*0668*/ 	.word	0x00006710


	//   ....[80]....
        /*066c*/ 	.word	0x00006740


	//   ....[81]....
        /*0670*/ 	.word	0x00006770


	//   ....[82]....
        /*0674*/ 	.word	0x000067b0


	//   ....[83]....
        /*0678*/ 	.word	0x000067d0


	//   ....[84]....
        /*067c*/ 	.word	0x00006810


	//   ....[85]....
        /*0680*/ 	.word	0x00006870


	//   ....[86]....
        /*0684*/ 	.word	0x00006920


	//   ....[87]....
        /*0688*/ 	.word	0x000069a0


	//   ....[88]....
        /*068c*/ 	.word	0x000069e0


	//   ....[89]....
        /*0690*/ 	.word	0x000069f0


	//   ....[90]....
        /*0694*/ 	.word	0x00006a10


	//   ....[91]....
        /*0698*/ 	.word	0x00006a60


	//   ....[92]....
        /*069c*/ 	.word	0x00006aa0


	//   ....[93]....
        /*06a0*/ 	.word	0x00006b30


	//   ....[94]....
        /*06a4*/ 	.word	0x00006b70


	//   ....[95]....
        /*06a8*/ 	.word	0x00006bb0


	//   ....[96]....
        /*06ac*/ 	.word	0x00006c00


	//   ....[97]....
        /*06b0*/ 	.word	0x00006c40


	//   ....[98]....
        /*06b4*/ 	.word	0x00006c80


	//   ....[99]....
        /*06b8*/ 	.word	0x00006d10


	//   ....[100]....
        /*06bc*/ 	.word	0x00006dd0


	//   ....[101]....
        /*06c0*/ 	.word	0x00006e30


	//   ....[102]....
        /*06c4*/ 	.word	0x00007230


	//   ....[103]....
        /*06c8*/ 	.word	0x00007240


	//   ....[104]....
        /*06cc*/ 	.word	0x00007250


	//   ....[105]....
        /*06d0*/ 	.word	0x00007260


	//   ....[106]....
        /*06d4*/ 	.word	0x00007270


	//   ....[107]....
        /*06d8*/ 	.word	0x00007280


	//   ....[108]....
        /*06dc*/ 	.word	0x000072a0


	//   ....[109]....
        /*06e0*/ 	.word	0x000072c0


	//   ....[110]....
        /*06e4*/ 	.word	0x00007320


	//   ....[111]....
        /*06e8*/ 	.word	0x00007360


	//   ....[112]....
        /*06ec*/ 	.word	0x000073c0


	//   ....[113]....
        /*06f0*/ 	.word	0x000073f0


	//   ....[114]....
        /*06f4*/ 	.word	0x00007430


	//   ....[115]....
        /*06f8*/ 	.word	0x00007440


	//   ....[116]....
        /*06fc*/ 	.word	0x000074a0


	//   ....[117]....
        /*0700*/ 	.word	0x000074b0


	//   ....[118]....
        /*0704*/ 	.word	0x000074c0


	//   ....[119]....
        /*0708*/ 	.word	0x000074f0


	//   ....[120]....
        /*070c*/ 	.word	0x00007530


	//   ....[121]....
        /*0710*/ 	.word	0x00007560


	//   ....[122]....
        /*0714*/ 	.word	0x000075a0


	//   ....[123]....
        /*0718*/ 	.word	0x000075d0


	//   ....[124]....
        /*071c*/ 	.word	0x000075f0


	//   ....[125]....
        /*0720*/ 	.word	0x00007630


	//   ....[126]....
        /*0724*/ 	.word	0x00007670


	//   ....[127]....
        /*0728*/ 	.word	0x000076b0


	//   ....[128]....
        /*072c*/ 	.word	0x000076c0


	//   ....[129]....
        /*0730*/ 	.word	0x000076d0


	//   ....[130]....
        /*0734*/ 	.word	0x000076e0


	//   ....[131]....
        /*0738*/ 	.word	0x000076f0


	//   ....[132]....
        /*073c*/ 	.word	0x00007730


	//   ....[133]....
        /*0740*/ 	.word	0x00007770


	//   ....[134]....
        /*0744*/ 	.word	0x00009c60


	//   ....[135]....
        /*0748*/ 	.word	0x00009ca0


	//   ....[136]....
        /*074c*/ 	.word	0x00009cc0


	//   ....[137]....
        /*0750*/ 	.word	0x00009d10


	//   ....[138]....
        /*0754*/ 	.word	0x00009de0


	//   ....[139]....
        /*0758*/ 	.word	0x00009e80


	//   ....[140]....
        /*075c*/ 	.word	0x00009f20


	//   ....[141]....
        /*0760*/ 	.word	0x00009fc0


	//   ....[142]....
        /*0764*/ 	.word	0x0000a000


	//   ....[143]....
        /*0768*/ 	.word	0x0000a0d0


	//   ....[144]....
        /*076c*/ 	.word	0x0000a110


	//   ....[145]....
        /*0770*/ 	.word	0x0000a150


	//   ....[146]....
        /*0774*/ 	.word	0x0000a1f0


	//   ....[147]....
        /*0778*/ 	.word	0x0000a230


	//   ....[148]....
        /*077c*/ 	.word	0x0000a2d0


	//   ....[149]....
        /*0780*/ 	.word	0x0000a350


	//   ....[150]....
        /*0784*/ 	.word	0x0000a4d0


	//   ....[151]....
        /*0788*/ 	.word	0x0000a620


	//   ....[152]....
        /*078c*/ 	.word	0x0000a6e0


	//   ....[153]....
        /*0790*/ 	.word	0x0000a760


	//   ....[154]....
        /*0794*/ 	.word	0x0000a8b0


	//   ....[155]....
        /*0798*/ 	.word	0x0000aec0


	//   ....[156]....
        /*079c*/ 	.word	0x0000afc0


	//   ....[157]....
        /*07a0*/ 	.word	0x0000b000


	//   ....[158]....
        /*07a4*/ 	.word	0x0000b040


	//   ....[159]....
        /*07a8*/ 	.word	0x0000b070


	//   ....[160]....
        /*07ac*/ 	.word	0x0000b0b0


	//   ....[161]....
        /*07b0*/ 	.word	0x0000b140


	//   ....[162]....
        /*07b4*/ 	.word	0x0000b220


	//   ....[163]....
        /*07b8*/ 	.word	0x0000b2a0


	//   ....[164]....
        /*07bc*/ 	.word	0x0000b2e0


	//   ....[165]....
        /*07c0*/ 	.word	0x0000b340


	//   ....[166]....
        /*07c4*/ 	.word	0x0000b4d0


	//   ....[167]....
        /*07c8*/ 	.word	0x0000b4e0


	//   ....[168]....
        /*07cc*/ 	.word	0x0000b4f0


	//   ....[169]....
        /*07d0*/ 	.word	0x0000b500


	//   ....[170]....
        /*07d4*/ 	.word	0x0000b510


	//   ....[171]....
        /*07d8*/ 	.word	0x0000b520


	//   ....[172]....
        /*07dc*/ 	.word	0x0000b550


	//   ....[173]....
        /*07e0*/ 	.word	0x0000b570


	//   ....[174]....
        /*07e4*/ 	.word	0x0000b590


	//   ....[175]....
        /*07e8*/ 	.word	0x0000b5c0


	//   ....[176]....
        /*07ec*/ 	.word	0x0000b5f0


	//   ....[177]....
        /*07f0*/ 	.word	0x0000b630


	//   ....[178]....
        /*07f4*/ 	.word	0x0000b690


	//   ....[179]....
        /*07f8*/ 	.word	0x0000b6c0


	//   ....[180]....
        /*07fc*/ 	.word	0x0000b700


	//   ....[181]....
        /*0800*/ 	.word	0x0000b720


	//   ....[182]....
        /*0804*/ 	.word	0x0000b760


	//   ....[183]....
        /*0808*/ 	.word	0x0000b780


	//   ....[184]....
        /*080c*/ 	.word	0x0000b7a0


	//   ....[185]....
        /*0810*/ 	.word	0x0000b820


	//   ....[186]....
        /*0814*/ 	.word	0x0000b870


	//   ....[187]....
        /*0818*/ 	.word	0x0000b8b0


	//   ....[188]....
        /*081c*/ 	.word	0x0000b8c0


	//   ....[189]....
        /*0820*/ 	.word	0x0000b900


	//   ....[190]....
        /*0824*/ 	.word	0x0000b940


	//   ....[191]....
        /*0828*/ 	.word	0x0000b980


	//   ....[192]....
        /*082c*/ 	.word	0x0000b9b0


	//   ....[193]....
        /*0830*/ 	.word	0x0000b9e0


	//   ....[194]....
        /*0834*/ 	.word	0x0000ba20


	//   ....[195]....
        /*0838*/ 	.word	0x0000ba30


	//   ....[196]....
        /*083c*/ 	.word	0x0000ba40


	//   ....[197]....
        /*0840*/ 	.word	0x0000ba50


	//   ....[198]....
        /*0844*/ 	.word	0x0000dad0


	//   ....[199]....
        /*0848*/ 	.word	0x0000ea80


	//   ....[200]....
        /*084c*/ 	.word	0x00011430


	//----- nvinfo : EIATTR_REG_RECONFIG
	.align		4
.L_422:
        /*0850*/ 	.byte	0x01, 0x54
	.zero		2


	//----- nvinfo : EIATTR_SYSCALL_OFFSETS
	.align		4
        /*0854*/ 	.byte	0x04, 0x46
        /*0856*/ 	.short	(.L_424 - .L_423)


	//   ....[0]....
.L_423:
        /*0858*/ 	.word	0x00000c10


	//   ....[1]....
        /*085c*/ 	.word	0x00000d00


	//   ....[2]....
        /*0860*/ 	.word	0x00000e60


	//   ....[3]....
        /*0864*/ 	.word	0x00000f50


	//   ....[4]....
        /*0868*/ 	.word	0x0000d440


	//   ....[5]....
        /*086c*/ 	.word	0x0000d570


	//   ....[6]....
        /*0870*/ 	.word	0x0000d690


	//   ....[7]....
        /*0874*/ 	.word	0x0000d7b0


	//----- nvinfo : EIATTR_MBARRIER_INSTR_OFFSETS
	.align		4
.L_424:
        /*0878*/ 	.byte	0x04, 0x39
        /*087a*/ 	.short	(.L_426 - .L_425)


	//   ....[0]....
.L_425:
        /*087c*/ 	.word	0x000002f0
        /*0880*/ 	.word	0x000000ff
        /*0884*/ 	.word	0x00030c00
        /*0888*/ 	.short	0x0100
        /*088a*/ 	.byte	0x06
	.zero		1


	//   ....[1]....
        /*088c*/ 	.word	0x000003f0
        /*0890*/ 	.word	0x000000ff
        /*0894*/ 	.word	0x00030c10
        /*0898*/ 	.short	0x0100
        /*089a*/ 	.byte	0x08
	.zero		1


	//   ....[2]....
        /*089c*/ 	.word	0x00000400
        /*08a0*/ 	.word	0x000000ff
        /*08a4*/ 	.word	0x00030c20
        /*08a8*/ 	.short	0x0100
        /*08aa*/ 	.byte	0x08
	.zero		1


	//   ....[3]....
        /*08ac*/ 	.word	0x00000410
        /*08b0*/ 	.word	0x000000ff
        /*08b4*/ 	.word	0x00030c18
        /*08b8*/ 	.short	0x0100
        /*08ba*/ 	.byte	0x08
	.zero		1


	//   ....[4]....
        /*08bc*/ 	.word	0x00000420
        /*08c0*/ 	.word	0x000000ff
        /*08c4*/ 	.word	0x00030c28
        /*08c8*/ 	.short	0x0100
        /*08ca*/ 	.byte	0x08
	.zero		1


	//   ....[5]....
        /*08cc*/ 	.word	0x00000550
        /*08d0*/ 	.word	0x000000ff
        /*08d4*/ 	.word	0x00030c30
        /*08d8*/ 	.short	0x0100
        /*08da*/ 	.byte	0x08
	.zero		1


	//   ....[6]....
        /*08dc*/ 	.word	0x00000560
        /*08e0*/ 	.word	0x000000ff
        /*08e4*/ 	.word	0x00030c40
        /*08e8*/ 	.short	0x0100
        /*08ea*/ 	.byte	0x08
	.zero		1


	//   ....[7]....
        /*08ec*/ 	.word	0x00000570
        /*08f0*/ 	.word	0x000000ff
        /*08f4*/ 	.word	0x00030c38
        /*08f8*/ 	.short	0x0100
        /*08fa*/ 	.byte	0x08
	.zero		1


	//   ....[8]....
        /*08fc*/ 	.word	0x00000580
        /*0900*/ 	.word	0x000000ff
        /*0904*/ 	.word	0x00030c48
        /*0908*/ 	.short	0x0100
        /*090a*/ 	.byte	0x08
	.zero		1


	//   ....[9]....
        /*090c*/ 	.word	0x00000ff0
        /*0910*/ 	.word	0x000000de
        /*0914*/ 	.word	0x00030c00
        /*0918*/ 	.short	0x010a
        /*091a*/ 	.byte	0x3f
	.zero		1


	//   ....[10]....
        /*091c*/ 	.word	0x00001110
        /*0920*/ 	.word	0x000000de
        /*0924*/ 	.word	0x00030c00
        /*0928*/ 	.short	0x010a
        /*092a*/ 	.byte	0x3f
	.zero		1


	//   ....[11]....
        /*092c*/ 	.word	0x000019c0
        /*0930*/ 	.word	0x00000008
        /*0934*/ 	.word	0x00030c10
        /*0938*/ 	.short	0x010a
        /*093a*/ 	.byte	0x3f
	.zero		1


	//   ....[12]....
        /*093c*/ 	.word	0x00001a30
        /*0940*/ 	.word	0x00000008
        /*0944*/ 	.word	0x00030c10
        /*0948*/ 	.short	0x010a
        /*094a*/ 	.byte	0x3f
	.zero		1


	//   ....[13]....
        /*094c*/ 	.word	0x00001e10
        /*0950*/ 	.word	0x00000008
        /*0954*/ 	.word	0x00030c30
        /*0958*/ 	.short	0x010a
        /*095a*/ 	.byte	0x3f
	.zero		1


	//   ....[14]....
        /*095c*/ 	.word	0x00001e90
        /*0960*/ 	.word	0x00000008
        /*0964*/ 	.word	0x00030c30
        /*0968*/ 	.short	0x010a
        /*096a*/ 	.byte	0x3f
	.zero		1


	//   ....[15]....
        /*096c*/ 	.word	0x00004f00
        /*0970*/ 	.word	0x00000009
        /*0974*/ 	.word	0x00000000
        /*0978*/ 	.short	0x0101
        /*097a*/ 	.byte	0x3f
	.zero		1


	//   ....[16]....
        /*097c*/ 	.word	0x00005350
        /*0980*/ 	.word	0x00000008
        /*0984*/ 	.word	0x00000000
        /*0988*/ 	.short	0x0101
        /*098a*/ 	.byte	0x3f
	.zero		1


	//   ....[17]....
        /*098c*/ 	.word	0x00005c10
        /*0990*/ 	.word	0x00000006
        /*0994*/ 	.word	0x00030c10
        /*0998*/ 	.short	0x010a
        /*099a*/ 	.byte	0x3f
	.zero		1


	//   ....[18]....
        /*099c*/ 	.word	0x00005c90
        /*09a0*/ 	.word	0x00000006
        /*09a4*/ 	.word	0x00030c10
        /*09a8*/ 	.short	0x010a
        /*09aa*/ 	.byte	0x3f
	.zero		1


	//   ....[19]....
        /*09ac*/ 	.word	0x00006090
        /*09b0*/ 	.word	0x00000006
        /*09b4*/ 	.word	0x00030c30
        /*09b8*/ 	.short	0x010a
        /*09ba*/ 	.byte	0x3f
	.zero		1


	//   ....[20]....
        /*09bc*/ 	.word	0x00006120
        /*09c0*/ 	.word	0x00000006
        /*09c4*/ 	.word	0x00030c30
        /*09c8*/ 	.short	0x010a
        /*09ca*/ 	.byte	0x3f
	.zero		1


	//   ....[21]....
        /*09cc*/ 	.word	0x000088f0
        /*09d0*/ 	.word	0x00000007
        /*09d4*/ 	.word	0x00000000
        /*09d8*/ 	.short	0x0101
        /*09da*/ 	.byte	0x3f
	.zero		1


	//   ....[22]....
        /*09dc*/ 	.word	0x00008d60
        /*09e0*/ 	.word	0x00000006
        /*09e4*/ 	.word	0x00000000
        /*09e8*/ 	.short	0x0101
        /*09ea*/ 	.byte	0x3f
	.zero		1


	//   ....[23]....
        /*09ec*/ 	.word	0x000095c0
        /*09f0*/ 	.word	0x00000007
        /*09f4*/ 	.word	0x00030c10
        /*09f8*/ 	.short	0x010a
        /*09fa*/ 	.byte	0x3f
	.zero		1


	//   ....[24]....
        /*09fc*/ 	.word	0x00009640
        /*0a00*/ 	.word	0x00000007
        /*0a04*/ 	.word	0x00030c10
        /*0a08*/ 	.short	0x010a
        /*0a0a*/ 	.byte	0x3f
	.zero		1


	//   ....[25]....
        /*0a0c*/ 	.word	0x00009a50
        /*0a10*/ 	.word	0x00000007
        /*0a14*/ 	.word	0x00030c30
        /*0a18*/ 	.short	0x010a
        /*0a1a*/ 	.byte	0x3f
	.zero		1


	//   ....[26]....
        /*0a1c*/ 	.word	0x00009ae0
        /*0a20*/ 	.word	0x00000007
        /*0a24*/ 	.word	0x00030c30
        /*0a28*/ 	.short	0x010a
        /*0a2a*/ 	.byte	0x3f
	.zero		1


	//   ....[27]....
        /*0a2c*/ 	.word	0x0000cc10
        /*0a30*/ 	.word	0x00000008
        /*0a34*/ 	.word	0x00000000
        /*0a38*/ 	.short	0x0101
        /*0a3a*/ 	.byte	0x3f
	.zero		1


	//   ....[28]....
        /*0a3c*/ 	.word	0x0000d080
        /*0a40*/ 	.word	0x00000007
        /*0a44*/ 	.word	0x00000000
        /*0a48*/ 	.short	0x0101
        /*0a4a*/ 	.byte	0x3f
	.zero		1


	//   ....[29]....
        /*0a4c*/ 	.word	0x0000fb80
        /*0a50*/ 	.word	0x00000010
        /*0a54*/ 	.word	0x00030c20
        /*0a58*/ 	.short	0x010a
        /*0a5a*/ 	.byte	0x3f
	.zero		1


	//   ....[30]....
        /*0a5c*/ 	.word	0x00010150
        /*0a60*/ 	.word	0x00000010
        /*0a64*/ 	.word	0x00030c40
        /*0a68*/ 	.short	0x010a
        /*0a6a*/ 	.byte	0x3f
	.zero		1


	//   ....[31]....
        /*0a6c*/ 	.word	0x00010380
        /*0a70*/ 	.word	0x00000010
        /*0a74*/ 	.word	0x00030c28
        /*0a78*/ 	.short	0x010a
        /*0a7a*/ 	.byte	0x3f
	.zero		1


	//   ....[32]....
        /*0a7c*/ 	.word	0x000105b0
        /*0a80*/ 	.word	0x00000010
        /*0a84*/ 	.word	0x00030c48
        /*0a88*/ 	.short	0x010a
        /*0a8a*/ 	.byte	0x3f
	.zero		1


	//   ....[33]....
        /*0a8c*/ 	.word	0x00010790
        /*0a90*/ 	.word	0x00000010
        /*0a94*/ 	.word	0x00030c20
        /*0a98*/ 	.short	0x010a
        /*0a9a*/ 	.byte	0x3f
	.zero		1


	//   ....[34]....
        /*0a9c*/ 	.word	0x00010a40
        /*0aa0*/ 	.word	0x00000010
        /*0aa4*/ 	.word	0x00030c40
        /*0aa8*/ 	.short	0x010a
        /*0aaa*/ 	.byte	0x3f
	.zero		1


	//   ....[35]....
        /*0aac*/ 	.word	0x00010c40
        /*0ab0*/ 	.word	0x00000010
        /*0ab4*/ 	.word	0x00030c28
        /*0ab8*/ 	.short	0x010a
        /*0aba*/ 	.byte	0x3f
	.zero		1


	//   ....[36]....
        /*0abc*/ 	.word	0x00010ec0
        /*0ac0*/ 	.word	0x00000003
        /*0ac4*/ 	.word	0x00030c40
        /*0ac8*/ 	.short	0x010a
        /*0aca*/ 	.byte	0x3f
	.zero		1


	//   ....[37]....
        /*0acc*/ 	.word	0x00011290
        /*0ad0*/ 	.word	0x00000006
        /*0ad4*/ 	.word	0x00000000
        /*0ad8*/ 	.short	0x010a
        /*0ada*/ 	.byte	0x3f
	.zero		1


	//   ....[38]....
        /*0adc*/ 	.word	0x000112f0
        /*0ae0*/ 	.word	0x00000003
        /*0ae4*/ 	.word	0x00000000
        /*0ae8*/ 	.short	0x010a
        /*0aea*/ 	.byte	0x3f
	.zero		1


	//   ....[39]....
        /*0aec*/ 	.word	0x00011350
        /*0af0*/ 	.word	0x00000002
        /*0af4*/ 	.word	0x00000000
        /*0af8*/ 	.short	0x010a
        /*0afa*/ 	.byte	0x3f
	.zero		1


	//   ....[40]....
        /*0afc*/ 	.word	0x00011380
        /*0b00*/ 	.word	0x00000003
        /*0b04*/ 	.word	0x00000000
        /*0b08*/ 	.short	0x010a
        /*0b0a*/ 	.byte	0x3f
	.zero		1


	//   ....[41]....
        /*0b0c*/ 	.word	0x00011460
        /*0b10*/ 	.word	0x000000de
        /*0b14*/ 	.word	0x00030c00
        /*0b18*/ 	.short	0x010a
        /*0b1a*/ 	.byte	0x3f
	.zero		1


	//   ....[42]....
        /*0b1c*/ 	.word	0x000114b0
        /*0b20*/ 	.word	0x00000008
        /*0b24*/ 	.word	0x00030c10
        /*0b28*/ 	.short	0x010a
        /*0b2a*/ 	.byte	0x3f
	.zero		1


	//   ....[43]....
        /*0b2c*/ 	.word	0x00011500
        /*0b30*/ 	.word	0x00000008
        /*0b34*/ 	.word	0x00030c30
        /*0b38*/ 	.short	0x010a
        /*0b3a*/ 	.byte	0x3f
	.zero		1


	//   ....[44]....
        /*0b3c*/ 	.word	0x00011550
        /*0b40*/ 	.word	0x00000006
        /*0b44*/ 	.word	0x00030c10
        /*0b48*/ 	.short	0x010a
        /*0b4a*/ 	.byte	0x3f
	.zero		1


	//   ....[45]....
        /*0b4c*/ 	.word	0x000115a0
        /*0b50*/ 	.word	0x00000006
        /*0b54*/ 	.word	0x00030c30
        /*0b58*/ 	.short	0x010a
        /*0b5a*/ 	.byte	0x3f
	.zero		1


	//   ....[46]....
        /*0b5c*/ 	.word	0x000115f0
        /*0b60*/ 	.word	0x00000007
        /*0b64*/ 	.word	0x00030c10
        /*0b68*/ 	.short	0x010a
        /*0b6a*/ 	.byte	0x3f
	.zero		1


	//   ....[47]....
        /*0b6c*/ 	.word	0x00011640
        /*0b70*/ 	.word	0x00000007
        /*0b74*/ 	.word	0x00030c30
        /*0b78*/ 	.short	0x010a
        /*0b7a*/ 	.byte	0x3f
	.zero		1


	//   ....[48]....
        /*0b7c*/ 	.word	0x00011690
        /*0b80*/ 	.word	0x00000010
        /*0b84*/ 	.word	0x00030c20
        /*0b88*/ 	.short	0x010a
        /*0b8a*/ 	.byte	0x3f
	.zero		1


	//   ....[49]....
        /*0b8c*/ 	.word	0x000116e0
        /*0b90*/ 	.word	0x00000010
        /*0b94*/ 	.word	0x00030c40
        /*0b98*/ 	.short	0x010a
        /*0b9a*/ 	.byte	0x3f
	.zero		1


	//   ....[50]....
        /*0b9c*/ 	.word	0x00011730
        /*0ba0*/ 	.word	0x00000010
        /*0ba4*/ 	.word	0x00030c28
        /*0ba8*/ 	.short	0x010a
        /*0baa*/ 	.byte	0x3f
	.zero		1


	//   ....[51]....
        /*0bac*/ 	.word	0x00011780
        /*0bb0*/ 	.word	0x00000010
        /*0bb4*/ 	.word	0x00030c48
        /*0bb8*/ 	.short	0x010a
        /*0bba*/ 	.byte	0x3f
	.zero		1


	//   ....[52]....
        /*0bbc*/ 	.word	0x000117e0
        /*0bc0*/ 	.word	0x00000010
        /*0bc4*/ 	.word	0x00030c20
        /*0bc8*/ 	.short	0x010a
        /*0bca*/ 	.byte	0x3f
	.zero		1


	//   ....[53]....
        /*0bcc*/ 	.word	0x00011830
        /*0bd0*/ 	.word	0x00000010
        /*0bd4*/ 	.word	0x00030c40
        /*0bd8*/ 	.short	0x010a
        /*0bda*/ 	.byte	0x3f
	.zero		1


	//   ....[54]....
        /*0bdc*/ 	.word	0x00011880
        /*0be0*/ 	.word	0x00000010
        /*0be4*/ 	.word	0x00030c28
        /*0be8*/ 	.short	0x010a
        /*0bea*/ 	.byte	0x3f
	.zero		1


	//   ....[55]....
        /*0bec*/ 	.word	0x000118d0
        /*0bf0*/ 	.word	0x00000003
        /*0bf4*/ 	.word	0x00030c40
        /*0bf8*/ 	.short	0x010a
        /*0bfa*/ 	.byte	0x3f
	.zero		1


	//   ....[56]....
        /*0bfc*/ 	.word	0x000119a0
        /*0c00*/ 	.word	0x00000006
        /*0c04*/ 	.word	0x00000000
        /*0c08*/ 	.short	0x010a
        /*0c0a*/ 	.byte	0x3f
	.zero		1


	//   ....[57]....
        /*0c0c*/ 	.word	0x000119f0
        /*0c10*/ 	.word	0x00000003
        /*0c14*/ 	.word	0x00000000
        /*0c18*/ 	.short	0x010a
        /*0c1a*/ 	.byte	0x3f
	.zero		1


	//   ....[58]....
        /*0c1c*/ 	.word	0x00011a40
        /*0c20*/ 	.word	0x00000002
        /*0c24*/ 	.word	0x00000000
        /*0c28*/ 	.short	0x010a
        /*0c2a*/ 	.byte	0x3f
	.zero		1


	//----- nvinfo : EIATTR_NUM_MBARRIERS
	.align		4
.L_426:
        /*0c2c*/ 	.byte	0x03, 0x38
        /*0c2e*/ 	.short	0x0009


	//----- nvinfo : EIATTR_EXIT_INSTR_OFFSETS
	.align		4
        /*0c30*/ 	.byte	0x04, 0x1c
        /*0c32*/ 	.short	(.L_428 - .L_427)


	//   ....[0]....
.L_427:
        /*0c34*/ 	.word	0x000113d0


	//----- nvinfo : EIATTR_MAX_THREADS
	.align		4
.L_428:
        /*0c38*/ 	.byte	0x04, 0x05
        /*0c3a*/ 	.short	(.L_430 - .L_429)
.L_429:
        /*0c3c*/ 	.word	0x00000180
        /*0c40*/ 	.word	0x00000001
        /*0c44*/ 	.word	0x00000001


	//----- nvinfo : EIATTR_CRS_STACK_SIZE
	.align		4
.L_430:
        /*0c48*/ 	.byte	0x04, 0x1e
        /*0c4a*/ 	.short	(.L_432 - .L_431)
.L_431:
        /*0c4c*/ 	.word	0x00000000


	//----- nvinfo : EIATTR_CBANK_PARAM_SIZE
	.align		4
.L_432:
        /*0c50*/ 	.byte	0x03, 0x19
        /*0c52*/ 	.short	0x0970


	//----- nvinfo : EIATTR_PARAM_CBANK
	.align		4
        /*0c54*/ 	.byte	0x04, 0x0a
        /*0c56*/ 	.short	(.L_434 - .L_433)
	.align		4
.L_433:
        /*0c58*/ 	.word	index@(.nv.constant0._ZN7cutlass13device_kernelIN5flash11enable_sm90INS1_16FlashAttnBwdSm90INS1_25CollectiveMainloopBwdSm90ILi2ELi2ELi2EN4cute5tupleIJNS5_1CILi1EEES8_S8_EEENS6_IJNS7_ILi128EEESA_NS7_ILi64EEEEEENS_10bfloat16_tEfNS_4arch4Sm90ELb0ELb1ELb0ELb0ELb0ELb1ELb0ELb0ELi2ELi1ELi2ELi2ELb0EEENS1_21CollectiveEpilogueBwdISC_SD_SF_Li256ELb0ELb0ELi1EEENS1_19SingleTileSchedulerILb0ELb0ELb0ELi128EEEEEEEEEvNT_6ParamsE)
        /*0c5c*/ 	.short	0x0210
        /*0c5e*/ 	.short	0x0970


	//----- nvinfo : EIATTR_SW_WAR
	.align		4
.L_434:
        /*0c60*/ 	.byte	0x04, 0x36
        /*0c62*/ 	.short	(.L_436 - .L_435)
.L_435:
        /*0c64*/ 	.word	0x00000008
.L_436:


//--------------------- .nv.info._ZN7cutlass13device_kernelIN5flash11enable_sm90INS1_16FlashAttnBwdSm90INS1_25CollectiveMainloopBwdSm90ILi2ELi2ELi2EN4cute5tupleIJNS5_1CILi1EEES8_S8_EEENS6_IJNS7_ILi128EEESA_NS7_ILi64EEEEEENS_10bfloat16_tEfNS_4arch4Sm90ELb0ELb1ELb0ELb0ELb1ELb1ELb0ELb0ELi2ELi1ELi2ELi2ELb0EEENS1_21CollectiveEpilogueBwdISC_SD_SF_Li256ELb0ELb0ELi1EEENS1_19SingleTileSchedulerILb0ELb0ELb0ELi128EEEEEEEEEvNT_6ParamsE --------------------------
	.section	.nv.info._ZN7cutlass13device_kernelIN5flash11enable_sm90INS1_16FlashAttnBwdSm90INS1_25CollectiveMainloopBwdSm90ILi2ELi2ELi2EN4cute5tupleIJNS5_1CILi1EEES8_S8_EEENS6_IJNS7_ILi128EEESA_NS7_ILi64EEEEEENS_10bfloat16_tEfNS_4arch4Sm90ELb0ELb1ELb0ELb0ELb1ELb1ELb0ELb0ELi2ELi1ELi2ELi2ELb0EEENS1_21CollectiveEpilogueBwdISC_SD_SF_Li256ELb0ELb0ELi1EEENS1_19SingleTileSchedulerILb0ELb0ELb0ELi128EEEEEEEEEvNT_6ParamsE,"",@"SHT_CUDA_INFO"
	.sectionflags	@""
	.align	4


	//----- nvinfo : EIATTR_CUDA_API_VERSION
	.align		4
        /*0000*/ 	.byte	0x04, 0x37
        /*0002*/ 	.short	(.L_438 - .L_437)
.L_437:
        /*0004*/ 	.word	0x00000082


	//----- nvinfo : EIATTR_KPARAM_INFO
	.align		4
.L_438:
        /*0008*/ 	.byte	0x04, 0x17
        /*000a*/ 	.short	(.L_440 - .L_439)
.L_439:
        /*000c*/ 	.word	0x00000000
        /*0010*/ 	.short	0x0000
        /*0012*/ 	.short	0x0070
        /*0014*/ 	.byte	0x00, 0xf0, 0x01, 0x24


	//----- nvinfo : EIATTR_SPARSE_MMA_MASK
	.align		4
.L_440:
        /*0018*/ 	.byte	0x03, 0x50
        /*001a*/ 	.short	0x0000


	//----- nvinfo : EIATTR_MAXREG_COUNT
	.align		4
        /*001c*/ 	.byte	0x03, 0x1b
        /*001e*/ 	.short	0x00a8


	//----- nvinfo : EIATTR_NUM_BARRIERS
	.align		4
        /*0020*/ 	.byte	0x02, 0x4c
        /*0022*/ 	.byte	0x10
	.zero		1


	//----- nvinfo : EIATTR_EXTERNS
	.align		4
        /*0024*/ 	.byte	0x04, 0x0f
        /*0026*/ 	.short	(.L_442 - .L_441)


	//   ....[0]....
	.align		4
.L_441:
        /*0028*/ 	.word	index@(__assertfail)


	//----- nvinfo : EIATTR_ANNOTATIONS
	.align		4
.L_442:
        /*002c*/ 	.byte	0x04, 0x55
        /*002e*/ 	.short	(.L_444 - .L_443)


	//   ....[0]....
.L_443:
        /* <DEDUP_REMOVED lines=29> */


	//----- nvinfo : EIATTR_MERCURY_ISA_VERSION
	.align		4
.L_444:
        /*01f0*/ 	.byte	0x03, 0x5f
        /*01f2*/ 	.short	0x0101


	//----- nvinfo : EIATTR_INT_WARP_WIDE_INSTR_OFFSETS
	.align		4
        /*01f4*/ 	.byte	0x04, 0x31
        /*01f6*/ 	.short	(.L_446 - .L_445)


	//   ....[0]....
.L_445:
        /*01f8*/ 	.word	0x000001f0


	//   ....[1]....
        /*01fc*/ 	.word	0x00000220


	//   ....[2]....
        /*0200*/ 	.word	0x0000f2d0


	//   ....[3]....
        /*0204*/ 	.word	0x0000f8c0


	//   ....[4]....
        /*0208*/ 	.word	0x0000fd70


	//   ....[5]....
        /*020c*/ 	.word	0x00010030


	//   ....[6]....
        /*0210*/ 	.word	0x00010290


	//   ....[7]....
        /*0214*/ 	.word	0x00010420


	//----- nvinfo : EIATTR_COOP_GROUP_MASK_REGIDS
	.align		4
.L_446:
        /*0218*/ 	.byte	0x04, 0x29
        /*021a*/ 	.short	(.L_448 - .L_447)


	//   ....[0]....
.L_447:
        /*021c*/ 	.word	0xffffffff


	//   ....[1]....
        /*0220*/ 	.word	0xffffffff


	//   ....[2]....
        /*0224*/ 	.word	0xffffffff


	//   ....[3]....
        /*0228*/ 	.word	0xffffffff


	//   ....[4]....
        /*022c*/ 	.word	0xffffffff


	//   ....[5]....
        /*0230*/ 	.word	0xffffffff


	//   ....[6]....
        /*0234*/ 	.word	0xffffffff


	//   ....[7]....
        /*0238*/ 	.word	0xffffffff


	//   ....[8]....
        /*023c*/ 	.word	0xffffffff


	//   ....[9]....
        /*0240*/ 	.word	0xffffffff


	//   ....[10]....
        /*0244*/ 	.word	0xffffffff


	//   ....[11]....
        /*0248*/ 	.word	0xffffffff


	//   ....[12]....
        /*024c*/ 	.word	0xffffffff


	//   ....[13]....
        /*0250*/ 	.word	0xffffffff


	//   ....[14]....
        /*0254*/ 	.word	0xffffffff


	//   ....[15]....
        /*0258*/ 	.word	0xffffffff


	//   ....[16]....
        /*025c*/ 	.word	0xffffffff


	//   ....[17]....
        /*0260*/ 	.word	0xffffffff


	//   ....[18]....
        /*0264*/ 	.word	0xffffffff


	//   ....[19]....
        /*0268*/ 	.word	0xffffffff


	//   ....[20]....
        /*026c*/ 	.word	0xffffffff


	//   ....[21]....
        /*0270*/ 	.word	0xffffffff


	//   ....[22]....
        /*0274*/ 	.word	0xffffffff


	//   ....[23]....
        /*0278*/ 	.word	0xffffffff


	//   ....[24]....
        /*027c*/ 	.word	0xffffffff


	//   ....[25]....
        /*0280*/ 	.word	0xffffffff


	//   ....[26]....
        /*0284*/ 	.word	0xffffffff


	//   ....[27]....
        /*0288*/ 	.word	0xffffffff


	//   ....[28]....
        /*028c*/ 	.word	0xffffffff


	//   ....[29]....
        /*0290*/ 	.word	0xffffffff


	//   ....[30]....
        /*0294*/ 	.word	0xffffffff


	//   ....[31]....
        /*0298*/ 	.word	0xffffffff


	//   ....[32]....
        /*029c*/ 	.word	0xffffffff


	//   ....[33]....
        /*02a0*/ 	.word	0xffffffff


	//   ....[34]....
        /*02a4*/ 	.word	0xffffffff


	//   ....[35]....
        /*02a8*/ 	.word	0xffffffff


	//   ....[36]....
        /*02ac*/ 	.word	0xffffffff


	//   ....[37]....
        /*02b0*/ 	.word	0xffffffff


	//   ....[38]....
        /*02b4*/ 	.word	0xffffffff


	//   ....[39]....
        /*02b8*/ 	.word	0xffffffff


	//   ....[40]....
        /*02bc*/ 	.word	0xffffffff


	//   ....[41]....
        /*02c0*/ 	.word	0xffffffff


	//   ....[42]....
        /*02c4*/ 	.word	0xffffffff


	//   ....[43]....
        /*02c8*/ 	.word	0xffffffff


	//   ....[44]....
        /*02cc*/ 	.word	0xffffffff


	//   ....[45]....
        /*02d0*/ 	.word	0xffffffff


	//   ....[46]....
        /*02d4*/ 	.word	0xffffffff


	//   ....[47]....
        /*02d8*/ 	.word	0xffffffff


	//   ....[48]....
        /*02dc*/ 	.word	0xffffffff


	//   ....[49]....
        /*02e0*/ 	.word	0xffffffff


	//   ....[50]....
        /*02e4*/ 	.word	0xffffffff


	//   ....[51]....
        /*02e8*/ 	.word	0xffffffff


	//   ....[52]....
        /*02ec*/ 	.word	0xffffffff


	//   ....[53]....
        /*02f0*/ 	.word	0xffffffff


	//   ....[54]....
        /*02f4*/ 	.word	0xffffffff


	//   ....[55]....
        /*02f8*/ 	.word	0xffffffff


	//   ....[56]....
        /*02fc*/ 	.word	0xffffffff


	//   ....[57]....
        /*0300*/ 	.word	0xffffffff


	//   ....[58]....
        /*0304*/ 	.word	0xffffffff


	//   ....[59]....
        /*0308*/ 	.word	0xffffffff


	//   ....[60]....
        /*030c*/ 	.word	0xffffffff


	//   ....[61]....
        /*0310*/ 	.word	0xffffffff


	//   ....[62]....
        /*0314*/ 	.word	0xffffffff


	//   ....[63]....
        /*0318*/ 	.word	0xffffffff


	//   ....[64]....
        /*031c*/ 	.word	0xffffffff


	//   ....[65]....
        /*0320*/ 	.word	0xffffffff


	//   ....[66]....
        /*0324*/ 	.word	0xffffffff


	//   ....[67]....
        /*0328*/ 	.word	0xffffffff


	//   ....[68]....
        /*032c*/ 	.word	0xffffffff


	//   ....[69]....
        /*0330*/ 	.word	0xffffffff


	//   ....[70]....
        /*0334*/ 	.word	0xffffffff


	//   ....[71]....
        /*0338*/ 	.word	0xffffffff


	//   ....[72]....
        /*033c*/ 	.word	0xffffffff


	//   ....[73]....
        /*0340*/ 	.word	0xffffffff


	//   ....[74]....
        /*0344*/ 	.word	0xffffffff


	//   ....[75]....
        /*0348*/ 	.word	0xffffffff


	//   ....[76]....
        /*034c*/ 	.word	0xffffffff


	//   ....[77]....
        /*0350*/ 	.word	0xffffffff


	//   ....[78]....
        /*0354*/ 	.word	0xffffffff


	//   ....[79]....
        /*0358*/ 	.word	0xffffffff


	//   ....[80]....
        /*035c*/ 	.word	0xffffffff


	//   ....[81]....
        /*0360*/ 	.word	0xffffffff


	//   ....[82]....
        /*0364*/ 	.word	0xffffffff


	//   ....[83]....
        /*0368*/ 	.word	0xffffffff


	//   ....[84]....
        /*036c*/ 	.word	0xffffffff


	//   ....[85]....
        /*0370*/ 	.word	0xffffffff


	//   ....[86]....
        /*0374*/ 	.word	0xffffffff


	//   ....[87]....
        /*0378*/ 	.word	0xffffffff


	//   ....[88]....
        /*037c*/ 	.word	0xffffffff


	//   ....[89]....
        /*0380*/ 	.word	0xffffffff


	//   ....[90]....
        /*0384*/ 	.word	0xffffffff


	//   ....[91]....
        /*0388*/ 	.word	0xffffffff


	//   ....[92]....
        /*038c*/ 	.word	0xffffffff


	//   ....[93]....
        /*0390*/ 	.word	0xffffffff


	//   ....[94]....
        /*0394*/ 	.word	0xffffffff


	//   ....[95]....
        /*0398*/ 	.word	0xffffffff


	//   ....[96]....
        /*039c*/ 	.word	0xffffffff


	//   ....[97]....
        /*03a0*/ 	.word	0xffffffff


	//   ....[98]....
        /*03a4*/ 	.word	0xffffffff


	//   ....[99]....
        /*03a8*/ 	.word	0xffffffff


	//   ....[100]....
        /*03ac*/ 	.word	0xffffffff


	//   ....[101]....
        /*03b0*/ 	.word	0xffffffff


	//   ....[102]....
        /*03b4*/ 	.word	0xffffffff


	//   ....[103]....
        /*03b8*/ 	.word	0xffffffff


	//   ....[104]....
        /*03bc*/ 	.word	0xffffffff


	//   ....[105]....
        /*03c0*/ 	.word	0xffffffff


	//   ....[106]....
        /*03c4*/ 	.word	0xffffffff


	//   ....[107]....
        /*03c8*/ 	.word	0xffffffff


	//   ....[108]....
        /*03cc*/ 	.word	0xffffffff


	//   ....[109]....
        /*03d0*/ 	.word	0xffffffff


	//   ....[110]....
        /*03d4*/ 	.word	0xffffffff


	//   ....[111]....
        /*03d8*/ 	.word	0xffffffff


	//   ....[112]....
        /*03dc*/ 	.word	0xffffffff


	//   ....[113]....
        /*03e0*/ 	.word	0xffffffff


	//   ....[114]....
        /*03e4*/ 	.word	0xffffffff


	//   ....[115]....
        /*03e8*/ 	.word	0xffffffff


	//   ....[116]....
        /*03ec*/ 	.word	0xffffffff


	//   ....[117]....
        /*03f0*/ 	.word	0xffffffff


	//   ....[118]....
        /*03f4*/ 	.word	0xffffffff


	//   ....[119]....
        /*03f8*/ 	.word	0xffffffff


	//   ....[120]....
        /*03fc*/ 	.word	0xffffffff


	//   ....[121]....
        /*0400*/ 	.word	0xffffffff


	//   ....[122]....
        /*0404*/ 	.word	0xffffffff


	//   ....[123]....
        /*0408*/ 	.word	0xffffffff


	//   ....[124]....
        /*040c*/ 	.word	0xffffffff


	//   ....[125]....
        /*0410*/ 	.word	0xffffffff


	//   ....[126]....
        /*0414*/ 	.word	0xffffffff


	//   ....[127]....
        /*0418*/ 	.word	0xffffffff


	//   ....[128]....
        /*041c*/ 	.word	0xffffffff


	//   ....[129]....
        /*0420*/ 	.word	0xffffffff


	//   ....[130]....
        /*0424*/ 	.word	0xffffffff


	//   ....[131]....
        /*0428*/ 	.word	0xffffffff


	//   ....[132]....
        /*042c*/ 	.word	0xffffffff


	//   ....[133]....
        /*0430*/ 	.word	0xffffffff


	//   ....[134]....
        /*0434*/ 	.word	0xffffffff


	//   ....[135]....
        /*0438*/ 	.word	0xffffffff


	//   ....[136]....
        /*043c*/ 	.word	0xffffffff


	//   ....[137]....
        /*0440*/ 	.word	0xffffffff


	//   ....[138]....
        /*0444*/ 	.word	0xffffffff


	//   ....[139]....
        /*0448*/ 	.word	0xffffffff


	//   ....[140]....
        /*044c*/ 	.word	0xffffffff


	//   ....[141]....
        /*0450*/ 	.word	0xffffffff


	//   ....[142]....
        /*0454*/ 	.word	0xffffffff


	//   ....[143]....
        /*0458*/ 	.word	0xffffffff


	//   ....[144]....
        /*045c*/ 	.word	0xffffffff


	//   ....[145]....
        /*0460*/ 	.word	0xffffffff


	//   ....[146]....
        /*0464*/ 	.word	0xffffffff


	//   ....[147]....
        /*0468*/ 	.word	0xffffffff


	//   ....[148]....
        /*046c*/ 	.word	0xffffffff


	//   ....[149]....
        /*0470*/ 	.word	0xffffffff


	//   ....[150]....
        /*0474*/ 	.word	0xffffffff


	//   ....[151]....
        /*0478*/ 	.word	0xffffffff


	//   ....[152]....
        /*047c*/ 	.word	0xffffffff


	//   ....[153]....
        /*0480*/ 	.word	0xffffffff


	//   ....[154]....
        /*0484*/ 	.word	0xffffffff


	//   ....[155]....
        /*0488*/ 	.word	0xffffffff


	//   ....[156]....
        /*048c*/ 	.word	0xffffffff


	//   ....[157]....
        /*0490*/ 	.word	0xffffffff


	//   ....[158]....
        /*0494*/ 	.word	0xffffffff


	//   ....[159]....
        /*0498*/ 	.word	0xffffffff


	//   ....[160]....
        /*049c*/ 	.word	0xffffffff


	//   ....[161]....
        /*04a0*/ 	.word	0xffffffff


	//   ....[162]....
        /*04a4*/ 	.word	0xffffffff


	//   ....[163]....
        /*04a8*/ 	.word	0xffffffff


	//   ....[164]....
        /*04ac*/ 	.word	0xffffffff


	//   ....[165]....
        /*04b0*/ 	.word	0xffffffff


	//   ....[166]....
        /*04b4*/ 	.word	0xffffffff


	//   ....[167]....
        /*04b8*/ 	.word	0xffffffff


	//   ....[168]....
        /*04bc*/ 	.word	0xffffffff


	//   ....[169]....
        /*04c0*/ 	.word	0xffffffff


	//   ....[170]....
        /*04c4*/ 	.word	0xffffffff


	//   ....[171]....
        /*04c8*/ 	.word	0xffffffff


	//   ....[172]....
        /*04cc*/ 	.word	0xffffffff


	//   ....[173]....
        /*04d0*/ 	.word	0xffffffff


	//   ....[174]....
        /*04d4*/ 	.word	0xffffffff


	//   ....[175]....
        /*04d8*/ 	.word	0xffffffff


	//   ....[176]....
        /*04dc*/ 	.word	0xffffffff


	//   ....[177]....
        /*04e0*/ 	.word	0xffffffff


	//   ....[178]....
        /*04e4*/ 	.word	0xffffffff


	//   ....[179]....
        /*04e8*/ 	.word	0xffffffff


	//   ....[180]....
        /*04ec*/ 	.word	0xffffffff


	//   ....[181]....
        /*04f0*/ 	.word	0xffffffff


	//   ....[182]....
        /*04f4*/ 	.word	0xffffffff


	//   ....[183]....
        /*04f8*/ 	.word	0xffffffff


	//   ....[184]....
        /*04fc*/ 	.word	0xffffffff


	//   ....[185]....
        /*0500*/ 	.word	0xffffffff


	//   ....[186]....
        /*0504*/ 	.word	0xffffffff


	//   ....[187]....
        /*0508*/ 	.word	0xffffffff


	//   ....[188]....
        /*050c*/ 	.word	0xffffffff


	//   ....[189]....
        /*0510*/ 	.word	0xffffffff


	//   ....[190]....
        /*0514*/ 	.word	0xffffffff


	//   ....[191]....
        /*0518*/ 	.word	0xffffffff


	//   ....[192]....
        /*051c*/ 	.word	0xffffffff


	//   ....[193]....
        /*0520*/ 	.word	0xffffffff


	//   ....[194]....
        /*0524*/ 	.word	0xffffffff


	//   ....[195]....
        /*0528*/ 	.word	0xffffffff


	//   ....[196]....
        /*052c*/ 	.word	0xffffffff


	//   ....[197]....
        /*0530*/ 	.word	0xffffffff


	//   ....[198]....
        /*0534*/ 	.word	0xffffffff


	//   ....[199]....
        /*0538*/ 	.word	0xffffffff


	//   ....[200]....
        /*053c*/ 	.word	0xffffffff


	//   ....[201]....
        /*0540*/ 	.word	0xffffffff


	//   ....[202]....
        /*0544*/ 	.word	0xffffffff


	//   ....[203]....
        /*0548*/ 	.word	0xffffffff


	//   ....[204]....
        /*054c*/ 	.word	0xffffffff


	//   ....[205]....
        /*0550*/ 	.word	0xffffffff


	//   ....[206]....
        /*0554*/ 	.word	0xffffffff


	//   ....[207]....
        /*0558*/ 	.word	0xffffffff


	//   ....[208]....
        /*055c*/ 	.word	0xffffffff


	//   ....[209]....
        /*0560*/ 	.word	0x0500000f


	//   ....[210]....
        /*0564*/ 	.word	0x0500000f


	//   ....[211]....
        /*0568*/ 	.word	0x0500000f


	//   ....[212]....
        /*056c*/ 	.word	0x0500000f


	//----- nvinfo : EIATTR_COOP_GROUP_INSTR_OFFSETS
	.align		4
.L_448:
        /*0570*/ 	.byte	0x04, 0x28
        /*0572*/ 	.short	(.L_450 - .L_449)


	//   ....[0]....
.L_449:
        /*0574*/ 	.word	0x00000070


	//   ....[1]....
        /*0578*/ 	.word	0x00000200


	//   ....[2]....
        /*057c*/ 	.word	0x00000250


	//   ....[3]....
        /*0580*/ 	.word	0x00000440


	//   ....[4]....
        /*0584*/ 	.word	0x00000670


	//   ....[5]....
        /*0588*/ 	.word	0x00000fc0


	//   ....[6]....
        /*058c*/ 	.word	0x00001fa0


	//   ....[7]....
        /*0590*/ 	.word	0x000020f0


	//   ....[8]....
        /*0594*/ 	.word	0x00002270


	//   ....[9]....
        /*0598*/ 	.word	0x000022d0


	//   ....[10]....
        /*059c*/ 	.word	0x00002330


	//   ....[11]....
        /*05a0*/ 	.word	0x00002450


	//   ....[12]....
        /*05a4*/ 	.word	0x00002630


	//   ....[13]....
        /*05a8*/ 	.word	0x00002770


	//   ....[14]....
        /*05ac*/ 	.word	0x00002860


	//   ....[15]....
        /*05b0*/ 	.word	0x00002c30


	//   ....[16]....
        /*05b4*/ 	.word	0x00002c40


	//   ....[17]....
        /*05b8*/ 	.word	0x00002c60


	//   ....[18]....
        /*05bc*/ 	.word	0x00002ca0


	//   ....[19]....
        /*05c0*/ 	.word	0x00002ea0


	//   ....[20]....
        /*05c4*/ 	.word	0x00002ff0


	//   ....[21]....
        /*05c8*/ 	.word	0x00003070


	//   ....[22]....
        /*05cc*/ 	.word	0x00003090


	//   ....[23]....
        /*05d0*/ 	.word	0x00003200


	//   ....[24]....
        /*05d4*/ 	.word	0x00003230


	//   ....[25]....
        /*05d8*/ 	.word	0x00003280


	//   ....[26]....
        /*05dc*/ 	.word	0x00003290


	//   ....[27]....
        /*05e0*/ 	.word	0x000032a0


	//   ....[28]....
        /*05e4*/ 	.word	0x000032b0


	//   ....[29]....
        /*05e8*/ 	.word	0x000032e0


	//   ....[30]....
        /*05ec*/ 	.word	0x000033a0


	//   ....[31]....
        /*05f0*/ 	.word	0x000033c0


	//   ....[32]....
        /*05f4*/ 	.word	0x00003410


	//   ....[33]....
        /*05f8*/ 	.word	0x00003420


	//   ....[34]....
        /*05fc*/ 	.word	0x000034b0


	//   ....[35]....
        /*0600*/ 	.word	0x000034c0


	//   ....[36]....
        /*0604*/ 	.word	0x00003500


	//   ....[37]....
        /*0608*/ 	.word	0x00003550


	//   ....[38]....
        /*060c*/ 	.word	0x00003560


	//   ....[39]....
        /*0610*/ 	.word	0x00003590


	//   ....[40]....
        /*0614*/ 	.word	0x000035d0


	//   ....[41]....
        /*0618*/ 	.word	0x00003600


	//   ....[42]....
        /*061c*/ 	.word	0x00003630


	//   ....[43]....
        /*0620*/ 	.word	0x00003640


	//   ....[44]....
        /*0624*/ 	.word	0x00003660


	//   ....[45]....
        /*0628*/ 	.word	0x00003770


	//   ....[46]....
        /*062c*/ 	.word	0x000037c0


	//   ....[47]....
        /*0630*/ 	.word	0x000037d0


	//   ....[48]....
        /*0634*/ 	.word	0x000037e0


	//   ....[49]....
        /*0638*/ 	.word	0x000037f0


	//   ....[50]....
        /*063c*/ 	.word	0x00003800


	//   ....[51]....
        /*0640*/ 	.word	0x00003810


	//   ....[52]....
        /*0644*/ 	.word	0x00003870


	//   ....[53]....
        /*0648*/ 	.word	0x000038d0


	//   ....[54]....
        /*064c*/ 	.word	0x00003900


	//   ....[55]....
        /*0650*/ 	.word	0x00003940


	//   ....[56]....
        /*0654*/ 	.word	0x00003950


	//   ....[57]....
        /*0658*/ 	.word	0x00003970


	//   ....[58]....
        /*065c*/ 	.word	0x00003980


	//   ....[59]....
        /*0660*/ 	.word	0x00003990


	//   ....[60]....
        /*0664*/ 	.word	0x000039a0


	//   ....[61]....
        /*0668*/ 	.word	0x000039b0


	//   ....[62]....
        /*066c*/ 	.word	0x000039f0


	//   ....[63]....
        /*0670*/ 	.word	0x00003a00


	//   ....[64]....
        /*0674*/ 	.word	0x00003a10


	//   ....[65]....
        /*0678*/ 	.word	0x00003a20


	//   ....[66]....
        /*067c*/ 	.word	0x00003a30


	//   ....[67]....
        /*0680*/ 	.word	0x00003a40


	//   ....[68]....
        /*0684*/ 	.word	0x00003a50


	//   ....[69]....
        /*0688*/ 	.word	0x00003a60


	//   ....[70]....
        /*068c*/ 	.word	0x00006220


	//   ....[71]....
        /*0690*/ 	.word	0x00006260


	//   ....[72]....
        /*0694*/ 	.word	0x000062a0


	//   ....[73]....
        /*0698*/ 	.word	0x000062d0


	//   ....[74]....
        /*069c*/ 	.word	0x00006300


	//   ....[75]....
        /*06a0*/ 	.word	0x00006330


	//   ....[76]....
        /*06a4*/ 	.word	0x000065b0


	//   ....[77]....
        /*06a8*/ 	.word	0x00006660


	//   ....[78]....
        /*06ac*/ 	.word	0x000066e0


	//   ....[79]....
        /*06b0*/ 	.word	0x00006720


	//   ....[80]....
        /*06b4*/ 	.word	0x00006750


	//   ....[81]....
        /*06b8*/ 	.word	0x00006780


	//   ....[82]....
        /*06bc*/ 	.word	0x000067c0


	//   ....[83]....
        /*06c0*/ 	.word	0x000067e0


	//   ....[84]....
        /*06c4*/ 	.word	0x00006820


	//   ....[85]....
        /*06c8*/ 	.word	0x00006880


	//   ....[86]....
        /*06cc*/ 	.word	0x00006930


	//   ....[87]....
        /*06d0*/ 	.word	0x000069b0


	//   ....[88]....
        /*06d4*/ 	.word	0x000069f0


	//   ....[89]....
        /*06d8*/ 	.word	0x00006a00


	//   ....[90]....
        /*06dc*/ 	.word	0x00006a20


	//   ....[91]....
        /*06e0*/ 	.word	0x00006a70


	//   ....[92]....
        /*06e4*/ 	.word	0x00006ab0


	//   ....[93]....
        /*06e8*/ 	.word	0x00006b40


	//   ....[94]....
        /*06ec*/ 	.word	0x00006b80


	//   ....[95]....
        /*06f0*/ 	.word	0x00006bc0


	//   ....[96]....
        /*06f4*/ 	.word	0x00006c10


	//   ....[97]....
        /*06f8*/ 	.word	0x00006c50


	//   ....[98]....
        /*06fc*/ 	.word	0x00006c90


	//   ....[99]....
        /*0700*/ 	.word	0x00006d20


	//   ....[100]....
        /*0704*/ 	.word	0x00006de0


	//   ....[101]....
        /*0708*/ 	.word	0x00006e40


	//   ....[102]....
        /*070c*/ 	.word	0x00007240


	//   ....[103]....
        /*0710*/ 	.word	0x00007250


	//   ....[104]....
        /*0714*/ 	.word	0x00007260


	//   ....[105]....
        /*0718*/ 	.word	0x00007270


	//   ....[106]....
        /*071c*/ 	.word	0x00007280


	//   ....[107]....
        /*0720*/ 	.word	0x00007290


	//   ....[108]....
        /*0724*/ 	.word	0x000072b0


	//   ....[109]....
        /*0728*/ 	.word	0x000072d0


	//   ....[110]....
        /*072c*/ 	.word	0x00007330


	//   ....[111]....
        /*0730*/ 	.word	0x00007370


	//   ....[112]....
        /*0734*/ 	.word	0x000073d0


	//   ....[113]....
        /*0738*/ 	.word	0x00007400


	//   ....[114]....
        /*073c*/ 	.word	0x00007440


	//   ....[115]....
        /*0740*/ 	.word	0x00007450


	//   ....[116]....
        /*0744*/ 	.word	0x000074b0


	//   ....[117]....
        /*0748*/ 	.word	0x000074c0


	//   ....[118]....
        /*074c*/ 	.word	0x000074d0


	//   ....[119]....
        /*0750*/ 	.word	0x00007500


	//   ....[120]....
        /*0754*/ 	.word	0x00007540


	//   ....[121]....
        /*0758*/ 	.word	0x00007570


	//   ....[122]....
        /*075c*/ 	.word	0x000075b0


	//   ....[123]....
        /*0760*/ 	.word	0x000075e0


	//   ....[124]....
        /*0764*/ 	.word	0x00007600


	//   ....[125]....
        /*0768*/ 	.word	0x00007640


	//   ....[126]....
        /*076c*/ 	.word	0x00007680


	//   ....[127]....
        /*0770*/ 	.word	0x000076c0


	//   ....[128]....
        /*0774*/ 	.word	0x000076d0


	//   ....[129]....
        /*0778*/ 	.word	0x000076e0


	//   ....[130]....
        /*077c*/ 	.word	0x000076f0


	//   ....[131]....
        /*0780*/ 	.word	0x00007700


	//   ....[132]....
        /*0784*/ 	.word	0x00007740


	//   ....[133]....
        /*0788*/ 	.word	0x00007780


	//   ....[134]....
        /*078c*/ 	.word	0x00009c70


	//   ....[135]....
        /*0790*/ 	.word	0x00009cb0


	//   ....[136]....
        /*0794*/ 	.word	0x00009cd0


	//   ....[137]....
        /*0798*/ 	.word	0x00009d20


	//   ....[138]....
        /*079c*/ 	.word	0x00009df0


	//   ....[139]....
        /*07a0*/ 	.word	0x00009e90


	//   ....[140]....
        /*07a4*/ 	.word	0x00009f30


	//   ....[141]....
        /*07a8*/ 	.word	0x00009fd0


	//   ....[142]....
        /*07ac*/ 	.word	0x0000a010


	//   ....[143]....
        /*07b0*/ 	.word	0x0000a0e0


	//   ....[144]....
        /*07b4*/ 	.word	0x0000a120


	//   ....[145]....
        /*07b8*/ 	.word	0x0000a160


	//   ....[146]....
        /*07bc*/ 	.word	0x0000a200


	//   ....[147]....
        /*07c0*/ 	.word	0x0000a240


	//   ....[148]....
        /*07c4*/ 	.word	0x0000a2e0


	//   ....[149]....
        /*07c8*/ 	.word	0x0000a360


	//   ....[150]....
        /*07cc*/ 	.word	0x0000a4e0


	//   ....[151]....
        /*07d0*/ 	.word	0x0000a630


	//   ....[152]....
        /*07d4*/ 	.word	0x0000a6f0


	//   ....[153]....
        /*07d8*/ 	.word	0x0000a770


	//   ....[154]....
        /*07dc*/ 	.word	0x0000a8c0


	//   ....[155]....
        /*07e0*/ 	.word	0x0000aed0


	//   ....[156]....
        /*07e4*/ 	.word	0x0000afd0


	//   ....[157]....
        /*07e8*/ 	.word	0x0000b010


	//   ....[158]....
        /*07ec*/ 	.word	0x0000b050


	//   ....[159]....
        /*07f0*/ 	.word	0x0000b080


	//   ....[160]....
        /*07f4*/ 	.word	0x0000b0c0


	//   ....[161]....
        /*07f8*/ 	.word	0x0000b150


	//   ....[162]....
        /*07fc*/ 	.word	0x0000b230


	//   ....[163]....
        /*0800*/ 	.word	0x0000b2b0


	//   ....[164]....
        /*0804*/ 	.word	0x0000b2f0


	//   ....[165]....
        /*0808*/ 	.word	0x0000b350


	//   ....[166]....
        /*080c*/ 	.word	0x0000b4e0


	//   ....[167]....
        /*0810*/ 	.word	0x0000b4f0


	//   ....[168]....
        /*0814*/ 	.word	0x0000b500


	//   ....[169]....
        /*0818*/ 	.word	0x0000b510


	//   ....[170]....
        /*081c*/ 	.word	0x0000b520


	//   ....[171]....
        /*0820*/ 	.word	0x0000b530


	//   ....[172]....
        /*0824*/ 	.word	0x0000b560


	//   ....[173]....
        /*0828*/ 	.word	0x0000b580


	//   ....[174]....
        /*082c*/ 	.word	0x0000b5a0


	//   ....[175]....
        /*0830*/ 	.word	0x0000b5d0


	//   ....[176]....
        /*0834*/ 	.word	0x0000b600


	//   ....[177]....
        /*0838*/ 	.word	0x0000b640


	//   ....[178]....
        /*083c*/ 	.word	0x0000b6a0


	//   ....[179]....
        /*0840*/ 	.word	0x0000b6d0


	//   ....[180]....
        /*0844*/ 	.word	0x0000b710


	//   ....[181]....
        /*0848*/ 	.word	0x0000b730


	//   ....[182]....
        /*084c*/ 	.word	0x0000b770


	//   ....[183]....
        /*0850*/ 	.word	0x0000b790


	//   ....[184]....
        /*0854*/ 	.word	0x0000b7b0


	//   ....[185]....
        /*0858*/ 	.word	0x0000b830


	//   ....[186]....
        /*085c*/ 	.word	0x0000b880


	//   ....[187]....
        /*0860*/ 	.word	0x0000b8c0


	//   ....[188]....
        /*0864*/ 	.word	0x0000b8d0


	//   ....[189]....
        /*0868*/ 	.word	0x0000b910


	//   ....[190]....
        /*086c*/ 	.word	0x0000b950


	//   ....[191]....
        /*0870*/ 	.word	0x0000b990


	//   ....[192]....
        /*0874*/ 	.word	0x0000b9c0


	//   ....[193]....
        /*0878*/ 	.word	0x0000b9f0


	//   ....[194]....
        /*087c*/ 	.word	0x0000ba30


	//   ....[195]....
        /*0880*/ 	.word	0x0000ba40


	//   ....[196]....
        /*0884*/ 	.word	0x0000ba50


	//   ....[197]....
        /*0888*/ 	.word	0x0000ba60


	//   ....[198]....
        /*088c*/ 	.word	0x0000dae0


	//   ....[199]....
        /*0890*/ 	.word	0x0000e980


	//   ....[200]....
        /*0894*/ 	.word	0x0000eed0


	//   ....[201]....
        /*0898*/ 	.word	0x0000f200


	//   ....[202]....
        /*089c*/ 	.word	0x0000f540


	//   ....[203]....
        /*08a0*/ 	.word	0x0000f7f0


	//   ....[204]....
        /*08a4*/ 	.word	0x0000fa30


	//   ....[205]....
        /*08a8*/ 	.word	0x0000fca0


	//   ....[206]....
        /*08ac*/ 	.word	0x0000ff70


	//   ....[207]....
        /*08b0*/ 	.word	0x00010190


	//   ....[208]....
        /*08b4*/ 	.word	0x00010320


	//   ....[209]....
        /*08b8*/ 	.word	0x00012240


	//   ....[210]....
        /*08bc*/ 	.word	0x000124d0


	//   ....[211]....
        /*08c0*/ 	.word	0x00012540


	//   ....[212]....
        /*08c4*/ 	.word	0x000125b0


	//----- nvinfo : EIATTR_REG_RECONFIG
	.align		4
.L_450:
        /*08c8*/ 	.byte	0x01, 0x54
	.zero		2


	//----- nvinfo : EIATTR_SYSCALL_OFFSETS
	.align		4
        /*08cc*/ 	.byte	0x04, 0x46
        /*08ce*/ 	.short	(.L_452 - .L_451)


	//   ....[0]....
.L_451:
        /*08d0*/ 	.word	0x00000c20


	//   ....[1]....
        /*08d4*/ 	.word	0x00000d10


	//   ....[2]....
        /*08d8*/ 	.word	0x00000e70


	//   ....[3]....
        /*08dc*/ 	.word	0x00000f60


	//   ....[4]....
        /*08e0*/ 	.word	0x0000d450


	//   ....[5]....
        /*08e4*/ 	.word	0x0000d580


	//   ....[6]....
        /*08e8*/ 	.word	0x0000d6a0


	//   ....[7]....
        /*08ec*/ 	.word	0x0000d7c0


	//----- nvinfo : EIATTR_MBARRIER_INSTR_OFFSETS
	.align		4
.L_452:
        /*08f0*/ 	.byte	0x04, 0x39
        /*08f2*/ 	.short	(.L_454 - .L_453)


	//   ....[0]....
.L_453:
        /*08f4*/ 	.word	0x000002f0
        /*08f8*/ 	.word	0x000000ff
        /*08fc*/ 	.word	0x00030c00
        /*0900*/ 	.short	0x0100
        /*0902*/ 	.byte	0x06
	.zero		1


	//   ....[1]....
        /*0904*/ 	.word	0x000003f0
        /*0908*/ 	.word	0x000000ff
        /*090c*/ 	.word	0x00030c10
        /*0910*/ 	.short	0x0100
        /*0912*/ 	.byte	0x08
	.zero		1


	//   ....[2]....
        /*0914*/ 	.word	0x00000400
        /*0918*/ 	.word	0x000000ff
        /*091c*/ 	.word	0x00030c20
        /*0920*/ 	.short	0x0100
        /*0922*/ 	.byte	0x08
	.zero		1


	//   ....[3]....
        /*0924*/ 	.word	0x00000410
        /*0928*/ 	.word	0x000000ff
        /*092c*/ 	.word	0x00030c18
        /*0930*/ 	.short	0x0100
        /*0932*/ 	.byte	0x08
	.zero		1


	//   ....[4]....
        /*0934*/ 	.word	0x00000420
        /*0938*/ 	.word	0x000000ff
        /*093c*/ 	.word	0x00030c28
        /*0940*/ 	.short	0x0100
        /*0942*/ 	.byte	0x08
	.zero		1


	//   ....[5]....
        /*0944*/ 	.word	0x00000550
        /*0948*/ 	.word	0x000000ff
        /*094c*/ 	.word	0x00030c30
        /*0950*/ 	.short	0x0100
        /*0952*/ 	.byte	0x08
	.zero		1


	//   ....[6]....
        /*0954*/ 	.word	0x00000560
        /*0958*/ 	.word	0x000000ff
        /*095c*/ 	.word	0x00030c40
        /*0960*/ 	.short	0x0100
        /*0962*/ 	.byte	0x08
	.zero		1


	//   ....[7]....
        /*0964*/ 	.word	0x00000570
        /*0968*/ 	.word	0x000000ff
        /*096c*/ 	.word	0x00030c38
        /*0970*/ 	.short	0x0100
        /*0972*/ 	.byte	0x08
	.zero		1


	//   ....[8]....
        /*0974*/ 	.word	0x00000580
        /*0978*/ 	.word	0x000000ff
        /*097c*/ 	.word	0x00030c48
        /*0980*/ 	.short	0x0100
        /*0982*/ 	.byte	0x08
	.zero		1


	//   ....[9]....
        /*0984*/ 	.word	0x00001000
        /*0988*/ 	.word	0x000000de
        /*098c*/ 	.word	0x00030c00
        /*0990*/ 	.short	0x010a
        /*0992*/ 	.byte	0x3f
	.zero		1


	//   ....[10]....
        /*0994*/ 	.word	0x00001120
        /*0998*/ 	.word	0x000000de
        /*099c*/ 	.word	0x00030c00
        /*09a0*/ 	.short	0x010a
        /*09a2*/ 	.byte	0x3f
	.zero		1


	//   ....[11]....
        /*09a4*/ 	.word	0x000019d0
        /*09a8*/ 	.word	0x00000008
        /*09ac*/ 	.word	0x00030c10
        /*09b0*/ 	.short	0x010a
        /*09b2*/ 	.byte	0x3f
	.zero		1


	//   ....[12]....
        /*09b4*/ 	.word	0x00001a40
        /*09b8*/ 	.word	0x00000008
        /*09bc*/ 	.word	0x00030c10
        /*09c0*/ 	.short	0x010a
        /*09c2*/ 	.byte	0x3f
	.zero		1


	//   ....[13]....
        /*09c4*/ 	.word	0x00001e20
        /*09c8*/ 	.word	0x00000008
        /*09cc*/ 	.word	0x00030c30
        /*09d0*/ 	.short	0x010a
        /*09d2*/ 	.byte	0x3f
	.zero		1


	//   ....[14]....
        /*09d4*/ 	.word	0x00001ea0
        /*09d8*/ 	.word	0x00000008
        /*09dc*/ 	.word	0x00030c30
        /*09e0*/ 	.short	0x010a
        /*09e2*/ 	.byte	0x3f
	.zero		1


	//   ....[15]....
        /*09e4*/ 	.word	0x00004f10
        /*09e8*/ 	.word	0x00000009
        /*09ec*/ 	.word	0x00000000
        /*09f0*/ 	.short	0x0101
        /*09f2*/ 	.byte	0x3f
	.zero		1


	//   ....[16]....
        /*09f4*/ 	.word	0x00005360
        /*09f8*/ 	.word	0x00000008
        /*09fc*/ 	.word	0x00000000
        /*0a00*/ 	.short	0x0101
        /*0a02*/ 	.byte	0x3f
	.zero		1


	//   ....[17]....
        /*0a04*/ 	.word	0x00005c20
        /*0a08*/ 	.word	0x00000006
        /*0a0c*/ 	.word	0x00030c10
        /*0a10*/ 	.short	0x010a
        /*0a12*/ 	.byte	0x3f
	.zero		1


	//   ....[18]....
        /*0a14*/ 	.word	0x00005ca0
        /*0a18*/ 	.word	0x00000006
        /*0a1c*/ 	.word	0x00030c10
        /*0a20*/ 	.short	0x010a
        /*0a22*/ 	.byte	0x3f
	.zero		1


	//   ....[19]....
        /*0a24*/ 	.word	0x000060a0
        /*0a28*/ 	.word	0x00000006
        /*0a2c*/ 	.word	0x00030c30
        /*0a30*/ 	.short	0x010a
        /*0a32*/ 	.byte	0x3f
	.zero		1


	//   ....[20]....
        /*0a34*/ 	.word	0x00006130
        /*0a38*/ 	.word	0x00000006
        /*0a3c*/ 	.word	0x00030c30
        /*0a40*/ 	.short	0x010a
        /*0a42*/ 	.byte	0x3f
	.zero		1


	//   ....[21]....
        /*0a44*/ 	.word	0x00008900
        /*0a48*/ 	.word	0x00000007
        /*0a4c*/ 	.word	0x00000000
        /*0a50*/ 	.short	0x0101
        /*0a52*/ 	.byte	0x3f
	.zero		1


	//   ....[22]....
        /*0a54*/ 	.word	0x00008d70
        /*0a58*/ 	.word	0x00000006
        /*0a5c*/ 	.word	0x00000000
        /*0a60*/ 	.short	0x0101
        /*0a62*/ 	.byte	0x3f
	.zero		1


	//   ....[23]....
        /*0a64*/ 	.word	0x000095d0
        /*0a68*/ 	.word	0x00000007
        /*0a6c*/ 	.word	0x00030c10
        /*0a70*/ 	.short	0x010a
        /*0a72*/ 	.byte	0x3f
	.zero		1


	//   ....[24]....
        /*0a74*/ 	.word	0x00009650
        /*0a78*/ 	.word	0x00000007
        /*0a7c*/ 	.word	0x00030c10
        /*0a80*/ 	.short	0x010a
        /*0a82*/ 	.byte	0x3f
	.zero		1


	//   ....[25]....
        /*0a84*/ 	.word	0x00009a60
        /*0a88*/ 	.word	0x00000007
        /*0a8c*/ 	.word	0x00030c30
        /*0a90*/ 	.short	0x010a
        /*0a92*/ 	.byte	0x3f
	.zero		1


	//   ....[26]....
        /*0a94*/ 	.word	0x00009af0
        /*0a98*/ 	.word	0x00000007
        /*0a9c*/ 	.word	0x00030c30
        /*0aa0*/ 	.short	0x010a
        /*0aa2*/ 	.byte	0x3f
	.zero		1


	//   ....[27]....
        /*0aa4*/ 	.word	0x0000cc20
        /*0aa8*/ 	.word	0x00000008
        /*0aac*/ 	.word	0x00000000
        /*0ab0*/ 	.short	0x0101
        /*0ab2*/ 	.byte	0x3f
	.zero		1


	//   ....[28]....
        /*0ab4*/ 	.word	0x0000d090
        /*0ab8*/ 	.word	0x00000007
        /*0abc*/ 	.word	0x00000000
        /*0ac0*/ 	.short	0x0101
        /*0ac2*/ 	.byte	0x3f
	.zero		1


	//   ....[29]....
        /*0ac4*/ 	.word	0x00010990
        /*0ac8*/ 	.word	0x00000010
        /*0acc*/ 	.word	0x00030c20
        /*0ad0*/ 	.short	0x010a
        /*0ad2*/ 	.byte	0x3f
	.zero		1


	//   ....[30]....
        /*0ad4*/ 	.word	0x00010f60
        /*0ad8*/ 	.word	0x00000010
        /*0adc*/ 	.word	0x00030c40
        /*0ae0*/ 	.short	0x010a
        /*0ae2*/ 	.byte	0x3f
	.zero		1


	//   ....[31]....
        /*0ae4*/ 	.word	0x00011190
        /*0ae8*/ 	.word	0x00000010
        /*0aec*/ 	.word	0x00030c28
        /*0af0*/ 	.short	0x010a
        /*0af2*/ 	.byte	0x3f
	.zero		1


	//   ....[32]....
        /*0af4*/ 	.word	0x000113c0
        /*0af8*/ 	.word	0x00000010
        /*0afc*/ 	.word	0x00030c48
        /*0b00*/ 	.short	0x010a
        /*0b02*/ 	.byte	0x3f
	.zero		1


	//   ....[33]....
        /*0b04*/ 	.word	0x000115a0
        /*0b08*/ 	.word	0x00000010
        /*0b0c*/ 	.word	0x00030c20
        /*0b10*/ 	.short	0x010a
        /*0b12*/ 	.byte	0x3f
	.zero		1


	//   ....[34]....
        /*0b14*/ 	.word	0x00011850
        /*0b18*/ 	.word	0x00000010
        /*0b1c*/ 	.word	0x00030c40
        /*0b20*/ 	.short	0x010a
        /*0b22*/ 	.byte	0x3f
	.zero		1


	//   ....[35]....
        /*0b24*/ 	.word	0x00011a50
        /*0b28*/ 	.word	0x00000010
        /*0b2c*/ 	.word	0x00030c28
        /*0b30*/ 	.short	0x010a
        /*0b32*/ 	.byte	0x3f
	.zero		1


	//   ....[36]....
        /*0b34*/ 	.word	0x00011cd0
        /*0b38*/ 	.word	0x00000003
        /*0b3c*/ 	.word	0x00030c40
        /*0b40*/ 	.short	0x010a
        /*0b42*/ 	.byte	0x3f
	.zero		1


	//   ....[37]....
        /*0b44*/ 	.word	0x000120a0
        /*0b48*/ 	.word	0x00000006
        /*0b4c*/ 	.word	0x00000000
        /*0b50*/ 	.short	0x010a
        /*0b52*/ 	.byte	0x3f
	.zero		1


	//   ....[38]....
        /*0b54*/ 	.word	0x00012100
        /*0b58*/ 	.word	0x00000003
        /*0b5c*/ 	.word	0x00000000
        /*0b60*/ 	.short	0x010a
        /*0b62*/ 	.byte	0x3f
	.zero		1


	//   ....[39]....
        /*0b64*/ 	.word	0x00012160
        /*0b68*/ 	.word	0x00000002
        /*0b6c*/ 	.word	0x00000000
        /*0b70*/ 	.short	0x010a
        /*0b72*/ 	.byte	0x3f
	.zero		1


	//   ....[40]....
        /*0b74*/ 	.word	0x00012190
        /*0b78*/ 	.word	0x00000003
        /*0b7c*/ 	.word	0x00000000
        /*0b80*/ 	.short	0x010a
        /*0b82*/ 	.byte	0x3f
	.zero		1


	//   ....[41]....
        /*0b84*/ 	.word	0x00012270
        /*0b88*/ 	.word	0x000000de
        /*0b8c*/ 	.word	0x00030c00
        /*0b90*/ 	.short	0x010a
        /*0b92*/ 	.byte	0x3f
	.zero		1


	//   ....[42]....
        /*0b94*/ 	.word	0x000122c0
        /*0b98*/ 	.word	0x00000008
        /*0b9c*/ 	.word	0x00030c10
        /*0ba0*/ 	.short	0x010a
        /*0ba2*/ 	.byte	0x3f
	.zero		1


	//   ....[43]....
        /*0ba4*/ 	.word	0x00012310
        /*0ba8*/ 	.word	0x00000008
        /*0bac*/ 	.word	0x00030c30
        /*0bb0*/ 	.short	0x010a
        /*0bb2*/ 	.byte	0x3f
	.zero		1


	//   ....[44]....
        /*0bb4*/ 	.word	0x00012360
        /*0bb8*/ 	.word	0x00000006
        /*0bbc*/ 	.word	0x00030c10
        /*0bc0*/ 	.short	0x010a
        /*0bc2*/ 	.byte	0x3f
	.zero		1


	//   ....[45]....
        /*0bc4*/ 	.word	0x000123b0
        /*0bc8*/ 	.word	0x00000006
        /*0bcc*/ 	.word	0x00030c30
        /*0bd0*/ 	.short	0x010a
        /*0bd2*/ 	.byte	0x3f
	.zero		1


	//   ....[46]....
        /*0bd4*/ 	.word	0x00012400
        /*0bd8*/ 	.word	0x00000007
        /*0bdc*/ 	.word	0x00030c10
        /*0be0*/ 	.short	0x010a
        /*0be2*/ 	.byte	0x3f
	.zero		1


	//   ....[47]....
        /*0be4*/ 	.word	0x00012450
        /*0be8*/ 	.word	0x00000007
        /*0bec*/ 	.word	0x00030c30
        /*0bf0*/ 	.short	0x010a
        /*0bf2*/ 	.byte	0x3f
	.zero		1


	//   ....[48]....
        /*0bf4*/ 	.word	0x000125f0
        /*0bf8*/ 	.word	0x00000010
        /*0bfc*/ 	.word	0x00030c20
        /*0c00*/ 	.short	0x010a
        /*0c02*/ 	.byte	0x3f
	.zero		1


	//   ....[49]....
        /*0c04*/ 	.word	0x00012640
        /*0c08*/ 	.word	0x00000010
        /*0c0c*/ 	.word	0x00030c40
        /*0c10*/ 	.short	0x010a
        /*0c12*/ 	.byte	0x3f
	.zero		1


	//   ....[50]....
        /*0c14*/ 	.word	0x00012690
        /*0c18*/ 	.word	0x00000010
        /*0c1c*/ 	.word	0x00030c28
        /*0c20*/ 	.short	0x010a
        /*0c22*/ 	.byte	0x3f
	.zero		1


	//   ....[51]....
        /*0c24*/ 	.word	0x000126e0
        /*0c28*/ 	.word	0x00000010
        /*0c2c*/ 	.word	0x00030c48
        /*0c30*/ 	.short	0x010a
        /*0c32*/ 	.byte	0x3f
	.zero		1


	//   ....[52]....
        /*0c34*/ 	.word	0x00012740
        /*0c38*/ 	.word	0x00000010
        /*0c3c*/ 	.word	0x00030c20
        /*0c40*/ 	.short	0x010a
        /*0c42*/ 	.byte	0x3f
	.zero		1


	//   ....[53]....
        /*0c44*/ 	.word	0x00012790
        /*0c48*/ 	.word	0x00000010
        /*0c4c*/ 	.word	0x00030c40
        /*0c50*/ 	.short	0x010a
        /*0c52*/ 	.byte	0x3f
	.zero		1


	//   ....[54]....
        /*0c54*/ 	.word	0x000127e0
        /*0c58*/ 	.word	0x00000010
        /*0c5c*/ 	.word	0x00030c28
        /*0c60*/ 	.short	0x010a
        /*0c62*/ 	.byte	0x3f
	.zero		1


	//   ....[55]....
        /*0c64*/ 	.word	0x00012830
        /*0c68*/ 	.word	0x00000003
        /*0c6c*/ 	.word	0x00030c40
        /*0c70*/ 	.short	0x010a
        /*0c72*/ 	.byte	0x3f
	.zero		1


	//   ....[56]....
        /*0c74*/ 	.word	0x00012900
        /*0c78*/ 	.word	0x00000006
        /*0c7c*/ 	.word	0x00000000
        /*0c80*/ 	.short	0x010a
        /*0c82*/ 	.byte	0x3f
	.zero		1


	//   ....[57]....
        /*0c84*/ 	.word	0x00012950
        /*0c88*/ 	.word	0x00000003
        /*0c8c*/ 	.word	0x00000000
        /*0c90*/ 	.short	0x010a
        /*0c92*/ 	.byte	0x3f
	.zero		1


	//   ....[58]....
        /*0c94*/ 	.word	0x000129a0
        /*0c98*/ 	.word	0x00000002
        /*0c9c*/ 	.word	0x00000000
        /*0ca0*/ 	.short	0x010a
        /*0ca2*/ 	.byte	0x3f
	.zero		1


	//----- nvinfo : EIATTR_NUM_MBARRIERS
	.align		4
.L_454:
        /*0ca4*/ 	.byte	0x03, 0x38
        /*0ca6*/ 	.short	0x0009


	//----- nvinfo : EIATTR_EXIT_INSTR_OFFSETS
	.align		4
        /*0ca8*/ 	.byte	0x04, 0x1c
        /*0caa*/ 	.short	(.L_456 - .L_455)


	//   ....[0]....
.L_455:
        /*0cac*/ 	.word	0x000121e0


	//----- nvinfo : EIATTR_MAX_THREADS
	.align		4
.L_456:
        /*0cb0*/ 	.byte	0x04, 0x05
        /*0cb2*/ 	.short	(.L_458 - .L_457)
.L_457:
        /*0cb4*/ 	.word	0x00000180
        /*0cb8*/ 	.word	0x00000001
        /*0cbc*/ 	.word	0x00000001


	//----- nvinfo : EIATTR_CRS_STACK_SIZE
	.align		4
.L_458:
        /*0cc0*/ 	.byte	0x04, 0x1e
        /*0cc2*/ 	.short	(.L_460 - .L_459)
.L_459:
        /*0cc4*/ 	.word	0x00000000


	//----- nvinfo : EIATTR_CBANK_PARAM_SIZE
	.align		4
.L_460:
        /*0cc8*/ 	.byte	0x03, 0x19
        /*0cca*/ 	.short	0x0970


	//----- nvinfo : EIATTR_PARAM_CBANK
	.align		4
        /*0ccc*/ 	.byte	0x04, 0x0a
        /*0cce*/ 	.short	(.L_462 - .L_461)
	.align		4
.L_461:
        /*0cd0*/ 	.word	index@(.nv.constant0._ZN7cutlass13device_kernelIN5flash11enable_sm90INS1_16FlashAttnBwdSm90INS1_25CollectiveMainloopBwdSm90ILi2ELi2ELi2EN4cute5tupleIJNS5_1CILi1EEES8_S8_EEENS6_IJNS7_ILi128EEESA_NS7_ILi64EEEEEENS_10bfloat16_tEfNS_4arch4Sm90ELb0ELb1ELb0ELb0ELb1ELb1ELb0ELb0ELi2ELi1ELi2ELi2ELb0EEENS1_21CollectiveEpilogueBwdISC_SD_SF_Li256ELb0ELb0ELi1EEENS1_19SingleTileSchedulerILb0ELb0ELb0ELi128EEEEEEEEEvNT_6ParamsE)
        /*0cd4*/ 	.short	0x0210
        /*0cd6*/ 	.short	0x0970


	//----- nvinfo : EIATTR_SW_WAR
	.align		4
.L_462:
        /*0cd8*/ 	.byte	0x04, 0x36
        /*0cda*/ 	.short	(.L_464 - .L_463)
.L_463:
        /*0cdc*/ 	.word	0x00000008
.L_464:


//--------------------- .nv.info._ZN7cutlass13device_kernelIN5flash11enable_sm90INS1_16FlashAttnBwdSm90INS1_25CollectiveMainloopBwdSm90ILi2ELi2ELi2EN4cute5tupleIJNS5_1CILi1EEES8_S8_EEENS6_IJNS7_ILi128EEESA_NS7_ILi64EEEEEENS_10bfloat16_tEfNS_4arch4Sm90ELb0ELb1ELb0ELb0ELb0ELb1ELb0ELb0ELi2ELi1ELi2ELi2ELb0EEENS1_24CollectiveEpilogueBwdGQAISC_fSF_Li256ELb0ELb0EEENS1_19SingleTileSchedulerILb0ELb0ELb0ELi128EEEEEEEEEvNT_6ParamsE --------------------------
	.section	.nv.info._ZN7cutlass13device_kernelIN5flash11enable_sm90INS1_16FlashAttnBwdSm90INS1_25CollectiveMainloopBwdSm90ILi2ELi2ELi2EN4cute5tupleIJNS5_1CILi1EEES8_S8_EEENS6_IJNS7_ILi128EEESA_NS7_ILi64EEEEEENS_10bfloat16_tEfNS_4arch4Sm90ELb0ELb1ELb0ELb0ELb0ELb1ELb0ELb0ELi2ELi1ELi2ELi2ELb0EEENS1_24CollectiveEpilogueBwdGQAISC_fSF_Li256ELb0ELb0EEENS1_19SingleTileSchedulerILb0ELb0ELb0ELi128EEEEEEEEEvNT_6ParamsE,"",@"SHT_CUDA_INFO"
	.sectionflags	@""
	.align	4


	//----- nvinfo : EIATTR_CUDA_API_VERSION
	.align		4
        /*0000*/ 	.byte	0x04, 0x37
        /*0002*/ 	.short	(.L_466 - .L_465)
.L_465:
        /*0004*/ 	.word	0x00000082


	//----- nvinfo : EIATTR_KPARAM_INFO
	.align		4
.L_466:
        /*0008*/ 	.byte	0x04, 0x17
        /*000a*/ 	.short	(.L_468 - .L_467)
.L_467:
        /*000c*/ 	.word	0x00000000
        /*0010*/ 	.short	0x0000
        /*0012*/ 	.short	0x0070
        /*0014*/ 	.byte	0x00, 0xf0, 0x01, 0x1a


	//----- nvinfo : EIATTR_SPARSE_MMA_MASK
	.align		4
.L_468:
        /*0018*/ 	.byte	0x03, 0x50
        /*001a*/ 	.short	0x0000


	//----- nvinfo : EIATTR_MAXREG_COUNT
	.align		4
        /*001c*/ 	.byte	0x03, 0x1b
        /*001e*/ 	.short	0x00a8


	//----- nvinfo : EIATTR_NUM_BARRIERS
	.align		4
        /*0020*/ 	.byte	0x02, 0x4c
        /*0022*/ 	.byte	0x10
	.zero		1


	//----- nvinfo : EIATTR_EXTERNS
	.align		4
        /*0024*/ 	.byte	0x04, 0x0f
        /*0026*/ 	.short	(.L_470 - .L_469)


	//   ....[0]....
	.align		4
.L_469:
        /*0028*/ 	.word	index@(__assertfail)


	//----- nvinfo : EIATTR_ANNOTATIONS
	.align		4
.L_470:
        /*002c*/ 	.byte	0x04, 0x55
        /*002e*/ 	.short	(.L_472 - .L_471)


	//   ....[0]....
.L_471:
        /* <DEDUP_REMOVED lines=29> */


	//----- nvinfo : EIATTR_MERCURY_ISA_VERSION
	.align		4
.L_472:
        /*01f0*/ 	.byte	0x03, 0x5f
        /*01f2*/ 	.short	0x0101


	//----- nvinfo : EIATTR_INT_WARP_WIDE_INSTR_OFFSETS
	.align		4
        /*01f4*/ 	.byte	0x04, 0x31
        /*01f6*/ 	.short	(.L_474 - .L_473)


	//   ....[0]....
.L_473:
        /*01f8*/ 	.word	0x00000190


	//   ....[1]....
        /*01fc*/ 	.word	0x000001c0


	//----- nvinfo : EIATTR_COOP_GROUP_MASK_REGIDS
	.align		4
.L_474:
        /*0200*/ 	.byte	0x04, 0x29
        /*0202*/ 	.short	(.L_476 - .L_475)


	//   ....[0]....
.L_475:
        /*0204*/ 	.word	0xffffffff


	//   ....[1]....
        /*0208*/ 	.word	0xffffffff


	//   ....[2]....
        /*020c*/ 	.word	0xffffffff


	//   ....[3]....
        /*0210*/ 	.word	0xffffffff


	//   ....[4]....
        /*0214*/ 	.word	0xffffffff


	//   ....[5]....
        /*0218*/ 	.word	0xffffffff


	//   ....[6]....
        /*021c*/ 	.word	0xffffffff


	//   ....[7]....
        /*0220*/ 	.word	0xffffffff


	//   ....[8]....
        /*0224*/ 	.word	0xffffffff


	//   ....[9]....
        /*0228*/ 	.word	0xffffffff


	//   ....[10]....
        /*022c*/ 	.word	0xffffffff


	//   ....[11]....
        /*0230*/ 	.word	0xffffffff


	//   ....[12]....
        /*0234*/ 	.word	0xffffffff


	//   ....[13]....
        /*0238*/ 	.word	0xffffffff


	//   ....[14]....
        /*023c*/ 	.word	0xffffffff


	//   ....[15]....
        /*0240*/ 	.word	0xffffffff


	//   ....[16]....
        /*0244*/ 	.word	0xffffffff


	//   ....[17]....
        /*0248*/ 	.word	0xffffffff


	//   ....[18]....
        /*024c*/ 	.word	0xffffffff


	//   ....[19]....
        /*0250*/ 	.word	0xffffffff


	//   ....[20]....
        /*0254*/ 	.word	0xffffffff


	//   ....[21]....
        /*0258*/ 	.word	0xffffffff


	//   ....[22]....
        /*025c*/ 	.word	0xffffffff


	//   ....[23]....
        /*0260*/ 	.word	0xffffffff


	//   ....[24]....
        /*0264*/ 	.word	0xffffffff


	//   ....[25]....
        /*0268*/ 	.word	0xffffffff


	//   ....[26]....
        /*026c*/ 	.word	0xffffffff


	//   ....[27]....
        /*0270*/ 	.word	0xffffffff


	//   ....[28]....
        /*0274*/ 	.word	0xffffffff


	//   ....[29]....
        /*0278*/ 	.word	0xffffffff


	//   ....[30]....
        /*027c*/ 	.word	0xffffffff


	//   ....[31]....
        /*0280*/ 	.word	0xffffffff


	//   ....[32]....
        /*0284*/ 	.word	0xffffffff


	//   ....[33]....
        /*0288*/ 	.word	0xffffffff


	//   ....[34]....
        /*028c*/ 	.word	0xffffffff


	//   ....[35]....
        /*0290*/ 	.word	0xffffffff


	//   ....[36]....
        /*0294*/ 	.word	0xffffffff


	//   ....[37]....
        /*0298*/ 	.word	0xffffffff


	//   ....[38]....
        /*029c*/ 	.word	0xffffffff


	//   ....[39]....
        /*02a0*/ 	.word	0xffffffff


	//   ....[40]....
        /*02a4*/ 	.word	0xffffffff


	//   ....[41]....
        /*02a8*/ 	.word	0xffffffff


	//   ....[42]....
        /*02ac*/ 	.word	0xffffffff


	//   ....[43]....
        /*02b0*/ 	.word	0xffffffff


	//   ....[44]....
        /*02b4*/ 	.word	0xffffffff


	//   ....[45]....
        /*02b8*/ 	.word	0xffffffff


	//   ....[46]....
        /*02bc*/ 	.word	0xffffffff


	//   ....[47]....
        /*02c0*/ 	.word	0xffffffff


	//   ....[48]....
        /*02c4*/ 	.word	0xffffffff


	//   ....[49]....
        /*02c8*/ 	.word	0xffffffff


	//   ....[50]....
        /*02cc*/ 	.word	0xffffffff


	//   ....[51]....
        /*02d0*/ 	.word	0xffffffff


	//   ....[52]....
        /*02d4*/ 	.word	0xffffffff


	//   ....[53]....
        /*02d8*/ 	.word	0xffffffff


	//   ....[54]....
        /*02dc*/ 	.word	0xffffffff


	//   ....[55]....
        /*02e0*/ 	.word	0xffffffff


	//   ....[56]....
        /*02e4*/ 	.word	0xffffffff


	//   ....[57]....
        /*02e8*/ 	.word	0xffffffff


	//   ....[58]....
        /*02ec*/ 	.word	0xffffffff


	//   ....[59]....
        /*02f0*/ 	.word	0xffffffff


	//   ....[60]....
        /*02f4*/ 	.word	0xffffffff


	//   ....[61]....
        /*02f8*/ 	.word	0xffffffff


	//   ....[62]....
        /*02fc*/ 	.word	0xffffffff


	//   ....[63]....
        /*0300*/ 	.word	0xffffffff


	//   ....[64]....
        /*0304*/ 	.word	0xffffffff


	//   ....[65]....
        /*0308*/ 	.word	0xffffffff


	//   ....[66]....
        /*030c*/ 	.word	0xffffffff


	//   ....[67]....
        /*0310*/ 	.word	0xffffffff


	//   ....[68]....
        /*0314*/ 	.word	0xffffffff


	//   ....[69]....
        /*0318*/ 	.word	0xffffffff


	//   ....[70]....
        /*031c*/ 	.word	0xffffffff


	//   ....[71]....
        /*0320*/ 	.word	0xffffffff


	//   ....[72]....
        /*0324*/ 	.word	0xffffffff


	//   ....[73]....
        /*0328*/ 	.word	0xffffffff


	//   ....[74]....
        /*032c*/ 	.word	0xffffffff


	//   ....[75]....
        /*0330*/ 	.word	0xffffffff


	//   ....[76]....
        /*0334*/ 	.word	0xffffffff


	//   ....[77]....
        /*0338*/ 	.word	0xffffffff


	//   ....[78]....
        /*033c*/ 	.word	0xffffffff


	//   ....[79]....
        /*0340*/ 	.word	0xffffffff


	//   ....[80]....
        /*0344*/ 	.word	0xffffffff


	//   ....[81]....
        /*0348*/ 	.word	0xffffffff


	//   ....[82]....
        /*034c*/ 	.word	0xffffffff


	//   ....[83]....
        /*0350*/ 	.word	0xffffffff


	//   ....[84]....
        /*0354*/ 	.word	0xffffffff


	//   ....[85]....
        /*0358*/ 	.word	0xffffffff


	//   ....[86]....
        /*035c*/ 	.word	0xffffffff


	//   ....[87]....
        /*0360*/ 	.word	0xffffffff


	//   ....[88]....
        /*0364*/ 	.word	0xffffffff


	//   ....[89]....
        /*0368*/ 	.word	0xffffffff


	//   ....[90]....
        /*036c*/ 	.word	0xffffffff


	//   ....[91]....
        /*0370*/ 	.word	0xffffffff


	//   ....[92]....
        /*0374*/ 	.word	0xffffffff


	//   ....[93]....
        /*0378*/ 	.word	0xffffffff


	//   ....[94]....
        /*037c*/ 	.word	0xffffffff


	//   ....[95]....
        /*0380*/ 	.word	0xffffffff


	//   ....[96]....
        /*0384*/ 	.word	0xffffffff


	//   ....[97]....
        /*0388*/ 	.word	0xffffffff


	//   ....[98]....
        /*038c*/ 	.word	0xffffffff


	//   ....[99]....
        /*0390*/ 	.word	0xffffffff


	//   ....[100]....
        /*0394*/ 	.word	0xffffffff


	//   ....[101]....
        /*0398*/ 	.word	0xffffffff


	//   ....[102]....
        /*039c*/ 	.word	0xffffffff


	//   ....[103]....
        /*03a0*/ 	.word	0xffffffff


	//   ....[104]....
        /*03a4*/ 	.word	0xffffffff


	//   ....[105]....
        /*03a8*/ 	.word	0xffffffff


	//   ....[106]....
        /*03ac*/ 	.word	0xffffffff


	//   ....[107]....
        /*03b0*/ 	.word	0xffffffff


	//   ....[108]....
        /*03b4*/ 	.word	0xffffffff


	//   ....[109]....
        /*03b8*/ 	.word	0xffffffff


	//   ....[110]....
        /*03bc*/ 	.word	0xffffffff


	//   ....[111]....
        /*03c0*/ 	.word	0xffffffff


	//   ....[112]....
        /*03c4*/ 	.word	0xffffffff


	//   ....[113]....
        /*03c8*/ 	.word	0xffffffff


	//   ....[114]....
        /*03cc*/ 	.word	0xffffffff


	//   ....[115]....
        /*03d0*/ 	.word	0xffffffff


	//   ....[116]....
        /*03d4*/ 	.word	0xffffffff


	//   ....[117]....
        /*03d8*/ 	.word	0xffffffff


	//   ....[118]....
        /*03dc*/ 	.word	0xffffffff


	//   ....[119]....
        /*03e0*/ 	.word	0xffffffff


	//   ....[120]....
        /*03e4*/ 	.word	0xffffffff


	//   ....[121]....
        /*03e8*/ 	.word	0xffffffff


	//   ....[122]....
        /*03ec*/ 	.word	0xffffffff


	//   ....[123]....
        /*03f0*/ 	.word	0xffffffff


	//   ....[124]....
        /*03f4*/ 	.word	0xffffffff


	//   ....[125]....
        /*03f8*/ 	.word	0xffffffff


	//   ....[126]....
        /*03fc*/ 	.word	0xffffffff


	//   ....[127]....
        /*0400*/ 	.word	0xffffffff


	//   ....[128]....
        /*0404*/ 	.word	0xffffffff


	//   ....[129]....
        /*0408*/ 	.word	0xffffffff


	//   ....[130]....
        /*040c*/ 	.word	0xffffffff


	//   ....[131]....
        /*0410*/ 	.word	0xffffffff


	//   ....[132]....
        /*0414*/ 	.word	0xffffffff


	//   ....[133]....
        /*0418*/ 	.word	0xffffffff


	//   ....[134]....
        /*041c*/ 	.word	0xffffffff


	//   ....[135]....
        /*0420*/ 	.word	0xffffffff


	//   ....[136]....
        /*0424*/ 	.word	0xffffffff


	//   ....[137]....
        /*0428*/ 	.word	0xffffffff


	//   ....[138]....
        /*042c*/ 	.word	0xffffffff


	//   ....[139]....
        /*0430*/ 	.word	0xffffffff


	//   ....[140]....
        /*0434*/ 	.word	0xffffffff


	//   ....[141]....
        /*0438*/ 	.word	0xffffffff


	//   ....[142]....
        /*043c*/ 	.word	0xffffffff


	//   ....[143]....
        /*0440*/ 	.word	0xffffffff


	//   ....[144]....
        /*0444*/ 	.word	0xffffffff


	//   ....[145]....
        /*0448*/ 	.word	0xffffffff


	//   ....[146]....
        /*044c*/ 	.word	0xffffffff


	//   ....[147]....
        /*0450*/ 	.word	0xffffffff


	//   ....[148]....
        /*0454*/ 	.word	0xffffffff


	//   ....[149]....
        /*0458*/ 	.word	0xffffffff


	//   ....[150]....
        /*045c*/ 	.word	0xffffffff


	//   ....[151]....
        /*0460*/ 	.word	0xffffffff


	//   ....[152]....
        /*0464*/ 	.word	0xffffffff


	//   ....[153]....
        /*0468*/ 	.word	0xffffffff


	//   ....[154]....
        /*046c*/ 	.word	0xffffffff


	//   ....[155]....
        /*0470*/ 	.word	0xffffffff


	//   ....[156]....
        /*0474*/ 	.word	0xffffffff


	//   ....[157]....
        /*0478*/ 	.word	0xffffffff


	//   ....[158]....
        /*047c*/ 	.word	0xffffffff


	//   ....[159]....
        /*0480*/ 	.word	0xffffffff


	//   ....[160]....
        /*0484*/ 	.word	0xffffffff


	//   ....[161]....
        /*0488*/ 	.word	0xffffffff


	//   ....[162]....
        /*048c*/ 	.word	0xffffffff


	//   ....[163]....
        /*0490*/ 	.word	0xffffffff


	//   ....[164]....
        /*0494*/ 	.word	0xffffffff


	//   ....[165]....
        /*0498*/ 	.word	0xffffffff


	//   ....[166]....
        /*049c*/ 	.word	0xffffffff


	//   ....[167]....
        /*04a0*/ 	.word	0xffffffff


	//   ....[168]....
        /*04a4*/ 	.word	0xffffffff


	//   ....[169]....
        /*04a8*/ 	.word	0xffffffff


	//   ....[170]....
        /*04ac*/ 	.word	0xffffffff


	//   ....[171]....
        /*04b0*/ 	.word	0xffffffff


	//   ....[172]....
        /*04b4*/ 	.word	0xffffffff


	//   ....[173]....
        /*04b8*/ 	.word	0xffffffff


	//   ....[174]....
        /*04bc*/ 	.word	0xffffffff


	//   ....[175]....
        /*04c0*/ 	.word	0xffffffff


	//   ....[176]....
        /*04c4*/ 	.word	0xffffffff


	//   ....[177]....
        /*04c8*/ 	.word	0xffffffff


	//   ....[178]....
        /*04cc*/ 	.word	0xffffffff


	//   ....[179]....
        /*04d0*/ 	.word	0xffffffff


	//   ....[180]....
        /*04d4*/ 	.word	0xffffffff


	//   ....[181]....
        /*04d8*/ 	.word	0xffffffff


	//   ....[182]....
        /*04dc*/ 	.word	0xffffffff


	//   ....[183]....
        /*04e0*/ 	.word	0xffffffff


	//   ....[184]....
        /*04e4*/ 	.word	0xffffffff


	//   ....[185]....
        /*04e8*/ 	.word	0xffffffff


	//   ....[186]....
        /*04ec*/ 	.word	0xffffffff


	//   ....[187]....
        /*04f0*/ 	.word	0xffffffff


	//   ....[188]....
        /*04f4*/ 	.word	0xffffffff


	//   ....[189]....
        /*04f8*/ 	.word	0xffffffff


	//   ....[190]....
        /*04fc*/ 	.word	0xffffffff


	//   ....[191]....
        /*0500*/ 	.word	0xffffffff


	//   ....[192]....
        /*0504*/ 	.word	0xffffffff


	//   ....[193]....
        /*0508*/ 	.word	0xffffffff


	//   ....[194]....
        /*050c*/ 	.word	0xffffffff


	//   ....[195]....
        /*0510*/ 	.word	0xffffffff


	//   ....[196]....
        /*0514*/ 	.word	0xffffffff


	//   ....[197]....
        /*0518*/ 	.word	0xffffffff


	//   ....[198]....
        /*051c*/ 	.word	0xffffffff


	//   ....[199]....
        /*0520*/ 	.word	0x0500000f


	//----- nvinfo : EIATTR_COOP_GROUP_INSTR_OFFSETS
	.align		4
.L_476:
        /*0524*/ 	.byte	0x04, 0x28
        /*0526*/ 	.short	(.L_478 - .L_477)


	//   ....[0]....
.L_477:
        /*0528*/ 	.word	0x00000070


	//   ....[1]....
        /*052c*/ 	.word	0x000001a0


	//   ....[2]....
        /*0530*/ 	.word	0x000001f0


	//   ....[3]....
        /*0534*/ 	.word	0x000003e0


	//   ....[4]....
        /*0538*/ 	.word	0x00000600


	//   ....[5]....
        /*053c*/ 	.word	0x00000f50


	//   ....[6]....
        /*0540*/ 	.word	0x00002110


	//   ....[7]....
        /*0544*/ 	.word	0x00002260


	//   ....[8]....
        /*0548*/ 	.word	0x000023f0


	//   ....[9]....
        /*054c*/ 	.word	0x00002490


	//   ....[10]....
        /*0550*/ 	.word	0x000024c0


	//   ....[11]....
        /*0554*/ 	.word	0x000025c0


	//   ....[12]....
        /*0558*/ 	.word	0x00002830


	//   ....[13]....
        /*055c*/ 	.word	0x00002910


	//   ....[14]....
        /*0560*/ 	.word	0x000029d0


	//   ....[15]....
        /*0564*/ 	.word	0x00002d90


	//   ....[16]....
        /*0568*/ 	.word	0x00002db0


	//   ....[17]....
        /*056c*/ 	.word	0x00002de0


	//   ....[18]....
        /*0570*/ 	.word	0x00002df0


	//   ....[19]....
        /*0574*/ 	.word	0x00002fd0


	//   ....[20]....
        /*0578*/ 	.word	0x00003160


	//   ....[21]....
        /*057c*/ 	.word	0x000031c0


	//   ....[22]....
        /*0580*/ 	.word	0x00003200


	//   ....[23]....
        /*0584*/ 	.word	0x00003350


	//   ....[24]....
        /*0588*/ 	.word	0x00003380


	//   ....[25]....
        /*058c*/ 	.word	0x000033a0


	//   ....[26]....
        /*0590*/ 	.word	0x000033c0


	//   ....[27]....
        /*0594*/ 	.word	0x00003410


	//   ....[28]....
        /*0598*/ 	.word	0x00003420


	//   ....[29]....
        /*059c*/ 	.word	0x00003430


	//   ....[30]....
        /*05a0*/ 	.word	0x00003550


	//   ....[31]....
        /*05a4*/ 	.word	0x00003570


	//   ....[32]....
        /*05a8*/ 	.word	0x00003580


	//   ....[33]....
        /*05ac*/ 	.word	0x000035a0


	//   ....[34]....
        /*05b0*/ 	.word	0x000035b0


	//   ....[35]....
        /*05b4*/ 	.word	0x000035c0


	//   ....[36]....
        /*05b8*/ 	.word	0x000035f0


	//   ....[37]....
        /*05bc*/ 	.word	0x00003670


	//   ....[38]....
        /*05c0*/ 	.word	0x000036d0


	//   ....[39]....
        /*05c4*/ 	.word	0x00003700


	//   ....[40]....
        /*05c8*/ 	.word	0x00003710


	//   ....[41]....
        /*05cc*/ 	.word	0x00003730


	//   ....[42]....
        /*05d0*/ 	.word	0x000037a0


	//   ....[43]....
        /*05d4*/ 	.word	0x000037b0


	//   ....[44]....
        /*05d8*/ 	.word	0x000037e0


	//   ....[45]....
        /*05dc*/ 	.word	0x00003910


	//   ....[46]....
        /*05e0*/ 	.word	0x00003930


	//   ....[47]....
        /*05e4*/ 	.word	0x00003940


	//   ....[48]....
        /*05e8*/ 	.word	0x00003950


	//   ....[49]....
        /*05ec*/ 	.word	0x00003960


	//   ....[50]....
        /*05f0*/ 	.word	0x00003970


	//   ....[51]....
        /*05f4*/ 	.word	0x00003980


	//   ....[52]....
        /*05f8*/ 	.word	0x000039e0


	//   ....[53]....
        /*05fc*/ 	.word	0x00003a40


	//   ....[54]....
        /*0600*/ 	.word	0x00003a70


	//   ....[55]....
        /*0604*/ 	.word	0x00003ab0


	//   ....[56]....
        /*0608*/ 	.word	0x00003ac0


	//   ....[57]....
        /*060c*/ 	.word	0x00003ae0


	//   ....[58]....
        /*0610*/ 	.word	0x00003af0


	//   ....[59]....
        /*0614*/ 	.word	0x00003b00


	//   ....[60]....
        /*0618*/ 	.word	0x00003b10


	//   ....[61]....
        /*061c*/ 	.word	0x00003b20


	//   ....[62]....
        /*0620*/ 	.word	0x00003b60


	//   ....[63]....
        /*0624*/ 	.word	0x00003b70


	//   ....[64]....
        /*0628*/ 	.word	0x00003b80


	//   ....[65]....
        /*062c*/ 	.word	0x00003b90


	//   ....[66]....
        /*0630*/ 	.word	0x00003ba0


	//   ....[67]....
        /*0634*/ 	.word	0x00003bb0


	//   ....[68]....
        /*0638*/ 	.word	0x00003bc0


	//   ....[69]....
        /*063c*/ 	.word	0x00003bd0


	//   ....[70]....
        /*0640*/ 	.word	0x00006340


	//   ....[71]....
        /*0644*/ 	.word	0x00006380


	//   ....[72]....
        /*0648*/ 	.word	0x000063c0


	//   ....[73]....
        /*064c*/ 	.word	0x00006400


	//   ....[74]....
        /*0650*/ 	.word	0x00006430


	//   ....[75]....
        /*0654*/ 	.word	0x00006460


	//   ....[76]....
        /*0658*/ 	.word	0x00006710


	//   ....[77]....
        /*065c*/ 	.word	0x000067c0


	//   ....[78]....
        /*0660*/ 	.word	0x00006840


	//   ....[79]....
        /*0664*/ 	.word	0x00006880


	//   ....[80]....
        /*0668*/ 	.word	0x000068b0


	//   ....[81]....
        /*066c*/ 	.word	0x000068e0


	//   ....[82]....
        /*0670*/ 	.word	0x00006900


	//   ....[83]....
        /*0674*/ 	.word	0x00006940


	//   ....[84]....
        /*0678*/ 	.word	0x00006960


	//   ....[85]....
        /*067c*/ 	.word	0x000069b0


	//   ....[86]....
        /*0680*/ 	.word	0x00006a50


	//   ....[87]....
        /*0684*/ 	.word	0x00006a90


	//   ....[88]....
        /*0688*/ 	.word	0x00006ad0


	//   ....[89]....
        /*068c*/ 	.word	0x00006b40


	//   ....[90]....
        /*0690*/ 	.word	0x00006b80


	//   ....[91]....
        /*0694*/ 	.word	0x00006ba0


	//   ....[92]....
        /*0698*/ 	.word	0x00006c50


	//   ....[93]....
        /*069c*/ 	.word	0x00006d20


	//   ....[94]....
        /*06a0*/ 	.word	0x00006d50


	//   ....[95]....
        /*06a4*/ 	.word	0x00006d60


	//   ....[96]....
        /*06a8*/ 	.word	0x00006d90


	//   ....[97]....
        /*06ac*/ 	.word	0x00006dd0


	//   ....[98]....
        /*06b0*/ 	.word	0x00006e00


	//   ....[99]....
        /*06b4*/ 	.word	0x00006eb0


	//   ....[100]....
        /*06b8*/ 	.word	0x00006f50


	//   ....[101]....
        /*06bc*/ 	.word	0x00006f90


	//   ....[102]....
        /*06c0*/ 	.word	0x000073a0


	//   ....[103]....
        /*06c4*/ 	.word	0x000073b0


	//   ....[104]....
        /*06c8*/ 	.word	0x000073c0


	//   ....[105]....
        /*06cc*/ 	.word	0x000073d0


	//   ....[106]....
        /*06d0*/ 	.word	0x000073e0


	//   ....[107]....
        /*06d4*/ 	.word	0x000073f0


	//   ....[108]....
        /*06d8*/ 	.word	0x00007420


	//   ....[109]....
        /*06dc*/ 	.word	0x00007450


	//   ....[110]....
        /*06e0*/ 	.word	0x00007460


	//   ....[111]....
        /*06e4*/ 	.word	0x00007490


	//   ....[112]....
        /*06e8*/ 	.word	0x000074c0


	//   ....[113]....
        /*06ec*/ 	.word	0x00007520


	//   ....[114]....
        /*06f0*/ 	.word	0x00007530


	//   ....[115]....
        /*06f4*/ 	.word	0x00007570


	//   ....[116]....
        /*06f8*/ 	.word	0x000075b0


	//   ....[117]....
        /*06fc*/ 	.word	0x000075f0


	//   ....[118]....
        /*0700*/ 	.word	0x00007600


	//   ....[119]....
        /*0704*/ 	.word	0x00007640


	//   ....[120]....
        /*0708*/ 	.word	0x00007680


	//   ....[121]....
        /*070c*/ 	.word	0x00007690


	//   ....[122]....
        /*0710*/ 	.word	0x000076d0


	//   ....[123]....
        /*0714*/ 	.word	0x00007710


	//   ....[124]....
        /*0718*/ 	.word	0x00007750


	//   ....[125]....
        /*071c*/ 	.word	0x00007760


	//   ....[126]....
        /*0720*/ 	.word	0x000077a0


	//   ....[127]....
        /*0724*/ 	.word	0x000077e0


	//   ....[128]....
        /*0728*/ 	.word	0x00007820


	//   ....[129]....
        /*072c*/ 	.word	0x00007860


	//   ....[130]....
        /*0730*/ 	.word	0x000078a0


	//   ....[131]....
        /*0734*/ 	.word	0x000078e0


	//   ....[132]....
        /*0738*/ 	.word	0x00007920


	//   ....[133]....
        /*073c*/ 	.word	0x00007940


	//   ....[134]....
        /*0740*/ 	.word	0x00009dc0


	//   ....[135]....
        /*0744*/ 	.word	0x00009e00


	//   ....[136]....
        /*0748*/ 	.word	0x00009e20


	//   ....[137]....
        /*074c*/ 	.word	0x00009e70


	//   ....[138]....
        /*0750*/ 	.word	0x00009f40


	//   ....[139]....
        /*0754*/ 	.word	0x0000a020


	//   ....[140]....
        /*0758*/ 	.word	0x0000a060


	//   ....[141]....
        /*075c*/ 	.word	0x0000a0f0


	//   ....[142]....
        /*0760*/ 	.word	0x0000a140


	//   ....[143]....
        /*0764*/ 	.word	0x0000a210


	//   ....[144]....
        /*0768*/ 	.word	0x0000a290


	//   ....[145]....
        /*076c*/ 	.word	0x0000a310


	//   ....[146]....
        /*0770*/ 	.word	0x0000a350


	//   ....[147]....
        /*0774*/ 	.word	0x0000a3c0


	//   ....[148]....
        /*0778*/ 	.word	0x0000a400


	//   ....[149]....
        /*077c*/ 	.word	0x0000a4c0


	//   ....[150]....
        /*0780*/ 	.word	0x0000a630


	//   ....[151]....
        /*0784*/ 	.word	0x0000a780


	//   ....[152]....
        /*0788*/ 	.word	0x0000a880


	//   ....[153]....
        /*078c*/ 	.word	0x0000a920


	//   ....[154]....
        /*0790*/ 	.word	0x0000aac0


	//   ....[155]....
        /*0794*/ 	.word	0x0000ae60


	//   ....[156]....
        /*0798*/ 	.word	0x0000b0e0


	//   ....[157]....
        /*079c*/ 	.word	0x0000b120


	//   ....[158]....
        /*07a0*/ 	.word	0x0000b150


	//   ....[159]....
        /*07a4*/ 	.word	0x0000b190


	//   ....[160]....
        /*07a8*/ 	.word	0x0000b1d0


	//   ....[161]....
        /*07ac*/ 	.word	0x0000b210


	//   ....[162]....
        /*07b0*/ 	.word	0x0000b250


	//   ....[163]....
        /*07b4*/ 	.word	0x0000b420


	//   ....[164]....
        /*07b8*/ 	.word	0x0000b460


	//   ....[165]....
        /*07bc*/ 	.word	0x0000b4a0


	//   ....[166]....
        /*07c0*/ 	.word	0x0000b630


	//   ....[167]....
        /*07c4*/ 	.word	0x0000b640


	//   ....[168]....
        /*07c8*/ 	.word	0x0000b650


	//   ....[169]....
        /*07cc*/ 	.word	0x0000b660


	//   ....[170]....
        /*07d0*/ 	.word	0x0000b670


	//   ....[171]....
        /*07d4*/ 	.word	0x0000b680


	//   ....[172]....
        /*07d8*/ 	.word	0x0000b6b0


	//   ....[173]....
        /*07dc*/ 	.word	0x0000b6e0


	//   ....[174]....
        /*07e0*/ 	.word	0x0000b720


	//   ....[175]....
        /*07e4*/ 	.word	0x0000b730


	//   ....[176]....
        /*07e8*/ 	.word	0x0000b780


	//   ....[177]....
        /*07ec*/ 	.word	0x0000b7c0


	//   ....[178]....
        /*07f0*/ 	.word	0x0000b7f0


	//   ....[179]....
        /*07f4*/ 	.word	0x0000b820


	//   ....[180]....
        /*07f8*/ 	.word	0x0000b840


	//   ....[181]....
        /*07fc*/ 	.word	0x0000b8b0


	//   ....[182]....
        /*0800*/ 	.word	0x0000b8c0


	//   ....[183]....
        /*0804*/ 	.word	0x0000b8f0


	//   ....[184]....
        /*0808*/ 	.word	0x0000b930


	//   ....[185]....
        /*080c*/ 	.word	0x0000b970


	//   ....[186]....
        /*0810*/ 	.word	0x0000b9b0


	//   ....[187]....
        /*0814*/ 	.word	0x0000b9d0


	//   ....[188]....
        /*0818*/ 	.word	0x0000ba10


	//   ....[189]....
        /*081c*/ 	.word	0x0000ba20


	//   ....[190]....
        /*0820*/ 	.word	0x0000ba30


	//   ....[191]....
        /*0824*/ 	.word	0x0000ba60


	//   ....[192]....
        /*0828*/ 	.word	0x0000baa0


	//   ....[193]....
        /*082c*/ 	.word	0x0000bae0


	//   ....[194]....
        /*0830*/ 	.word	0x0000bb10


	//   ....[195]....
        /*0834*/ 	.word	0x0000bb20


	//   ....[196]....
        /*0838*/ 	.word	0x0000bb50


	//   ....[197]....
        /*083c*/ 	.word	0x0000bb90


	//   ....[198]....
        /*0840*/ 	.word	0x0000dc80


	//   ....[199]....
        /*0844*/ 	.word	0x00010630


	//----- nvinfo : EIATTR_REG_RECONFIG
	.align		4
.L_478:
        /*0848*/ 	.byte	0x01, 0x54
	.zero		2


	//----- nvinfo : EIATTR_SYSCALL_OFFSETS
	.align		4
        /*084c*/ 	.byte	0x04, 0x46
        /*084e*/ 	.short	(.L_480 - .L_479)


	//   ....[0]....
.L_479:
        /*0850*/ 	.word	0x00000bb0


	//   ....[1]....
        /*0854*/ 	.word	0x00000ca0


	//   ....[2]....
        /*0858*/ 	.word	0x00000e00


	//   ....[3]....
        /*085c*/ 	.word	0x00000ef0


	//----- nvinfo : EIATTR_MBARRIER_INSTR_OFFSETS
	.align		4
.L_480:
        /*0860*/ 	.byte	0x04, 0x39
        /*0862*/ 	.short	(.L_482 - .L_481)


	//   ....[0]....
.L_481:
        /*0864*/ 	.word	0x00000290
        /*0868*/ 	.word	0x000000ff
        /*086c*/ 	.word	0x00030c00
        /*0870*/ 	.short	0x0100
        /*0872*/ 	.byte	0x06
	.zero		1


	//   ....[1]....
        /*0874*/ 	.word	0x00000390
        /*0878*/ 	.word	0x000000ff
        /*087c*/ 	.word	0x00030c10
        /*0880*/ 	.short	0x0100
        /*0882*/ 	.byte	0x08
	.zero		1


	//   ....[2]....
        /*0884*/ 	.word	0x000003a0
        /*0888*/ 	.word	0x000000ff
        /*088c*/ 	.word	0x00030c20
        /*0890*/ 	.short	0x0100
        /*0892*/ 	.byte	0x08
	.zero		1


	//   ....[3]....
        /*0894*/ 	.word	0x000003b0
        /*0898*/ 	.word	0x000000ff
        /*089c*/ 	.word	0x00030c18
        /*08a0*/ 	.short	0x0100
        /*08a2*/ 	.byte	0x08
	.zero		1


	//   ....[4]....
        /*08a4*/ 	.word	0x000003c0
        /*08a8*/ 	.word	0x000000ff
        /*08ac*/ 	.word	0x00030c28
        /*08b0*/ 	.short	0x0100
        /*08b2*/ 	.byte	0x08
	.zero		1


	//   ....[5]....
        /*08b4*/ 	.word	0x000004f0
        /*08b8*/ 	.word	0x000000ff
        /*08bc*/ 	.word	0x00030c30
        /*08c0*/ 	.short	0x0100
        /*08c2*/ 	.byte	0x08
	.zero		1


	//   ....[6]....
        /*08c4*/ 	.word	0x00000500
        /*08c8*/ 	.word	0x000000ff
        /*08cc*/ 	.word	0x00030c40
        /*08d0*/ 	.short	0x0100
        /*08d2*/ 	.byte	0x08
	.zero		1


	//   ....[7]....
        /*08d4*/ 	.word	0x00000510
        /*08d8*/ 	.word	0x000000ff
        /*08dc*/ 	.word	0x00030c38
        /*08e0*/ 	.short	0x0100
        /*08e2*/ 	.byte	0x08
	.zero		1


	//   ....[8]....
        /*08e4*/ 	.word	0x00000520
        /*08e8*/ 	.word	0x000000ff
        /*08ec*/ 	.word	0x00030c48
        /*08f0*/ 	.short	0x0100
        /*08f2*/ 	.byte	0x08
	.zero		1


	//   ....[9]....
        /*08f4*/ 	.word	0x00000f90
        /*08f8*/ 	.word	0x000000de
        /*08fc*/ 	.word	0x00030c00
        /*0900*/ 	.short	0x010a
        /*0902*/ 	.byte	0x3f
	.zero		1


	//   ....[10]....
        /*0904*/ 	.word	0x000010b0
        /*0908*/ 	.word	0x000000de
        /*090c*/ 	.word	0x00030c00
        /*0910*/ 	.short	0x010a
        /*0912*/ 	.byte	0x3f
	.zero		1


	//   ....[11]....
        /*0914*/ 	.word	0x00001b40
        /*0918*/ 	.word	0x00000008
        /*091c*/ 	.word	0x00030c10
        /*0920*/ 	.short	0x010a
        /*0922*/ 	.byte	0x3f
	.zero		1


	//   ....[12]....
        /*0924*/ 	.word	0x00001bb0
        /*0928*/ 	.word	0x00000008
        /*092c*/ 	.word	0x00030c10
        /*0930*/ 	.short	0x010a
        /*0932*/ 	.byte	0x3f
	.zero		1


	//   ....[13]....
        /*0934*/ 	.word	0x00001f90
        /*0938*/ 	.word	0x00000008
        /*093c*/ 	.word	0x00030c30
        /*0940*/ 	.short	0x010a
        /*0942*/ 	.byte	0x3f
	.zero		1


	//   ....[14]....
        /*0944*/ 	.word	0x00002010
        /*0948*/ 	.word	0x00000008
        /*094c*/ 	.word	0x00030c30
        /*0950*/ 	.short	0x010a
        /*0952*/ 	.byte	0x3f
	.zero		1


	//   ....[15]....
        /*0954*/ 	.word	0x00005080
        /*0958*/ 	.word	0x00000009
        /*095c*/ 	.word	0x00000000
        /*0960*/ 	.short	0x0101
        /*0962*/ 	.byte	0x3f
	.zero		1


	//   ....[16]....
        /*0964*/ 	.word	0x000054d0
        /*0968*/ 	.word	0x00000008
        /*096c*/ 	.word	0x00000000
        /*0970*/ 	.short	0x0101
        /*0972*/ 	.byte	0x3f
	.zero		1


	//   ....[17]....
        /*0974*/ 	.word	0x00005d80
        /*0978*/ 	.word	0x00000006
        /*097c*/ 	.word	0x00030c10
        /*0980*/ 	.short	0x010a
        /*0982*/ 	.byte	0x3f
	.zero		1


	//   ....[18]....
        /*0984*/ 	.word	0x00005e00
        /*0988*/ 	.word	0x00000006
        /*098c*/ 	.word	0x00030c10
        /*0990*/ 	.short	0x010a
        /*0992*/ 	.byte	0x3f
	.zero		1


	//   ....[19]....
        /*0994*/ 	.word	0x00006200
        /*0998*/ 	.word	0x00000006
        /*099c*/ 	.word	0x00030c30
        /*09a0*/ 	.short	0x010a
        /*09a2*/ 	.byte	0x3f
	.zero		1


	//   ....[20]....
        /*09a4*/ 	.word	0x00006290
        /*09a8*/ 	.word	0x00000006
        /*09ac*/ 	.word	0x00030c30
        /*09b0*/ 	.short	0x010a
        /*09b2*/ 	.byte	0x3f
	.zero		1


	//   ....[21]....
        /*09b4*/ 	.word	0x00008a60
        /*09b8*/ 	.word	0x00000007
        /*09bc*/ 	.word	0x00000000
        /*09c0*/ 	.short	0x0101
        /*09c2*/ 	.byte	0x3f
	.zero		1


	//   ....[22]....
        /*09c4*/ 	.word	0x00008ed0
        /*09c8*/ 	.word	0x00000006
        /*09cc*/ 	.word	0x00000000
        /*09d0*/ 	.short	0x0101
        /*09d2*/ 	.byte	0x3f
	.zero		1


	//   ....[23]....
        /*09d4*/ 	.word	0x00009720
        /*09d8*/ 	.word	0x00000007
        /*09dc*/ 	.word	0x00030c10
        /*09e0*/ 	.short	0x010a
        /*09e2*/ 	.byte	0x3f
	.zero		1


	//   ....[24]....
        /*09e4*/ 	.word	0x000097a0
        /*09e8*/ 	.word	0x00000007
        /*09ec*/ 	.word	0x00030c10
        /*09f0*/ 	.short	0x010a
        /*09f2*/ 	.byte	0x3f
	.zero		1


	//   ....[25]....
        /*09f4*/ 	.word	0x00009bb0
        /*09f8*/ 	.word	0x00000007
        /*09fc*/ 	.word	0x00030c30
        /*0a00*/ 	.short	0x010a
        /*0a02*/ 	.byte	0x3f
	.zero		1


	//   ....[26]....
        /*0a04*/ 	.word	0x00009c40
        /*0a08*/ 	.word	0x00000007
        /*0a0c*/ 	.word	0x00030c30
        /*0a10*/ 	.short	0x010a
        /*0a12*/ 	.byte	0x3f
	.zero		1


	//   ....[27]....
        /*0a14*/ 	.word	0x0000cd70
        /*0a18*/ 	.word	0x00000008
        /*0a1c*/ 	.word	0x00000000
        /*0a20*/ 	.short	0x0101
        /*0a22*/ 	.byte	0x3f
	.zero		1


	//   ....[28]....
        /*0a24*/ 	.word	0x0000d1e0
        /*0a28*/ 	.word	0x00000007
        /*0a2c*/ 	.word	0x00000000
        /*0a30*/ 	.short	0x0101
        /*0a32*/ 	.byte	0x3f
	.zero		1


	//   ....[29]....
        /*0a34*/ 	.word	0x0000ed80
        /*0a38*/ 	.word	0x00000010
        /*0a3c*/ 	.word	0x00030c20
        /*0a40*/ 	.short	0x010a
        /*0a42*/ 	.byte	0x3f
	.zero		1


	//   ....[30]....
        /*0a44*/ 	.word	0x0000f350
        /*0a48*/ 	.word	0x00000010
        /*0a4c*/ 	.word	0x00030c40
        /*0a50*/ 	.short	0x010a
        /*0a52*/ 	.byte	0x3f
	.zero		1


	//   ....[31]....
        /*0a54*/ 	.word	0x0000f580
        /*0a58*/ 	.word	0x00000010
        /*0a5c*/ 	.word	0x00030c28
        /*0a60*/ 	.short	0x010a
        /*0a62*/ 	.byte	0x3f
	.zero		1


	//   ....[32]....
        /*0a64*/ 	.word	0x0000f7b0
        /*0a68*/ 	.word	0x00000010
        /*0a6c*/ 	.word	0x00030c48
        /*0a70*/ 	.short	0x010a
        /*0a72*/ 	.byte	0x3f
	.zero		1


	//   ....[33]....
        /*0a74*/ 	.word	0x0000f990
        /*0a78*/ 	.word	0x00000010
        /*0a7c*/ 	.word	0x00030c20
        /*0a80*/ 	.short	0x010a
        /*0a82*/ 	.byte	0x3f
	.zero		1


	//   ....[34]....
        /*0a84*/ 	.word	0x0000fc40
        /*0a88*/ 	.word	0x00000010
        /*0a8c*/ 	.word	0x00030c40
        /*0a90*/ 	.short	0x010a
        /*0a92*/ 	.byte	0x3f
	.zero		1


	//   ....[35]....
        /*0a94*/ 	.word	0x0000fe40
        /*0a98*/ 	.word	0x00000010
        /*0a9c*/ 	.word	0x00030c28
        /*0aa0*/ 	.short	0x010a
        /*0aa2*/ 	.byte	0x3f
	.zero		1


	//   ....[36]....
        /*0aa4*/ 	.word	0x000100c0
        /*0aa8*/ 	.word	0x00000003
        /*0aac*/ 	.word	0x00030c40
        /*0ab0*/ 	.short	0x010a
        /*0ab2*/ 	.byte	0x3f
	.zero		1


	//   ....[37]....
        /*0ab4*/ 	.word	0x00010490
        /*0ab8*/ 	.word	0x00000006
        /*0abc*/ 	.word	0x00000000
        /*0ac0*/ 	.short	0x010a
        /*0ac2*/ 	.byte	0x3f
	.zero		1


	//   ....[38]....
        /*0ac4*/ 	.word	0x000104f0
        /*0ac8*/ 	.word	0x00000003
        /*0acc*/ 	.word	0x00000000
        /*0ad0*/ 	.short	0x010a
        /*0ad2*/ 	.byte	0x3f
	.zero		1


	//   ....[39]....
        /*0ad4*/ 	.word	0x00010550
        /*0ad8*/ 	.word	0x00000002
        /*0adc*/ 	.word	0x00000000
        /*0ae0*/ 	.short	0x010a
        /*0ae2*/ 	.byte	0x3f
	.zero		1


	//   ....[40]....
        /*0ae4*/ 	.word	0x00010580
        /*0ae8*/ 	.word	0x00000003
        /*0aec*/ 	.word	0x00000000
        /*0af0*/ 	.short	0x010a
        /*0af2*/ 	.byte	0x3f
	.zero		1


	//   ....[41]....
        /*0af4*/ 	.word	0x00010660
        /*0af8*/ 	.word	0x000000de
        /*0afc*/ 	.word	0x00030c00
        /*0b00*/ 	.short	0x010a
        /*0b02*/ 	.byte	0x3f
	.zero		1


	//   ....[42]....
        /*0b04*/ 	.word	0x000106b0
        /*0b08*/ 	.word	0x00000008
        /*0b0c*/ 	.word	0x00030c10
        /*0b10*/ 	.short	0x010a
        /*0b12*/ 	.byte	0x3f
	.zero		1


	//   ....[43]....
        /*0b14*/ 	.word	0x00010700
        /*0b18*/ 	.word	0x00000008
        /*0b1c*/ 	.word	0x00030c30
        /*0b20*/ 	.short	0x010a
        /*0b22*/ 	.byte	0x3f
	.zero		1


	//   ....[44]....
        /*0b24*/ 	.word	0x00010750
        /*0b28*/ 	.word	0x00000006
        /*0b2c*/ 	.word	0x00030c10
        /*0b30*/ 	.short	0x010a
        /*0b32*/ 	.byte	0x3f
	.zero		1


	//   ....[45]....
        /*0b34*/ 	.word	0x000107a0
        /*0b38*/ 	.word	0x00000006
        /*0b3c*/ 	.word	0x00030c30
        /*0b40*/ 	.short	0x010a
        /*0b42*/ 	.byte	0x3f
	.zero		1


	//   ....[46]....
        /*0b44*/ 	.word	0x000107f0
        /*0b48*/ 	.word	0x00000007
        /*0b4c*/ 	.word	0x00030c10
        /*0b50*/ 	.short	0x010a
        /*0b52*/ 	.byte	0x3f
	.zero		1


	//   ....[47]....
        /*0b54*/ 	.word	0x00010840
        /*0b58*/ 	.word	0x00000007
        /*0b5c*/ 	.word	0x00030c30
        /*0b60*/ 	.short	0x010a
        /*0b62*/ 	.byte	0x3f
	.zero		1


	//   ....[48]....
        /*0b64*/ 	.word	0x00010890
        /*0b68*/ 	.word	0x00000010
        /*0b6c*/ 	.word	0x00030c20
        /*0b70*/ 	.short	0x010a
        /*0b72*/ 	.byte	0x3f
	.zero		1


	//   ....[49]....
        /*0b74*/ 	.word	0x000108e0
        /*0b78*/ 	.word	0x00000010
        /*0b7c*/ 	.word	0x00030c40
        /*0b80*/ 	.short	0x010a
        /*0b82*/ 	.byte	0x3f
	.zero		1


	//   ....[50]....
        /*0b84*/ 	.word	0x00010930
        /*0b88*/ 	.word	0x00000010
        /*0b8c*/ 	.word	0x00030c28
        /*0b90*/ 	.short	0x010a
        /*0b92*/ 	.byte	0x3f
	.zero		1


	//   ....[51]....
        /*0b94*/ 	.word	0x00010980
        /*0b98*/ 	.word	0x00000010
        /*0b9c*/ 	.word	0x00030c48
        /*0ba0*/ 	.short	0x010a
        /*0ba2*/ 	.byte	0x3f
	.zero		1


	//   ....[52]....
        /*0ba4*/ 	.word	0x000109e0
        /*0ba8*/ 	.word	0x00000010
        /*0bac*/ 	.word	0x00030c20
        /*0bb0*/ 	.short	0x010a
        /*0bb2*/ 	.byte	0x3f
	.zero		1


	//   ....[53]....
        /*0bb4*/ 	.word	0x00010a30
        /*0bb8*/ 	.word	0x00000010
        /*0bbc*/ 	.word	0x00030c40
        /*0bc0*/ 	.short	0x010a
        /*0bc2*/ 	.byte	0x3f
	.zero		1


	//   ....[54]....
        /*0bc4*/ 	.word	0x00010a80
        /*0bc8*/ 	.word	0x00000010
        /*0bcc*/ 	.word	0x00030c28
        /*0bd0*/ 	.short	0x010a
        /*0bd2*/ 	.byte	0x3f
	.zero		1


	//   ....[55]....
        /*0bd4*/ 	.word	0x00010ad0
        /*0bd8*/ 	.word	0x00000003
        /*0bdc*/ 	.word	0x00030c40
        /*0be0*/ 	.short	0x010a
        /*0be2*/ 	.byte	0x3f
	.zero		1


	//   ....[56]....
        /*0be4*/ 	.word	0x00010ba0
        /*0be8*/ 	.word	0x00000006
        /*0bec*/ 	.word	0x00000000
        /*0bf0*/ 	.short	0x010a
        /*0bf2*/ 	.byte	0x3f
	.zero		1


	//   ....[57]....
        /*0bf4*/ 	.word	0x00010bf0
        /*0bf8*/ 	.word	0x00000003
        /*0bfc*/ 	.word	0x00000000
        /*0c00*/ 	.short	0x010a
        /*0c02*/ 	.byte	0x3f
	.zero		1


	//   ....[58]....
        /*0c04*/ 	.word	0x00010c40
        /*0c08*/ 	.word	0x00000002
        /*0c0c*/ 	.word	0x00000000
        /*0c10*/ 	.short	0x010a
        /*0c12*/ 	.byte	0x3f
	.zero		1


	//----- nvinfo : EIATTR_NUM_MBARRIERS
	.align		4
.L_482:
        /*0c14*/ 	.byte	0x03, 0x38
        /*0c16*/ 	.short	0x0009


	//----- nvinfo : EIATTR_EXIT_INSTR_OFFSETS
	.align		4
        /*0c18*/ 	.byte	0x04, 0x1c
        /*0c1a*/ 	.short	(.L_484 - .L_483)


	//   ....[0]....
.L_483:
        /*0c1c*/ 	.word	0x000105d0


	//----- nvinfo : EIATTR_MAX_THREADS
	.align		4
.L_484:
        /*0c20*/ 	.byte	0x04, 0x05
        /*0c22*/ 	.short	(.L_486 - .L_485)
.L_485:
        /*0c24*/ 	.word	0x00000180
        /*0c28*/ 	.word	0x00000001
        /*0c2c*/ 	.word	0x00000001


	//----- nvinfo : EIATTR_CRS_STACK_SIZE
	.align		4
.L_486:
        /*0c30*/ 	.byte	0x04, 0x1e
        /*0c32*/ 	.short	(.L_488 - .L_487)
.L_487:
        /*0c34*/ 	.word	0x00000000


	//----- nvinfo : EIATTR_CBANK_PARAM_SIZE
	.align		4
.L_488:
        /*0c38*/ 	.byte	0x03, 0x19
        /*0c3a*/ 	.short	0x06f0


	//----- nvinfo : EIATTR_PARAM_CBANK
	.align		4
        /*0c3c*/ 	.byte	0x04, 0x0a
        /*0c3e*/ 	.short	(.L_490 - .L_489)
	.align		4
.L_489:
        /*0c40*/ 	.word	index@(.nv.constant0._ZN7cutlass13device_kernelIN5flash11enable_sm90INS1_16FlashAttnBwdSm90INS1_25CollectiveMainloopBwdSm90ILi2ELi2ELi2EN4cute5tupleIJNS5_1CILi1EEES8_S8_EEENS6_IJNS7_ILi128EEESA_NS7_ILi64EEEEEENS_10bfloat16_tEfNS_4arch4Sm90ELb0ELb1ELb0ELb0ELb0ELb1ELb0ELb0ELi2ELi1ELi2ELi2ELb0EEENS1_24CollectiveEpilogueBwdGQAISC_fSF_Li256ELb0ELb0EEENS1_19SingleTileSchedulerILb0ELb0ELb0ELi128EEEEEEEEEvNT_6ParamsE)
        /*0c44*/ 	.short	0x0210
        /*0c46*/ 	.short	0x06f0


	//----- nvinfo : EIATTR_SW_WAR
	.align		4
.L_490:
        /*0c48*/ 	.byte	0x04, 0x36
        /*0c4a*/ 	.short	(.L_492 - .L_491)
.L_491:
        /*0c4c*/ 	.word	0x00000008
.L_492:


//--------------------- .nv.info._ZN7cutlass13device_kernelIN5flash11enable_sm90INS1_16FlashAttnBwdSm90INS1_25CollectiveMainloopBwdSm90ILi2ELi2ELi2EN4cute5tupleIJNS5_1CILi1EEES8_S8_EEENS6_IJNS7_ILi128EEESA_NS7_ILi64EEEEEENS_10bfloat16_tEfNS_4arch4Sm90ELb0ELb1ELb0ELb0ELb1ELb1ELb0ELb0ELi2ELi1ELi2ELi2ELb0EEENS1_24CollectiveEpilogueBwdGQAISC_fSF_Li256ELb0ELb1EEENS1_19SingleTileSchedulerILb0ELb0ELb0ELi128EEEEEEEEEvNT_6ParamsE --------------------------
	.section	.nv.info._ZN7cutlass13device_kernelIN5flash11enable_sm90INS1_16FlashAttnBwdSm90INS1_25CollectiveMainloopBwdSm90ILi2ELi2ELi2EN4cute5tupleIJNS5_1CILi1EEES8_S8_EEENS6_IJNS7_ILi128EEESA_NS7_ILi64EEEEEENS_10bfloat16_tEfNS_4arch4Sm90ELb0ELb1ELb0ELb0ELb1ELb1ELb0ELb0ELi2ELi1ELi2ELi2ELb0EEENS1_24CollectiveEpilogueBwdGQAISC_fSF_Li256ELb0ELb1EEENS1_19SingleTileSchedulerILb0ELb0ELb0ELi128EEEEEEEEEvNT_6ParamsE,"",@"SHT_CUDA_INFO"
	.sectionflags	@""
	.align	4


	//----- nvinfo : EIATTR_CUDA_API_VERSION
	.align		4
        /*0000*/ 	.byte	0x04, 0x37
        /*0002*/ 	.short	(.L_494 - .L_493)
.L_493:
        /*0004*/ 	.word	0x00000082


	//----- nvinfo : EIATTR_KPARAM_INFO
	.align		4
.L_494:
        /*0008*/ 	.byte	0x04, 0x17
        /*000a*/ 	.short	(.L_496 - .L_495)
.L_495:
        /*000c*/ 	.word	0x00000000
        /*0010*/ 	.short	0x0000
        /*0012*/ 	.short	0x0070
        /*0014*/ 	.byte	0x00, 0xf0, 0x01, 0x1a


	//----- nvinfo : EIATTR_SPARSE_MMA_MASK
	.align		4
.L_496:
        /*0018*/ 	.byte	0x03, 0x50
        /*001a*/ 	.short	0x0000


	//----- nvinfo : EIATTR_MAXREG_COUNT
	.align		4
        /*001c*/ 	.byte	0x03, 0x1b
        /*001e*/ 	.short	0x00a8


	//----- nvinfo : EIATTR_NUM_BARRIERS
	.align		4
        /*0020*/ 	.byte	0x02, 0x4c
        /*0022*/ 	.byte	0x10
	.zero		1


	//----- nvinfo : EIATTR_EXTERNS
	.align		4
        /*0024*/ 	.byte	0x04, 0x0f
        /*0026*/ 	.short	(.L_498 - .L_497)


	//   ....[0]....
	.align		4
.L_497:
        /*0028*/ 	.word	index@(__assertfail)


	//----- nvinfo : EIATTR_ANNOTATIONS
	.align		4
.L_498:
        /*002c*/ 	.byte	0x04, 0x55
        /*002e*/ 	.short	(.L_500 - .L_499)


	//   ....[0]....
.L_499:
        /* <DEDUP_REMOVED lines=29> */


	//----- nvinfo : EIATTR_MERCURY_ISA_VERSION
	.align		4
.L_500:
        /*01f0*/ 	.byte	0x03, 0x5f
        /*01f2*/ 	.short	0x0101


	//----- nvinfo : EIATTR_INT_WARP_WIDE_INSTR_OFFSETS
	.align		4
        /*01f4*/ 	.byte	0x04, 0x31
        /*01f6*/ 	.short	(.L_502 - .L_501)


	//   ....[0]....
.L_501:
        /*01f8*/ 	.word	0x00000190


	//   ....[1]....
        /*01fc*/ 	.word	0x000001c0


	//   ....[2]....
        /*0200*/ 	.word	0x0000ea20


	//   ....[3]....
        /*0204*/ 	.word	0x0000f010


	//   ....[4]....
        /*0208*/ 	.word	0x0000f4c0


	//   ....[5]....
        /*020c*/ 	.word	0x0000f780


	//   ....[6]....
        /*0210*/ 	.word	0x0000f9e0


	//   ....[7]....
        /*0214*/ 	.word	0x0000fb70


	//----- nvinfo : EIATTR_COOP_GROUP_MASK_REGIDS
	.align		4
.L_502:
        /*0218*/ 	.byte	0x04, 0x29
        /*021a*/ 	.short	(.L_504 - .L_503)


	//   ....[0]....
.L_503:
        /*021c*/ 	.word	0xffffffff


	//   ....[1]....
        /*0220*/ 	.word	0xffffffff


	//   ....[2]....
        /*0224*/ 	.word	0xffffffff


	//   ....[3]....
        /*0228*/ 	.word	0xffffffff


	//   ....[4]....
        /*022c*/ 	.word	0xffffffff


	//   ....[5]....
        /*0230*/ 	.word	0xffffffff


	//   ....[6]....
        /*0234*/ 	.word	0xffffffff


	//   ....[7]....
        /*0238*/ 	.word	0xffffffff


	//   ....[8]....
        /*023c*/ 	.word	0xffffffff


	//   ....[9]....
        /*0240*/ 	.word	0xffffffff


	//   ....[10]....
        /*0244*/ 	.word	0xffffffff


	//   ....[11]....
        /*0248*/ 	.word	0xffffffff


	//   ....[12]....
        /*024c*/ 	.word	0xffffffff


	//   ....[13]....
        /*0250*/ 	.word	0xffffffff


	//   ....[14]....
        /*0254*/ 	.word	0xffffffff


	//   ....[15]....
        /*0258*/ 	.word	0xffffffff


	//   ....[16]....
        /*025c*/ 	.word	0xffffffff


	//   ....[17]....
        /*0260*/ 	.word	0xffffffff


	//   ....[18]....
        /*0264*/ 	.word	0xffffffff


	//   ....[19]....
        /*0268*/ 	.word	0xffffffff


	//   ....[20]....
        /*026c*/ 	.word	0xffffffff


	//   ....[21]....
        /*0270*/ 	.word	0xffffffff


	//   ....[22]....
        /*0274*/ 	.word	0xffffffff


	//   ....[23]....
        /*0278*/ 	.word	0xffffffff


	//   ....[24]....
        /*027c*/ 	.word	0xffffffff


	//   ....[25]....
        /*0280*/ 	.word	0xffffffff


	//   ....[26]....
        /*0284*/ 	.word	0xffffffff


	//   ....[27]....
        /*0288*/ 	.word	0xffffffff


	//   ....[28]....
        /*028c*/ 	.word	0xffffffff


	//   ....[29]....
        /*0290*/ 	.word	0xffffffff


	//   ....[30]....
        /*0294*/ 	.word	0xffffffff


	//   ....[31]....
        /*0298*/ 	.word	0xffffffff


	//   ....[32]....
        /*029c*/ 	.word	0xffffffff


	//   ....[33]....
        /*02a0*/ 	.word	0xffffffff


	//   ....[34]....
        /*02a4*/ 	.word	0xffffffff


	//   ....[35]....
        /*02a8*/ 	.word	0xffffffff


	//   ....[36]....
        /*02ac*/ 	.word	0xffffffff


	//   ....[37]....
        /*02b0*/ 	.word	0xffffffff


	//   ....[38]....
        /*02b4*/ 	.word	0xffffffff


	//   ....[39]....
        /*02b8*/ 	.word	0xffffffff


	//   ....[40]....
        /*02bc*/ 	.word	0xffffffff


	//   ....[41]....
        /*02c0*/ 	.word	0xffffffff


	//   ....[42]....
        /*02c4*/ 	.word	0xffffffff


	//   ....[43]....
        /*02c8*/ 	.word	0xffffffff


	//   ....[44]....
        /*02cc*/ 	.word	0xffffffff


	//   ....[45]....
        /*02d0*/ 	.word	0xffffffff


	//   ....[46]....
        /*02d4*/ 	.word	0xffffffff


	//   ....[47]....
        /*02d8*/ 	.word	0xffffffff


	//   ....[48]....
        /*02dc*/ 	.word	0xffffffff


	//   ....[49]....
        /*02e0*/ 	.word	0xffffffff


	//   ....[50]....
        /*02e4*/ 	.word	0xffffffff


	//   ....[51]....
        /*02e8*/ 	.word	0xffffffff


	//   ....[52]....
        /*02ec*/ 	.word	0xffffffff


	//   ....[53]....
        /*02f0*/ 	.word	0xffffffff


	//   ....[54]....
        /*02f4*/ 	.word	0xffffffff


	//   ....[55]....
        /*02f8*/ 	.word	0xffffffff


	//   ....[56]....
        /*02fc*/ 	.word	0xffffffff


	//   ....[57]....
        /*0300*/ 	.word	0xffffffff


	//   ....[58]....
        /*0304*/ 	.word	0xffffffff


	//   ....[59]....
        /*0308*/ 	.word	0xffffffff


	//   ....[60]....
        /*030c*/ 	.word	0xffffffff


	//   ....[61]....
        /*0310*/ 	.word	0xffffffff


	//   ....[62]....
        /*0314*/ 	.word	0xffffffff


	//   ....[63]....
        /*0318*/ 	.word	0xffffffff


	//   ....[64]....
        /*031c*/ 	.word	0xffffffff


	//   ....[65]....
        /*0320*/ 	.word	0xffffffff


	//   ....[66]....
        /*0324*/ 	.word	0xffffffff


	//   ....[67]....
        /*0328*/ 	.word	0xffffffff


	//   ....[68]....
        /*032c*/ 	.word	0xffffffff


	//   ....[69]....
        /*0330*/ 	.word	0xffffffff


	//   ....[70]....
        /*0334*/ 	.word	0xffffffff


	//   ....[71]....
        /*0338*/ 	.word	0xffffffff


	//   ....[72]....
        /*033c*/ 	.word	0xffffffff


	//   ....[73]....
        /*0340*/ 	.word	0xffffffff


	//   ....[74]....
        /*0344*/ 	.word	0xffffffff


	//   ....[75]....
        /*0348*/ 	.word	0xffffffff


	//   ....[76]....
        /*034c*/ 	.word	0xffffffff


	//   ....[77]....
        /*0350*/ 	.word	0xffffffff


	//   ....[78]....
        /*0354*/ 	.word	0xffffffff


	//   ....[79]....
        /*0358*/ 	.word	0xffffffff


	//   ....[80]....
        /*035c*/ 	.word	0xffffffff


	//   ....[81]....
        /*0360*/ 	.word	0xffffffff


	//   ....[82]....
        /*0364*/ 	.word	0xffffffff


	//   ....[83]....
        /*0368*/ 	.word	0xffffffff


	//   ....[84]....
        /*036c*/ 	.word	0xffffffff


	//   ....[85]....
        /*0370*/ 	.word	0xffffffff


	//   ....[86]....
        /*0374*/ 	.word	0xffffffff


	//   ....[87]....
        /*0378*/ 	.word	0xffffffff


	//   ....[88]....
        /*037c*/ 	.word	0xffffffff


	//   ....[89]....
        /*0380*/ 	.word	0xffffffff


	//   ....[90]....
        /*0384*/ 	.word	0xffffffff


	//   ....[91]....
        /*0388*/ 	.word	0xffffffff


	//   ....[92]....
        /*038c*/ 	.word	0xffffffff


	//   ....[93]....
        /*0390*/ 	.word	0xffffffff


	//   ....[94]....
        /*0394*/ 	.word	0xffffffff


	//   ....[95]....
        /*0398*/ 	.word	0xffffffff


	//   ....[96]....
        /*039c*/ 	.word	0xffffffff


	//   ....[97]....
        /*03a0*/ 	.word	0xffffffff


	//   ....[98]....
        /*03a4*/ 	.word	0xffffffff


	//   ....[99]....
        /*03a8*/ 	.word	0xffffffff


	//   ....[100]....
        /*03ac*/ 	.word	0xffffffff


	//   ....[101]....
        /*03b0*/ 	.word	0xffffffff


	//   ....[102]....
        /*03b4*/ 	.word	0xffffffff


	//   ....[103]....
        /*03b8*/ 	.word	0xffffffff


	//   ....[104]....
        /*03bc*/ 	.word	0xffffffff


	//   ....[105]....
        /*03c0*/ 	.word	0xffffffff


	//   ....[106]....
        /*03c4*/ 	.word	0xffffffff


	//   ....[107]....
        /*03c8*/ 	.word	0xffffffff


	//   ....[108]....
        /*03cc*/ 	.word	0xffffffff


	//   ....[109]....
        /*03d0*/ 	.word	0xffffffff


	//   ....[110]....
        /*03d4*/ 	.word	0xffffffff


	//   ....[111]....
        /*03d8*/ 	.word	0xffffffff


	//   ....[112]....
        /*03dc*/ 	.word	0xffffffff


	//   ....[113]....
        /*03e0*/ 	.word	0xffffffff


	//   ....[114]....
        /*03e4*/ 	.word	0xffffffff


	//   ....[115]....
        /*03e8*/ 	.word	0xffffffff


	//   ....[116]....
        /*03ec*/ 	.word	0xffffffff


	//   ....[117]....
        /*03f0*/ 	.word	0xffffffff


	//   ....[118]....
        /*03f4*/ 	.word	0xffffffff


	//   ....[119]....
        /*03f8*/ 	.word	0xffffffff


	//   ....[120]....
        /*03fc*/ 	.word	0xffffffff


	//   ....[121]....
        /*0400*/ 	.word	0xffffffff


	//   ....[122]....
        /*0404*/ 	.word	0xffffffff


	//   ....[123]....
        /*0408*/ 	.word	0xffffffff


	//   ....[124]....
        /*040c*/ 	.word	0xffffffff


	//   ....[125]....
        /*0410*/ 	.word	0xffffffff


	//   ....[126]....
        /*0414*/ 	.word	0xffffffff


	//   ....[127]....
        /*0418*/ 	.word	0xffffffff


	//   ....[128]....
        /*041c*/ 	.word	0xffffffff


	//   ....[129]....
        /*0420*/ 	.word	0xffffffff


	//   ....[130]....
        /*0424*/ 	.word	0xffffffff


	//   ....[131]....
        /*0428*/ 	.word	0xffffffff


	//   ....[132]....
        /*042c*/ 	.word	0xffffffff


	//   ....[133]....
        /*0430*/ 	.word	0xffffffff


	//   ....[134]....
        /*0434*/ 	.word	0xffffffff


	//   ....[135]....
        /*0438*/ 	.word	0xffffffff


	//   ....[136]....
        /*043c*/ 	.word	0xffffffff


	//   ....[137]....
        /*0440*/ 	.word	0xffffffff


	//   ....[138]....
        /*0444*/ 	.word	0xffffffff


	//   ....[139]....
        /*0448*/ 	.word	0xffffffff


	//   ....[140]....
        /*044c*/ 	.word	0xffffffff


	//   ....[141]....
        /*0450*/ 	.word	0xffffffff


	//   ....[142]....
        /*0454*/ 	.word	0xffffffff


	//   ....[143]....
        /*0458*/ 	.word	0xffffffff


	//   ....[144]....
        /*045c*/ 	.word	0xffffffff


	//   ....[145]....
        /*0460*/ 	.word	0xffffffff


	//   ....[146]....
        /*0464*/ 	.word	0xffffffff


	//   ....[147]....
        /*0468*/ 	.word	0xffffffff


	//   ....[148]....
        /*046c*/ 	.word	0xffffffff


	//   ....[149]....
        /*0470*/ 	.word	0xffffffff


	//   ....[150]....
        /*0474*/ 	.word	0xffffffff


	//   ....[151]....
        /*0478*/ 	.word	0xffffffff


	//   ....[152]....
        /*047c*/ 	.word	0xffffffff


	//   ....[153]....
        /*0480*/ 	.word	0xffffffff


	//   ....[154]....
        /*0484*/ 	.word	0xffffffff


	//   ....[155]....
        /*0488*/ 	.word	0xffffffff


	//   ....[156]....
        /*048c*/ 	.word	0xffffffff


	//   ....[157]....
        /*0490*/ 	.word	0xffffffff


	//   ....[158]....
        /*0494*/ 	.word	0xffffffff


	//   ....[159]....
        /*0498*/ 	.word	0xffffffff


	//   ....[160]....
        /*049c*/ 	.word	0xffffffff


	//   ....[161]....
        /*04a0*/ 	.word	0xffffffff


	//   ....[162]....
        /*04a4*/ 	.word	0xffffffff


	//   ....[163]....
        /*04a8*/ 	.word	0xffffffff


	//   ....[164]....
        /*04ac*/ 	.word	0xffffffff


	//   ....[165]....
        /*04b0*/ 	.word	0xffffffff


	//   ....[166]....
        /*04b4*/ 	.word	0xffffffff


	//   ....[167]....
        /*04b8*/ 	.word	0xffffffff


	//   ....[168]....
        /*04bc*/ 	.word	0xffffffff


	//   ....[169]....
        /*04c0*/ 	.word	0xffffffff


	//   ....[170]....
        /*04c4*/ 	.word	0xffffffff


	//   ....[171]....
        /*04c8*/ 	.word	0xffffffff


	//   ....[172]....
        /*04cc*/ 	.word	0xffffffff


	//   ....[173]....
        /*04d0*/ 	.word	0xffffffff


	//   ....[174]....
        /*04d4*/ 	.word	0xffffffff


	//   ....[175]....
        /*04d8*/ 	.word	0xffffffff


	//   ....[176]....
        /*04dc*/ 	.word	0xffffffff


	//   ....[177]....
        /*04e0*/ 	.word	0xffffffff


	//   ....[178]....
        /*04e4*/ 	.word	0xffffffff


	//   ....[179]....
        /*04e8*/ 	.word	0xffffffff


	//   ....[180]....
        /*04ec*/ 	.word	0xffffffff


	//   ....[181]....
        /*04f0*/ 	.word	0xffffffff


	//   ....[182]....
        /*04f4*/ 	.word	0xffffffff


	//   ....[183]....
        /*04f8*/ 	.word	0xffffffff


	//   ....[184]....
        /*04fc*/ 	.word	0xffffffff


	//   ....[185]....
        /*0500*/ 	.word	0xffffffff


	//   ....[186]....
        /*0504*/ 	.word	0xffffffff


	//   ....[187]....
        /*0508*/ 	.word	0xffffffff


	//   ....[188]....
        /*050c*/ 	.word	0xffffffff


	//   ....[189]....
        /*0510*/ 	.word	0xffffffff


	//   ....[190]....
        /*0514*/ 	.word	0xffffffff


	//   ....[191]....
        /*0518*/ 	.word	0xffffffff


	//   ....[192]....
        /*051c*/ 	.word	0xffffffff


	//   ....[193]....
        /*0520*/ 	.word	0xffffffff


	//   ....[194]....
        /*0524*/ 	.word	0xffffffff


	//   ....[195]....
        /*0528*/ 	.word	0xffffffff


	//   ....[196]....
        /*052c*/ 	.word	0xffffffff


	//   ....[197]....
        /*0530*/ 	.word	0xffffffff


	//   ....[198]....
        /*0534*/ 	.word	0xffffffff


	//   ....[199]....
        /*0538*/ 	.word	0xffffffff


	//   ....[200]....
        /*053c*/ 	.word	0xffffffff


	//   ....[201]....
        /*0540*/ 	.word	0xffffffff


	//   ....[202]....
        /*0544*/ 	.word	0xffffffff


	//   ....[203]....
        /*0548*/ 	.word	0xffffffff


	//   ....[204]....
        /*054c*/ 	.word	0xffffffff


	//   ....[205]....
        /*0550*/ 	.word	0xffffffff


	//   ....[206]....
        /*0554*/ 	.word	0xffffffff


	//   ....[207]....
        /*0558*/ 	.word	0xffffffff


	//   ....[208]....
        /*055c*/ 	.word	0xffffffff


	//   ....[209]....
        /*0560*/ 	.word	0xffffffff


	//   ....[210]....
        /*0564*/ 	.word	0xffffffff


	//   ....[211]....
        /*0568*/ 	.word	0xffffffff


	//   ....[212]....
        /*056c*/ 	.word	0x0500000f


	//   ....[213]....
        /*0570*/ 	.word	0x0500000f


	//   ....[214]....
        /*0574*/ 	.word	0x0500000f


	//   ....[215]....
        /*0578*/ 	.word	0x0500000f


	//   ....[216]....
        /*057c*/ 	.word	0x0500000f


	//   ....[217]....
        /*0580*/ 	.word	0x0500000f


	//----- nvinfo : EIATTR_COOP_GROUP_INSTR_OFFSETS
	.align		4
.L_504:
        /*0584*/ 	.byte	0x04, 0x28
        /*0586*/ 	.short	(.L_506 - .L_505)


	//   ....[0]....
.L_505:
        /*0588*/ 	.word	0x00000070


	//   ....[1]....
        /*058c*/ 	.word	0x000001a0


	//   ....[2]....
        /*0590*/ 	.word	0x000001f0


	//   ....[3]....
        /*0594*/ 	.word	0x000003e0


	//   ....[4]....
        /*0598*/ 	.word	0x00000610


	//   ....[5]....
        /*059c*/ 	.word	0x00000f60


	//   ....[6]....
        /*05a0*/ 	.word	0x00002120


	//   ....[7]....
        /*05a4*/ 	.word	0x00002270


	//   ....[8]....
        /*05a8*/ 	.word	0x00002400


	//   ....[9]....
        /*05ac*/ 	.word	0x000024a0


	//   ....[10]....
        /*05b0*/ 	.word	0x000024d0


	//   ....[11]....
        /*05b4*/ 	.word	0x000025d0


	//   ....[12]....
        /*05b8*/ 	.word	0x00002840


	//   ....[13]....
        /*05bc*/ 	.word	0x00002920


	//   ....[14]....
        /*05c0*/ 	.word	0x000029e0


	//   ....[15]....
        /*05c4*/ 	.word	0x00002da0


	//   ....[16]....
        /*05c8*/ 	.word	0x00002dc0


	//   ....[17]....
        /*05cc*/ 	.word	0x00002df0


	//   ....[18]....
        /*05d0*/ 	.word	0x00002e00


	//   ....[19]....
        /*05d4*/ 	.word	0x00002fe0


	//   ....[20]....
        /*05d8*/ 	.word	0x00003170


	//   ....[21]....
        /*05dc*/ 	.word	0x000031d0


	//   ....[22]....
        /*05e0*/ 	.word	0x00003210


	//   ....[23]....
        /*05e4*/ 	.word	0x00003360


	//   ....[24]....
        /*05e8*/ 	.word	0x00003390


	//   ....[25]....
        /*05ec*/ 	.word	0x000033b0


	//   ....[26]....
        /*05f0*/ 	.word	0x000033d0


	//   ....[27]....
        /*05f4*/ 	.word	0x00003420


	//   ....[28]....
        /*05f8*/ 	.word	0x00003430


	//   ....[29]....
        /*05fc*/ 	.word	0x00003440


	//   ....[30]....
        /*0600*/ 	.word	0x00003560


	//   ....[31]....
        /*0604*/ 	.word	0x00003580


	//   ....[32]....
        /*0608*/ 	.word	0x00003590


	//   ....[33]....
        /*060c*/ 	.word	0x000035b0


	//   ....[34]....
        /*0610*/ 	.word	0x000035c0


	//   ....[35]....
        /*0614*/ 	.word	0x000035d0


	//   ....[36]....
        /*0618*/ 	.word	0x00003600


	//   ....[37]....
        /*061c*/ 	.word	0x00003680


	//   ....[38]....
        /*0620*/ 	.word	0x000036e0


	//   ....[39]....
        /*0624*/ 	.word	0x00003710


	//   ....[40]....
        /*0628*/ 	.word	0x00003720


	//   ....[41]....
        /*062c*/ 	.word	0x00003740


	//   ....[42]....
        /*0630*/ 	.word	0x000037b0


	//   ....[43]....
        /*0634*/ 	.word	0x000037c0


	//   ....[44]....
        /*0638*/ 	.word	0x000037f0


	//   ....[45]....
        /*063c*/ 	.word	0x00003920


	//   ....[46]....
        /*0640*/ 	.word	0x00003940


	//   ....[47]....
        /*0644*/ 	.word	0x00003950


	//   ....[48]....
        /*0648*/ 	.word	0x00003960


	//   ....[49]....
        /*064c*/ 	.word	0x00003970


	//   ....[50]....
        /*0650*/ 	.word	0x00003980


	//   ....[51]....
        /*0654*/ 	.word	0x00003990


	//   ....[52]....
        /*0658*/ 	.word	0x000039f0


	//   ....[53]....
        /*065c*/ 	.word	0x00003a50


	//   ....[54]....
        /*0660*/ 	.word	0x00003a80


	//   ....[55]....
        /*0664*/ 	.word	0x00003ac0


	//   ....[56]....
        /*0668*/ 	.word	0x00003ad0


	//   ....[57]....
        /*066c*/ 	.word	0x00003af0


	//   ....[58]....
        /*0670*/ 	.word	0x00003b00


	//   ....[59]....
        /*0674*/ 	.word	0x00003b10


	//   ....[60]....
        /*0678*/ 	.word	0x00003b20


	//   ....[61]....
        /*067c*/ 	.word	0x00003b30


	//   ....[62]....
        /*0680*/ 	.word	0x00003b70


	//   ....[63]....
        /*0684*/ 	.word	0x00003b80


	//   ....[64]....
        /*0688*/ 	.word	0x00003b90


	//   ....[65]....
        /*068c*/ 	.word	0x00003ba0


	//   ....[66]....
        /*0690*/ 	.word	0x00003bb0


	//   ....[67]....
        /*0694*/ 	.word	0x00003bc0


	//   ....[68]....
        /*0698*/ 	.word	0x00003bd0


	//   ....[69]....
        /*069c*/ 	.word	0x00003be0


	//   ....[70]....
        /*06a0*/ 	.word	0x00006350


	//   ....[71]....
        /*06a4*/ 	.word	0x00006390


	//   ....[72]....
        /*06a8*/ 	.word	0x000063d0


	//   ....[73]....
        /*06ac*/ 	.word	0x00006410


	//   ....[74]....
        /*06b0*/ 	.word	0x00006440


	//   ....[75]....
        /*06b4*/ 	.word	0x00006470


	//   ....[76]....
        /*06b8*/ 	.word	0x00006720


	//   ....[77]....
        /*06bc*/ 	.word	0x000067d0


	//   ....[78]....
        /*06c0*/ 	.word	0x00006850


	//   ....[79]....
        /*06c4*/ 	.word	0x00006890


	//   ....[80]....
        /*06c8*/ 	.word	0x000068c0


	//   ....[81]....
        /*06cc*/ 	.word	0x000068f0


	//   ....[82]....
        /*06d0*/ 	.word	0x00006910


	//   ....[83]....
        /*06d4*/ 	.word	0x00006950


	//   ....[84]....
        /*06d8*/ 	.word	0x00006970


	//   ....[85]....
        /*06dc*/ 	.word	0x000069c0


	//   ....[86]....
        /*06e0*/ 	.word	0x00006a60


	//   ....[87]....
        /*06e4*/ 	.word	0x00006aa0


	//   ....[88]....
        /*06e8*/ 	.word	0x00006ae0


	//   ....[89]....
        /*06ec*/ 	.word	0x00006b50


	//   ....[90]....
        /*06f0*/ 	.word	0x00006b90


	//   ....[91]....
        /*06f4*/ 	.word	0x00006bb0


	//   ....[92]....
        /*06f8*/ 	.word	0x00006c60


	//   ....[93]....
        /*06fc*/ 	.word	0x00006d30


	//   ....[94]....
        /*0700*/ 	.word	0x00006d60


	//   ....[95]....
        /*0704*/ 	.word	0x00006d70


	//   ....[96]....
        /*0708*/ 	.word	0x00006da0


	//   ....[97]....
        /*070c*/ 	.word	0x00006de0


	//   ....[98]....
        /*0710*/ 	.word	0x00006e10


	//   ....[99]....
        /*0714*/ 	.word	0x00006ec0


	//   ....[100]....
        /*0718*/ 	.word	0x00006f60


	//   ....[101]....
        /*071c*/ 	.word	0x00006fa0


	//   ....[102]....
        /*0720*/ 	.word	0x000073b0


	//   ....[103]....
        /*0724*/ 	.word	0x000073c0


	//   ....[104]....
        /*0728*/ 	.word	0x000073d0


	//   ....[105]....
        /*072c*/ 	.word	0x000073e0


	//   ....[106]....
        /*0730*/ 	.word	0x000073f0


	//   ....[107]....
        /*0734*/ 	.word	0x00007400


	//   ....[108]....
        /*0738*/ 	.word	0x00007430


	//   ....[109]....
        /*073c*/ 	.word	0x00007460


	//   ....[110]....
        /*0740*/ 	.word	0x00007470


	//   ....[111]....
        /*0744*/ 	.word	0x000074a0


	//   ....[112]....
        /*0748*/ 	.word	0x000074d0


	//   ....[113]....
        /*074c*/ 	.word	0x00007530


	//   ....[114]....
        /*0750*/ 	.word	0x00007540


	//   ....[115]....
        /*0754*/ 	.word	0x00007580


	//   ....[116]....
        /*0758*/ 	.word	0x000075c0


	//   ....[117]....
        /*075c*/ 	.word	0x00007600


	//   ....[118]....
        /*0760*/ 	.word	0x00007610


	//   ....[119]....
        /*0764*/ 	.word	0x00007650


	//   ....[120]....
        /*0768*/ 	.word	0x00007690


	//   ....[121]....
        /*076c*/ 	.word	0x000076a0


	//   ....[122]....
        /*0770*/ 	.word	0x000076e0


	//   ....[123]....
        /*0774*/ 	.word	0x00007720


	//   ....[124]....
        /*0778*/ 	.word	0x00007760


	//   ....[125]....
        /*077c*/ 	.word	0x00007770


	//   ....[126]....
        /*0780*/ 	.word	0x000077b0


	//   ....[127]....
        /*0784*/ 	.word	0x000077f0


	//   ....[128]....
        /*0788*/ 	.word	0x00007830


	//   ....[129]....
        /*078c*/ 	.word	0x00007870


	//   ....[130]....
        /*0790*/ 	.word	0x000078b0


	//   ....[131]....
        /*0794*/ 	.word	0x000078f0


	//   ....[132]....
        /*0798*/ 	.word	0x00007930


	//   ....[133]....
        /*079c*/ 	.word	0x00007950


	//   ....[134]....
        /*07a0*/ 	.word	0x00009dd0


	//   ....[135]....
        /*07a4*/ 	.word	0x00009e10


	//   ....[136]....
        /*07a8*/ 	.word	0x00009e30


	//   ....[137]....
        /*07ac*/ 	.word	0x00009e80


	//   ....[138]....
        /*07b0*/ 	.word	0x00009f50


	//   ....[139]....
        /*07b4*/ 	.word	0x0000a030


	//   ....[140]....
        /*07b8*/ 	.word	0x0000a070


	//   ....[141]....
        /*07bc*/ 	.word	0x0000a100


	//   ....[142]....
        /*07c0*/ 	.word	0x0000a150


	//   ....[143]....
        /*07c4*/ 	.word	0x0000a220


	//   ....[144]....
        /*07c8*/ 	.word	0x0000a2a0


	//   ....[145]....
        /*07cc*/ 	.word	0x0000a320


	//   ....[146]....
        /*07d0*/ 	.word	0x0000a360


	//   ....[147]....
        /*07d4*/ 	.word	0x0000a3d0


	//   ....[148]....
        /*07d8*/ 	.word	0x0000a410


	//   ....[149]....
        /*07dc*/ 	.word	0x0000a4d0


	//   ....[150]....
        /*07e0*/ 	.word	0x0000a640


	//   ....[151]....
        /*07e4*/ 	.word	0x0000a790


	//   ....[152]....
        /*07e8*/ 	.word	0x0000a890


	//   ....[153]....
        /*07ec*/ 	.word	0x0000a930


	//   ....[154]....
        /*07f0*/ 	.word	0x0000aad0


	//   ....[155]....
        /*07f4*/ 	.word	0x0000ae70


	//   ....[156]....
        /*07f8*/ 	.word	0x0000b0f0


	//   ....[157]....
        /*07fc*/ 	.word	0x0000b130


	//   ....[158]....
        /*0800*/ 	.word	0x0000b160


	//   ....[159]....
        /*0804*/ 	.word	0x0000b1a0


	//   ....[160]....
        /*0808*/ 	.word	0x0000b1e0


	//   ....[161]....
        /*080c*/ 	.word	0x0000b220


	//   ....[162]....
        /*0810*/ 	.word	0x0000b260


	//   ....[163]....
        /*0814*/ 	.word	0x0000b430


	//   ....[164]....
        /*0818*/ 	.word	0x0000b470


	//   ....[165]....
        /*081c*/ 	.word	0x0000b4b0


	//   ....[166]....
        /*0820*/ 	.word	0x0000b640


	//   ....[167]....
        /*0824*/ 	.word	0x0000b650


	//   ....[168]....
        /*0828*/ 	.word	0x0000b660


	//   ....[169]....
        /*082c*/ 	.word	0x0000b670


	//   ....[170]....
        /*0830*/ 	.word	0x0000b680


	//   ....[171]....
        /*0834*/ 	.word	0x0000b690


	//   ....[172]....
        /*0838*/ 	.word	0x0000b6c0


	//   ....[173]....
        /*083c*/ 	.word	0x0000b6f0


	//   ....[174]....
        /*0840*/ 	.word	0x0000b730


	//   ....[175]....
        /*0844*/ 	.word	0x0000b740


	//   ....[176]....
        /*0848*/ 	.word	0x0000b790


	//   ....[177]....
        /*084c*/ 	.word	0x0000b7d0


	//   ....[178]....
        /*0850*/ 	.word	0x0000b800


	//   ....[179]....
        /*0854*/ 	.word	0x0000b830


	//   ....[180]....
        /*0858*/ 	.word	0x0000b850


	//   ....[181]....
        /*085c*/ 	.word	0x0000b8c0


	//   ....[182]....
        /*0860*/ 	.word	0x0000b8d0


	//   ....[183]....
        /*0864*/ 	.word	0x0000b900


	//   ....[184]....
        /*0868*/ 	.word	0x0000b940


	//   ....[185]....
        /*086c*/ 	.word	0x0000b980


	//   ....[186]....
        /*0870*/ 	.word	0x0000b9c0


	//   ....[187]....
        /*0874*/ 	.word	0x0000b9e0


	//   ....[188]....
        /*0878*/ 	.word	0x0000ba20


	//   ....[189]....
        /*087c*/ 	.word	0x0000ba30


	//   ....[190]....
        /*0880*/ 	.word	0x0000ba40


	//   ....[191]....
        /*0884*/ 	.word	0x0000ba70


	//   ....[192]....
        /*0888*/ 	.word	0x0000bab0


	//   ....[193]....
        /*088c*/ 	.word	0x0000baf0


	//   ....[194]....
        /*0890*/ 	.word	0x0000bb20


	//   ....[195]....
        /*0894*/ 	.word	0x0000bb30


	//   ....[196]....
        /*0898*/ 	.word	0x0000bb60


	//   ....[197]....
        /*089c*/ 	.word	0x0000bba0


	//   ....[198]....
        /*08a0*/ 	.word	0x0000da20


	//   ....[199]....
        /*08a4*/ 	.word	0x0000dbc0


	//   ....[200]....
        /*08a8*/ 	.word	0x0000de10


	//   ....[201]....
        /*08ac*/ 	.word	0x0000dfb0


	//   ....[202]....
        /*08b0*/ 	.word	0x0000e0d0


	//   ....[203]....
        /*08b4*/ 	.word	0x0000e620


	//   ....[204]....
        /*08b8*/ 	.word	0x0000e950


	//   ....[205]....
        /*08bc*/ 	.word	0x0000ec90


	//   ....[206]....
        /*08c0*/ 	.word	0x0000ef40


	//   ....[207]....
        /*08c4*/ 	.word	0x0000f180


	//   ....[208]....
        /*08c8*/ 	.word	0x0000f3f0


	//   ....[209]....
        /*08cc*/ 	.word	0x0000f6c0


	//   ....[210]....
        /*08d0*/ 	.word	0x0000f8e0


	//   ....[211]....
        /*08d4*/ 	.word	0x0000fa70


	//   ....[212]....
        /*08d8*/ 	.word	0x00011990


	//   ....[213]....
        /*08dc*/ 	.word	0x00011c20


	//   ....[214]....
        /*08e0*/ 	.word	0x00011c90


	//   ....[215]....
        /*08e4*/ 	.word	0x00011d00


	//   ....[216]....
        /*08e8*/ 	.word	0x00011d70


	//   ....[217]....
        /*08ec*/ 	.word	0x00011de0


	//----- nvinfo : EIATTR_REG_RECONFIG
	.align		4
.L_506:
        /*08f0*/ 	.byte	0x01, 0x54
	.zero		2


	//----- nvinfo : EIATTR_SYSCALL_OFFSETS
	.align		4
        /*08f4*/ 	.byte	0x04, 0x46
        /*08f6*/ 	.short	(.L_508 - .L_507)


	//   ....[0]....
.L_507:
        /*08f8*/ 	.word	0x00000bc0


	//   ....[1]....
        /*08fc*/ 	.word	0x00000cb0


	//   ....[2]....
        /*0900*/ 	.word	0x00000e10


	//   ....[3]....
        /*0904*/ 	.word	0x00000f00


	//----- nvinfo : EIATTR_MBARRIER_INSTR_OFFSETS
	.align		4
.L_508:
        /*0908*/ 	.byte	0x04, 0x39
        /*090a*/ 	.short	(.L_510 - .L_509)


	//   ....[0]....
.L_509:
        /*090c*/ 	.word	0x00000290
        /*0910*/ 	.word	0x000000ff
        /*0914*/ 	.word	0x00030c00
        /*0918*/ 	.short	0x0100
        /*091a*/ 	.byte	0x06
	.zero		1


	//   ....[1]....
        /*091c*/ 	.word	0x00000390
        /*0920*/ 	.word	0x000000ff
        /*0924*/ 	.word	0x00030c10
        /*0928*/ 	.short	0x0100
        /*092a*/ 	.byte	0x08
	.zero		1


	//   ....[2]....
        /*092c*/ 	.word	0x000003a0
        /*0930*/ 	.word	0x000000ff
        /*0934*/ 	.word	0x00030c20
        /*0938*/ 	.short	0x0100
        /*093a*/ 	.byte	0x08
	.zero		1


	//   ....[3]....
        /*093c*/ 	.word	0x000003b0
        /*0940*/ 	.word	0x000000ff
        /*0944*/ 	.word	0x00030c18
        /*0948*/ 	.short	0x0100
        /*094a*/ 	.byte	0x08
	.zero		1


	//   ....[4]....
        /*094c*/ 	.word	0x000003c0
        /*0950*/ 	.word	0x000000ff
        /*0954*/ 	.word	0x00030c28
        /*0958*/ 	.short	0x0100
        /*095a*/ 	.byte	0x08
	.zero		1


	//   ....[5]....
        /*095c*/ 	.word	0x000004f0
        /*0960*/ 	.word	0x000000ff
        /*0964*/ 	.word	0x00030c30
        /*0968*/ 	.short	0x0100
        /*096a*/ 	.byte	0x08
	.zero		1


	//   ....[6]....
        /*096c*/ 	.word	0x00000500
        /*0970*/ 	.word	0x000000ff
        /*0974*/ 	.word	0x00030c40
        /*0978*/ 	.short	0x0100
        /*097a*/ 	.byte	0x08
	.zero		1


	//   ....[7]....
        /*097c*/ 	.word	0x00000510
        /*0980*/ 	.word	0x000000ff
        /*0984*/ 	.word	0x00030c38
        /*0988*/ 	.short	0x0100
        /*098a*/ 	.byte	0x08
	.zero		1


	//   ....[8]....
        /*098c*/ 	.word	0x00000520
        /*0990*/ 	.word	0x000000ff
        /*0994*/ 	.word	0x00030c48
        /*0998*/ 	.short	0x0100
        /*099a*/ 	.byte	0x08
	.zero		1


	//   ....[9]....
        /*099c*/ 	.word	0x00000fa0
        /*09a0*/ 	.word	0x000000de
        /*09a4*/ 	.word	0x00030c00
        /*09a8*/ 	.short	0x010a
        /*09aa*/ 	.byte	0x3f
	.zero		1


	//   ....[10]....
        /*09ac*/ 	.word	0x000010c0
        /*09b0*/ 	.word	0x000000de
        /*09b4*/ 	.word	0x00030c00
        /*09b8*/ 	.short	0x010a
        /*09ba*/ 	.byte	0x3f
	.zero		1


	//   ....[11]....
        /*09bc*/ 	.word	0x00001b50
        /*09c0*/ 	.word	0x00000008
        /*09c4*/ 	.word	0x00030c10
        /*09c8*/ 	.short	0x010a
        /*09ca*/ 	.byte	0x3f
	.zero		1


	//   ....[12]....
        /*09cc*/ 	.word	0x00001bc0
        /*09d0*/ 	.word	0x00000008
        /*09d4*/ 	.word	0x00030c10
        /*09d8*/ 	.short	0x010a
        /*09da*/ 	.byte	0x3f
	.zero		1


	//   ....[13]....
        /*09dc*/ 	.word	0x00001fa0
        /*09e0*/ 	.word	0x00000008
        /*09e4*/ 	.word	0x00030c30
        /*09e8*/ 	.short	0x010a
        /*09ea*/ 	.byte	0x3f
	.zero		1


	//   ....[14]....
        /*09ec*/ 	.word	0x00002020
        /*09f0*/ 	.word	0x00000008
        /*09f4*/ 	.word	0x00030c30
        /*09f8*/ 	.short	0x010a
        /*09fa*/ 	.byte	0x3f
	.zero		1


	//   ....[15]....
        /*09fc*/ 	.word	0x00005090
        /*0a00*/ 	.word	0x00000009
        /*0a04*/ 	.word	0x00000000
        /*0a08*/ 	.short	0x0101
        /*0a0a*/ 	.byte	0x3f
	.zero		1


	//   ....[16]....
        /*0a0c*/ 	.word	0x000054e0
        /*0a10*/ 	.word	0x00000008
        /*0a14*/ 	.word	0x00000000
        /*0a18*/ 	.short	0x0101
        /*0a1a*/ 	.byte	0x3f
	.zero		1


	//   ....[17]....
        /*0a1c*/ 	.word	0x00005d90
        /*0a20*/ 	.word	0x00000006
        /*0a24*/ 	.word	0x00030c10
        /*0a28*/ 	.short	0x010a
        /*0a2a*/ 	.byte	0x3f
	.zero		1


	//   ....[18]....
        /*0a2c*/ 	.word	0x00005e10
        /*0a30*/ 	.word	0x00000006
        /*0a34*/ 	.word	0x00030c10
        /*0a38*/ 	.short	0x010a
        /*0a3a*/ 	.byte	0x3f
	.zero		1


	//   ....[19]....
        /*0a3c*/ 	.word	0x00006210
        /*0a40*/ 	.word	0x00000006
        /*0a44*/ 	.word	0x00030c30
        /*0a48*/ 	.short	0x010a
        /*0a4a*/ 	.byte	0x3f
	.zero		1


	//   ....[20]....
        /*0a4c*/ 	.word	0x000062a0
        /*0a50*/ 	.word	0x00000006
        /*0a54*/ 	.word	0x00030c30
        /*0a58*/ 	.short	0x010a
        /*0a5a*/ 	.byte	0x3f
	.zero		1


	//   ....[21]....
        /*0a5c*/ 	.word	0x00008a70
        /*0a60*/ 	.word	0x00000007
        /*0a64*/ 	.word	0x00000000
        /*0a68*/ 	.short	0x0101
        /*0a6a*/ 	.byte	0x3f
	.zero		1


	//   ....[22]....
        /*0a6c*/ 	.word	0x00008ee0
        /*0a70*/ 	.word	0x00000006
        /*0a74*/ 	.word	0x00000000
        /*0a78*/ 	.short	0x0101
        /*0a7a*/ 	.byte	0x3f
	.zero		1


	//   ....[23]....
        /*0a7c*/ 	.word	0x00009730
        /*0a80*/ 	.word	0x00000007
        /*0a84*/ 	.word	0x00030c10
        /*0a88*/ 	.short	0x010a
        /*0a8a*/ 	.byte	0x3f
	.zero		1


	//   ....[24]....
        /*0a8c*/ 	.word	0x000097b0
        /*0a90*/ 	.word	0x00000007
        /*0a94*/ 	.word	0x00030c10
        /*0a98*/ 	.short	0x010a
        /*0a9a*/ 	.byte	0x3f
	.zero		1


	//   ....[25]....
        /*0a9c*/ 	.word	0x00009bc0
        /*0aa0*/ 	.word	0x00000007
        /*0aa4*/ 	.word	0x00030c30
        /*0aa8*/ 	.short	0x010a
        /*0aaa*/ 	.byte	0x3f
	.zero		1


	//   ....[26]....
        /*0aac*/ 	.word	0x00009c50
        /*0ab0*/ 	.word	0x00000007
        /*0ab4*/ 	.word	0x00030c30
        /*0ab8*/ 	.short	0x010a
        /*0aba*/ 	.byte	0x3f
	.zero		1


	//   ....[27]....
        /*0abc*/ 	.word	0x0000cd80
        /*0ac0*/ 	.word	0x00000008
        /*0ac4*/ 	.word	0x00000000
        /*0ac8*/ 	.short	0x0101
        /*0aca*/ 	.byte	0x3f
	.zero		1


	//   ....[28]....
        /*0acc*/ 	.word	0x0000d1f0
        /*0ad0*/ 	.word	0x00000007
        /*0ad4*/ 	.word	0x00000000
        /*0ad8*/ 	.short	0x0101
        /*0ada*/ 	.byte	0x3f
	.zero		1


	//   ....[29]....
        /*0adc*/ 	.word	0x000100e0
        /*0ae0*/ 	.word	0x00000010
        /*0ae4*/ 	.word	0x00030c20
        /*0ae8*/ 	.short	0x010a
        /*0aea*/ 	.byte	0x3f
	.zero		1


	//   ....[30]....
        /*0aec*/ 	.word	0x000106b0
        /*0af0*/ 	.word	0x00000010
        /*0af4*/ 	.word	0x00030c40
        /*0af8*/ 	.short	0x010a
        /*0afa*/ 	.byte	0x3f
	.zero		1


	//   ....[31]....
        /*0afc*/ 	.word	0x000108e0
        /*0b00*/ 	.word	0x00000010
        /*0b04*/ 	.word	0x00030c28
        /*0b08*/ 	.short	0x010a
        /*0b0a*/ 	.byte	0x3f
	.zero		1


	//   ....[32]....
        /*0b0c*/ 	.word	0x00010b10
        /*0b10*/ 	.word	0x00000010
        /*0b14*/ 	.word	0x00030c48
        /*0b18*/ 	.short	0x010a
        /*0b1a*/ 	.byte	0x3f
	.zero		1


	//   ....[33]....
        /*0b1c*/ 	.word	0x00010cf0
        /*0b20*/ 	.word	0x00000010
        /*0b24*/ 	.word	0x00030c20
        /*0b28*/ 	.short	0x010a
        /*0b2a*/ 	.byte	0x3f
	.zero		1


	//   ....[34]....
        /*0b2c*/ 	.word	0x00010fa0
        /*0b30*/ 	.word	0x00000010
        /*0b34*/ 	.word	0x00030c40
        /*0b38*/ 	.short	0x010a
        /*0b3a*/ 	.byte	0x3f
	.zero		1


	//   ....[35]....
        /*0b3c*/ 	.word	0x000111a0
        /*0b40*/ 	.word	0x00000010
        /*0b44*/ 	.word	0x00030c28
        /*0b48*/ 	.short	0x010a
        /*0b4a*/ 	.byte	0x3f
	.zero		1


	//   ....[36]....
        /*0b4c*/ 	.word	0x00011420
        /*0b50*/ 	.word	0x00000003
        /*0b54*/ 	.word	0x00030c40
        /*0b58*/ 	.short	0x010a
        /*0b5a*/ 	.byte	0x3f
	.zero		1


	//   ....[37]....
        /*0b5c*/ 	.word	0x000117f0
        /*0b60*/ 	.word	0x00000006
        /*0b64*/ 	.word	0x00000000
        /*0b68*/ 	.short	0x010a
        /*0b6a*/ 	.byte	0x3f
	.zero		1


	//   ....[38]....
        /*0b6c*/ 	.word	0x00011850
        /*0b70*/ 	.word	0x00000003
        /*0b74*/ 	.word	0x00000000
        /*0b78*/ 	.short	0x010a
        /*0b7a*/ 	.byte	0x3f
	.zero		1


	//   ....[39]....
        /*0b7c*/ 	.word	0x000118b0
        /*0b80*/ 	.word	0x00000002
        /*0b84*/ 	.word	0x00000000
        /*0b88*/ 	.short	0x010a
        /*0b8a*/ 	.byte	0x3f
	.zero		1


	//   ....[40]....
        /*0b8c*/ 	.word	0x000118e0
        /*0b90*/ 	.word	0x00000003
        /*0b94*/ 	.word	0x00000000
        /*0b98*/ 	.short	0x010a
        /*0b9a*/ 	.byte	0x3f
	.zero		1


	//   ....[41]....
        /*0b9c*/ 	.word	0x000119c0
        /*0ba0*/ 	.word	0x000000de
        /*0ba4*/ 	.word	0x00030c00
        /*0ba8*/ 	.short	0x010a
        /*0baa*/ 	.byte	0x3f
	.zero		1


	//   ....[42]....
        /*0bac*/ 	.word	0x00011a10
        /*0bb0*/ 	.word	0x00000008
        /*0bb4*/ 	.word	0x00030c10
        /*0bb8*/ 	.short	0x010a
        /*0bba*/ 	.byte	0x3f
	.zero		1


	//   ....[43]....
        /*0bbc*/ 	.word	0x00011a60
        /*0bc0*/ 	.word	0x00000008
        /*0bc4*/ 	.word	0x00030c30
        /*0bc8*/ 	.short	0x010a
        /*0bca*/ 	.byte	0x3f
	.zero		1


	//   ....[44]....
        /*0bcc*/ 	.word	0x00011ab0
        /*0bd0*/ 	.word	0x00000006
        /*0bd4*/ 	.word	0x00030c10
        /*0bd8*/ 	.short	0x010a
        /*0bda*/ 	.byte	0x3f
	.zero		1


	//   ....[45]....
        /*0bdc*/ 	.word	0x00011b00
        /*0be0*/ 	.word	0x00000006
        /*0be4*/ 	.word	0x00030c30
        /*0be8*/ 	.short	0x010a
        /*0bea*/ 	.byte	0x3f
	.zero		1


	//   ....[46]....
        /*0bec*/ 	.word	0x00011b50
        /*0bf0*/ 	.word	0x00000007
        /*0bf4*/ 	.word	0x00030c10
        /*0bf8*/ 	.short	0x010a
        /*0bfa*/ 	.byte	0x3f
	.zero		1


	//   ....[47]....
        /*0bfc*/ 	.word	0x00011ba0
        /*0c00*/ 	.word	0x00000007
        /*0c04*/ 	.word	0x00030c30
        /*0c08*/ 	.short	0x010a
        /*0c0a*/ 	.byte	0x3f
	.zero		1


	//   ....[48]....
        /*0c0c*/ 	.word	0x00011e20
        /*0c10*/ 	.word	0x00000010
        /*0c14*/ 	.word	0x00030c20
        /*0c18*/ 	.short	0x010a
        /*0c1a*/ 	.byte	0x3f
	.zero		1


	//   ....[49]....
        /*0c1c*/ 	.word	0x00011e70
        /*0c20*/ 	.word	0x00000010
        /*0c24*/ 	.word	0x00030c40
        /*0c28*/ 	.short	0x010a
        /*0c2a*/ 	.byte	0x3f
	.zero		1


	//   ....[50]....
        /*0c2c*/ 	.word	0x00011ec0
        /*0c30*/ 	.word	0x00000010
        /*0c34*/ 	.word	0x00030c28
        /*0c38*/ 	.short	0x010a
        /*0c3a*/ 	.byte	0x3f
	.zero		1


	//   ....[51]....
        /*0c3c*/ 	.word	0x00011f10
        /*0c40*/ 	.word	0x00000010
        /*0c44*/ 	.word	0x00030c48
        /*0c48*/ 	.short	0x010a
        /*0c4a*/ 	.byte	0x3f
	.zero		1


	//   ....[52]....
        /*0c4c*/ 	.word	0x00011f70
        /*0c50*/ 	.word	0x00000010
        /*0c54*/ 	.word	0x00030c20
        /*0c58*/ 	.short	0x010a
        /*0c5a*/ 	.byte	0x3f
	.zero		1


	//   ....[53]....
        /*0c5c*/ 	.word	0x00011fc0
        /*0c60*/ 	.word	0x00000010
        /*0c64*/ 	.word	0x00030c40
        /*0c68*/ 	.short	0x010a
        /*0c6a*/ 	.byte	0x3f
	.zero		1


	//   ....[54]....
        /*0c6c*/ 	.word	0x00012010
        /*0c70*/ 	.word	0x00000010
        /*0c74*/ 	.word	0x00030c28
        /*0c78*/ 	.short	0x010a
        /*0c7a*/ 	.byte	0x3f
	.zero		1


	//   ....[55]....
        /*0c7c*/ 	.word	0x00012060
        /*0c80*/ 	.word	0x00000003
        /*0c84*/ 	.word	0x00030c40
        /*0c88*/ 	.short	0x010a
        /*0c8a*/ 	.byte	0x3f
	.zero		1


	//   ....[56]....
        /*0c8c*/ 	.word	0x00012130
        /*0c90*/ 	.word	0x00000006
        /*0c94*/ 	.word	0x00000000
        /*0c98*/ 	.short	0x010a
        /*0c9a*/ 	.byte	0x3f
	.zero		1


	//   ....[57]....
        /*0c9c*/ 	.word	0x00012180
        /*0ca0*/ 	.word	0x00000003
        /*0ca4*/ 	.word	0x00000000
        /*0ca8*/ 	.short	0x010a
        /*0caa*/ 	.byte	0x3f
	.zero		1


	//   ....[58]....
        /*0cac*/ 	.word	0x000121d0
        /*0cb0*/ 	.word	0x00000002
        /*0cb4*/ 	.word	0x00000000
        /*0cb8*/ 	.short	0x010a
        /*0cba*/ 	.byte	0x3f
	.zero		1


	//----- nvinfo : EIATTR_NUM_MBARRIERS
	.align		4
.L_510:
        /*0cbc*/ 	.byte	0x03, 0x38
        /*0cbe*/ 	.short	0x0009


	//----- nvinfo : EIATTR_EXIT_INSTR_OFFSETS
	.align		4
        /*0cc0*/ 	.byte	0x04, 0x1c
        /*0cc2*/ 	.short	(.L_512 - .L_511)


	//   ....[0]....
.L_511:
        /*0cc4*/ 	.word	0x00011930


	//----- nvinfo : EIATTR_MAX_THREADS
	.align		4
.L_512:
        /*0cc8*/ 	.byte	0x04, 0x05
        /*0cca*/ 	.short	(.L_514 - .L_513)
.L_513:
        /*0ccc*/ 	.word	0x00000180
        /*0cd0*/ 	.word	0x00000001
        /*0cd4*/ 	.word	0x00000001


	//----- nvinfo : EIATTR_CRS_STACK_SIZE
	.align		4
.L_514:
        /*0cd8*/ 	.byte	0x04, 0x1e
        /*0cda*/ 	.short	(.L_516 - .L_515)
.L_515:
        /*0cdc*/ 	.word	0x00000000


	//----- nvinfo : EIATTR_CBANK_PARAM_SIZE
	.align		4
.L_516:
        /*0ce0*/ 	.byte	0x03, 0x19
        /*0ce2*/ 	.short	0x06f0


	//----- nvinfo : EIATTR_PARAM_CBANK
	.align		4
        /*0ce4*/ 	.byte	0x04, 0x0a
        /*0ce6*/ 	.short	(.L_518 - .L_517)
	.align		4
.L_517:
        /*0ce8*/ 	.word	index@(.nv.constant0._ZN7cutlass13device_kernelIN5flash11enable_sm90INS1_16FlashAttnBwdSm90INS1_25CollectiveMainloopBwdSm90ILi2ELi2ELi2EN4cute5tupleIJNS5_1CILi1EEES8_S8_EEENS6_IJNS7_ILi128EEESA_NS7_ILi64EEEEEENS_10bfloat16_tEfNS_4arch4Sm90ELb0ELb1ELb0ELb0ELb1ELb1ELb0ELb0ELi2ELi1ELi2ELi2ELb0EEENS1_24CollectiveEpilogueBwdGQAISC_fSF_Li256ELb0ELb1EEENS1_19SingleTileSchedulerILb0ELb0ELb0ELi128EEEEEEEEEvNT_6ParamsE)
        /*0cec*/ 	.short	0x0210
        /*0cee*/ 	.short	0x06f0


	//----- nvinfo : EIATTR_SW_WAR
	.align		4
.L_518:
        /*0cf0*/ 	.byte	0x04, 0x36
        /*0cf2*/ 	.short	(.L_520 - .L_519)
.L_519:
        /*0cf4*/ 	.word	0x00000008
.L_520:


//--------------------- .nv.info._ZN7cutlass13device_kernelIN5flash11enable_sm90INS1_16FlashAttnBwdSm90INS1_25CollectiveMainloopBwdSm90ILi2ELi2ELi2EN4cute5tupleIJNS5_1CILi1EEES8_S8_EEENS6_IJNS7_ILi128EEESA_NS7_ILi64EEEEEENS_10bfloat16_tEfNS_4arch4Sm90ELb0ELb1ELb0ELb1ELb0ELb1ELb0ELb0ELi2ELi1ELi2ELi2ELb0EEENS1_21CollectiveEpilogueBwdISC_SD_SF_Li256ELb1ELb0ELi1EEENS1_19SingleTileSchedulerILb1ELb0ELb0ELi128EEEEEEEEEvNT_6ParamsE --------------------------
	.section	.nv.info._ZN7cutlass13device_kernelIN5flash11enable_sm90INS1_16FlashAttnBwdSm90INS1_25CollectiveMainloopBwdSm90ILi2ELi2ELi2EN4cute5tupleIJNS5_1CILi1EEES8_S8_EEENS6_IJNS7_ILi128EEESA_NS7_ILi64EEEEEENS_10bfloat16_tEfNS_4arch4Sm90ELb0ELb1ELb0ELb1ELb0ELb1ELb0ELb0ELi2ELi1ELi2ELi2ELb0EEENS1_21CollectiveEpilogueBwdISC_SD_SF_Li256ELb1ELb0ELi1EEENS1_19SingleTileSchedulerILb1ELb0ELb0ELi128EEEEEEEEEvNT_6ParamsE,"",@"SHT_CUDA_INFO"
	.sectionflags	@""
	.align	4


	//----- nvinfo : EIATTR_CUDA_API_VERSION
	.align		4
        /*0000*/ 	.byte	0x04, 0x37
        /*0002*/ 	.short	(.L_522 - .L_521)
.L_521:
        /*0004*/ 	.word	0x00000082


	//----- nvinfo : EIATTR_KPARAM_INFO
	.align		4
.L_522:
        /*0008*/ 	.byte	0x04, 0x17
        /*000a*/ 	.short	(.L_524 - .L_523)
.L_523:
        /*000c*/ 	.word	0x00000000
        /*0010*/ 	.short	0x0000
        /*0012*/ 	.short	0x0070
        /*0014*/ 	.byte	0x00, 0xf0, 0x01, 0x1a


	//----- nvinfo : EIATTR_SPARSE_MMA_MASK
	.align		4
.L_524:
        /*0018*/ 	.byte	0x03, 0x50
        /*001a*/ 	.short	0x0000


	//----- nvinfo : EIATTR_MAXREG_COUNT
	.align		4
        /*001c*/ 	.byte	0x03, 0x1b
        /*001e*/ 	.short	0x00a8


	//----- nvinfo : EIATTR_NUM_BARRIERS
	.align		4
        /*0020*/ 	.byte	0x02, 0x4c
        /*0022*/ 	.byte	0x10
	.zero		1


	//----- nvinfo : EIATTR_EXTERNS
	.align		4
        /*0024*/ 	.byte	0x04, 0x0f
        /*0026*/ 	.short	(.L_526 - .L_525)


	//   ....[0]....
	.align		4
.L_525:
        /*0028*/ 	.word	index@(__assertfail)


	//----- nvinfo : EIATTR_ANNOTATIONS
	.align		4
.L_526:
        /*002c*/ 	.byte	0x04, 0x55
        /*002e*/ 	.short	(.L_528 - .L_527)


	//   ....[0]....
.L_527:
        /* <DEDUP_REMOVED lines=31> */


	//----- nvinfo : EIATTR_MERCURY_ISA_VERSION
	.align		4
.L_528:
        /*0210*/ 	.byte	0x03, 0x5f
        /*0212*/ 	.short	0x0101


	//----- nvinfo : EIATTR_INT_WARP_WIDE_INSTR_OFFSETS
	.align		4
        /*0214*/ 	.byte	0x04, 0x31
        /*0216*/ 	.short	(.L_530 - .L_529)


	//   ....[0]....
.L_529:
        /*0218*/ 	.word	0x00000190


	//   ....[1]....
        /*021c*/ 	.word	0x000001c0


	//----- nvinfo : EIATTR_COOP_GROUP_MASK_REGIDS
	.align		4
.L_530:
        /*0220*/ 	.byte	0x04, 0x29
        /*0222*/ 	.short	(.L_532 - .L_531)


	//   ....[0]....
.L_531:
        /*0224*/ 	.word	0xffffffff


	//   ....[1]....
        /*0228*/ 	.word	0xffffffff


	//   ....[2]....
        /*022c*/ 	.word	0xffffffff


	//   ....[3]....
        /*0230*/ 	.word	0xffffffff


	//   ....[4]....
        /*0234*/ 	.word	0xffffffff


	//   ....[5]....
        /*0238*/ 	.word	0xffffffff


	//   ....[6]....
        /*023c*/ 	.word	0xffffffff


	//   ....[7]....
        /*0240*/ 	.word	0xffffffff


	//   ....[8]....
        /*0244*/ 	.word	0xffffffff


	//   ....[9]....
        /*0248*/ 	.word	0xffffffff


	//   ....[10]....
        /*024c*/ 	.word	0xffffffff


	//   ....[11]....
        /*0250*/ 	.word	0xffffffff


	//   ....[12]....
        /*0254*/ 	.word	0xffffffff


	//   ....[13]....
        /*0258*/ 	.word	0xffffffff


	//   ....[14]....
        /*025c*/ 	.word	0xffffffff


	//   ....[15]....
        /*0260*/ 	.word	0xffffffff


	//   ....[16]....
        /*0264*/ 	.word	0xffffffff


	//   ....[17]....
        /*0268*/ 	.word	0xffffffff


	//   ....[18]....
        /*026c*/ 	.word	0xffffffff


	//   ....[19]....
        /*0270*/ 	.word	0xffffffff


	//   ....[20]....
        /*0274*/ 	.word	0xffffffff


	//   ....[21]....
        /*0278*/ 	.word	0xffffffff


	//   ....[22]....
        /*027c*/ 	.word	0xffffffff


	//   ....[23]....
        /*0280*/ 	.word	0xffffffff


	//   ....[24]....
        /*0284*/ 	.word	0xffffffff


	//   ....[25]....
        /*0288*/ 	.word	0xffffffff


	//   ....[26]....
        /*028c*/ 	.word	0xffffffff


	//   ....[27]....
        /*0290*/ 	.word	0xffffffff


	//   ....[28]....
        /*0294*/ 	.word	0xffffffff


	//   ....[29]....
        /*0298*/ 	.word	0xffffffff


	//   ....[30]....
        /*029c*/ 	.word	0xffffffff


	//   ....[31]....
        /*02a0*/ 	.word	0xffffffff


	//   ....[32]....
        /*02a4*/ 	.word	0xffffffff


	//   ....[33]....
        /*02a8*/ 	.word	0xffffffff


	//   ....[34]....
        /*02ac*/ 	.word	0xffffffff


	//   ....[35]....
        /*02b0*/ 	.word	0xffffffff


	//   ....[36]....
        /*02b4*/ 	.word	0xffffffff


	//   ....[37]....
        /*02b8*/ 	.word	0xffffffff


	//   ....[38]....
        /*02bc*/ 	.word	0xffffffff


	//   ....[39]....
        /*02c0*/ 	.word	0xffffffff


	//   ....[40]....
        /*02c4*/ 	.word	0xffffffff


	//   ....[41]....
        /*02c8*/ 	.word	0xffffffff


	//   ....[42]....
        /*02cc*/ 	.word	0xffffffff


	//   ....[43]....
        /*02d0*/ 	.word	0xffffffff


	//   ....[44]....
        /*02d4*/ 	.word	0xffffffff


	//   ....[45]....
        /*02d8*/ 	.word	0xffffffff


	//   ....[46]....
        /*02dc*/ 	.word	0xffffffff


	//   ....[47]....
        /*02e0*/ 	.word	0xffffffff


	//   ....[48]....
        /*02e4*/ 	.word	0xffffffff


	//   ....[49]....
        /*02e8*/ 	.word	0xffffffff


	//   ....[50]....
        /*02ec*/ 	.word	0xffffffff


	//   ....[51]....
        /*02f0*/ 	.word	0xffffffff


	//   ....[52]....
        /*02f4*/ 	.word	0xffffffff


	//   ....[53]....
        /*02f8*/ 	.word	0xffffffff


	//   ....[54]....
        /*02fc*/ 	.word	0xffffffff


	//   ....[55]....
        /*0300*/ 	.word	0xffffffff


	//   ....[56]....
        /*0304*/ 	.word	0xffffffff


	//   ....[57]....
        /*0308*/ 	.word	0xffffffff


	//   ....[58]....
        /*030c*/ 	.word	0xffffffff


	//   ....[59]....
        /*0310*/ 	.word	0xffffffff


	//   ....[60]....
        /*0314*/ 	.word	0xffffffff


	//   ....[61]....
        /*0318*/ 	.word	0xffffffff


	//   ....[62]....
        /*031c*/ 	.word	0xffffffff


	//   ....[63]....
        /*0320*/ 	.word	0xffffffff


	//   ....[64]....
        /*0324*/ 	.word	0xffffffff


	//   ....[65]....
        /*0328*/ 	.word	0xffffffff


	//   ....[66]....
        /*032c*/ 	.word	0xffffffff


	//   ....[67]....
        /*0330*/ 	.word	0xffffffff


	//   ....[68]....
        /*0334*/ 	.word	0xffffffff


	//   ....[69]....
        /*0338*/ 	.word	0xffffffff


	//   ....[70]....
        /*033c*/ 	.word	0xffffffff


	//   ....[71]....
        /*0340*/ 	.word	0xffffffff


	//   ....[72]....
        /*0344*/ 	.word	0xffffffff


	//   ....[73]....
        /*0348*/ 	.word	0xffffffff


	//   ....[74]....
        /*034c*/ 	.word	0xffffffff


	//   ....[75]....
        /*0350*/ 	.word	0xffffffff


	//   ....[76]....
        /*0354*/ 	.word	0xffffffff


	//   ....[77]....
        /*0358*/ 	.word	0xffffffff


	//   ....[78]....
        /*035c*/ 	.word	0xffffffff


	//   ....[79]....
        /*0360*/ 	.word	0xffffffff


	//   ....[80]....
        /*0364*/ 	.word	0xffffffff


	//   ....[81]....
        /*0368*/ 	.word	0xffffffff


	//   ....[82]....
        /*036c*/ 	.word	0xffffffff


	//   ....[83]....
        /*0370*/ 	.word	0xffffffff


	//   ....[84]....
        /*0374*/ 	.word	0xffffffff


	//   ....[85]....
        /*0378*/ 	.word	0xffffffff


	//   ....[86]....
        /*037c*/ 	.word	0xffffffff


	//   ....[87]....
        /*0380*/ 	.word	0xffffffff


	//   ....[88]....
        /*0384*/ 	.word	0xffffffff


	//   ....[89]....
        /*0388*/ 	.word	0xffffffff


	//   ....[90]....
        /*038c*/ 	.word	0xffffffff


	//   ....[91]....
        /*0390*/ 	.word	0xffffffff


	//   ....[92]....
        /*0394*/ 	.word	0xffffffff


	//   ....[93]....
        /*0398*/ 	.word	0xffffffff


	//   ....[94]....
        /*039c*/ 	.word	0xffffffff


	//   ....[95]....
        /*03a0*/ 	.word	0xffffffff


	//   ....[96]....
        /*03a4*/ 	.word	0xffffffff


	//   ....[97]....
        /*03a8*/ 	.word	0xffffffff


	//   ....[98]....
        /*03ac*/ 	.word	0xffffffff


	//   ....[99]....
        /*03b0*/ 	.word	0xffffffff


	//   ....[100]....
        /*03b4*/ 	.word	0xffffffff


	//   ....[101]....
        /*03b8*/ 	.word	0xffffffff


	//   ....[102]....
        /*03bc*/ 	.word	0xffffffff


	//   ....[103]....
        /*03c0*/ 	.word	0xffffffff


	//   ....[104]....
        /*03c4*/ 	.word	0xffffffff


	//   ....[105]....
        /*03c8*/ 	.word	0xffffffff


	//   ....[106]....
        /*03cc*/ 	.word	0xffffffff


	//   ....[107]....
        /*03d0*/ 	.word	0xffffffff


	//   ....[108]....
        /*03d4*/ 	.word	0xffffffff


	//   ....[109]....
        /*03d8*/ 	.word	0xffffffff


	//   ....[110]....
        /*03dc*/ 	.word	0xffffffff


	//   ....[111]....
        /*03e0*/ 	.word	0xffffffff


	//   ....[112]....
        /*03e4*/ 	.word	0xffffffff


	//   ....[113]....
        /*03e8*/ 	.word	0xffffffff


	//   ....[114]....
        /*03ec*/ 	.word	0xffffffff


	//   ....[115]....
        /*03f0*/ 	.word	0xffffffff


	//   ....[116]....
        /*03f4*/ 	.word	0xffffffff


	//   ....[117]....
        /*03f8*/ 	.word	0xffffffff


	//   ....[118]....
        /*03fc*/ 	.word	0xffffffff


	//   ....[119]....
        /*0400*/ 	.word	0xffffffff


	//   ....[120]....
        /*0404*/ 	.word	0xffffffff


	//   ....[121]....
        /*0408*/ 	.word	0xffffffff


	//   ....[122]....
        /*040c*/ 	.word	0xffffffff


	//   ....[123]....
        /*0410*/ 	.word	0xffffffff


	//   ....[124]....
        /*0414*/ 	.word	0xffffffff


	//   ....[125]....
        /*0418*/ 	.word	0xffffffff


	//   ....[126]....
        /*041c*/ 	.word	0xffffffff


	//   ....[127]....
        /*0420*/ 	.word	0xffffffff


	//   ....[128]....
        /*0424*/ 	.word	0xffffffff


	//   ....[129]....
        /*0428*/ 	.word	0xffffffff


	//   ....[130]....
        /*042c*/ 	.word	0xffffffff


	//   ....[131]....
        /*0430*/ 	.word	0xffffffff


	//   ....[132]....
        /*0434*/ 	.word	0xffffffff


	//   ....[133]....
        /*0438*/ 	.word	0xffffffff


	//   ....[134]....
        /*043c*/ 	.word	0xffffffff


	//   ....[135]....
        /*0440*/ 	.word	0xffffffff


	//   ....[136]....
        /*0444*/ 	.word	0xffffffff


	//   ....[137]....
        /*0448*/ 	.word	0xffffffff


	//   ....[138]....
        /*044c*/ 	.word	0xffffffff


	//   ....[139]....
        /*0450*/ 	.word	0xffffffff


	//   ....[140]....
        /*0454*/ 	.word	0xffffffff


	//   ....[141]....
        /*0458*/ 	.word	0xffffffff


	//   ....[142]....
        /*045c*/ 	.word	0xffffffff


	//   ....[143]....
        /*0460*/ 	.word	0xffffffff


	//   ....[144]....
        /*0464*/ 	.word	0xffffffff


	//   ....[145]....
        /*0468*/ 	.word	0xffffffff


	//   ....[146]....
        /*046c*/ 	.word	0xffffffff


	//   ....[147]....
        /*0470*/ 	.word	0xffffffff


	//   ....[148]....
        /*0474*/ 	.word	0xffffffff


	//   ....[149]....
        /*0478*/ 	.word	0xffffffff


	//   ....[150]....
        /*047c*/ 	.word	0xffffffff


	//   ....[151]....
        /*0480*/ 	.word	0xffffffff


	//   ....[152]....
        /*0484*/ 	.word	0xffffffff


	//   ....[153]....
        /*0488*/ 	.word	0xffffffff


	//   ....[154]....
        /*048c*/ 	.word	0xffffffff


	//   ....[155]....
        /*0490*/ 	.word	0xffffffff


	//   ....[156]....
        /*0494*/ 	.word	0xffffffff


	//   ....[157]....
        /*0498*/ 	.word	0xffffffff


	//   ....[158]....
        /*049c*/ 	.word	0xffffffff


	//   ....[159]....
        /*04a0*/ 	.word	0xffffffff


	//   ....[160]....
        /*04a4*/ 	.word	0xffffffff


	//   ....[161]....
        /*04a8*/ 	.word	0xffffffff


	//   ....[162]....
        /*04ac*/ 	.word	0xffffffff


	//   ....[163]....
        /*04b0*/ 	.word	0xffffffff


	//   ....[164]....
        /*04b4*/ 	.word	0xffffffff


	//   ....[165]....
        /*04b8*/ 	.word	0xffffffff


	//   ....[166]....
        /*04bc*/ 	.word	0xffffffff


	//   ....[167]....
        /*04c0*/ 	.word	0xffffffff


	//   ....[168]....
        /*04c4*/ 	.word	0xffffffff


	//   ....[169]....
        /*04c8*/ 	.word	0xffffffff


	//   ....[170]....
        /*04cc*/ 	.word	0xffffffff


	//   ....[171]....
        /*04d0*/ 	.word	0xffffffff


	//   ....[172]....
        /*04d4*/ 	.word	0xffffffff


	//   ....[173]....
        /*04d8*/ 	.word	0xffffffff


	//   ....[174]....
        /*04dc*/ 	.word	0xffffffff


	//   ....[175]....
        /*04e0*/ 	.word	0xffffffff


	//   ....[176]....
        /*04e4*/ 	.word	0xffffffff


	//   ....[177]....
        /*04e8*/ 	.word	0xffffffff


	//   ....[178]....
        /*04ec*/ 	.word	0xffffffff


	//   ....[179]....
        /*04f0*/ 	.word	0xffffffff


	//   ....[180]....
        /*04f4*/ 	.word	0xffffffff


	//   ....[181]....
        /*04f8*/ 	.word	0xffffffff


	//   ....[182]....
        /*04fc*/ 	.word	0xffffffff


	//   ....[183]....
        /*0500*/ 	.word	0xffffffff


	//   ....[184]....
        /*0504*/ 	.word	0xffffffff


	//   ....[185]....
        /*0508*/ 	.word	0xffffffff


	//   ....[186]....
        /*050c*/ 	.word	0xffffffff


	//   ....[187]....
        /*0510*/ 	.word	0xffffffff


	//   ....[188]....
        /*0514*/ 	.word	0xffffffff


	//   ....[189]....
        /*0518*/ 	.word	0xffffffff


	//   ....[190]....
        /*051c*/ 	.word	0xffffffff


	//   ....[191]....
        /*0520*/ 	.word	0xffffffff


	//   ....[192]....
        /*0524*/ 	.word	0xffffffff


	//   ....[193]....
        /*0528*/ 	.word	0xffffffff


	//   ....[194]....
        /*052c*/ 	.word	0xffffffff


	//   ....[195]....
        /*0530*/ 	.word	0xffffffff


	//   ....[196]....
        /*0534*/ 	.word	0xffffffff


	//   ....[197]....
        /*0538*/ 	.word	0xffffffff


	//   ....[198]....
        /*053c*/ 	.word	0xffffffff


	//   ....[199]....
        /*0540*/ 	.word	0x0500000f


	//----- nvinfo : EIATTR_COOP_GROUP_INSTR_OFFSETS
	.align		4
.L_532:
        /*0544*/ 	.byte	0x04, 0x28
        /*0546*/ 	.short	(.L_534 - .L_533)


	//   ....[0]....
.L_533:
        /*0548*/ 	.word	0x00000070


	//   ....[1]....
        /*054c*/ 	.word	0x000001a0


	//   ....[2]....
        /*0550*/ 	.word	0x000001f0


	//   ....[3]....
        /*0554*/ 	.word	0x000003e0


	//   ....[4]....
        /*0558*/ 	.word	0x00000620


	//   ....[5]....
        /*055c*/ 	.word	0x00001410


	//   ....[6]....
        /*0560*/ 	.word	0x00002440


	//   ....[7]....
        /*0564*/ 	.word	0x00002500


	//   ....[8]....
        /*0568*/ 	.word	0x00002530


	//   ....[9]....
        /*056c*/ 	.word	0x00002660


	//   ....[10]....
        /*0570*/ 	.word	0x000026b0


	//   ....[11]....
        /*0574*/ 	.word	0x00002980


	//   ....[12]....
        /*0578*/ 	.word	0x000029f0


	//   ....[13]....
        /*057c*/ 	.word	0x00002a40


	//   ....[14]....
        /*0580*/ 	.word	0x00002d30


	//   ....[15]....
        /*0584*/ 	.word	0x00002db0


	//   ....[16]....
        /*0588*/ 	.word	0x00002f40


	//   ....[17]....
        /*058c*/ 	.word	0x000030d0


	//   ....[18]....
        /*0590*/ 	.word	0x00003100


	//   ....[19]....
        /*0594*/ 	.word	0x00003140


	//   ....[20]....
        /*0598*/ 	.word	0x00003290


	//   ....[21]....
        /*059c*/ 	.word	0x000032f0


	//   ....[22]....
        /*05a0*/ 	.word	0x000034c0


	//   ....[23]....
        /*05a4*/ 	.word	0x00003560


	//   ....[24]....
        /*05a8*/ 	.word	0x000035f0


	//   ....[25]....
        /*05ac*/ 	.word	0x000036c0


	//   ....[26]....
        /*05b0*/ 	.word	0x00003700


	//   ....[27]....
        /*05b4*/ 	.word	0x00003740


	//   ....[28]....
        /*05b8*/ 	.word	0x00003780


	//   ....[29]....
        /*05bc*/ 	.word	0x000037b0


	//   ....[30]....
        /*05c0*/ 	.word	0x00003830


	//   ....[31]....
        /*05c4*/ 	.word	0x00003890


	//   ....[32]....
        /*05c8*/ 	.word	0x000038e0


	//   ....[33]....
        /*05cc*/ 	.word	0x000038f0


	//   ....[34]....
        /*05d0*/ 	.word	0x00003950


	//   ....[35]....
        /*05d4*/ 	.word	0x000039e0


	//   ....[36]....
        /*05d8*/ 	.word	0x00003ab0


	//   ....[37]....
        /*05dc*/ 	.word	0x00003b90


	//   ....[38]....
        /*05e0*/ 	.word	0x00003c00


	//   ....[39]....
        /*05e4*/ 	.word	0x00003c30


	//   ....[40]....
        /*05e8*/ 	.word	0x00003c50


	//   ....[41]....
        /*05ec*/ 	.word	0x00003c60


	//   ....[42]....
        /*05f0*/ 	.word	0x00003c80


	//   ....[43]....
        /*05f4*/ 	.word	0x00003c90


	//   ....[44]....
        /*05f8*/ 	.word	0x00003cb0


	//   ....[45]....
        /*05fc*/ 	.word	0x00003d30


	//   ....[46]....
        /*0600*/ 	.word	0x00003dc0


	//   ....[47]....
        /*0604*/ 	.word	0x00003e00


	//   ....[48]....
        /*0608*/ 	.word	0x00003e40


	//   ....[49]....
        /*060c*/ 	.word	0x00003e80


	//   ....[50]....
        /*0610*/ 	.word	0x00003ef0


	//   ....[51]....
        /*0614*/ 	.word	0x00003f10


	//   ....[52]....
        /*0618*/ 	.word	0x00003f70


	//   ....[53]....
        /*061c*/ 	.word	0x00003ff0


	//   ....[54]....
        /*0620*/ 	.word	0x00004030


	//   ....[55]....
        /*0624*/ 	.word	0x00004070


	//   ....[56]....
        /*0628*/ 	.word	0x000040b0


	//   ....[57]....
        /*062c*/ 	.word	0x000040f0


	//   ....[58]....
        /*0630*/ 	.word	0x00004130


	//   ....[59]....
        /*0634*/ 	.word	0x00004170


	//   ....[60]....
        /*0638*/ 	.word	0x000041b0


	//   ....[61]....
        /*063c*/ 	.word	0x000041f0


	//   ....[62]....
        /*0640*/ 	.word	0x00004230


	//   ....[63]....
        /*0644*/ 	.word	0x00004270


	//   ....[64]....
        /*0648*/ 	.word	0x000042b0


	//   ....[65]....
        /*064c*/ 	.word	0x000042f0


	//   ....[66]....
        /*0650*/ 	.word	0x00004330


	//   ....[67]....
        /*0654*/ 	.word	0x00004370


	//   ....[68]....
        /*0658*/ 	.word	0x000043b0


	//   ....[69]....
        /*065c*/ 	.word	0x000043f0


	//   ....[70]....
        /*0660*/ 	.word	0x00006610


	//   ....[71]....
        /*0664*/ 	.word	0x00006670


	//   ....[72]....
        /*0668*/ 	.word	0x000066b0


	//   ....[73]....
        /*066c*/ 	.word	0x000066e0


	//   ....[74]....
        /*0670*/ 	.word	0x00006710


	//   ....[75]....
        /*0674*/ 	.word	0x00006740


	//   ....[76]....
        /*0678*/ 	.word	0x00006a20


	//   ....[77]....
        /*067c*/ 	.word	0x00006a30


	//   ....[78]....
        /*0680*/ 	.word	0x00006a60


	//   ....[79]....
        /*0684*/ 	.word	0x00006a90


	//   ....[80]....
        /*0688*/ 	.word	0x00006ad0


	//   ....[81]....
        /*068c*/ 	.word	0x00006bc0


	//   ....[82]....
        /*0690*/ 	.word	0x00006ca0


	//   ....[83]....
        /*0694*/ 	.word	0x00006ce0


	//   ....[84]....
        /*0698*/ 	.word	0x00006d20


	//   ....[85]....
        /*069c*/ 	.word	0x00006d50


	//   ....[86]....
        /*06a0*/ 	.word	0x00006d90


	//   ....[87]....
        /*06a4*/ 	.word	0x00006dc0


	//   ....[88]....
        /*06a8*/ 	.word	0x00006de0


	//   ....[89]....
        /*06ac*/ 	.word	0x00006e50


	//   ....[90]....
        /*06b0*/ 	.word	0x00006e90


	//   ....[91]....
        /*06b4*/ 	.word	0x00006ed0


	//   ....[92]....
        /*06b8*/ 	.word	0x00006f10


	//   ....[93]....
        /*06bc*/ 	.word	0x00006f50


	//   ....[94]....
        /*06c0*/ 	.word	0x00006fc0


	//   ....[95]....
        /*06c4*/ 	.word	0x00007000


	//   ....[96]....
        /*06c8*/ 	.word	0x00007060


	//   ....[97]....
        /*06cc*/ 	.word	0x000070b0


	//   ....[98]....
        /*06d0*/ 	.word	0x000070f0


	//   ....[99]....
        /*06d4*/ 	.word	0x000071c0


	//   ....[100]....
        /*06d8*/ 	.word	0x00007200


	//   ....[101]....
        /*06dc*/ 	.word	0x00007270


	//   ....[102]....
        /*06e0*/ 	.word	0x00007690


	//   ....[103]....
        /*06e4*/ 	.word	0x000076a0


	//   ....[104]....
        /*06e8*/ 	.word	0x000076b0


	//   ....[105]....
        /*06ec*/ 	.word	0x000076c0


	//   ....[106]....
        /*06f0*/ 	.word	0x000076d0


	//   ....[107]....
        /*06f4*/ 	.word	0x000076e0


	//   ....[108]....
        /*06f8*/ 	.word	0x00007710


	//   ....[109]....
        /*06fc*/ 	.word	0x00007740


	//   ....[110]....
        /*0700*/ 	.word	0x00007780


	//   ....[111]....
        /*0704*/ 	.word	0x000077a0


	//   ....[112]....
        /*0708*/ 	.word	0x000077e0


	//   ....[113]....
        /*070c*/ 	.word	0x00007820


	//   ....[114]....
        /*0710*/ 	.word	0x00007860


	//   ....[115]....
        /*0714*/ 	.word	0x00007870


	//   ....[116]....
        /*0718*/ 	.word	0x000078a0


	//   ....[117]....
        /*071c*/ 	.word	0x000078e0


	//   ....[118]....
        /*0720*/ 	.word	0x00007910


	//   ....[119]....
        /*0724*/ 	.word	0x00007940


	//   ....[120]....
        /*0728*/ 	.word	0x00007990


	//   ....[121]....
        /*072c*/ 	.word	0x000079d0


	//   ....[122]....
        /*0730*/ 	.word	0x000079f0


	//   ....[123]....
        /*0734*/ 	.word	0x00007a30


	//   ....[124]....
        /*0738*/ 	.word	0x00007a70


	//   ....[125]....
        /*073c*/ 	.word	0x00007ab0


	//   ....[126]....
        /*0740*/ 	.word	0x00007ac0


	//   ....[127]....
        /*0744*/ 	.word	0x00007af0


	//   ....[128]....
        /*0748*/ 	.word	0x00007b00


	//   ....[129]....
        /*074c*/ 	.word	0x00007b10


	//   ....[130]....
        /*0750*/ 	.word	0x00007b20


	//   ....[131]....
        /*0754*/ 	.word	0x00007b30


	//   ....[132]....
        /*0758*/ 	.word	0x00007b70


	//   ....[133]....
        /*075c*/ 	.word	0x00007bb0


	//   ....[134]....
        /*0760*/ 	.word	0x0000a040


	//   ....[135]....
        /*0764*/ 	.word	0x0000a180


	//   ....[136]....
        /*0768*/ 	.word	0x0000a1b0


	//   ....[137]....
        /*076c*/ 	.word	0x0000a260


	//   ....[138]....
        /*0770*/ 	.word	0x0000a2e0


	//   ....[139]....
        /*0774*/ 	.word	0x0000a3c0


	//   ....[140]....
        /*0778*/ 	.word	0x0000a400


	//   ....[141]....
        /*077c*/ 	.word	0x0000a4f0


	//   ....[142]....
        /*0780*/ 	.word	0x0000a530


	//   ....[143]....
        /*0784*/ 	.word	0x0000a570


	//   ....[144]....
        /*0788*/ 	.word	0x0000a620


	//   ....[145]....
        /*078c*/ 	.word	0x0000a710


	//   ....[146]....
        /*0790*/ 	.word	0x0000a770


	//   ....[147]....
        /*0794*/ 	.word	0x0000a810


	//   ....[148]....
        /*0798*/ 	.word	0x0000a850


	//   ....[149]....
        /*079c*/ 	.word	0x0000a880


	//   ....[150]....
        /*07a0*/ 	.word	0x0000a9a0


	//   ....[151]....
        /*07a4*/ 	.word	0x0000a9e0


	//   ....[152]....
        /*07a8*/ 	.word	0x0000ab40


	//   ....[153]....
        /*07ac*/ 	.word	0x0000ac40


	//   ....[154]....
        /*07b0*/ 	.word	0x0000ac80


	//   ....[155]....
        /*07b4*/ 	.word	0x0000b1d0


	//   ....[156]....
        /*07b8*/ 	.word	0x0000b2d0


	//   ....[157]....
        /*07bc*/ 	.word	0x0000b300


	//   ....[158]....
        /*07c0*/ 	.word	0x0000b340


	//   ....[159]....
        /*07c4*/ 	.word	0x0000b3c0


	//   ....[160]....
        /*07c8*/ 	.word	0x0000b400


	//   ....[161]....
        /*07cc*/ 	.word	0x0000b490


	//   ....[162]....
        /*07d0*/ 	.word	0x0000b4d0


	//   ....[163]....
        /*07d4*/ 	.word	0x0000b6d0


	//   ....[164]....
        /*07d8*/ 	.word	0x0000b710


	//   ....[165]....
        /*07dc*/ 	.word	0x0000b760


	//   ....[166]....
        /*07e0*/ 	.word	0x0000b910


	//   ....[167]....
        /*07e4*/ 	.word	0x0000b920


	//   ....[168]....
        /*07e8*/ 	.word	0x0000b930


	//   ....[169]....
        /*07ec*/ 	.word	0x0000b940


	//   ....[170]....
        /*07f0*/ 	.word	0x0000b950


	//   ....[171]....
        /*07f4*/ 	.word	0x0000b960


	//   ....[172]....
        /*07f8*/ 	.word	0x0000b990


	//   ....[173]....
        /*07fc*/ 	.word	0x0000b9c0


	//   ....[174]....
        /*0800*/ 	.word	0x0000ba00


	//   ....[175]....
        /*0804*/ 	.word	0x0000ba30


	//   ....[176]....
        /*0808*/ 	.word	0x0000ba70


	//   ....[177]....
        /*080c*/ 	.word	0x0000baa0


	//   ....[178]....
        /*0810*/ 	.word	0x0000bae0


	//   ....[179]....
        /*0814*/ 	.word	0x0000baf0


	//   ....[180]....
        /*0818*/ 	.word	0x0000bb10


	//   ....[181]....
        /*081c*/ 	.word	0x0000bb50


	//   ....[182]....
        /*0820*/ 	.word	0x0000bb90


	//   ....[183]....
        /*0824*/ 	.word	0x0000bc30


	//   ....[184]....
        /*0828*/ 	.word	0x0000bc70


	//   ....[185]....
        /*082c*/ 	.word	0x0000bcb0


	//   ....[186]....
        /*0830*/ 	.word	0x0000bce0


	//   ....[187]....
        /*0834*/ 	.word	0x0000bd20


	//   ....[188]....
        /*0838*/ 	.word	0x0000bd30


	//   ....[189]....
        /*083c*/ 	.word	0x0000bd40


	//   ....[190]....
        /*0840*/ 	.word	0x0000bd70


	//   ....[191]....
        /*0844*/ 	.word	0x0000bdb0


	//   ....[192]....
        /*0848*/ 	.word	0x0000bde0


	//   ....[193]....
        /*084c*/ 	.word	0x0000be00


	//   ....[194]....
        /*0850*/ 	.word	0x0000be20


	//   ....[195]....
        /*0854*/ 	.word	0x0000be30


	//   ....[196]....
        /*0858*/ 	.word	0x0000be40


	//   ....[197]....
        /*085c*/ 	.word	0x0000be50


	//   ....[198]....
        /*0860*/ 	.word	0x0000f6c0


	//   ....[199]....
        /*0864*/ 	.word	0x00012e10


	//----- nvinfo : EIATTR_REG_RECONFIG
	.align		4
.L_534:
        /*0868*/ 	.byte	0x01, 0x54
	.zero		2


	//----- nvinfo : EIATTR_SYSCALL_OFFSETS
	.align		4
        /*086c*/ 	.byte	0x04, 0x46
        /*086e*/ 	.short	(.L_536 - .L_535)


	//   ....[0]....
.L_535:
        /*0870*/ 	.word	0x00001070


	//   ....[1]....
        /*0874*/ 	.word	0x00001160


	//   ....[2]....
        /*0878*/ 	.word	0x000012c0


	//   ....[3]....
        /*087c*/ 	.word	0x000013b0


	//----- nvinfo : EIATTR_MBARRIER_INSTR_OFFSETS
	.align		4
.L_536:
        /*0880*/ 	.byte	0x04, 0x39
        /*0882*/ 	.short	(.L_538 - .L_537)


	//   ....[0]....
.L_537:
        /*0884*/ 	.word	0x00000290
        /*0888*/ 	.word	0x000000ff
        /*088c*/ 	.word	0x00030c00
        /*0890*/ 	.short	0x0100
        /*0892*/ 	.byte	0x06
	.zero		1


	//   ....[1]....
        /*0894*/ 	.word	0x00000390
        /*0898*/ 	.word	0x000000ff
        /*089c*/ 	.word	0x00030c10
        /*08a0*/ 	.short	0x0100
        /*08a2*/ 	.byte	0x08
	.zero		1


	//   ....[2]....
        /*08a4*/ 	.word	0x000003a0
        /*08a8*/ 	.word	0x000000ff
        /*08ac*/ 	.word	0x00030c20
        /*08b0*/ 	.short	0x0100
        /*08b2*/ 	.byte	0x08
	.zero		1


	//   ....[3]....
        /*08b4*/ 	.word	0x000003b0
        /*08b8*/ 	.word	0x000000ff
        /*08bc*/ 	.word	0x00030c18
        /*08c0*/ 	.short	0x0100
        /*08c2*/ 	.byte	0x08
	.zero		1


	//   ....[4]....
        /*08c4*/ 	.word	0x000003c0
        /*08c8*/ 	.word	0x000000ff
        /*08cc*/ 	.word	0x00030c28
        /*08d0*/ 	.short	0x0100
        /*08d2*/ 	.byte	0x08
	.zero		1


	//   ....[5]....
        /*08d4*/ 	.word	0x000004f0
        /*08d8*/ 	.word	0x000000ff
        /*08dc*/ 	.word	0x00030c30
        /*08e0*/ 	.short	0x0100
        /*08e2*/ 	.byte	0x08
	.zero		1


	//   ....[6]....
        /*08e4*/ 	.word	0x00000500
        /*08e8*/ 	.word	0x000000ff
        /*08ec*/ 	.word	0x00030c40
        /*08f0*/ 	.short	0x0100
        /*08f2*/ 	.byte	0x08
	.zero		1


	//   ....[7]....
        /*08f4*/ 	.word	0x00000510
        /*08f8*/ 	.word	0x000000ff
        /*08fc*/ 	.word	0x00030c38
        /*0900*/ 	.short	0x0100
        /*0902*/ 	.byte	0x08
	.zero		1


	//   ....[8]....
        /*0904*/ 	.word	0x00000520
        /*0908*/ 	.word	0x000000ff
        /*090c*/ 	.word	0x00030c48
        /*0910*/ 	.short	0x0100
        /*0912*/ 	.byte	0x08
	.zero		1


	//   ....[9]....
        /*0914*/ 	.word	0x00001450
        /*0918*/ 	.word	0x00000010
        /*091c*/ 	.word	0x00030c00
        /*0920*/ 	.short	0x010a
        /*0922*/ 	.byte	0x3f
	.zero		1


	//   ....[10]....
        /*0924*/ 	.word	0x00001570
        /*0928*/ 	.word	0x00000010
        /*092c*/ 	.word	0x00030c00
        /*0930*/ 	.short	0x010a
        /*0932*/ 	.byte	0x3f
	.zero		1


	//   ....[11]....
        /*0934*/ 	.word	0x00001de0
        /*0938*/ 	.word	0x00000008
        /*093c*/ 	.word	0x00030c10
        /*0940*/ 	.short	0x010a
        /*0942*/ 	.byte	0x3f
	.zero		1


	//   ....[12]....
        /*0944*/ 	.word	0x00001e50
        /*0948*/ 	.word	0x00000008
        /*094c*/ 	.word	0x00030c10
        /*0950*/ 	.short	0x010a
        /*0952*/ 	.byte	0x3f
	.zero		1


	//   ....[13]....
        /*0954*/ 	.word	0x00002230
        /*0958*/ 	.word	0x00000008
        /*095c*/ 	.word	0x00030c30
        /*0960*/ 	.short	0x010a
        /*0962*/ 	.byte	0x3f
	.zero		1


	//   ....[14]....
        /*0964*/ 	.word	0x000022a0
        /*0968*/ 	.word	0x00000008
        /*096c*/ 	.word	0x00030c30
        /*0970*/ 	.short	0x010a
        /*0972*/ 	.byte	0x3f
	.zero		1


	//   ....[15]....
        /*0974*/ 	.word	0x00005330
        /*0978*/ 	.word	0x00000009
        /*097c*/ 	.word	0x00000000
        /*0980*/ 	.short	0x0101
        /*0982*/ 	.byte	0x3f
	.zero		1


	//   ....[16]....
        /*0984*/ 	.word	0x00005780
        /*0988*/ 	.word	0x00000008
        /*098c*/ 	.word	0x00000000
        /*0990*/ 	.short	0x0101
        /*0992*/ 	.byte	0x3f
	.zero		1


	//   ....[17]....
        /*0994*/ 	.word	0x00006050
        /*0998*/ 	.word	0x00000007
        /*099c*/ 	.word	0x00030c10
        /*09a0*/ 	.short	0x010a
        /*09a2*/ 	.byte	0x3f
	.zero		1


	//   ....[18]....
        /*09a4*/ 	.word	0x000060d0
        /*09a8*/ 	.word	0x00000007
        /*09ac*/ 	.word	0x00030c10
        /*09b0*/ 	.short	0x010a
        /*09b2*/ 	.byte	0x3f
	.zero		1


	//   ....[19]....
        /*09b4*/ 	.word	0x000064e0
        /*09b8*/ 	.word	0x00000007
        /*09bc*/ 	.word	0x00030c30
        /*09c0*/ 	.short	0x010a
        /*09c2*/ 	.byte	0x3f
	.zero		1


	//   ....[20]....
        /*09c4*/ 	.word	0x00006570
        /*09c8*/ 	.word	0x00000007
        /*09cc*/ 	.word	0x00030c30
        /*09d0*/ 	.short	0x010a
        /*09d2*/ 	.byte	0x3f
	.zero		1


	//   ....[21]....
        /*09d4*/ 	.word	0x00008d40
        /*09d8*/ 	.word	0x00000008
        /*09dc*/ 	.word	0x00000000
        /*09e0*/ 	.short	0x0101
        /*09e2*/ 	.byte	0x3f
	.zero		1


	//   ....[22]....
        /*09e4*/ 	.word	0x000091a0
        /*09e8*/ 	.word	0x00000007
        /*09ec*/ 	.word	0x00000000
        /*09f0*/ 	.short	0x0101
        /*09f2*/ 	.byte	0x3f
	.zero		1


	//   ....[23]....
        /*09f4*/ 	.word	0x00009a00
        /*09f8*/ 	.word	0x00000007
        /*09fc*/ 	.word	0x00030c10
        /*0a00*/ 	.short	0x010a
        /*0a02*/ 	.byte	0x3f
	.zero		1


	//   ....[24]....
        /*0a04*/ 	.word	0x00009a80
        /*0a08*/ 	.word	0x00000007
        /*0a0c*/ 	.word	0x00030c10
        /*0a10*/ 	.short	0x010a
        /*0a12*/ 	.byte	0x3f
	.zero		1


	//   ....[25]....
        /*0a14*/ 	.word	0x00009e80
        /*0a18*/ 	.word	0x00000007
        /*0a1c*/ 	.word	0x00030c30
        /*0a20*/ 	.short	0x010a
        /*0a22*/ 	.byte	0x3f
	.zero		1


	//   ....[26]....
        /*0a24*/ 	.word	0x00009f10
        /*0a28*/ 	.word	0x00000007
        /*0a2c*/ 	.word	0x00030c30
        /*0a30*/ 	.short	0x010a
        /*0a32*/ 	.byte	0x3f
	.zero		1


	//   ....[27]....
        /*0a34*/ 	.word	0x0000d050
        /*0a38*/ 	.word	0x00000008
        /*0a3c*/ 	.word	0x00000000
        /*0a40*/ 	.short	0x0101
        /*0a42*/ 	.byte	0x3f
	.zero		1


	//   ....[28]....
        /*0a44*/ 	.word	0x0000d4c0
        /*0a48*/ 	.word	0x00000007
        /*0a4c*/ 	.word	0x00000000
        /*0a50*/ 	.short	0x0101
        /*0a52*/ 	.byte	0x3f
	.zero		1


	//   ....[29]....
        /*0a54*/ 	.word	0x00011440
        /*0a58*/ 	.word	0x0000000f
        /*0a5c*/ 	.word	0x00030c20
        /*0a60*/ 	.short	0x010a
        /*0a62*/ 	.byte	0x3f
	.zero		1


	//   ....[30]....
        /*0a64*/ 	.word	0x00011a30
        /*0a68*/ 	.word	0x0000000f
        /*0a6c*/ 	.word	0x00030c40
        /*0a70*/ 	.short	0x010a
        /*0a72*/ 	.byte	0x3f
	.zero		1


	//   ....[31]....
        /*0a74*/ 	.word	0x00011c90
        /*0a78*/ 	.word	0x0000000f
        /*0a7c*/ 	.word	0x00030c28
        /*0a80*/ 	.short	0x010a
        /*0a82*/ 	.byte	0x3f
	.zero		1


	//   ....[32]....
        /*0a84*/ 	.word	0x00011ef0
        /*0a88*/ 	.word	0x0000000f
        /*0a8c*/ 	.word	0x00030c48
        /*0a90*/ 	.short	0x010a
        /*0a92*/ 	.byte	0x3f
	.zero		1


	//   ....[33]....
        /*0a94*/ 	.word	0x000120f0
        /*0a98*/ 	.word	0x0000000f
        /*0a9c*/ 	.word	0x00030c20
        /*0aa0*/ 	.short	0x010a
        /*0aa2*/ 	.byte	0x3f
	.zero		1


	//   ....[34]....
        /*0aa4*/ 	.word	0x000123c0
        /*0aa8*/ 	.word	0x0000000f
        /*0aac*/ 	.word	0x00030c40
        /*0ab0*/ 	.short	0x010a
        /*0ab2*/ 	.byte	0x3f
	.zero		1


	//   ....[35]....
        /*0ab4*/ 	.word	0x000125f0
        /*0ab8*/ 	.word	0x0000000f
        /*0abc*/ 	.word	0x00030c28
        /*0ac0*/ 	.short	0x010a
        /*0ac2*/ 	.byte	0x3f
	.zero		1


	//   ....[36]....
        /*0ac4*/ 	.word	0x00012890
        /*0ac8*/ 	.word	0x00000003
        /*0acc*/ 	.word	0x00030c40
        /*0ad0*/ 	.short	0x010a
        /*0ad2*/ 	.byte	0x3f
	.zero		1


	//   ....[37]....
        /*0ad4*/ 	.word	0x00012c80
        /*0ad8*/ 	.word	0x00000007
        /*0adc*/ 	.word	0x00000000
        /*0ae0*/ 	.short	0x010a
        /*0ae2*/ 	.byte	0x3f
	.zero		1


	//   ....[38]....
        /*0ae4*/ 	.word	0x00012cd0
        /*0ae8*/ 	.word	0x00000003
        /*0aec*/ 	.word	0x00000000
        /*0af0*/ 	.short	0x010a
        /*0af2*/ 	.byte	0x3f
	.zero		1


	//   ....[39]....
        /*0af4*/ 	.word	0x00012d30
        /*0af8*/ 	.word	0x00000005
        /*0afc*/ 	.word	0x00000000
        /*0b00*/ 	.short	0x010a
        /*0b02*/ 	.byte	0x3f
	.zero		1


	//   ....[40]....
        /*0b04*/ 	.word	0x00012d60
        /*0b08*/ 	.word	0x00000003
        /*0b0c*/ 	.word	0x00000000
        /*0b10*/ 	.short	0x010a
        /*0b12*/ 	.byte	0x3f
	.zero		1


	//   ....[41]....
        /*0b14*/ 	.word	0x00012e40
        /*0b18*/ 	.word	0x00000010
        /*0b1c*/ 	.word	0x00030c00
        /*0b20*/ 	.short	0x010a
        /*0b22*/ 	.byte	0x3f
	.zero		1


	//   ....[42]....
        /*0b24*/ 	.word	0x00012e90
        /*0b28*/ 	.word	0x00000008
        /*0b2c*/ 	.word	0x00030c10
        /*0b30*/ 	.short	0x010a
        /*0b32*/ 	.byte	0x3f
	.zero		1


	//   ....[43]....
        /*0b34*/ 	.word	0x00012ee0
        /*0b38*/ 	.word	0x00000008
        /*0b3c*/ 	.word	0x00030c30
        /*0b40*/ 	.short	0x010a
        /*0b42*/ 	.byte	0x3f
	.zero		1


	//   ....[44]....
        /*0b44*/ 	.word	0x00012f30
        /*0b48*/ 	.word	0x00000007
        /*0b4c*/ 	.word	0x00030c10
        /*0b50*/ 	.short	0x010a
        /*0b52*/ 	.byte	0x3f
	.zero		1


	//   ....[45]....
        /*0b54*/ 	.word	0x00012f80
        /*0b58*/ 	.word	0x00000007
        /*0b5c*/ 	.word	0x00030c30
        /*0b60*/ 	.short	0x010a
        /*0b62*/ 	.byte	0x3f
	.zero		1


	//   ....[46]....
        /*0b64*/ 	.word	0x00012fd0
        /*0b68*/ 	.word	0x00000007
        /*0b6c*/ 	.word	0x00030c10
        /*0b70*/ 	.short	0x010a
        /*0b72*/ 	.byte	0x3f
	.zero		1


	//   ....[47]....
        /*0b74*/ 	.word	0x00013020
        /*0b78*/ 	.word	0x00000007
        /*0b7c*/ 	.word	0x00030c30
        /*0b80*/ 	.short	0x010a
        /*0b82*/ 	.byte	0x3f
	.zero		1


	//   ....[48]....
        /*0b84*/ 	.word	0x00013070
        /*0b88*/ 	.word	0x0000000f
        /*0b8c*/ 	.word	0x00030c20
        /*0b90*/ 	.short	0x010a
        /*0b92*/ 	.byte	0x3f
	.zero		1


	//   ....[49]....
        /*0b94*/ 	.word	0x000130c0
        /*0b98*/ 	.word	0x0000000f
        /*0b9c*/ 	.word	0x00030c40
        /*0ba0*/ 	.short	0x010a
        /*0ba2*/ 	.byte	0x3f
	.zero		1


	//   ....[50]....
        /*0ba4*/ 	.word	0x00013110
        /*0ba8*/ 	.word	0x0000000f
        /*0bac*/ 	.word	0x00030c28
        /*0bb0*/ 	.short	0x010a
        /*0bb2*/ 	.byte	0x3f
	.zero		1


	//   ....[51]....
        /*0bb4*/ 	.word	0x00013160
        /*0bb8*/ 	.word	0x0000000f
        /*0bbc*/ 	.word	0x00030c48
        /*0bc0*/ 	.short	0x010a
        /*0bc2*/ 	.byte	0x3f
	.zero		1


	//   ....[52]....
        /*0bc4*/ 	.word	0x000131c0
        /*0bc8*/ 	.word	0x0000000f
        /*0bcc*/ 	.word	0x00030c20
        /*0bd0*/ 	.short	0x010a
        /*0bd2*/ 	.byte	0x3f
	.zero		1


	//   ....[53]....
        /*0bd4*/ 	.word	0x00013210
        /*0bd8*/ 	.word	0x0000000f
        /*0bdc*/ 	.word	0x00030c40
        /*0be0*/ 	.short	0x010a
        /*0be2*/ 	.byte	0x3f
	.zero		1


	//   ....[54]....
        /*0be4*/ 	.word	0x00013260
        /*0be8*/ 	.word	0x0000000f
        /*0bec*/ 	.word	0x00030c28
        /*0bf0*/ 	.short	0x010a
        /*0bf2*/ 	.byte	0x3f
	.zero		1


	//   ....[55]....
        /*0bf4*/ 	.word	0x000132b0
        /*0bf8*/ 	.word	0x00000003
        /*0bfc*/ 	.word	0x00030c40
        /*0c00*/ 	.short	0x010a
        /*0c02*/ 	.byte	0x3f
	.zero		1


	//   ....[56]....
        /*0c04*/ 	.word	0x00013380
        /*0c08*/ 	.word	0x00000007
        /*0c0c*/ 	.word	0x00000000
        /*0c10*/ 	.short	0x010a
        /*0c12*/ 	.byte	0x3f
	.zero		1


	//   ....[57]....
        /*0c14*/ 	.word	0x000133d0
        /*0c18*/ 	.word	0x00000003
        /*0c1c*/ 	.word	0x00000000
        /*0c20*/ 	.short	0x010a
        /*0c22*/ 	.byte	0x3f
	.zero		1


	//   ....[58]....
        /*0c24*/ 	.word	0x00013420
        /*0c28*/ 	.word	0x00000005
        /*0c2c*/ 	.word	0x00000000
        /*0c30*/ 	.short	0x010a
        /*0c32*/ 	.byte	0x3f
	.zero		1


	//----- nvinfo : EIATTR_NUM_MBARRIERS
	.align		4
.L_538:
        /*0c34*/ 	.byte	0x03, 0x38
        /*0c36*/ 	.short	0x0009


	//----- nvinfo : EIATTR_EXIT_INSTR_OFFSETS
	.align		4
        /*0c38*/ 	.byte	0x04, 0x1c
        /*0c3a*/ 	.short	(.L_540 - .L_539)


	//   ....[0]....
.L_539:
        /*0c3c*/ 	.word	0x00012db0


	//----- nvinfo : EIATTR_MAX_THREADS
	.align		4
.L_540:
        /*0c40*/ 	.byte	0x04, 0x05
        /*0c42*/ 	.short	(.L_542 - .L_541)
.L_541:
        /*0c44*/ 	.word	0x00000180
        /*0c48*/ 	.word	0x00000001
        /*0c4c*/ 	.word	0x00000001


	//----- nvinfo : EIATTR_CRS_STACK_SIZE
	.align		4
.L_542:
        /*0c50*/ 	.byte	0x04, 0x1e
        /*0c52*/ 	.short	(.L_544 - .L_543)
.L_543:
        /*0c54*/ 	.word	0x00000000


	//----- nvinfo : EIATTR_CBANK_PARAM_SIZE
	.align		4
.L_544:
        /*0c58*/ 	.byte	0x03, 0x19
        /*0c5a*/ 	.short	0x06f0


	//----- nvinfo : EIATTR_PARAM_CBANK
	.align		4
        /*0c5c*/ 	.byte	0x04, 0x0a
        /*0c5e*/ 	.short	(.L_546 - .L_545)
	.align		4
.L_545:
        /*0c60*/ 	.word	index@(.nv.constant0._ZN7cutlass13device_kernelIN5flash11enable_sm90INS1_16FlashAttnBwdSm90INS1_25CollectiveMainloopBwdSm90ILi2ELi2ELi2EN4cute5tupleIJNS5_1CILi1EEES8_S8_EEENS6_IJNS7_ILi128EEESA_NS7_ILi64EEEEEENS_10bfloat16_tEfNS_4arch4Sm90ELb0ELb1ELb0ELb1ELb0ELb1ELb0ELb0ELi2ELi1ELi2ELi2ELb0EEENS1_21CollectiveEpilogueBwdISC_SD_SF_Li256ELb1ELb0ELi1EEENS1_19SingleTileSchedulerILb1ELb0ELb0ELi128EEEEEEEEEvNT_6ParamsE)
        /*0c64*/ 	.short	0x0210
        /*0c66*/ 	.short	0x06f0


	//----- nvinfo : EIATTR_SW_WAR
	.align		4
.L_546:
        /*0c68*/ 	.byte	0x04, 0x36
        /*0c6a*/ 	.short	(.L_548 - .L_547)
.L_547:
        /*0c6c*/ 	.word	0x00000008
.L_548:


//--------------------- .nv.info._ZN7cutlass13device_kernelIN5flash11enable_sm90INS1_16FlashAttnBwdSm90INS1_25CollectiveMainloopBwdSm90ILi2ELi2ELi2EN4cute5tupleIJNS5_1CILi1EEES8_S8_EEENS6_IJNS7_ILi128EEESA_NS7_ILi64EEEEEENS_10bfloat16_tEfNS_4arch4Sm90ELb0ELb1ELb0ELb1ELb1ELb1ELb0ELb0ELi2ELi1ELi2ELi2ELb0EEENS1_21CollectiveEpilogueBwdISC_SD_SF_Li256ELb1ELb0ELi1EEENS1_19SingleTileSchedulerILb1ELb0ELb0ELi128EEEEEEEEEvNT_6ParamsE --------------------------
	.section	.nv.info._ZN7cutlass13device_kernelIN5flash11enable_sm90INS1_16FlashAttnBwdSm90INS1_25CollectiveMainloopBwdSm90ILi2ELi2ELi2EN4cute5tupleIJNS5_1CILi1EEES8_S8_EEENS6_IJNS7_ILi128EEESA_NS7_ILi64EEEEEENS_10bfloat16_tEfNS_4arch4Sm90ELb0ELb1ELb0ELb1ELb1ELb1ELb0ELb0ELi2ELi1ELi2ELi2ELb0EEENS1_21CollectiveEpilogueBwdISC_SD_SF_Li256ELb1ELb0ELi1EEENS1_19SingleTileSchedulerILb1ELb0ELb0ELi128EEEEEEEEEvNT_6ParamsE,"",@"SHT_CUDA_INFO"
	.sectionflags	@""
	.align	4


	//----- nvinfo : EIATTR_CUDA_API_VERSION
	.align		4
        /*0000*/ 	.byte	0x04, 0x37
        /*0002*/ 	.short	(.L_550 - .L_549)
.L_549:
        /*0004*/ 	.word	0x00000082


	//----- nvinfo : EIATTR_KPARAM_INFO
	.align		4
.L_550:
        /*0008*/ 	.byte	0x04, 0x17
        /*000a*/ 	.short	(.L_552 - .L_551)
.L_551:
        /*000c*/ 	.word	0x00000000
        /*0010*/ 	.short	0x0000
        /*0012*/ 	.short	0x0070
        /*0014*/ 	.byte	0x00, 0xf0, 0x01, 0x1a


	//----- nvinfo : EIATTR_SPARSE_MMA_MASK
	.align		4
.L_552:
        /*0018*/ 	.byte	0x03, 0x50
        /*001a*/ 	.short	0x0000


	//----- nvinfo : EIATTR_MAXREG_COUNT
	.align		4
        /*001c*/ 	.byte	0x03, 0x1b
        /*001e*/ 	.short	0x00a8


	//----- nvinfo : EIATTR_NUM_BARRIERS
	.align		4
        /*0020*/ 	.byte	0x02, 0x4c
        /*0022*/ 	.byte	0x10
	.zero		1


	//----- nvinfo : EIATTR_EXTERNS
	.align		4
        /*0024*/ 	.byte	0x04, 0x0f
        /*0026*/ 	.short	(.L_554 - .L_553)


	//   ....[0]....
	.align		4
.L_553:
        /*0028*/ 	.word	index@(__assertfail)


	//----- nvinfo : EIATTR_ANNOTATIONS
	.align		4
.L_554:
        /*002c*/ 	.byte	0x04, 0x55
        /*002e*/ 	.short	(.L_556 - .L_555)


	//   ....[0]....
.L_555:
        /* <DEDUP_REMOVED lines=31> */


	//----- nvinfo : EIATTR_MERCURY_ISA_VERSION
	.align		4
.L_556:
        /*0210*/ 	.byte	0x03, 0x5f
        /*0212*/ 	.short	0x0101


	//----- nvinfo : EIATTR_INT_WARP_WIDE_INSTR_OFFSETS
	.align		4
        /*0214*/ 	.byte	0x04, 0x31
        /*0216*/ 	.short	(.L_558 - .L_557)


	//   ....[0]....
.L_557:
        /*0218*/ 	.word	0x00000190


	//   ....[1]....
        /*021c*/ 	.word	0x000001c0


	//   ....[2]....
        /*0220*/ 	.word	0x000105a0


	//   ....[3]....
        /*0224*/ 	.word	0x00010bf0


	//   ....[4]....
        /*0228*/ 	.word	0x000110a0


	//   ....[5]....
        /*022c*/ 	.word	0x00011360


	//   ....[6]....
        /*0230*/ 	.word	0x000115c0


	//   ....[7]....
        /*0234*/ 	.word	0x00011750


	//----- nvinfo : EIATTR_COOP_GROUP_MASK_REGIDS
	.align		4
.L_558:
        /*0238*/ 	.byte	0x04, 0x29
        /*023a*/ 	.short	(.L_560 - .L_559)


	//   ....[0]....
.L_559:
        /*023c*/ 	.word	0xffffffff


	//   ....[1]....
        /*0240*/ 	.word	0xffffffff


	//   ....[2]....
        /*0244*/ 	.word	0xffffffff


	//   ....[3]....
        /*0248*/ 	.word	0xffffffff


	//   ....[4]....
        /*024c*/ 	.word	0xffffffff


	//   ....[5]....
        /*0250*/ 	.word	0xffffffff


	//   ....[6]....
        /*0254*/ 	.word	0xffffffff


	//   ....[7]....
        /*0258*/ 	.word	0xffffffff


	//   ....[8]....
        /*025c*/ 	.word	0xffffffff


	//   ....[9]....
        /*0260*/ 	.word	0xffffffff


	//   ....[10]....
        /*0264*/ 	.word	0xffffffff


	//   ....[11]....
        /*0268*/ 	.word	0xffffffff


	//   ....[12]....
        /*026c*/ 	.word	0xffffffff


	//   ....[13]....
        /*0270*/ 	.word	0xffffffff


	//   ....[14]....
        /*0274*/ 	.word	0xffffffff


	//   ....[15]....
        /*0278*/ 	.word	0xffffffff


	//   ....[16]....
        /*027c*/ 	.word	0xffffffff


	//   ....[17]....
        /*0280*/ 	.word	0xffffffff


	//   ....[18]....
        /*0284*/ 	.word	0xffffffff


	//   ....[19]....
        /*0288*/ 	.word	0xffffffff


	//   ....[20]....
        /*028c*/ 	.word	0xffffffff


	//   ....[21]....
        /*0290*/ 	.word	0xffffffff


	//   ....[22]....
        /*0294*/ 	.word	0xffffffff


	//   ....[23]....
        /*0298*/ 	.word	0xffffffff


	//   ....[24]....
        /*029c*/ 	.word	0xffffffff


	//   ....[25]....
        /*02a0*/ 	.word	0xffffffff


	//   ....[26]....
        /*02a4*/ 	.word	0xffffffff


	//   ....[27]....
        /*02a8*/ 	.word	0xffffffff


	//   ....[28]....
        /*02ac*/ 	.word	0xffffffff


	//   ....[29]....
        /*02b0*/ 	.word	0xffffffff


	//   ....[30]....
        /*02b4*/ 	.word	0xffffffff


	//   ....[31]....
        /*02b8*/ 	.word	0xffffffff


	//   ....[32]....
        /*02bc*/ 	.word	0xffffffff


	//   ....[33]....
        /*02c0*/ 	.word	0xffffffff


	//   ....[34]....
        /*02c4*/ 	.word	0xffffffff


	//   ....[35]....
        /*02c8*/ 	.word	0xffffffff


	//   ....[36]....
        /*02cc*/ 	.word	0xffffffff


	//   ....[37]....
        /*02d0*/ 	.word	0xffffffff


	//   ....[38]....
        /*02d4*/ 	.word	0xffffffff


	//   ....[39]....
        /*02d8*/ 	.word	0xffffffff


	//   ....[40]....
        /*02dc*/ 	.word	0xffffffff


	//   ....[41]....
        /*02e0*/ 	.word	0xffffffff


	//   ....[42]....
        /*02e4*/ 	.word	0xffffffff


	//   ....[43]....
        /*02e8*/ 	.word	0xffffffff


	//   ....[44]....
        /*02ec*/ 	.word	0xffffffff


	//   ....[45]....
        /*02f0*/ 	.word	0xffffffff


	//   ....[46]....
        /*02f4*/ 	.word	0xffffffff


	//   ....[47]....
        /*02f8*/ 	.word	0xffffffff


	//   ....[48]....
        /*02fc*/ 	.word	0xffffffff


	//   ....[49]....
        /*0300*/ 	.word	0xffffffff


	//   ....[50]....
        /*0304*/ 	.word	0xffffffff


	//   ....[51]....
        /*0308*/ 	.word	0xffffffff


	//   ....[52]....
        /*030c*/ 	.word	0xffffffff


	//   ....[53]....
        /*0310*/ 	.word	0xffffffff


	//   ....[54]....
        /*0314*/ 	.word	0xffffffff


	//   ....[55]....
        /*0318*/ 	.word	0xffffffff


	//   ....[56]....
        /*031c*/ 	.word	0xffffffff


	//   ....[57]....
        /*0320*/ 	.word	0xffffffff


	//   ....[58]....
        /*0324*/ 	.word	0xffffffff


	//   ....[59]....
        /*0328*/ 	.word	0xffffffff


	//   ....[60]....
        /*032c*/ 	.word	0xffffffff


	//   ....[61]....
        /*0330*/ 	.word	0xffffffff


	//   ....[62]....
        /*0334*/ 	.word	0xffffffff


	//   ....[63]....
        /*0338*/ 	.word	0xffffffff


	//   ....[64]....
        /*033c*/ 	.word	0xffffffff


	//   ....[65]....
        /*0340*/ 	.word	0xffffffff


	//   ....[66]....
        /*0344*/ 	.word	0xffffffff


	//   ....[67]....
        /*0348*/ 	.word	0xffffffff


	//   ....[68]....
        /*034c*/ 	.word	0xffffffff


	//   ....[69]....
        /*0350*/ 	.word	0xffffffff


	//   ....[70]....
        /*0354*/ 	.word	0xffffffff


	//   ....[71]....
        /*0358*/ 	.word	0xffffffff


	//   ....[72]....
        /*035c*/ 	.word	0xffffffff


	//   ....[73]....
        /*0360*/ 	.word	0xffffffff


	//   ....[74]....
        /*0364*/ 	.word	0xffffffff


	//   ....[75]....
        /*0368*/ 	.word	0xffffffff


	//   ....[76]....
        /*036c*/ 	.word	0xffffffff


	//   ....[77]....
        /*0370*/ 	.word	0xffffffff


	//   ....[78]....
        /*0374*/ 	.word	0xffffffff


	//   ....[79]....
        /*0378*/ 	.word	0xffffffff


	//   ....[80]....
        /*037c*/ 	.word	0xffffffff


	//   ....[81]....
        /*0380*/ 	.word	0xffffffff


	//   ....[82]....
        /*0384*/ 	.word	0xffffffff


	//   ....[83]....
        /*0388*/ 	.word	0xffffffff


	//   ....[84]....
        /*038c*/ 	.word	0xffffffff


	//   ....[85]....
        /*0390*/ 	.word	0xffffffff


	//   ....[86]....
        /*0394*/ 	.word	0xffffffff


	//   ....[87]....
        /*0398*/ 	.word	0xffffffff


	//   ....[88]....
        /*039c*/ 	.word	0xffffffff


	//   ....[89]....
        /*03a0*/ 	.word	0xffffffff


	//   ....[90]....
        /*03a4*/ 	.word	0xffffffff


	//   ....[91]....
        /*03a8*/ 	.word	0xffffffff


	//   ....[92]....
        /*03ac*/ 	.word	0xffffffff


	//   ....[93]....
        /*03b0*/ 	.word	0xffffffff


	//   ....[94]....
        /*03b4*/ 	.word	0xffffffff


	//   ....[95]....
        /*03b8*/ 	.word	0xffffffff


	//   ....[96]....
        /*03bc*/ 	.word	0xffffffff


	//   ....[97]....
        /*03c0*/ 	.word	0xffffffff


	//   ....[98]....
        /*03c4*/ 	.word	0xffffffff


	//   ....[99]....
        /*03c8*/ 	.word	0xffffffff


	//   ....[100]....
        /*03cc*/ 	.word	0xffffffff


	//   ....[101]....
        /*03d0*/ 	.word	0xffffffff


	//   ....[102]....
        /*03d4*/ 	.word	0xffffffff


	//   ....[103]....
        /*03d8*/ 	.word	0xffffffff


	//   ....[104]....
        /*03dc*/ 	.word	0xffffffff


	//   ....[105]....
        /*03e0*/ 	.word	0xffffffff


	//   ....[106]....
        /*03e4*/ 	.word	0xffffffff


	//   ....[107]....
        /*03e8*/ 	.word	0xffffffff


	//   ....[108]....
        /*03ec*/ 	.word	0xffffffff


	//   ....[109]....
        /*03f0*/ 	.word	0xffffffff


	//   ....[110]....
        /*03f4*/ 	.word	0xffffffff


	//   ....[111]....
        /*03f8*/ 	.word	0xffffffff


	//   ....[112]....
        /*03fc*/ 	.word	0xffffffff


	//   ....[113]....
        /*0400*/ 	.word	0xffffffff


	//   ....[114]....
        /*0404*/ 	.word	0xffffffff


	//   ....[115]....
        /*0408*/ 	.word	0xffffffff


	//   ....[116]....
        /*040c*/ 	.word	0xffffffff


	//   ....[117]....
        /*0410*/ 	.word	0xffffffff


	//   ....[118]....
        /*0414*/ 	.word	0xffffffff


	//   ....[119]....
        /*0418*/ 	.word	0xffffffff


	//   ....[120]....
        /*041c*/ 	.word	0xffffffff


	//   ....[121]....
        /*0420*/ 	.word	0xffffffff


	//   ....[122]....
        /*0424*/ 	.word	0xffffffff


	//   ....[123]....
        /*0428*/ 	.word	0xffffffff


	//   ....[124]....
        /*042c*/ 	.word	0xffffffff


	//   ....[125]....
        /*0430*/ 	.word	0xffffffff


	//   ....[126]....
        /*0434*/ 	.word	0xffffffff


	//   ....[127]....
        /*0438*/ 	.word	0xffffffff


	//   ....[128]....
        /*043c*/ 	.word	0xffffffff


	//   ....[129]....
        /*0440*/ 	.word	0xffffffff


	//   ....[130]....
        /*0444*/ 	.word	0xffffffff


	//   ....[131]....
        /*0448*/ 	.word	0xffffffff


	//   ....[132]....
        /*044c*/ 	.word	0xffffffff


	//   ....[133]....
        /*0450*/ 	.word	0xffffffff


	//   ....[134]....
        /*0454*/ 	.word	0xffffffff


	//   ....[135]....
        /*0458*/ 	.word	0xffffffff


	//   ....[136]....
        /*045c*/ 	.word	0xffffffff


	//   ....[137]....
        /*0460*/ 	.word	0xffffffff


	//   ....[138]....
        /*0464*/ 	.word	0xffffffff


	//   ....[139]....
        /*0468*/ 	.word	0xffffffff


	//   ....[140]....
        /*046c*/ 	.word	0xffffffff


	//   ....[141]....
        /*0470*/ 	.word	0xffffffff


	//   ....[142]....
        /*0474*/ 	.word	0xffffffff


	//   ....[143]....
        /*0478*/ 	.word	0xffffffff


	//   ....[144]....
        /*047c*/ 	.word	0xffffffff


	//   ....[145]....
        /*0480*/ 	.word	0xffffffff


	//   ....[146]....
        /*0484*/ 	.word	0xffffffff


	//   ....[147]....
        /*0488*/ 	.word	0xffffffff


	//   ....[148]....
        /*048c*/ 	.word	0xffffffff


	//   ....[149]....
        /*0490*/ 	.word	0xffffffff


	//   ....[150]....
        /*0494*/ 	.word	0xffffffff


	//   ....[151]....
        /*0498*/ 	.word	0xffffffff


	//   ....[152]....
        /*049c*/ 	.word	0xffffffff


	//   ....[153]....
        /*04a0*/ 	.word	0xffffffff


	//   ....[154]....
        /*04a4*/ 	.word	0xffffffff


	//   ....[155]....
        /*04a8*/ 	.word	0xffffffff


	//   ....[156]....
        /*04ac*/ 	.word	0xffffffff


	//   ....[157]....
        /*04b0*/ 	.word	0xffffffff


	//   ....[158]....
        /*04b4*/ 	.word	0xffffffff


	//   ....[159]....
        /*04b8*/ 	.word	0xffffffff


	//   ....[160]....
        /*04bc*/ 	.word	0xffffffff


	//   ....[161]....
        /*04c0*/ 	.word	0xffffffff


	//   ....[162]....
        /*04c4*/ 	.word	0xffffffff


	//   ....[163]....
        /*04c8*/ 	.word	0xffffffff


	//   ....[164]....
        /*04cc*/ 	.word	0xffffffff


	//   ....[165]....
        /*04d0*/ 	.word	0xffffffff


	//   ....[166]....
        /*04d4*/ 	.word	0xffffffff


	//   ....[167]....
        /*04d8*/ 	.word	0xffffffff


	//   ....[168]....
        /*04dc*/ 	.word	0xffffffff


	//   ....[169]....
        /*04e0*/ 	.word	0xffffffff


	//   ....[170]....
        /*04e4*/ 	.word	0xffffffff


	//   ....[171]....
        /*04e8*/ 	.word	0xffffffff


	//   ....[172]....
        /*04ec*/ 	.word	0xffffffff


	//   ....[173]....
        /*04f0*/ 	.word	0xffffffff


	//   ....[174]....
        /*04f4*/ 	.word	0xffffffff


	//   ....[175]....
        /*04f8*/ 	.word	0xffffffff


	//   ....[176]....
        /*04fc*/ 	.word	0xffffffff


	//   ....[177]....
        /*0500*/ 	.word	0xffffffff


	//   ....[178]....
        /*0504*/ 	.word	0xffffffff


	//   ....[179]....
        /*0508*/ 	.word	0xffffffff


	//   ....[180]....
        /*050c*/ 	.word	0xffffffff


	//   ....[181]....
        /*0510*/ 	.word	0xffffffff


	//   ....[182]....
        /*0514*/ 	.word	0xffffffff


	//   ....[183]....
        /*0518*/ 	.word	0xffffffff


	//   ....[184]....
        /*051c*/ 	.word	0xffffffff


	//   ....[185]....
        /*0520*/ 	.word	0xffffffff


	//   ....[186]....
        /*0524*/ 	.word	0xffffffff


	//   ....[187]....
        /*0528*/ 	.word	0xffffffff


	//   ....[188]....
        /*052c*/ 	.word	0xffffffff


	//   ....[189]....
        /*0530*/ 	.word	0xffffffff


	//   ....[190]....
        /*0534*/ 	.word	0xffffffff


	//   ....[191]....
        /*0538*/ 	.word	0xffffffff


	//   ....[192]....
        /*053c*/ 	.word	0xffffffff


	//   ....[193]....
        /*0540*/ 	.word	0xffffffff


	//   ....[194]....
        /*0544*/ 	.word	0xffffffff


	//   ....[195]....
        /*0548*/ 	.word	0xffffffff


	//   ....[196]....
        /*054c*/ 	.word	0xffffffff


	//   ....[197]....
        /*0550*/ 	.word	0xffffffff


	//   ....[198]....
        /*0554*/ 	.word	0xffffffff


	//   ....[199]....
        /*0558*/ 	.word	0xffffffff


	//   ....[200]....
        /*055c*/ 	.word	0xffffffff


	//   ....[201]....
        /*0560*/ 	.word	0xffffffff


	//   ....[202]....
        /*0564*/ 	.word	0xffffffff


	//   ....[203]....
        /*0568*/ 	.word	0xffffffff


	//   ....[204]....
        /*056c*/ 	.word	0xffffffff


	//   ....[205]....
        /*0570*/ 	.word	0xffffffff


	//   ....[206]....
        /*0574*/ 	.word	0xffffffff


	//   ....[207]....
        /*0578*/ 	.word	0xffffffff


	//   ....[208]....
        /*057c*/ 	.word	0x0500000f


	//   ....[209]....
        /*0580*/ 	.word	0x0500000f


	//   ....[210]....
        /*0584*/ 	.word	0x0500000f


	//   ....[211]....
        /*0588*/ 	.word	0x0500000f


	//----- nvinfo : EIATTR_COOP_GROUP_INSTR_OFFSETS
	.align		4
.L_560:
        /*058c*/ 	.byte	0x04, 0x28
        /*058e*/ 	.short	(.L_562 - .L_561)


	//   ....[0]....
.L_561:
        /*0590*/ 	.word	0x00000070


	//   ....[1]....
        /*0594*/ 	.word	0x000001a0


	//   ....[2]....
        /*0598*/ 	.word	0x000001f0


	//   ....[3]....
        /*059c*/ 	.word	0x000003e0


	//   ....[4]....
        /*05a0*/ 	.word	0x00000620


	//   ....[5]....
        /*05a4*/ 	.word	0x00001410


	//   ....[6]....
        /*05a8*/ 	.word	0x00002440


	//   ....[7]....
        /*05ac*/ 	.word	0x00002500


	//   ....[8]....
        /*05b0*/ 	.word	0x00002530


	//   ....[9]....
        /*05b4*/ 	.word	0x00002660


	//   ....[10]....
        /*05b8*/ 	.word	0x000026b0


	//   ....[11]....
        /*05bc*/ 	.word	0x00002980


	//   ....[12]....
        /*05c0*/ 	.word	0x000029f0


	//   ....[13]....
        /*05c4*/ 	.word	0x00002a40


	//   ....[14]....
        /*05c8*/ 	.word	0x00002d30


	//   ....[15]....
        /*05cc*/ 	.word	0x00002db0


	//   ....[16]....
        /*05d0*/ 	.word	0x00002f40


	//   ....[17]....
        /*05d4*/ 	.word	0x000030d0


	//   ....[18]....
        /*05d8*/ 	.word	0x00003100


	//   ....[19]....
        /*05dc*/ 	.word	0x00003140


	//   ....[20]....
        /*05e0*/ 	.word	0x00003290


	//   ....[21]....
        /*05e4*/ 	.word	0x000032f0


	//   ....[22]....
        /*05e8*/ 	.word	0x000034c0


	//   ....[23]....
        /*05ec*/ 	.word	0x00003560


	//   ....[24]....
        /*05f0*/ 	.word	0x000035f0


	//   ....[25]....
        /*05f4*/ 	.word	0x000036c0


	//   ....[26]....
        /*05f8*/ 	.word	0x00003700


	//   ....[27]....
        /*05fc*/ 	.word	0x00003740


	//   ....[28]....
        /*0600*/ 	.word	0x00003780


	//   ....[29]....
        /*0604*/ 	.word	0x000037b0


	//   ....[30]....
        /*0608*/ 	.word	0x00003830


	//   ....[31]....
        /*060c*/ 	.word	0x00003890


	//   ....[32]....
        /*0610*/ 	.word	0x000038e0


	//   ....[33]....
        /*0614*/ 	.word	0x000038f0


	//   ....[34]....
        /*0618*/ 	.word	0x00003950


	//   ....[35]....
        /*061c*/ 	.word	0x000039e0


	//   ....[36]....
        /*0620*/ 	.word	0x00003ab0


	//   ....[37]....
        /*0624*/ 	.word	0x00003b90


	//   ....[38]....
        /*0628*/ 	.word	0x00003c00


	//   ....[39]....
        /*062c*/ 	.word	0x00003c30


	//   ....[40]....
        /*0630*/ 	.word	0x00003c50


	//   ....[41]....
        /*0634*/ 	.word	0x00003c60


	//   ....[42]....
        /*0638*/ 	.word	0x00003c80


	//   ....[43]....
        /*063c*/ 	.word	0x00003c90


	//   ....[44]....
        /*0640*/ 	.word	0x00003cb0


	//   ....[45]....
        /*0644*/ 	.word	0x00003d30


	//   ....[46]....
        /*0648*/ 	.word	0x00003dc0


	//   ....[47]....
        /*064c*/ 	.word	0x00003e00


	//   ....[48]....
        /*0650*/ 	.word	0x00003e40


	//   ....[49]....
        /*0654*/ 	.word	0x00003e80


	//   ....[50]....
        /*0658*/ 	.word	0x00003ef0


	//   ....[51]....
        /*065c*/ 	.word	0x00003f10


	//   ....[52]....
        /*0660*/ 	.word	0x00003f70


	//   ....[53]....
        /*0664*/ 	.word	0x00003ff0


	//   ....[54]....
        /*0668*/ 	.word	0x00004030


	//   ....[55]....
        /*066c*/ 	.word	0x00004070


	//   ....[56]....
        /*0670*/ 	.word	0x000040b0


	//   ....[57]....
        /*0674*/ 	.word	0x000040f0


	//   ....[58]....
        /*0678*/ 	.word	0x00004130


	//   ....[59]....
        /*067c*/ 	.word	0x00004170


	//   ....[60]....
        /*0680*/ 	.word	0x000041b0


	//   ....[61]....
        /*0684*/ 	.word	0x000041f0


	//   ....[62]....
        /*0688*/ 	.word	0x00004230


	//   ....[63]....
        /*068c*/ 	.word	0x00004270


	//   ....[64]....
        /*0690*/ 	.word	0x000042b0


	//   ....[65]....
        /*0694*/ 	.word	0x000042f0


	//   ....[66]....
        /*0698*/ 	.word	0x00004330


	//   ....[67]....
        /*069c*/ 	.word	0x00004370


	//   ....[68]....
        /*06a0*/ 	.word	0x000043b0


	//   ....[69]....
        /*06a4*/ 	.word	0x000043f0


	//   ....[70]....
        /*06a8*/ 	.word	0x00006610


	//   ....[71]....
        /*06ac*/ 	.word	0x00006670


	//   ....[72]....
        /*06b0*/ 	.word	0x000066b0


	//   ....[73]....
        /*06b4*/ 	.word	0x000066e0


	//   ....[74]....
        /*06b8*/ 	.word	0x00006710


	//   ....[75]....
        /*06bc*/ 	.word	0x00006740


	//   ....[76]....
        /*06c0*/ 	.word	0x00006a20


	//   ....[77]....
        /*06c4*/ 	.word	0x00006a30


	//   ....[78]....
        /*06c8*/ 	.word	0x00006a60


	//   ....[79]....
        /*06cc*/ 	.word	0x00006a90


	//   ....[80]....
        /*06d0*/ 	.word	0x00006ad0


	//   ....[81]....
        /*06d4*/ 	.word	0x00006bc0


	//   ....[82]....
        /*06d8*/ 	.word	0x00006ca0


	//   ....[83]....
        /*06dc*/ 	.word	0x00006ce0


	//   ....[84]....
        /*06e0*/ 	.word	0x00006d20


	//   ....[85]....
        /*06e4*/ 	.word	0x00006d50


	//   ....[86]....
        /*06e8*/ 	.word	0x00006d90


	//   ....[87]....
        /*06ec*/ 	.word	0x00006dc0


	//   ....[88]....
        /*06f0*/ 	.word	0x00006de0


	//   ....[89]....
        /*06f4*/ 	.word	0x00006e50


	//   ....[90]....
        /*06f8*/ 	.word	0x00006e90


	//   ....[91]....
        /*06fc*/ 	.word	0x00006ed0


	//   ....[92]....
        /*0700*/ 	.word	0x00006f10


	//   ....[93]....
        /*0704*/ 	.word	0x00006f50


	//   ....[94]....
        /*0708*/ 	.word	0x00006fc0


	//   ....[95]....
        /*070c*/ 	.word	0x00007000


	//   ....[96]....
        /*0710*/ 	.word	0x00007060


	//   ....[97]....
        /*0714*/ 	.word	0x000070b0


	//   ....[98]....
        /*0718*/ 	.word	0x000070f0


	//   ....[99]....
        /*071c*/ 	.word	0x000071c0


	//   ....[100]....
        /*0720*/ 	.word	0x00007200


	//   ....[101]....
        /*0724*/ 	.word	0x00007270


	//   ....[102]....
        /*0728*/ 	.word	0x00007690


	//   ....[103]....
        /*072c*/ 	.word	0x000076a0


	//   ....[104]....
        /*0730*/ 	.word	0x000076b0


	//   ....[105]....
        /*0734*/ 	.word	0x000076c0


	//   ....[106]....
        /*0738*/ 	.word	0x000076d0


	//   ....[107]....
        /*073c*/ 	.word	0x000076e0


	//   ....[108]....
        /*0740*/ 	.word	0x00007710


	//   ....[109]....
        /*0744*/ 	.word	0x00007740


	//   ....[110]....
        /*0748*/ 	.word	0x00007780


	//   ....[111]....
        /*074c*/ 	.word	0x000077a0


	//   ....[112]....
        /*0750*/ 	.word	0x000077e0


	//   ....[113]....
        /*0754*/ 	.word	0x00007820


	//   ....[114]....
        /*0758*/ 	.word	0x00007860


	//   ....[115]....
        /*075c*/ 	.word	0x00007870


	//   ....[116]....
        /*0760*/ 	.word	0x000078a0


	//   ....[117]....
        /*0764*/ 	.word	0x000078e0


	//   ....[118]....
        /*0768*/ 	.word	0x00007910


	//   ....[119]....
        /*076c*/ 	.word	0x00007940


	//   ....[120]....
        /*0770*/ 	.word	0x00007990


	//   ....[121]....
        /*0774*/ 	.word	0x000079d0


	//   ....[122]....
        /*0778*/ 	.word	0x000079f0


	//   ....[123]....
        /*077c*/ 	.word	0x00007a30


	//   ....[124]....
        /*0780*/ 	.word	0x00007a70


	//   ....[125]....
        /*0784*/ 	.word	0x00007ab0


	//   ....[126]....
        /*0788*/ 	.word	0x00007ac0


	//   ....[127]....
        /*078c*/ 	.word	0x00007af0


	//   ....[128]....
        /*0790*/ 	.word	0x00007b00


	//   ....[129]....
        /*0794*/ 	.word	0x00007b10


	//   ....[130]....
        /*0798*/ 	.word	0x00007b20


	//   ....[131]....
        /*079c*/ 	.word	0x00007b30


	//   ....[132]....
        /*07a0*/ 	.word	0x00007b70


	//   ....[133]....
        /*07a4*/ 	.word	0x00007bb0


	//   ....[134]....
        /*07a8*/ 	.word	0x0000a040


	//   ....[135]....
        /*07ac*/ 	.word	0x0000a180


	//   ....[136]....
        /*07b0*/ 	.word	0x0000a1b0


	//   ....[137]....
        /*07b4*/ 	.word	0x0000a260


	//   ....[138]....
        /*07b8*/ 	.word	0x0000a2e0


	//   ....[139]....
        /*07bc*/ 	.word	0x0000a3c0


	//   ....[140]....
        /*07c0*/ 	.word	0x0000a400


	//   ....[141]....
        /*07c4*/ 	.word	0x0000a4f0


	//   ....[142]....
        /*07c8*/ 	.word	0x0000a530


	//   ....[143]....
        /*07cc*/ 	.word	0x0000a570


	//   ....[144]....
        /*07d0*/ 	.word	0x0000a620


	//   ....[145]....
        /*07d4*/ 	.word	0x0000a710


	//   ....[146]....
        /*07d8*/ 	.word	0x0000a770


	//   ....[147]....
        /*07dc*/ 	.word	0x0000a810


	//   ....[148]....
        /*07e0*/ 	.word	0x0000a850


	//   ....[149]....
        /*07e4*/ 	.word	0x0000a880


	//   ....[150]....
        /*07e8*/ 	.word	0x0000a9a0


	//   ....[151]....
        /*07ec*/ 	.word	0x0000a9e0


	//   ....[152]....
        /*07f0*/ 	.word	0x0000ab40


	//   ....[153]....
        /*07f4*/ 	.word	0x0000ac40


	//   ....[154]....
        /*07f8*/ 	.word	0x0000ac80


	//   ....[155]....
        /*07fc*/ 	.word	0x0000b1d0


	//   ....[156]....
        /*0800*/ 	.word	0x0000b2d0


	//   ....[157]....
        /*0804*/ 	.word	0x0000b300


	//   ....[158]....
        /*0808*/ 	.word	0x0000b340


	//   ....[159]....
        /*080c*/ 	.word	0x0000b3c0


	//   ....[160]....
        /*0810*/ 	.word	0x0000b400


	//   ....[161]....
        /*0814*/ 	.word	0x0000b490


	//   ....[162]....
        /*0818*/ 	.word	0x0000b4d0


	//   ....[163]....
        /*081c*/ 	.word	0x0000b6d0


	//   ....[164]....
        /*0820*/ 	.word	0x0000b710


	//   ....[165]....
        /*0824*/ 	.word	0x0000b760


	//   ....[166]....
        /*0828*/ 	.word	0x0000b910


	//   ....[167]....
        /*082c*/ 	.word	0x0000b920


	//   ....[168]....
        /*0830*/ 	.word	0x0000b930


	//   ....[169]....
        /*0834*/ 	.word	0x0000b940


	//   ....[170]....
        /*0838*/ 	.word	0x0000b950


	//   ....[171]....
        /*083c*/ 	.word	0x0000b960


	//   ....[172]....
        /*0840*/ 	.word	0x0000b990


	//   ....[173]....
        /*0844*/ 	.word	0x0000b9c0


	//   ....[174]....
        /*0848*/ 	.word	0x0000ba00


	//   ....[175]....
        /*084c*/ 	.word	0x0000ba30


	//   ....[176]....
        /*0850*/ 	.word	0x0000ba70


	//   ....[177]....
        /*0854*/ 	.word	0x0000baa0


	//   ....[178]....
        /*0858*/ 	.word	0x0000bae0


	//   ....[179]....
        /*085c*/ 	.word	0x0000baf0


	//   ....[180]....
        /*0860*/ 	.word	0x0000bb10


	//   ....[181]....
        /*0864*/ 	.word	0x0000bb50


	//   ....[182]....
        /*0868*/ 	.word	0x0000bb90


	//   ....[183]....
        /*086c*/ 	.word	0x0000bc30


	//   ....[184]....
        /*0870*/ 	.word	0x0000bc70


	//   ....[185]....
        /*0874*/ 	.word	0x0000bcb0


	//   ....[186]....
        /*0878*/ 	.word	0x0000bce0


	//   ....[187]....
        /*087c*/ 	.word	0x0000bd20


	//   ....[188]....
        /*0880*/ 	.word	0x0000bd30


	//   ....[189]....
        /*0884*/ 	.word	0x0000bd40


	//   ....[190]....
        /*0888*/ 	.word	0x0000bd70


	//   ....[191]....
        /*088c*/ 	.word	0x0000bdb0


	//   ....[192]....
        /*0890*/ 	.word	0x0000bde0


	//   ....[193]....
        /*0894*/ 	.word	0x0000be00


	//   ....[194]....
        /*0898*/ 	.word	0x0000be20


	//   ....[195]....
        /*089c*/ 	.word	0x0000be30


	//   ....[196]....
        /*08a0*/ 	.word	0x0000be40


	//   ....[197]....
        /*08a4*/ 	.word	0x0000be50


	//   ....[198]....
        /*08a8*/ 	.word	0x0000f6c0


	//   ....[199]....
        /*08ac*/ 	.word	0x000101a0


	//   ....[200]....
        /*08b0*/ 	.word	0x000104d0


	//   ....[201]....
        /*08b4*/ 	.word	0x00010850


	//   ....[202]....
        /*08b8*/ 	.word	0x00010b20


	//   ....[203]....
        /*08bc*/ 	.word	0x00010d60


	//   ....[204]....
        /*08c0*/ 	.word	0x00010fd0


	//   ....[205]....
        /*08c4*/ 	.word	0x000112a0


	//   ....[206]....
        /*08c8*/ 	.word	0x000114c0


	//   ....[207]....
        /*08cc*/ 	.word	0x00011650


	//   ....[208]....
        /*08d0*/ 	.word	0x00013d20


	//   ....[209]....
        /*08d4*/ 	.word	0x00013fb0


	//   ....[210]....
        /*08d8*/ 	.word	0x00014020


	//   ....[211]....
        /*08dc*/ 	.word	0x00014090


	//----- nvinfo : EIATTR_REG_RECONFIG
	.align		4
.L_562:
        /*08e0*/ 	.byte	0x01, 0x54
	.zero		2


	//----- nvinfo : EIATTR_SYSCALL_OFFSETS
	.align		4
        /*08e4*/ 	.byte	0x04, 0x46
        /*08e6*/ 	.short	(.L_564 - .L_563)


	//   ....[0]....
.L_563:
        /*08e8*/ 	.word	0x00001070


	//   ....[1]....
        /*08ec*/ 	.word	0x00001160


	//   ....[2]....
        /*08f0*/ 	.word	0x000012c0


	//   ....[3]....
        /*08f4*/ 	.word	0x000013b0


	//----- nvinfo : EIATTR_MBARRIER_INSTR_OFFSETS
	.align		4
.L_564:
        /*08f8*/ 	.byte	0x04, 0x39
        /*08fa*/ 	.short	(.L_566 - .L_565)


	//   ....[0]....
.L_565:
        /*08fc*/ 	.word	0x00000290
        /*0900*/ 	.word	0x000000ff
        /*0904*/ 	.word	0x00030c00
        /*0908*/ 	.short	0x0100
        /*090a*/ 	.byte	0x06
	.zero		1


	//   ....[1]....
        /*090c*/ 	.word	0x00000390
        /*0910*/ 	.word	0x000000ff
        /*0914*/ 	.word	0x00030c10
        /*0918*/ 	.short	0x0100
        /*091a*/ 	.byte	0x08
	.zero		1


	//   ....[2]....
        /*091c*/ 	.word	0x000003a0
        /*0920*/ 	.word	0x000000ff
        /*0924*/ 	.word	0x00030c20
        /*0928*/ 	.short	0x0100
        /*092a*/ 	.byte	0x08
	.zero		1


	//   ....[3]....
        /*092c*/ 	.word	0x000003b0
        /*0930*/ 	.word	0x000000ff
        /*0934*/ 	.word	0x00030c18
        /*0938*/ 	.short	0x0100
        /*093a*/ 	.byte	0x08
	.zero		1


	//   ....[4]....
        /*093c*/ 	.word	0x000003c0
        /*0940*/ 	.word	0x000000ff
        /*0944*/ 	.word	0x00030c28
        /*0948*/ 	.short	0x0100
        /*094a*/ 	.byte	0x08
	.zero		1


	//   ....[5]....
        /*094c*/ 	.word	0x000004f0
        /*0950*/ 	.word	0x000000ff
        /*0954*/ 	.word	0x00030c30
        /*0958*/ 	.short	0x0100
        /*095a*/ 	.byte	0x08
	.zero		1


	//   ....[6]....
        /*095c*/ 	.word	0x00000500
        /*0960*/ 	.word	0x000000ff
        /*0964*/ 	.word	0x00030c40
        /*0968*/ 	.short	0x0100
        /*096a*/ 	.byte	0x08
	.zero		1


	//   ....[7]....
        /*096c*/ 	.word	0x00000510
        /*0970*/ 	.word	0x000000ff
        /*0974*/ 	.word	0x00030c38
        /*0978*/ 	.short	0x0100
        /*097a*/ 	.byte	0x08
	.zero		1


	//   ....[8]....
        /*097c*/ 	.word	0x00000520
        /*0980*/ 	.word	0x000000ff
        /*0984*/ 	.word	0x00030c48
        /*0988*/ 	.short	0x0100
        /*098a*/ 	.byte	0x08
	.zero		1


	//   ....[9]....
        /*098c*/ 	.word	0x00001450
        /*0990*/ 	.word	0x00000010
        /*0994*/ 	.word	0x00030c00
        /*0998*/ 	.short	0x010a
        /*099a*/ 	.byte	0x3f
	.zero		1


	//   ....[10]....
        /*099c*/ 	.word	0x00001570
        /*09a0*/ 	.word	0x00000010
        /*09a4*/ 	.word	0x00030c00
        /*09a8*/ 	.short	0x010a
        /*09aa*/ 	.byte	0x3f
	.zero		1


	//   ....[11]....
        /*09ac*/ 	.word	0x00001de0
        /*09b0*/ 	.word	0x00000008
        /*09b4*/ 	.word	0x00030c10
        /*09b8*/ 	.short	0x010a
        /*09ba*/ 	.byte	0x3f
	.zero		1


	//   ....[12]....
        /*09bc*/ 	.word	0x00001e50
        /*09c0*/ 	.word	0x00000008
        /*09c4*/ 	.word	0x00030c10
        /*09c8*/ 	.short	0x010a
        /*09ca*/ 	.byte	0x3f
	.zero		1


	//   ....[13]....
        /*09cc*/ 	.word	0x00002230
        /*09d0*/ 	.word	0x00000008
        /*09d4*/ 	.word	0x00030c30
        /*09d8*/ 	.short	0x010a
        /*09da*/ 	.byte	0x3f
	.zero		1


	//   ....[14]....
        /*09dc*/ 	.word	0x000022a0
        /*09e0*/ 	.word	0x00000008
        /*09e4*/ 	.word	0x00030c30
        /*09e8*/ 	.short	0x010a
        /*09ea*/ 	.byte	0x3f
	.zero		1


	//   ....[15]....
        /*09ec*/ 	.word	0x00005330
        /*09f0*/ 	.word	0x00000009
        /*09f4*/ 	.word	0x00000000
        /*09f8*/ 	.short	0x0101
        /*09fa*/ 	.byte	0x3f
	.zero		1


	//   ....[16]....
        /*09fc*/ 	.word	0x00005780
        /*0a00*/ 	.word	0x00000008
        /*0a04*/ 	.word	0x00000000
        /*0a08*/ 	.short	0x0101
        /*0a0a*/ 	.byte	0x3f
	.zero		1


	//   ....[17]....
        /*0a0c*/ 	.word	0x00006050
        /*0a10*/ 	.word	0x00000007
        /*0a14*/ 	.word	0x00030c10
        /*0a18*/ 	.short	0x010a
        /*0a1a*/ 	.byte	0x3f
	.zero		1


	//   ....[18]....
        /*0a1c*/ 	.word	0x000060d0
        /*0a20*/ 	.word	0x00000007
        /*0a24*/ 	.word	0x00030c10
        /*0a28*/ 	.short	0x010a
        /*0a2a*/ 	.byte	0x3f
	.zero		1


	//   ....[19]....
        /*0a2c*/ 	.word	0x000064e0
        /*0a30*/ 	.word	0x00000007
        /*0a34*/ 	.word	0x00030c30
        /*0a38*/ 	.short	0x010a
        /*0a3a*/ 	.byte	0x3f
	.zero		1


	//   ....[20]....
        /*0a3c*/ 	.word	0x00006570
        /*0a40*/ 	.word	0x00000007
        /*0a44*/ 	.word	0x00030c30
        /*0a48*/ 	.short	0x010a
        /*0a4a*/ 	.byte	0x3f
	.zero		1


	//   ....[21]....
        /*0a4c*/ 	.word	0x00008d40
        /*0a50*/ 	.word	0x00000008
        /*0a54*/ 	.word	0x00000000
        /*0a58*/ 	.short	0x0101
        /*0a5a*/ 	.byte	0x3f
	.zero		1


	//   ....[22]....
        /*0a5c*/ 	.word	0x000091a0
        /*0a60*/ 	.word	0x00000007
        /*0a64*/ 	.word	0x00000000
        /*0a68*/ 	.short	0x0101
        /*0a6a*/ 	.byte	0x3f
	.zero		1


	//   ....[23]....
        /*0a6c*/ 	.word	0x00009a00
        /*0a70*/ 	.word	0x00000007
        /*0a74*/ 	.word	0x00030c10
        /*0a78*/ 	.short	0x010a
        /*0a7a*/ 	.byte	0x3f
	.zero		1


	//   ....[24]....
        /*0a7c*/ 	.word	0x00009a80
        /*0a80*/ 	.word	0x00000007
        /*0a84*/ 	.word	0x00030c10
        /*0a88*/ 	.short	0x010a
        /*0a8a*/ 	.byte	0x3f
	.zero		1


	//   ....[25]....
        /*0a8c*/ 	.word	0x00009e80
        /*0a90*/ 	.word	0x00000007
        /*0a94*/ 	.word	0x00030c30
        /*0a98*/ 	.short	0x010a
        /*0a9a*/ 	.byte	0x3f
	.zero		1


	//   ....[26]....
        /*0a9c*/ 	.word	0x00009f10
        /*0aa0*/ 	.word	0x00000007
        /*0aa4*/ 	.word	0x00030c30
        /*0aa8*/ 	.short	0x010a
        /*0aaa*/ 	.byte	0x3f
	.zero		1


	//   ....[27]....
        /*0aac*/ 	.word	0x0000d050
        /*0ab0*/ 	.word	0x00000008
        /*0ab4*/ 	.word	0x00000000
        /*0ab8*/ 	.short	0x0101
        /*0aba*/ 	.byte	0x3f
	.zero		1


	//   ....[28]....
        /*0abc*/ 	.word	0x0000d4c0
        /*0ac0*/ 	.word	0x00000007
        /*0ac4*/ 	.word	0x00000000
        /*0ac8*/ 	.short	0x0101
        /*0aca*/ 	.byte	0x3f
	.zero		1


	//   ....[29]....
        /*0acc*/ 	.word	0x00012350
        /*0ad0*/ 	.word	0x0000000f
        /*0ad4*/ 	.word	0x00030c20
        /*0ad8*/ 	.short	0x010a
        /*0ada*/ 	.byte	0x3f
	.zero		1


	//   ....[30]....
        /*0adc*/ 	.word	0x00012940
        /*0ae0*/ 	.word	0x0000000f
        /*0ae4*/ 	.word	0x00030c40
        /*0ae8*/ 	.short	0x010a
        /*0aea*/ 	.byte	0x3f
	.zero		1


	//   ....[31]....
        /*0aec*/ 	.word	0x00012ba0
        /*0af0*/ 	.word	0x0000000f
        /*0af4*/ 	.word	0x00030c28
        /*0af8*/ 	.short	0x010a
        /*0afa*/ 	.byte	0x3f
	.zero		1


	//   ....[32]....
        /*0afc*/ 	.word	0x00012e00
        /*0b00*/ 	.word	0x0000000f
        /*0b04*/ 	.word	0x00030c48
        /*0b08*/ 	.short	0x010a
        /*0b0a*/ 	.byte	0x3f
	.zero		1


	//   ....[33]....
        /*0b0c*/ 	.word	0x00013000
        /*0b10*/ 	.word	0x0000000f
        /*0b14*/ 	.word	0x00030c20
        /*0b18*/ 	.short	0x010a
        /*0b1a*/ 	.byte	0x3f
	.zero		1


	//   ....[34]....
        /*0b1c*/ 	.word	0x000132d0
        /*0b20*/ 	.word	0x0000000f
        /*0b24*/ 	.word	0x00030c40
        /*0b28*/ 	.short	0x010a
        /*0b2a*/ 	.byte	0x3f
	.zero		1


	//   ....[35]....
        /*0b2c*/ 	.word	0x00013500
        /*0b30*/ 	.word	0x0000000f
        /*0b34*/ 	.word	0x00030c28
        /*0b38*/ 	.short	0x010a
        /*0b3a*/ 	.byte	0x3f
	.zero		1


	//   ....[36]....
        /*0b3c*/ 	.word	0x000137a0
        /*0b40*/ 	.word	0x00000003
        /*0b44*/ 	.word	0x00030c40
        /*0b48*/ 	.short	0x010a
        /*0b4a*/ 	.byte	0x3f
	.zero		1


	//   ....[37]....
        /*0b4c*/ 	.word	0x00013b90
        /*0b50*/ 	.word	0x00000007
        /*0b54*/ 	.word	0x00000000
        /*0b58*/ 	.short	0x010a
        /*0b5a*/ 	.byte	0x3f
	.zero		1


	//   ....[38]....
        /*0b5c*/ 	.word	0x00013be0
        /*0b60*/ 	.word	0x00000003
        /*0b64*/ 	.word	0x00000000
        /*0b68*/ 	.short	0x010a
        /*0b6a*/ 	.byte	0x3f
	.zero		1


	//   ....[39]....
        /*0b6c*/ 	.word	0x00013c40
        /*0b70*/ 	.word	0x00000005
        /*0b74*/ 	.word	0x00000000
        /*0b78*/ 	.short	0x010a
        /*0b7a*/ 	.byte	0x3f
	.zero		1


	//   ....[40]....
        /*0b7c*/ 	.word	0x00013c70
        /*0b80*/ 	.word	0x00000003
        /*0b84*/ 	.word	0x00000000
        /*0b88*/ 	.short	0x010a
        /*0b8a*/ 	.byte	0x3f
	.zero		1


	//   ....[41]....
        /*0b8c*/ 	.word	0x00013d50
        /*0b90*/ 	.word	0x00000010
        /*0b94*/ 	.word	0x00030c00
        /*0b98*/ 	.short	0x010a
        /*0b9a*/ 	.byte	0x3f
	.zero		1


	//   ....[42]....
        /*0b9c*/ 	.word	0x00013da0
        /*0ba0*/ 	.word	0x00000008
        /*0ba4*/ 	.word	0x00030c10
        /*0ba8*/ 	.short	0x010a
        /*0baa*/ 	.byte	0x3f
	.zero		1


	//   ....[43]....
        /*0bac*/ 	.word	0x00013df0
        /*0bb0*/ 	.word	0x00000008
        /*0bb4*/ 	.word	0x00030c30
        /*0bb8*/ 	.short	0x010a
        /*0bba*/ 	.byte	0x3f
	.zero		1


	//   ....[44]....
        /*0bbc*/ 	.word	0x00013e40
        /*0bc0*/ 	.word	0x00000007
        /*0bc4*/ 	.word	0x00030c10
        /*0bc8*/ 	.short	0x010a
        /*0bca*/ 	.byte	0x3f
	.zero		1


	//   ....[45]....
        /*0bcc*/ 	.word	0x00013e90
        /*0bd0*/ 	.word	0x00000007
        /*0bd4*/ 	.word	0x00030c30
        /*0bd8*/ 	.short	0x010a
        /*0bda*/ 	.byte	0x3f
	.zero		1


	//   ....[46]....
        /*0bdc*/ 	.word	0x00013ee0
        /*0be0*/ 	.word	0x00000007
        /*0be4*/ 	.word	0x00030c10
        /*0be8*/ 	.short	0x010a
        /*0bea*/ 	.byte	0x3f
	.zero		1


	//   ....[47]....
        /*0bec*/ 	.word	0x00013f30
        /*0bf0*/ 	.word	0x00000007
        /*0bf4*/ 	.word	0x00030c30
        /*0bf8*/ 	.short	0x010a
        /*0bfa*/ 	.byte	0x3f
	.zero		1


	//   ....[48]....
        /*0bfc*/ 	.word	0x000140d0
        /*0c00*/ 	.word	0x0000000f
        /*0c04*/ 	.word	0x00030c20
        /*0c08*/ 	.short	0x010a
        /*0c0a*/ 	.byte	0x3f
	.zero		1


	//   ....[49]....
        /*0c0c*/ 	.word	0x00014120
        /*0c10*/ 	.word	0x0000000f
        /*0c14*/ 	.word	0x00030c40
        /*0c18*/ 	.short	0x010a
        /*0c1a*/ 	.byte	0x3f
	.zero		1


	//   ....[50]....
        /*0c1c*/ 	.word	0x00014170
        /*0c20*/ 	.word	0x0000000f
        /*0c24*/ 	.word	0x00030c28
        /*0c28*/ 	.short	0x010a
        /*0c2a*/ 	.byte	0x3f
	.zero		1


	//   ....[51]....
        /*0c2c*/ 	.word	0x000141c0
        /*0c30*/ 	.word	0x0000000f
        /*0c34*/ 	.word	0x00030c48
        /*0c38*/ 	.short	0x010a
        /*0c3a*/ 	.byte	0x3f
	.zero		1


	//   ....[52]....
        /*0c3c*/ 	.word	0x00014220
        /*0c40*/ 	.word	0x0000000f
        /*0c44*/ 	.word	0x00030c20
        /*0c48*/ 	.short	0x010a
        /*0c4a*/ 	.byte	0x3f
	.zero		1


	//   ....[53]....
        /*0c4c*/ 	.word	0x00014270
        /*0c50*/ 	.word	0x0000000f
        /*0c54*/ 	.word	0x00030c40
        /*0c58*/ 	.short	0x010a
        /*0c5a*/ 	.byte	0x3f
	.zero		1


	//   ....[54]....
        /*0c5c*/ 	.word	0x000142c0
        /*0c60*/ 	.word	0x0000000f
        /*0c64*/ 	.word	0x00030c28
        /*0c68*/ 	.short	0x010a
        /*0c6a*/ 	.byte	0x3f
	.zero		1


	//   ....[55]....
        /*0c6c*/ 	.word	0x00014310
        /*0c70*/ 	.word	0x00000003
        /*0c74*/ 	.word	0x00030c40
        /*0c78*/ 	.short	0x010a
        /*0c7a*/ 	.byte	0x3f
	.zero		1


	//   ....[56]....
        /*0c7c*/ 	.word	0x000143e0
        /*0c80*/ 	.word	0x00000007
        /*0c84*/ 	.word	0x00000000
        /*0c88*/ 	.short	0x010a
        /*0c8a*/ 	.byte	0x3f
	.zero		1


	//   ....[57]....
        /*0c8c*/ 	.word	0x00014430
        /*0c90*/ 	.word	0x00000003
        /*0c94*/ 	.word	0x00000000
        /*0c98*/ 	.short	0x010a
        /*0c9a*/ 	.byte	0x3f
	.zero		1


	//   ....[58]....
        /*0c9c*/ 	.word	0x00014480
        /*0ca0*/ 	.word	0x00000005
        /*0ca4*/ 	.word	0x00000000
        /*0ca8*/ 	.short	0x010a
        /*0caa*/ 	.byte	0x3f
	.zero		1


	//----- nvinfo : EIATTR_NUM_MBARRIERS
	.align		4
.L_566:
        /*0cac*/ 	.byte	0x03, 0x38
        /*0cae*/ 	.short	0x0009


	//----- nvinfo : EIATTR_EXIT_INSTR_OFFSETS
	.align		4
        /*0cb0*/ 	.byte	0x04, 0x1c
        /*0cb2*/ 	.short	(.L_568 - .L_567)


	//   ....[0]....
.L_567:
        /*0cb4*/ 	.word	0x00013cc0


	//----- nvinfo : EIATTR_MAX_THREADS
	.align		4
.L_568:
        /*0cb8*/ 	.byte	0x04, 0x05
        /*0cba*/ 	.short	(.L_570 - .L_569)
.L_569:
        /*0cbc*/ 	.word	0x00000180
        /*0cc0*/ 	.word	0x00000001
        /*0cc4*/ 	.word	0x00000001


	//----- nvinfo : EIATTR_CRS_STACK_SIZE
	.align		4
.L_570:
        /*0cc8*/ 	.byte	0x04, 0x1e
        /*0cca*/ 	.short	(.L_572 - .L_571)
.L_571:
        /*0ccc*/ 	.word	0x00000000


	//----- nvinfo : EIATTR_CBANK_PARAM_SIZE
	.align		4
.L_572:
        /*0cd0*/ 	.byte	0x03, 0x19
        /*0cd2*/ 	.short	0x06f0


	//----- nvinfo : EIATTR_PARAM_CBANK
	.align		4
        /*0cd4*/ 	.byte	0x04, 0x0a
        /*0cd6*/ 	.short	(.L_574 - .L_573)
	.align		4
.L_573:
        /*0cd8*/ 	.word	index@(.nv.constant0._ZN7cutlass13device_kernelIN5flash11enable_sm90INS1_16FlashAttnBwdSm90INS1_25CollectiveMainloopBwdSm90ILi2ELi2ELi2EN4cute5tupleIJNS5_1CILi1EEES8_S8_EEENS6_IJNS7_ILi128EEESA_NS7_ILi64EEEEEENS_10bfloat16_tEfNS_4arch4Sm90ELb0ELb1ELb0ELb1ELb1ELb1ELb0ELb0ELi2ELi1ELi2ELi2ELb0EEENS1_21CollectiveEpilogueBwdISC_SD_SF_Li256ELb1ELb0ELi1EEENS1_19SingleTileSchedulerILb1ELb0ELb0ELi128EEEEEEEEEvNT_6ParamsE)
        /*0cdc*/ 	.short	0x0210
        /*0cde*/ 	.short	0x06f0


	//----- nvinfo : EIATTR_SW_WAR
	.align		4
.L_574:
        /*0ce0*/ 	.byte	0x04, 0x36
        /*0ce2*/ 	.short	(.L_576 - .L_575)
.L_575:
        /*0ce4*/ 	.word	0x00000008
.L_576:


//--------------------- .nv.info._ZN7cutlass13device_kernelIN5flash11enable_sm90INS1_16FlashAttnBwdSm90INS1_25CollectiveMainloopBwdSm90ILi2ELi2ELi2EN4cute5tupleIJNS5_1CILi1EEES8_S8_EEENS6_IJNS7_ILi128EEESA_NS7_ILi64EEEEEENS_10bfloat16_tEfNS_4arch4Sm90ELb0ELb1ELb0ELb1ELb0ELb1ELb0ELb0ELi2ELi1ELi2ELi2ELb0EEENS1_24CollectiveEpilogueBwdGQAISC_fSF_Li256ELb1ELb0EEENS1_19SingleTileSchedulerILb1ELb0ELb0ELi128EEEEEEEEEvNT_6ParamsE --------------------------
	.section	.nv.info._ZN7cutlass13device_kernelIN5flash11enable_sm90INS1_16FlashAttnBwdSm90INS1_25CollectiveMainloopBwdSm90ILi2ELi2ELi2EN4cute5tupleIJNS5_1CILi1EEES8_S8_EEENS6_IJNS7_ILi128EEESA_NS7_ILi64EEEEEENS_10bfloat16_tEfNS_4arch4Sm90ELb0ELb1ELb0ELb1ELb0ELb1ELb0ELb0ELi2ELi1ELi2ELi2ELb0EEENS1_24CollectiveEpilogueBwdGQAISC_fSF_Li256ELb1ELb0EEENS1_19SingleTileSchedulerILb1ELb0ELb0ELi128EEEEEEEEEvNT_6ParamsE,"",@"SHT_CUDA_INFO"
	.sectionflags	@""
	.align	4


	//----- nvinfo : EIATTR_CUDA_API_VERSION
	.align		4
        /*0000*/ 	.byte	0x04, 0x37
        /*0002*/ 	.short	(.L_578 - .L_577)
.L_577:
        /*0004*/ 	.word	0x00000082


	//----- nvinfo : EIATTR_KPARAM_INFO
	.align		4
.L_578:
        /*0008*/ 	.byte	0x04, 0x17
        /*000a*/ 	.short	(.L_580 - .L_579)
.L_579:
        /*000c*/ 	.word	0x00000000
        /*0010*/ 	.short	0x0000
        /*0012*/ 	.short	0x0070
        /*0014*/ 	.byte	0x00, 0xf0, 0x01, 0x1a


	//----- nvinfo : EIATTR_SPARSE_MMA_MASK
	.align		4
.L_580:
        /*0018*/ 	.byte	0x03, 0x50
        /*001a*/ 	.short	0x0000


	//----- nvinfo : EIATTR_MAXREG_COUNT
	.align		4
        /*001c*/ 	.byte	0x03, 0x1b
        /*001e*/ 	.short	0x00a8


	//----- nvinfo : EIATTR_NUM_BARRIERS
	.align		4
        /*0020*/ 	.byte	0x02, 0x4c
        /*0022*/ 	.byte	0x10
	.zero		1


	//----- nvinfo : EIATTR_EXTERNS
	.align		4
        /*0024*/ 	.byte	0x04, 0x0f
        /*0026*/ 	.short	(.L_582 - .L_581)


	//   ....[0]....
	.align		4
.L_581:
        /*0028*/ 	.word	index@(__assertfail)


	//----- nvinfo : EIATTR_ANNOTATIONS
	.align		4
.L_582:
        /*002c*/ 	.byte	0x04, 0x55
        /*002e*/ 	.short	(.L_584 - .L_583)


	//   ....[0]....
.L_583:
        /* <DEDUP_REMOVED lines=31> */


	//----- nvinfo : EIATTR_MERCURY_ISA_VERSION
	.align		4
.L_584:
        /*0210*/ 	.byte	0x03, 0x5f
        /*0212*/ 	.short	0x0101


	//----- nvinfo : EIATTR_INT_WARP_WIDE_INSTR_OFFSETS
	.align		4
        /*0214*/ 	.byte	0x04, 0x31
        /*0216*/ 	.short	(.L_586 - .L_585)


	//   ....[0]....
.L_585:
        /*0218*/ 	.word	0x00000190


	//   ....[1]....
        /*021c*/ 	.word	0x000001c0


	//----- nvinfo : EIATTR_COOP_GROUP_MASK_REGIDS
	.align		4
.L_586:
        /*0220*/ 	.byte	0x04, 0x29
        /*0222*/ 	.short	(.L_588 - .L_587)


	//   ....[0]....
.L_587:
        /*0224*/ 	.word	0xffffffff


	//   ....[1]....
        /*0228*/ 	.word	0xffffffff


	//   ....[2]....
        /*022c*/ 	.word	0xffffffff


	//   ....[3]....
        /*0230*/ 	.word	0xffffffff


	//   ....[4]....
        /*0234*/ 	.word	0xffffffff


	//   ....[5]....
        /*0238*/ 	.word	0xffffffff


	//   ....[6]....
        /*023c*/ 	.word	0xffffffff


	//   ....[7]....
        /*0240*/ 	.word	0xffffffff


	//   ....[8]....
        /*0244*/ 	.word	0xffffffff


	//   ....[9]....
        /*0248*/ 	.word	0xffffffff


	//   ....[10]....
        /*024c*/ 	.word	0xffffffff


	//   ....[11]....
        /*0250*/ 	.word	0xffffffff


	//   ....[12]....
        /*0254*/ 	.word	0xffffffff


	//   ....[13]....
        /*0258*/ 	.word	0xffffffff


	//   ....[14]....
        /*025c*/ 	.word	0xffffffff


	//   ....[15]....
        /*0260*/ 	.word	0xffffffff


	//   ....[16]....
        /*0264*/ 	.word	0xffffffff


	//   ....[17]....
        /*0268*/ 	.word	0xffffffff


	//   ....[18]....
        /*026c*/ 	.word	0xffffffff


	//   ....[19]....
        /*0270*/ 	.word	0xffffffff


	//   ....[20]....
        /*0274*/ 	.word	0xffffffff


	//   ....[21]....
        /*0278*/ 	.word	0xffffffff


	//   ....[22]....
        /*027c*/ 	.word	0xffffffff


	//   ....[23]....
        /*0280*/ 	.word	0xffffffff


	//   ....[24]....
        /*0284*/ 	.word	0xffffffff


	//   ....[25]....
        /*0288*/ 	.word	0xffffffff


	//   ....[26]....
        /*028c*/ 	.word	0xffffffff


	//   ....[27]....
        /*0290*/ 	.word	0xffffffff


	//   ....[28]....
        /*0294*/ 	.word	0xffffffff


	//   ....[29]....
        /*0298*/ 	.word	0xffffffff


	//   ....[30]....
        /*029c*/ 	.word	0xffffffff


	//   ....[31]....
        /*02a0*/ 	.word	0xffffffff


	//   ....[32]....
        /*02a4*/ 	.word	0xffffffff


	//   ....[33]....
        /*02a8*/ 	.word	0xffffffff


	//   ....[34]....
        /*02ac*/ 	.word	0xffffffff


	//   ....[35]....
        /*02b0*/ 	.word	0xffffffff


	//   ....[36]....
        /*02b4*/ 	.word	0xffffffff


	//   ....[37]....
        /*02b8*/ 	.word	0xffffffff


	//   ....[38]....
        /*02bc*/ 	.word	0xffffffff


	//   ....[39]....
        /*02c0*/ 	.word	0xffffffff


	//   ....[40]....
        /*02c4*/ 	.word	0xffffffff


	//   ....[41]....
        /*02c8*/ 	.word	0xffffffff


	//   ....[42]....
        /*02cc*/ 	.word	0xffffffff


	//   ....[43]....
        /*02d0*/ 	.word	0xffffffff


	//   ....[44]....
        /*02d4*/ 	.word	0xffffffff


	//   ....[45]....
        /*02d8*/ 	.word	0xffffffff


	//   ....[46]....
        /*02dc*/ 	.word	0xffffffff


	//   ....[47]....
        /*02e0*/ 	.word	0xffffffff


	//   ....[48]....
        /*02e4*/ 	.word	0xffffffff


	//   ....[49]....
        /*02e8*/ 	.word	0xffffffff


	//   ....[50]....
        /*02ec*/ 	.word	0xffffffff


	//   ....[51]....
        /*02f0*/ 	.word	0xffffffff


	//   ....[52]....
        /*02f4*/ 	.word	0xffffffff


	//   ....[53]....
        /*02f8*/ 	.word	0xffffffff


	//   ....[54]....
        /*02fc*/ 	.word	0xffffffff


	//   ....[55]....
        /*0300*/ 	.word	0xffffffff


	//   ....[56]....
        /*0304*/ 	.word	0xffffffff


	//   ....[57]....
        /*0308*/ 	.word	0xffffffff


	//   ....[58]....
        /*030c*/ 	.word	0xffffffff


	//   ....[59]....
        /*0310*/ 	.word	0xffffffff


	//   ....[60]....
        /*0314*/ 	.word	0xffffffff


	//   ....[61]....
        /*0318*/ 	.word	0xffffffff


	//   ....[62]....
        /*031c*/ 	.word	0xffffffff


	//   ....[63]....
        /*0320*/ 	.word	0xffffffff


	//   ....[64]....
        /*0324*/ 	.word	0xffffffff


	//   ....[65]....
        /*0328*/ 	.word	0xffffffff


	//   ....[66]....
        /*032c*/ 	.word	0xffffffff


	//   ....[67]....
        /*0330*/ 	.word	0xffffffff


	//   ....[68]....
        /*0334*/ 	.word	0xffffffff


	//   ....[69]....
        /*0338*/ 	.word	0xffffffff


	//   ....[70]....
        /*033c*/ 	.word	0xffffffff


	//   ....[71]....
        /*0340*/ 	.word	0xffffffff


	//   ....[72]....
        /*0344*/ 	.word	0xffffffff


	//   ....[73]....
        /*0348*/ 	.word	0xffffffff


	//   ....[74]....
        /*034c*/ 	.word	0xffffffff


	//   ....[75]....
        /*0350*/ 	.word	0xffffffff


	//   ....[76]....
        /*0354*/ 	.word	0xffffffff


	//   ....[77]....
        /*0358*/ 	.word	0xffffffff


	//   ....[78]....
        /*035c*/ 	.word	0xffffffff


	//   ....[79]....
        /*0360*/ 	.word	0xffffffff


	//   ....[80]....
        /*0364*/ 	.word	0xffffffff


	//   ....[81]....
        /*0368*/ 	.word	0xffffffff


	//   ....[82]....
        /*036c*/ 	.word	0xffffffff


	//   ....[83]....
        /*0370*/ 	.word	0xffffffff


	//   ....[84]....
        /*0374*/ 	.word	0xffffffff


	//   ....[85]....
        /*0378*/ 	.word	0xffffffff


	//   ....[86]....
        /*037c*/ 	.word	0xffffffff


	//   ....[87]....
        /*0380*/ 	.word	0xffffffff


	//   ....[88]....
        /*0384*/ 	.word	0xffffffff


	//   ....[89]....
        /*0388*/ 	.word	0xffffffff


	//   ....[90]....
        /*038c*/ 	.word	0xffffffff


	//   ....[91]....
        /*0390*/ 	.word	0xffffffff


	//   ....[92]....
        /*0394*/ 	.word	0xffffffff


	//   ....[93]....
        /*0398*/ 	.word	0xffffffff


	//   ....[94]....
        /*039c*/ 	.word	0xffffffff


	//   ....[95]....
        /*03a0*/ 	.word	0xffffffff


	//   ....[96]....
        /*03a4*/ 	.word	0xffffffff


	//   ....[97]....
        /*03a8*/ 	.word	0xffffffff


	//   ....[98]....
        /*03ac*/ 	.word	0xffffffff


	//   ....[99]....
        /*03b0*/ 	.word	0xffffffff


	//   ....[100]....
        /*03b4*/ 	.word	0xffffffff


	//   ....[101]....
        /*03b8*/ 	.word	0xffffffff


	//   ....[102]....
        /*03bc*/ 	.word	0xffffffff


	//   ....[103]....
        /*03c0*/ 	.word	0xffffffff


	//   ....[104]....
        /*03c4*/ 	.word	0xffffffff


	//   ....[105]....
        /*03c8*/ 	.word	0xffffffff


	//   ....[106]....
        /*03cc*/ 	.word	0xffffffff


	//   ....[107]....
        /*03d0*/ 	.word	0xffffffff


	//   ....[108]....
        /*03d4*/ 	.word	0xffffffff


	//   ....[109]....
        /*03d8*/ 	.word	0xffffffff


	//   ....[110]....
        /*03dc*/ 	.word	0xffffffff


	//   ....[111]....
        /*03e0*/ 	.word	0xffffffff


	//   ....[112]....
        /*03e4*/ 	.word	0xffffffff


	//   ....[113]....
        /*03e8*/ 	.word	0xffffffff


	//   ....[114]....
        /*03ec*/ 	.word	0xffffffff


	//   ....[115]....
        /*03f0*/ 	.word	0xffffffff


	//   ....[116]....
        /*03f4*/ 	.word	0xffffffff


	//   ....[117]....
        /*03f8*/ 	.word	0xffffffff


	//   ....[118]....
        /*03fc*/ 	.word	0xffffffff


	//   ....[119]....
        /*0400*/ 	.word	0xffffffff


	//   ....[120]....
        /*0404*/ 	.word	0xffffffff


	//   ....[121]....
        /*0408*/ 	.word	0xffffffff


	//   ....[122]....
        /*040c*/ 	.word	0xffffffff


	//   ....[123]....
        /*0410*/ 	.word	0xffffffff


	//   ....[124]....
        /*0414*/ 	.word	0xffffffff


	//   ....[125]....
        /*0418*/ 	.word	0xffffffff


	//   ....[126]....
        /*041c*/ 	.word	0xffffffff


	//   ....[127]....
        /*0420*/ 	.word	0xffffffff


	//   ....[128]....
        /*0424*/ 	.word	0xffffffff


	//   ....[129]....
        /*0428*/ 	.word	0xffffffff


	//   ....[130]....
        /*042c*/ 	.word	0xffffffff


	//   ....[131]....
        /*0430*/ 	.word	0xffffffff


	//   ....[132]....
        /*0434*/ 	.word	0xffffffff


	//   ....[133]....
        /*0438*/ 	.word	0xffffffff


	//   ....[134]....
        /*043c*/ 	.word	0xffffffff


	//   ....[135]....
        /*0440*/ 	.word	0xffffffff


	//   ....[136]....
        /*0444*/ 	.word	0xffffffff


	//   ....[137]....
        /*0448*/ 	.word	0xffffffff


	//   ....[138]....
        /*044c*/ 	.word	0xffffffff


	//   ....[139]....
        /*0450*/ 	.word	0xffffffff


	//   ....[140]....
        /*0454*/ 	.word	0xffffffff


	//   ....[141]....
        /*0458*/ 	.word	0xffffffff


	//   ....[142]....
        /*045c*/ 	.word	0xffffffff


	//   ....[143]....
        /*0460*/ 	.word	0xffffffff


	//   ....[144]....
        /*0464*/ 	.word	0xffffffff


	//   ....[145]....
        /*0468*/ 	.word	0xffffffff


	//   ....[146]....
        /*046c*/ 	.word	0xffffffff


	//   ....[147]....
        /*0470*/ 	.word	0xffffffff


	//   ....[148]....
        /*0474*/ 	.word	0xffffffff


	//   ....[149]....
        /*0478*/ 	.word	0xffffffff


	//   ....[150]....
        /*047c*/ 	.word	0xffffffff


	//   ....[151]....
        /*0480*/ 	.word	0xffffffff


	//   ....[152]....
        /*0484*/ 	.word	0xffffffff


	//   ....[153]....
        /*0488*/ 	.word	0xffffffff


	//   ....[154]....
        /*048c*/ 	.word	0xffffffff


	//   ....[155]....
        /*0490*/ 	.word	0xffffffff


	//   ....[156]....
        /*0494*/ 	.word	0xffffffff


	//   ....[157]....
        /*0498*/ 	.word	0xffffffff


	//   ....[158]....
        /*049c*/ 	.word	0xffffffff


	//   ....[159]....
        /*04a0*/ 	.word	0xffffffff


	//   ....[160]....
        /*04a4*/ 	.word	0xffffffff


	//   ....[161]....
        /*04a8*/ 	.word	0xffffffff


	//   ....[162]....
        /*04ac*/ 	.word	0xffffffff


	//   ....[163]....
        /*04b0*/ 	.word	0xffffffff


	//   ....[164]....
        /*04b4*/ 	.word	0xffffffff


	//   ....[165]....
        /*04b8*/ 	.word	0xffffffff


	//   ....[166]....
        /*04bc*/ 	.word	0xffffffff


	//   ....[167]....
        /*04c0*/ 	.word	0xffffffff


	//   ....[168]....
        /*04c4*/ 	.word	0xffffffff


	//   ....[169]....
        /*04c8*/ 	.word	0xffffffff


	//   ....[170]....
        /*04cc*/ 	.word	0xffffffff


	//   ....[171]....
        /*04d0*/ 	.word	0xffffffff


	//   ....[172]....
        /*04d4*/ 	.word	0xffffffff


	//   ....[173]....
        /*04d8*/ 	.word	0xffffffff


	//   ....[174]....
        /*04dc*/ 	.word	0xffffffff


	//   ....[175]....
        /*04e0*/ 	.word	0xffffffff


	//   ....[176]....
        /*04e4*/ 	.word	0xffffffff


	//   ....[177]....
        /*04e8*/ 	.word	0xffffffff


	//   ....[178]....
        /*04ec*/ 	.word	0xffffffff


	//   ....[179]....
        /*04f0*/ 	.word	0xffffffff


	//   ....[180]....
        /*04f4*/ 	.word	0xffffffff


	//   ....[181]....
        /*04f8*/ 	.word	0xffffffff


	//   ....[182]....
        /*04fc*/ 	.word	0xffffffff


	//   ....[183]....
        /*0500*/ 	.word	0xffffffff


	//   ....[184]....
        /*0504*/ 	.word	0xffffffff


	//   ....[185]....
        /*0508*/ 	.word	0xffffffff


	//   ....[186]....
        /*050c*/ 	.word	0xffffffff


	//   ....[187]....
        /*0510*/ 	.word	0xffffffff


	//   ....[188]....
        /*0514*/ 	.word	0xffffffff


	//   ....[189]....
        /*0518*/ 	.word	0xffffffff


	//   ....[190]....
        /*051c*/ 	.word	0xffffffff


	//   ....[191]....
        /*0520*/ 	.word	0xffffffff


	//   ....[192]....
        /*0524*/ 	.word	0xffffffff


	//   ....[193]....
        /*0528*/ 	.word	0xffffffff


	//   ....[194]....
        /*052c*/ 	.word	0xffffffff


	//   ....[195]....
        /*0530*/ 	.word	0xffffffff


	//   ....[196]....
        /*0534*/ 	.word	0xffffffff


	//   ....[197]....
        /*0538*/ 	.word	0xffffffff


	//   ....[198]....
        /*053c*/ 	.word	0xffffffff


	//   ....[199]....
        /*0540*/ 	.word	0x0500000f


	//----- nvinfo : EIATTR_COOP_GROUP_INSTR_OFFSETS
	.align		4
.L_588:
        /*0544*/ 	.byte	0x04, 0x28
        /*0546*/ 	.short	(.L_590 - .L_589)


	//   ....[0]....
.L_589:
        /*0548*/ 	.word	0x00000070


	//   ....[1]....
        /*054c*/ 	.word	0x000001a0


	//   ....[2]....
        /*0550*/ 	.word	0x000001f0


	//   ....[3]....
        /*0554*/ 	.word	0x000003e0


	//   ....[4]....
        /*0558*/ 	.word	0x00000620


	//   ....[5]....
        /*055c*/ 	.word	0x00001410


	//   ....[6]....
        /*0560*/ 	.word	0x00002630


	//   ....[7]....
        /*0564*/ 	.word	0x000026f0


	//   ....[8]....
        /*0568*/ 	.word	0x00002720


	//   ....[9]....
        /*056c*/ 	.word	0x00002850


	//   ....[10]....
        /*0570*/ 	.word	0x000028f0


	//   ....[11]....
        /*0574*/ 	.word	0x00002c60


	//   ....[12]....
        /*0578*/ 	.word	0x00002cb0


	//   ....[13]....
        /*057c*/ 	.word	0x00002fd0


	//   ....[14]....
        /*0580*/ 	.word	0x00003150


	//   ....[15]....
        /*0584*/ 	.word	0x00003200


	//   ....[16]....
        /*0588*/ 	.word	0x00003240


	//   ....[17]....
        /*058c*/ 	.word	0x00003270


	//   ....[18]....
        /*0590*/ 	.word	0x000032b0


	//   ....[19]....
        /*0594*/ 	.word	0x000033b0


	//   ....[20]....
        /*0598*/ 	.word	0x000033f0


	//   ....[21]....
        /*059c*/ 	.word	0x00003590


	//   ....[22]....
        /*05a0*/ 	.word	0x000036c0


	//   ....[23]....
        /*05a4*/ 	.word	0x00003760


	//   ....[24]....
        /*05a8*/ 	.word	0x00003800


	//   ....[25]....
        /*05ac*/ 	.word	0x00003840


	//   ....[26]....
        /*05b0*/ 	.word	0x00003870


	//   ....[27]....
        /*05b4*/ 	.word	0x00003960


	//   ....[28]....
        /*05b8*/ 	.word	0x000039a0


	//   ....[29]....
        /*05bc*/ 	.word	0x000039e0


	//   ....[30]....
        /*05c0*/ 	.word	0x00003a00


	//   ....[31]....
        /*05c4*/ 	.word	0x00003a40


	//   ....[32]....
        /*05c8*/ 	.word	0x00003af0


	//   ....[33]....
        /*05cc*/ 	.word	0x00003b30


	//   ....[34]....
        /*05d0*/ 	.word	0x00003b70


	//   ....[35]....
        /*05d4*/ 	.word	0x00003bb0


	//   ....[36]....
        /*05d8*/ 	.word	0x00003c60


	//   ....[37]....
        /*05dc*/ 	.word	0x00003da0


	//   ....[38]....
        /*05e0*/ 	.word	0x00003e00


	//   ....[39]....
        /*05e4*/ 	.word	0x00003e40


	//   ....[40]....
        /*05e8*/ 	.word	0x00003e50


	//   ....[41]....
        /*05ec*/ 	.word	0x00003e70


	//   ....[42]....
        /*05f0*/ 	.word	0x00003e80


	//   ....[43]....
        /*05f4*/ 	.word	0x00003ea0


	//   ....[44]....
        /*05f8*/ 	.word	0x00003ec0


	//   ....[45]....
        /*05fc*/ 	.word	0x00003f40


	//   ....[46]....
        /*0600*/ 	.word	0x00003fb0


	//   ....[47]....
        /*0604*/ 	.word	0x00003ff0


	//   ....[48]....
        /*0608*/ 	.word	0x00004030


	//   ....[49]....
        /*060c*/ 	.word	0x00004070


	//   ....[50]....
        /*0610*/ 	.word	0x000040d0


	//   ....[51]....
        /*0614*/ 	.word	0x00004110


	//   ....[52]....
        /*0618*/ 	.word	0x00004160


	//   ....[53]....
        /*061c*/ 	.word	0x000041b0


	//   ....[54]....
        /*0620*/ 	.word	0x00004200


	//   ....[55]....
        /*0624*/ 	.word	0x00004260


	//   ....[56]....
        /*0628*/ 	.word	0x000042a0


	//   ....[57]....
        /*062c*/ 	.word	0x000042e0


	//   ....[58]....
        /*0630*/ 	.word	0x00004320


	//   ....[59]....
        /*0634*/ 	.word	0x00004360


	//   ....[60]....
        /*0638*/ 	.word	0x000043a0


	//   ....[61]....
        /*063c*/ 	.word	0x000043e0


	//   ....[62]....
        /*0640*/ 	.word	0x00004420


	//   ....[63]....
        /*0644*/ 	.word	0x00004460


	//   ....[64]....
        /*0648*/ 	.word	0x000044a0


	//   ....[65]....
        /*064c*/ 	.word	0x000044e0


	//   ....[66]....
        /*0650*/ 	.word	0x00004520


	//   ....[67]....
        /*0654*/ 	.word	0x00004560


	//   ....[68]....
        /*0658*/ 	.word	0x000045a0


	//   ....[69]....
        /*065c*/ 	.word	0x000045e0


	//   ....[70]....
        /*0660*/ 	.word	0x00006800


	//   ....[71]....
        /*0664*/ 	.word	0x00006860


	//   ....[72]....
        /*0668*/ 	.word	0x000068a0


	//   ....[73]....
        /*066c*/ 	.word	0x000068d0


	//   ....[74]....
        /*0670*/ 	.word	0x00006900


	//   ....[75]....
        /*0674*/ 	.word	0x00006930


	//   ....[76]....
        /*0678*/ 	.word	0x00006c10


	//   ....[77]....
        /*067c*/ 	.word	0x00006c20


	//   ....[78]....
        /*0680*/ 	.word	0x00006c50


	//   ....[79]....
        /*0684*/ 	.word	0x00006c80


	//   ....[80]....
        /*0688*/ 	.word	0x00006cc0


	//   ....[81]....
        /*068c*/ 	.word	0x00006db0


	//   ....[82]....
        /*0690*/ 	.word	0x00006e90


	//   ....[83]....
        /*0694*/ 	.word	0x00006ed0


	//   ....[84]....
        /*0698*/ 	.word	0x00006f10


	//   ....[85]....
        /*069c*/ 	.word	0x00006f20


	//   ....[86]....
        /*06a0*/ 	.word	0x00006f50


	//   ....[87]....
        /*06a4*/ 	.word	0x00006f60


	//   ....[88]....
        /*06a8*/ 	.word	0x00006f80


	//   ....[89]....
        /*06ac*/ 	.word	0x00006fc0


	//   ....[90]....
        /*06b0*/ 	.word	0x00007090


	//   ....[91]....
        /*06b4*/ 	.word	0x000070d0


	//   ....[92]....
        /*06b8*/ 	.word	0x00007110


	//   ....[93]....
        /*06bc*/ 	.word	0x00007150


	//   ....[94]....
        /*06c0*/ 	.word	0x00007190


	//   ....[95]....
        /*06c4*/ 	.word	0x000071e0


	//   ....[96]....
        /*06c8*/ 	.word	0x00007220


	//   ....[97]....
        /*06cc*/ 	.word	0x00007270


	//   ....[98]....
        /*06d0*/ 	.word	0x000072b0


	//   ....[99]....
        /*06d4*/ 	.word	0x000073c0


	//   ....[100]....
        /*06d8*/ 	.word	0x00007440


	//   ....[101]....
        /*06dc*/ 	.word	0x000074a0


	//   ....[102]....
        /*06e0*/ 	.word	0x00007880


	//   ....[103]....
        /*06e4*/ 	.word	0x00007890


	//   ....[104]....
        /*06e8*/ 	.word	0x000078a0


	//   ....[105]....
        /*06ec*/ 	.word	0x000078b0


	//   ....[106]....
        /*06f0*/ 	.word	0x000078c0


	//   ....[107]....
        /*06f4*/ 	.word	0x000078d0


	//   ....[108]....
        /*06f8*/ 	.word	0x00007900


	//   ....[109]....
        /*06fc*/ 	.word	0x00007930


	//   ....[110]....
        /*0700*/ 	.word	0x00007970


	//   ....[111]....
        /*0704*/ 	.word	0x00007990


	//   ....[112]....
        /*0708*/ 	.word	0x000079d0


	//   ....[113]....
        /*070c*/ 	.word	0x00007a10


	//   ....[114]....
        /*0710*/ 	.word	0x00007a50


	//   ....[115]....
        /*0714*/ 	.word	0x00007a60


	//   ....[116]....
        /*0718*/ 	.word	0x00007a90


	//   ....[117]....
        /*071c*/ 	.word	0x00007ad0


	//   ....[118]....
        /*0720*/ 	.word	0x00007b00


	//   ....[119]....
        /*0724*/ 	.word	0x00007b20


	//   ....[120]....
        /*0728*/ 	.word	0x00007b50


	//   ....[121]....
        /*072c*/ 	.word	0x00007b90


	//   ....[122]....
        /*0730*/ 	.word	0x00007bd0


	//   ....[123]....
        /*0734*/ 	.word	0x00007c10


	//   ....[124]....
        /*0738*/ 	.word	0x00007c50


	//   ....[125]....
        /*073c*/ 	.word	0x00007c60


	//   ....[126]....
        /*0740*/ 	.word	0x00007ca0


	//   ....[127]....
        /*0744*/ 	.word	0x00007ce0


	//   ....[128]....
        /*0748*/ 	.word	0x00007d20


	//   ....[129]....
        /*074c*/ 	.word	0x00007d30


	//   ....[130]....
        /*0750*/ 	.word	0x00007d40


	//   ....[131]....
        /*0754*/ 	.word	0x00007d50


	//   ....[132]....
        /*0758*/ 	.word	0x00007d90


	//   ....[133]....
        /*075c*/ 	.word	0x00007dd0


	//   ....[134]....
        /*0760*/ 	.word	0x0000a230


	//   ....[135]....
        /*0764*/ 	.word	0x0000a350


	//   ....[136]....
        /*0768*/ 	.word	0x0000a3b0


	//   ....[137]....
        /*076c*/ 	.word	0x0000a480


	//   ....[138]....
        /*0770*/ 	.word	0x0000a4d0


	//   ....[139]....
        /*0774*/ 	.word	0x0000a5b0


	//   ....[140]....
        /*0778*/ 	.word	0x0000a610


	//   ....[141]....
        /*077c*/ 	.word	0x0000a650


	//   ....[142]....
        /*0780*/ 	.word	0x0000a6d0


	//   ....[143]....
        /*0784*/ 	.word	0x0000a760


	//   ....[144]....
        /*0788*/ 	.word	0x0000a7a0


	//   ....[145]....
        /*078c*/ 	.word	0x0000a860


	//   ....[146]....
        /*0790*/ 	.word	0x0000a8a0


	//   ....[147]....
        /*0794*/ 	.word	0x0000a8e0


	//   ....[148]....
        /*0798*/ 	.word	0x0000a920


	//   ....[149]....
        /*079c*/ 	.word	0x0000a980


	//   ....[150]....
        /*07a0*/ 	.word	0x0000aa80


	//   ....[151]....
        /*07a4*/ 	.word	0x0000acf0


	//   ....[152]....
        /*07a8*/ 	.word	0x0000ae00


	//   ....[153]....
        /*07ac*/ 	.word	0x0000ae40


	//   ....[154]....
        /*07b0*/ 	.word	0x0000aed0


	//   ....[155]....
        /*07b4*/ 	.word	0x0000b3a0


	//   ....[156]....
        /*07b8*/ 	.word	0x0000b4a0


	//   ....[157]....
        /*07bc*/ 	.word	0x0000b4d0


	//   ....[158]....
        /*07c0*/ 	.word	0x0000b510


	//   ....[159]....
        /*07c4*/ 	.word	0x0000b540


	//   ....[160]....
        /*07c8*/ 	.word	0x0000b650


	//   ....[161]....
        /*07cc*/ 	.word	0x0000b840


	//   ....[162]....
        /*07d0*/ 	.word	0x0000b890


	//   ....[163]....
        /*07d4*/ 	.word	0x0000b8d0


	//   ....[164]....
        /*07d8*/ 	.word	0x0000b910


	//   ....[165]....
        /*07dc*/ 	.word	0x0000b920


	//   ....[166]....
        /*07e0*/ 	.word	0x0000baf0


	//   ....[167]....
        /*07e4*/ 	.word	0x0000bb00


	//   ....[168]....
        /*07e8*/ 	.word	0x0000bb10


	//   ....[169]....
        /*07ec*/ 	.word	0x0000bb20


	//   ....[170]....
        /*07f0*/ 	.word	0x0000bb30


	//   ....[171]....
        /*07f4*/ 	.word	0x0000bb40


	//   ....[172]....
        /*07f8*/ 	.word	0x0000bb70


	//   ....[173]....
        /*07fc*/ 	.word	0x0000bba0


	//   ....[174]....
        /*0800*/ 	.word	0x0000bbe0


	//   ....[175]....
        /*0804*/ 	.word	0x0000bc10


	//   ....[176]....
        /*0808*/ 	.word	0x0000bc50


	//   ....[177]....
        /*080c*/ 	.word	0x0000bc80


	//   ....[178]....
        /*0810*/ 	.word	0x0000bca0


	//   ....[179]....
        /*0814*/ 	.word	0x0000bce0


	//   ....[180]....
        /*0818*/ 	.word	0x0000bcf0


	//   ....[181]....
        /*081c*/ 	.word	0x0000bd70


	//   ....[182]....
        /*0820*/ 	.word	0x0000bda0


	//   ....[183]....
        /*0824*/ 	.word	0x0000bdd0


	//   ....[184]....
        /*0828*/ 	.word	0x0000be20


	//   ....[185]....
        /*082c*/ 	.word	0x0000be60


	//   ....[186]....
        /*0830*/ 	.word	0x0000be70


	//   ....[187]....
        /*0834*/ 	.word	0x0000beb0


	//   ....[188]....
        /*0838*/ 	.word	0x0000bee0


	//   ....[189]....
        /*083c*/ 	.word	0x0000bf20


	//   ....[190]....
        /*0840*/ 	.word	0x0000bf40


	//   ....[191]....
        /*0844*/ 	.word	0x0000bf50


	//   ....[192]....
        /*0848*/ 	.word	0x0000bf60


	//   ....[193]....
        /*084c*/ 	.word	0x0000bf70


	//   ....[194]....
        /*0850*/ 	.word	0x0000bf80


	//   ....[195]....
        /*0854*/ 	.word	0x0000bf90


	//   ....[196]....
        /*0858*/ 	.word	0x0000bfa0


	//   ....[197]....
        /*085c*/ 	.word	0x0000bfb0


	//   ....[198]....
        /*0860*/ 	.word	0x0000e240


	//   ....[199]....
        /*0864*/ 	.word	0x00011990


	//----- nvinfo : EIATTR_REG_RECONFIG
	.align		4
.L_590:
        /*0868*/ 	.byte	0x01, 0x54
	.zero		2


	//----- nvinfo : EIATTR_SYSCALL_OFFSETS
	.align		4
        /*086c*/ 	.byte	0x04, 0x46
        /*086e*/ 	.short	(.L_592 - .L_591)


	//   ....[0]....
.L_591:
        /*0870*/ 	.word	0x00001070


	//   ....[1]....
        /*0874*/ 	.word	0x00001160


	//   ....[2]....
        /*0878*/ 	.word	0x000012c0


	//   ....[3]....
        /*087c*/ 	.word	0x000013b0


	//----- nvinfo : EIATTR_MBARRIER_INSTR_OFFSETS
	.align		4
.L_592:
        /*0880*/ 	.byte	0x04, 0x39
        /*0882*/ 	.short	(.L_594 - .L_593)


	//   ....[0]....
.L_593:
        /*0884*/ 	.word	0x00000290
        /*0888*/ 	.word	0x000000ff
        /*088c*/ 	.word	0x00030c00
        /*0890*/ 	.short	0x0100
        /*0892*/ 	.byte	0x06
	.zero		1


	//   ....[1]....
        /*0894*/ 	.word	0x00000390
        /*0898*/ 	.word	0x000000ff
        /*089c*/ 	.word	0x00030c10
        /*08a0*/ 	.short	0x0100
        /*08a2*/ 	.byte	0x08
	.zero		1


	//   ....[2]....
        /*08a4*/ 	.word	0x000003a0
        /*08a8*/ 	.word	0x000000ff
        /*08ac*/ 	.word	0x00030c20
        /*08b0*/ 	.short	0x0100
        /*08b2*/ 	.byte	0x08
	.zero		1


	//   ....[3]....
        /*08b4*/ 	.word	0x000003b0
        /*08b8*/ 	.word	0x000000ff
        /*08bc*/ 	.word	0x00030c18
        /*08c0*/ 	.short	0x0100
        /*08c2*/ 	.byte	0x08
	.zero		1


	//   ....[4]....
        /*08c4*/ 	.word	0x000003c0
        /*08c8*/ 	.word	0x000000ff
        /*08cc*/ 	.word	0x00030c28
        /*08d0*/ 	.short	0x0100
        /*08d2*/ 	.byte	0x08
	.zero		1


	//   ....[5]....
        /*08d4*/ 	.word	0x000004f0
        /*08d8*/ 	.word	0x000000ff
        /*08dc*/ 	.word	0x00030c30
        /*08e0*/ 	.short	0x0100
        /*08e2*/ 	.byte	0x08
	.zero		1


	//   ....[6]....
        /*08e4*/ 	.word	0x00000500
        /*08e8*/ 	.word	0x000000ff
        /*08ec*/ 	.word	0x00030c40
        /*08f0*/ 	.short	0x0100
        /*08f2*/ 	.byte	0x08
	.zero		1


	//   ....[7]....
        /*08f4*/ 	.word	0x00000510
        /*08f8*/ 	.word	0x000000ff
        /*08fc*/ 	.word	0x00030c38
        /*0900*/ 	.short	0x0100
        /*0902*/ 	.byte	0x08
	.zero		1


	//   ....[8]....
        /*0904*/ 	.word	0x00000520
        /*0908*/ 	.word	0x000000ff
        /*090c*/ 	.word	0x00030c48
        /*0910*/ 	.short	0x0100
        /*0912*/ 	.byte	0x08
	.zero		1


	//   ....[9]....
        /*0914*/ 	.word	0x00001450
        /*0918*/ 	.word	0x00000010
        /*091c*/ 	.word	0x00030c00
        /*0920*/ 	.short	0x010a
        /*0922*/ 	.byte	0x3f
	.zero		1


	//   ....[10]....
        /*0924*/ 	.word	0x00001570
        /*0928*/ 	.word	0x00000010
        /*092c*/ 	.word	0x00030c00
        /*0930*/ 	.short	0x010a
        /*0932*/ 	.byte	0x3f
	.zero		1


	//   ....[11]....
        /*0934*/ 	.word	0x00001fd0
        /*0938*/ 	.word	0x00000008
        /*093c*/ 	.word	0x00030c10
        /*0940*/ 	.short	0x010a
        /*0942*/ 	.byte	0x3f
	.zero		1


	//   ....[12]....
        /*0944*/ 	.word	0x00002040
        /*0948*/ 	.word	0x00000008
        /*094c*/ 	.word	0x00030c10
        /*0950*/ 	.short	0x010a
        /*0952*/ 	.byte	0x3f
	.zero		1


	//   ....[13]....
        /*0954*/ 	.word	0x00002420
        /*0958*/ 	.word	0x00000008
        /*095c*/ 	.word	0x00030c30
        /*0960*/ 	.short	0x010a
        /*0962*/ 	.byte	0x3f
	.zero		1


	//   ....[14]....
        /*0964*/ 	.word	0x00002490
        /*0968*/ 	.word	0x00000008
        /*096c*/ 	.word	0x00030c30
        /*0970*/ 	.short	0x010a
        /*0972*/ 	.byte	0x3f
	.zero		1


	//   ....[15]....
        /*0974*/ 	.word	0x00005520
        /*0978*/ 	.word	0x00000009
        /*097c*/ 	.word	0x00000000
        /*0980*/ 	.short	0x0101
        /*0982*/ 	.byte	0x3f
	.zero		1


	//   ....[16]....
        /*0984*/ 	.word	0x00005970
        /*0988*/ 	.word	0x00000008
        /*098c*/ 	.word	0x00000000
        /*0990*/ 	.short	0x0101
        /*0992*/ 	.byte	0x3f
	.zero		1


	//   ....[17]....
        /*0994*/ 	.word	0x00006240
        /*0998*/ 	.word	0x00000007
        /*099c*/ 	.word	0x00030c10
        /*09a0*/ 	.short	0x010a
        /*09a2*/ 	.byte	0x3f
	.zero		1


	//   ....[18]....
        /*09a4*/ 	.word	0x000062c0
        /*09a8*/ 	.word	0x00000007
        /*09ac*/ 	.word	0x00030c10
        /*09b0*/ 	.short	0x010a
        /*09b2*/ 	.byte	0x3f
	.zero		1


	//   ....[19]....
        /*09b4*/ 	.word	0x000066d0
        /*09b8*/ 	.word	0x00000007
        /*09bc*/ 	.word	0x00030c30
        /*09c0*/ 	.short	0x010a
        /*09c2*/ 	.byte	0x3f
	.zero		1


	//   ....[20]....
        /*09c4*/ 	.word	0x00006760
        /*09c8*/ 	.word	0x00000007
        /*09cc*/ 	.word	0x00030c30
        /*09d0*/ 	.short	0x010a
        /*09d2*/ 	.byte	0x3f
	.zero		1


	//   ....[21]....
        /*09d4*/ 	.word	0x00008f30
        /*09d8*/ 	.word	0x00000008
        /*09dc*/ 	.word	0x00000000
        /*09e0*/ 	.short	0x0101
        /*09e2*/ 	.byte	0x3f
	.zero		1


	//   ....[22]....
        /*09e4*/ 	.word	0x00009390
        /*09e8*/ 	.word	0x00000007
        /*09ec*/ 	.word	0x00000000
        /*09f0*/ 	.short	0x0101
        /*09f2*/ 	.byte	0x3f
	.zero		1


	//   ....[23]....
        /*09f4*/ 	.word	0x00009bf0
        /*09f8*/ 	.word	0x00000007
        /*09fc*/ 	.word	0x00030c10
        /*0a00*/ 	.short	0x010a
        /*0a02*/ 	.byte	0x3f
	.zero		1


	//   ....[24]....
        /*0a04*/ 	.word	0x00009c70
        /*0a08*/ 	.word	0x00000007
        /*0a0c*/ 	.word	0x00030c10
        /*0a10*/ 	.short	0x010a
        /*0a12*/ 	.byte	0x3f
	.zero		1


	//   ....[25]....
        /*0a14*/ 	.word	0x0000a070
        /*0a18*/ 	.word	0x00000007
        /*0a1c*/ 	.word	0x00030c30
        /*0a20*/ 	.short	0x010a
        /*0a22*/ 	.byte	0x3f
	.zero		1


	//   ....[26]....
        /*0a24*/ 	.word	0x0000a100
        /*0a28*/ 	.word	0x00000007
        /*0a2c*/ 	.word	0x00030c30
        /*0a30*/ 	.short	0x010a
        /*0a32*/ 	.byte	0x3f
	.zero		1


	//   ....[27]....
        /*0a34*/ 	.word	0x0000d230
        /*0a38*/ 	.word	0x00000008
        /*0a3c*/ 	.word	0x00000000
        /*0a40*/ 	.short	0x0101
        /*0a42*/ 	.byte	0x3f
	.zero		1


	//   ....[28]....
        /*0a44*/ 	.word	0x0000d6a0
        /*0a48*/ 	.word	0x00000007
        /*0a4c*/ 	.word	0x00000000
        /*0a50*/ 	.short	0x0101
        /*0a52*/ 	.byte	0x3f
	.zero		1


	//   ....[29]....
        /*0a54*/ 	.word	0x0000ffc0
        /*0a58*/ 	.word	0x0000000f
        /*0a5c*/ 	.word	0x00030c20
        /*0a60*/ 	.short	0x010a
        /*0a62*/ 	.byte	0x3f
	.zero		1


	//   ....[30]....
        /*0a64*/ 	.word	0x000105b0
        /*0a68*/ 	.word	0x0000000f
        /*0a6c*/ 	.word	0x00030c40
        /*0a70*/ 	.short	0x010a
        /*0a72*/ 	.byte	0x3f
	.zero		1


	//   ....[31]....
        /*0a74*/ 	.word	0x00010810
        /*0a78*/ 	.word	0x0000000f
        /*0a7c*/ 	.word	0x00030c28
        /*0a80*/ 	.short	0x010a
        /*0a82*/ 	.byte	0x3f
	.zero		1


	//   ....[32]....
        /*0a84*/ 	.word	0x00010a70
        /*0a88*/ 	.word	0x0000000f
        /*0a8c*/ 	.word	0x00030c48
        /*0a90*/ 	.short	0x010a
        /*0a92*/ 	.byte	0x3f
	.zero		1


	//   ....[33]....
        /*0a94*/ 	.word	0x00010c70
        /*0a98*/ 	.word	0x0000000f
        /*0a9c*/ 	.word	0x00030c20
        /*0aa0*/ 	.short	0x010a
        /*0aa2*/ 	.byte	0x3f
	.zero		1


	//   ....[34]....
        /*0aa4*/ 	.word	0x00010f40
        /*0aa8*/ 	.word	0x0000000f
        /*0aac*/ 	.word	0x00030c40
        /*0ab0*/ 	.short	0x010a
        /*0ab2*/ 	.byte	0x3f
	.zero		1


	//   ....[35]....
        /*0ab4*/ 	.word	0x00011170
        /*0ab8*/ 	.word	0x0000000f
        /*0abc*/ 	.word	0x00030c28
        /*0ac0*/ 	.short	0x010a
        /*0ac2*/ 	.byte	0x3f
	.zero		1


	//   ....[36]....
        /*0ac4*/ 	.word	0x00011410
        /*0ac8*/ 	.word	0x00000003
        /*0acc*/ 	.word	0x00030c40
        /*0ad0*/ 	.short	0x010a
        /*0ad2*/ 	.byte	0x3f
	.zero		1


	//   ....[37]....
        /*0ad4*/ 	.word	0x00011800
        /*0ad8*/ 	.word	0x00000007
        /*0adc*/ 	.word	0x00000000
        /*0ae0*/ 	.short	0x010a
        /*0ae2*/ 	.byte	0x3f
	.zero		1


	//   ....[38]....
        /*0ae4*/ 	.word	0x00011850
        /*0ae8*/ 	.word	0x00000003
        /*0aec*/ 	.word	0x00000000
        /*0af0*/ 	.short	0x010a
        /*0af2*/ 	.byte	0x3f
	.zero		1


	//   ....[39]....
        /*0af4*/ 	.word	0x000118b0
        /*0af8*/ 	.word	0x00000005
        /*0afc*/ 	.word	0x00000000
        /*0b00*/ 	.short	0x010a
        /*0b02*/ 	.byte	0x3f
	.zero		1


	//   ....[40]....
        /*0b04*/ 	.word	0x000118e0
        /*0b08*/ 	.word	0x00000003
        /*0b0c*/ 	.word	0x00000000
        /*0b10*/ 	.short	0x010a
        /*0b12*/ 	.byte	0x3f
	.zero		1


	//   ....[41]....
        /*0b14*/ 	.word	0x000119c0
        /*0b18*/ 	.word	0x00000010
        /*0b1c*/ 	.word	0x00030c00
        /*0b20*/ 	.short	0x010a
        /*0b22*/ 	.byte	0x3f
	.zero		1


	//   ....[42]....
        /*0b24*/ 	.word	0x00011a10
        /*0b28*/ 	.word	0x00000008
        /*0b2c*/ 	.word	0x00030c10
        /*0b30*/ 	.short	0x010a
        /*0b32*/ 	.byte	0x3f
	.zero		1


	//   ....[43]....
        /*0b34*/ 	.word	0x00011a60
        /*0b38*/ 	.word	0x00000008
        /*0b3c*/ 	.word	0x00030c30
        /*0b40*/ 	.short	0x010a
        /*0b42*/ 	.byte	0x3f
	.zero		1


	//   ....[44]....
        /*0b44*/ 	.word	0x00011ab0
        /*0b48*/ 	.word	0x00000007
        /*0b4c*/ 	.word	0x00030c10
        /*0b50*/ 	.short	0x010a
        /*0b52*/ 	.byte	0x3f
	.zero		1


	//   ....[45]....
        /*0b54*/ 	.word	0x00011b00
        /*0b58*/ 	.word	0x00000007
        /*0b5c*/ 	.word	0x00030c30
        /*0b60*/ 	.short	0x010a
        /*0b62*/ 	.byte	0x3f
	.zero		1


	//   ....[46]....
        /*0b64*/ 	.word	0x00011b50
        /*0b68*/ 	.word	0x00000007
        /*0b6c*/ 	.word	0x00030c10
        /*0b70*/ 	.short	0x010a
        /*0b72*/ 	.byte	0x3f
	.zero		1


	//   ....[47]....
        /*0b74*/ 	.word	0x00011ba0
        /*0b78*/ 	.word	0x00000007
        /*0b7c*/ 	.word	0x00030c30
        /*0b80*/ 	.short	0x010a
        /*0b82*/ 	.byte	0x3f
	.zero		1


	//   ....[48]....
        /*0b84*/ 	.word	0x00011bf0
        /*0b88*/ 	.word	0x0000000f
        /*0b8c*/ 	.word	0x00030c20
        /*0b90*/ 	.short	0x010a
        /*0b92*/ 	.byte	0x3f
	.zero		1


	//   ....[49]....
        /*0b94*/ 	.word	0x00011c40
        /*0b98*/ 	.word	0x0000000f
        /*0b9c*/ 	.word	0x00030c40
        /*0ba0*/ 	.short	0x010a
        /*0ba2*/ 	.byte	0x3f
	.zero		1


	//   ....[50]....
        /*0ba4*/ 	.word	0x00011c90
        /*0ba8*/ 	.word	0x0000000f
        /*0bac*/ 	.word	0x00030c28
        /*0bb0*/ 	.short	0x010a
        /*0bb2*/ 	.byte	0x3f
	.zero		1


	//   ....[51]....
        /*0bb4*/ 	.word	0x00011ce0
        /*0bb8*/ 	.word	0x0000000f
        /*0bbc*/ 	.word	0x00030c48
        /*0bc0*/ 	.short	0x010a
        /*0bc2*/ 	.byte	0x3f
	.zero		1


	//   ....[52]....
        /*0bc4*/ 	.word	0x00011d40
        /*0bc8*/ 	.word	0x0000000f
        /*0bcc*/ 	.word	0x00030c20
        /*0bd0*/ 	.short	0x010a
        /*0bd2*/ 	.byte	0x3f
	.zero		1


	//   ....[53]....
        /*0bd4*/ 	.word	0x00011d90
        /*0bd8*/ 	.word	0x0000000f
        /*0bdc*/ 	.word	0x00030c40
        /*0be0*/ 	.short	0x010a
        /*0be2*/ 	.byte	0x3f
	.zero		1


	//   ....[54]....
        /*0be4*/ 	.word	0x00011de0
        /*0be8*/ 	.word	0x0000000f
        /*0bec*/ 	.word	0x00030c28
        /*0bf0*/ 	.short	0x010a
        /*0bf2*/ 	.byte	0x3f
	.zero		1


	//   ....[55]....
        /*0bf4*/ 	.word	0x00011e30
        /*0bf8*/ 	.word	0x00000003
        /*0bfc*/ 	.word	0x00030c40
        /*0c00*/ 	.short	0x010a
        /*0c02*/ 	.byte	0x3f
	.zero		1


	//   ....[56]....
        /*0c04*/ 	.word	0x00011f00
        /*0c08*/ 	.word	0x00000007
        /*0c0c*/ 	.word	0x00000000
        /*0c10*/ 	.short	0x010a
        /*0c12*/ 	.byte	0x3f
	.zero		1


	//   ....[57]....
        /*0c14*/ 	.word	0x00011f50
        /*0c18*/ 	.word	0x00000003
        /*0c1c*/ 	.word	0x00000000
        /*0c20*/ 	.short	0x010a
        /*0c22*/ 	.byte	0x3f
	.zero		1


	//   ....[58]....
        /*0c24*/ 	.word	0x00011fa0
        /*0c28*/ 	.word	0x00000005
        /*0c2c*/ 	.word	0x00000000
        /*0c30*/ 	.short	0x010a
        /*0c32*/ 	.byte	0x3f
	.zero		1


	//----- nvinfo : EIATTR_NUM_MBARRIERS
	.align		4
.L_594:
        /*0c34*/ 	.byte	0x03, 0x38
        /*0c36*/ 	.short	0x0009


	//----- nvinfo : EIATTR_EXIT_INSTR_OFFSETS
	.align		4
        /*0c38*/ 	.byte	0x04, 0x1c
        /*0c3a*/ 	.short	(.L_596 - .L_595)


	//   ....[0]....
.L_595:
        /*0c3c*/ 	.word	0x00011930


	//----- nvinfo : EIATTR_MAX_THREADS
	.align		4
.L_596:
        /*0c40*/ 	.byte	0x04, 0x05
        /*0c42*/ 	.short	(.L_598 - .L_597)
.L_597:
        /*0c44*/ 	.word	0x00000180
        /*0c48*/ 	.word	0x00000001
        /*0c4c*/ 	.word	0x00000001


	//----- nvinfo : EIATTR_CRS_STACK_SIZE
	.align		4
.L_598:
        /*0c50*/ 	.byte	0x04, 0x1e
        /*0c52*/ 	.short	(.L_600 - .L_599)
.L_599:
        /*0c54*/ 	.word	0x00000000


	//----- nvinfo : EIATTR_CBANK_PARAM_SIZE
	.align		4
.L_600:
        /*0c58*/ 	.byte	0x03, 0x19
        /*0c5a*/ 	.short	0x06f0


	//----- nvinfo : EIATTR_PARAM_CBANK
	.align		4
        /*0c5c*/ 	.byte	0x04, 0x0a
        /*0c5e*/ 	.short	(.L_602 - .L_601)
	.align		4
.L_601:
        /*0c60*/ 	.word	index@(.nv.constant0._ZN7cutlass13device_kernelIN5flash11enable_sm90INS1_16FlashAttnBwdSm90INS1_25CollectiveMainloopBwdSm90ILi2ELi2ELi2EN4cute5tupleIJNS5_1CILi1EEES8_S8_EEENS6_IJNS7_ILi128EEESA_NS7_ILi64EEEEEENS_10bfloat16_tEfNS_4arch4Sm90ELb0ELb1ELb0ELb1ELb0ELb1ELb0ELb0ELi2ELi1ELi2ELi2ELb0EEENS1_24CollectiveEpilogueBwdGQAISC_fSF_Li256ELb1ELb0EEENS1_19SingleTileSchedulerILb1ELb0ELb0ELi128EEEEEEEEEvNT_6ParamsE)
        /*0c64*/ 	.short	0x0210
        /*0c66*/ 	.short	0x06f0


	//----- nvinfo : EIATTR_SW_WAR
	.align		4
.L_602:
        /*0c68*/ 	.byte	0x04, 0x36
        /*0c6a*/ 	.short	(.L_604 - .L_603)
.L_603:
        /*0c6c*/ 	.word	0x00000008
.L_604:


//--------------------- .nv.info._ZN7cutlass13device_kernelIN5flash11enable_sm90INS1_16FlashAttnBwdSm90INS1_25CollectiveMainloopBwdSm90ILi2ELi2ELi2EN4cute5tupleIJNS5_1CILi1EEES8_S8_EEENS6_IJNS7_ILi128EEESA_NS7_ILi64EEEEEENS_10bfloat16_tEfNS_4arch4Sm90ELb0ELb1ELb0ELb1ELb1ELb1ELb0ELb0ELi2ELi1ELi2ELi2ELb0EEENS1_24CollectiveEpilogueBwdGQAISC_fSF_Li256ELb1ELb1EEENS1_19SingleTileSchedulerILb1ELb0ELb0ELi128EEEEEEEEEvNT_6ParamsE --------------------------
	.section	.nv.info._ZN7cutlass13device_kernelIN5flash11enable_sm90INS1_16FlashAttnBwdSm90INS1_25CollectiveMainloopBwdSm90ILi2ELi2ELi2EN4cute5tupleIJNS5_1CILi1EEES8_S8_EEENS6_IJNS7_ILi128EEESA_NS7_ILi64EEEEEENS_10bfloat16_tEfNS_4arch4Sm90ELb0ELb1ELb0ELb1ELb1ELb1ELb0ELb0ELi2ELi1ELi2ELi2ELb0EEENS1_24CollectiveEpilogueBwdGQAISC_fSF_Li256ELb1ELb1EEENS1_19SingleTileSchedulerILb1ELb0ELb0ELi128EEEEEEEEEvNT_6ParamsE,"",@"SHT_CUDA_INFO"
	.sectionflags	@""
	.align	4


	//----- nvinfo : EIATTR_CUDA_API_VERSION
	.align		4
        /*0000*/ 	.byte	0x04, 0x37
        /*0002*/ 	.short	(.L_606 - .L_605)
.L_605:
        /*0004*/ 	.word	0x00000082


	//----- nvinfo : EIATTR_KPARAM_INFO
	.align		4
.L_606:
        /*0008*/ 	.byte	0x04, 0x17
        /*000a*/ 	.short	(.L_608 - .L_607)
.L_607:
        /*000c*/ 	.word	0x00000000
        /*0010*/ 	.short	0x0000
        /*0012*/ 	.short	0x0070
        /*0014*/ 	.byte	0x00, 0xf0, 0x01, 0x1a


	//----- nvinfo : EIATTR_SPARSE_MMA_MASK
	.align		4
.L_608:
        /*0018*/ 	.byte	0x03, 0x50
        /*001a*/ 	.short	0x0000


	//----- nvinfo : EIATTR_MAXREG_COUNT
	.align		4
        /*001c*/ 	.byte	0x03, 0x1b
        /*001e*/ 	.short	0x00a8


	//----- nvinfo : EIATTR_NUM_BARRIERS
	.align		4
        /*0020*/ 	.byte	0x02, 0x4c
        /*0022*/ 	.byte	0x10
	.zero		1


	//----- nvinfo : EIATTR_EXTERNS
	.align		4
        /*0024*/ 	.byte	0x04, 0x0f
        /*0026*/ 	.short	(.L_610 - .L_609)


	//   ....[0]....
	.align		4
.L_609:
        /*0028*/ 	.word	index@(__assertfail)


	//----- nvinfo : EIATTR_ANNOTATIONS
	.align		4
.L_610:
        /*002c*/ 	.byte	0x04, 0x55
        /*002e*/ 	.short	(.L_612 - .L_611)


	//   ....[0]....
.L_611:
        /* <DEDUP_REMOVED lines=31> */


	//----- nvinfo : EIATTR_MERCURY_ISA_VERSION
	.align		4
.L_612:
        /*0210*/ 	.byte	0x03, 0x5f
        /*0212*/ 	.short	0x0101


	//----- nvinfo : EIATTR_INT_WARP_WIDE_INSTR_OFFSETS
	.align		4
        /*0214*/ 	.byte	0x04, 0x31
        /*0216*/ 	.short	(.L_614 - .L_613)


	//   ....[0]....
.L_613:
        /*0218*/ 	.word	0x00000190


	//   ....[1]....
        /*021c*/ 	.word	0x000001c0


	//   ....[2]....
        /*0220*/ 	.word	0x0000f5b0


	//   ....[3]....
        /*0224*/ 	.word	0x0000fc00


	//   ....[4]....
        /*0228*/ 	.word	0x000100b0


	//   ....[5]....
        /*022c*/ 	.word	0x00010370


	//   ....[6]....
        /*0230*/ 	.word	0x000105d0


	//   ....[7]....
        /*0234*/ 	.word	0x00010760


	//----- nvinfo : EIATTR_COOP_GROUP_MASK_REGIDS
	.align		4
.L_614:
        /*0238*/ 	.byte	0x04, 0x29
        /*023a*/ 	.short	(.L_616 - .L_615)


	//   ....[0]....
.L_615:
        /*023c*/ 	.word	0xffffffff


	//   ....[1]....
        /*0240*/ 	.word	0xffffffff


	//   ....[2]....
        /*0244*/ 	.word	0xffffffff


	//   ....[3]....
        /*0248*/ 	.word	0xffffffff


	//   ....[4]....
        /*024c*/ 	.word	0xffffffff


	//   ....[5]....
        /*0250*/ 	.word	0xffffffff


	//   ....[6]....
        /*0254*/ 	.word	0xffffffff


	//   ....[7]....
        /*0258*/ 	.word	0xffffffff


	//   ....[8]....
        /*025c*/ 	.word	0xffffffff


	//   ....[9]....
        /*0260*/ 	.word	0xffffffff


	//   ....[10]....
        /*0264*/ 	.word	0xffffffff


	//   ....[11]....
        /*0268*/ 	.word	0xffffffff


	//   ....[12]....
        /*026c*/ 	.word	0xffffffff


	//   ....[13]....
        /*0270*/ 	.word	0xffffffff


	//   ....[14]....
        /*0274*/ 	.word	0xffffffff


	//   ....[15]....
        /*0278*/ 	.word	0xffffffff


	//   ....[16]....
        /*027c*/ 	.word	0xffffffff


	//   ....[17]....
        /*0280*/ 	.word	0xffffffff


	//   ....[18]....
        /*0284*/ 	.word	0xffffffff


	//   ....[19]....
        /*0288*/ 	.word	0xffffffff


	//   ....[20]....
        /*028c*/ 	.word	0xffffffff


	//   ....[21]....
        /*0290*/ 	.word	0xffffffff


	//   ....[22]....
        /*0294*/ 	.word	0xffffffff


	//   ....[23]....
        /*0298*/ 	.word	0xffffffff


	//   ....[24]....
        /*029c*/ 	.word	0xffffffff


	//   ....[25]....
        /*02a0*/ 	.word	0xffffffff


	//   ....[26]....
        /*02a4*/ 	.word	0xffffffff


	//   ....[27]....
        /*02a8*/ 	.word	0xffffffff


	//   ....[28]....
        /*02ac*/ 	.word	0xffffffff


	//   ....[29]....
        /*02b0*/ 	.word	0xffffffff


	//   ....[30]....
        /*02b4*/ 	.word	0xffffffff


	//   ....[31]....
        /*02b8*/ 	.word	0xffffffff


	//   ....[32]....
        /*02bc*/ 	.word	0xffffffff


	//   ....[33]....
        /*02c0*/ 	.word	0xffffffff


	//   ....[34]....
        /*02c4*/ 	.word	0xffffffff


	//   ....[35]....
        /*02c8*/ 	.word	0xffffffff


	//   ....[36]....
        /*02cc*/ 	.word	0xffffffff


	//   ....[37]....
        /*02d0*/ 	.word	0xffffffff


	//   ....[38]....
        /*02d4*/ 	.word	0xffffffff


	//   ....[39]....
        /*02d8*/ 	.word	0xffffffff


	//   ....[40]....
        /*02dc*/ 	.word	0xffffffff


	//   ....[41]....
        /*02e0*/ 	.word	0xffffffff


	//   ....[42]....
        /*02e4*/ 	.word	0xffffffff


	//   ....[43]....
        /*02e8*/ 	.word	0xffffffff


	//   ....[44]....
        /*02ec*/ 	.word	0xffffffff


	//   ....[45]....
        /*02f0*/ 	.word	0xffffffff


	//   ....[46]....
        /*02f4*/ 	.word	0xffffffff


	//   ....[47]....
        /*02f8*/ 	.word	0xffffffff


	//   ....[48]....
        /*02fc*/ 	.word	0xffffffff


	//   ....[49]....
        /*0300*/ 	.word	0xffffffff


	//   ....[50]....
        /*0304*/ 	.word	0xffffffff


	//   ....[51]....
        /*0308*/ 	.word	0xffffffff


	//   ....[52]....
        /*030c*/ 	.word	0xffffffff


	//   ....[53]....
        /*0310*/ 	.word	0xffffffff


	//   ....[54]....
        /*0314*/ 	.word	0xffffffff


	//   ....[55]....
        /*0318*/ 	.word	0xffffffff


	//   ....[56]....
        /*031c*/ 	.word	0xffffffff


	//   ....[57]....
        /*0320*/ 	.word	0xffffffff


	//   ....[58]....
        /*0324*/ 	.word	0xffffffff


	//   ....[59]....
        /*0328*/ 	.word	0xffffffff


	//   ....[60]....
        /*032c*/ 	.word	0xffffffff


	//   ....[61]....
        /*0330*/ 	.word	0xffffffff


	//   ....[62]....
        /*0334*/ 	.word	0xffffffff


	//   ....[63]....
        /*0338*/ 	.word	0xffffffff


	//   ....[64]....
        /*033c*/ 	.word	0xffffffff


	//   ....[65]....
        /*0340*/ 	.word	0xffffffff


	//   ....[66]....
        /*0344*/ 	.word	0xffffffff


	//   ....[67]....
        /*0348*/ 	.word	0xffffffff


	//   ....[68]....
        /*034c*/ 	.word	0xffffffff


	//   ....[69]....
        /*0350*/ 	.word	0xffffffff


	//   ....[70]....
        /*0354*/ 	.word	0xffffffff


	//   ....[71]....
        /*0358*/ 	.word	0xffffffff


	//   ....[72]....
        /*035c*/ 	.word	0xffffffff


	//   ....[73]....
        /*0360*/ 	.word	0xffffffff


	//   ....[74]....
        /*0364*/ 	.word	0xffffffff


	//   ....[75]....
        /*0368*/ 	.word	0xffffffff


	//   ....[76]....
        /*036c*/ 	.word	0xffffffff


	//   ....[77]....
        /*0370*/ 	.word	0xffffffff


	//   ....[78]....
        /*0374*/ 	.word	0xffffffff


	//   ....[79]....
        /*0378*/ 	.word	0xffffffff


	//   ....[80]....
        /*037c*/ 	.word	0xffffffff


	//   ....[81]....
        /*0380*/ 	.word	0xffffffff


	//   ....[82]....
        /*0384*/ 	.word	0xffffffff


	//   ....[83]....
        /*0388*/ 	.word	0xffffffff


	//   ....[84]....
        /*038c*/ 	.word	0xffffffff


	//   ....[85]....
        /*0390*/ 	.word	0xffffffff


	//   ....[86]....
        /*0394*/ 	.word	0xffffffff


	//   ....[87]....
        /*0398*/ 	.word	0xffffffff


	//   ....[88]....
        /*039c*/ 	.word	0xffffffff


	//   ....[89]....
        /*03a0*/ 	.word	0xffffffff


	//   ....[90]....
        /*03a4*/ 	.word	0xffffffff


	//   ....[91]....
        /*03a8*/ 	.word	0xffffffff


	//   ....[92]....
        /*03ac*/ 	.word	0xffffffff


	//   ....[93]....
        /*03b0*/ 	.word	0xffffffff


	//   ....[94]....
        /*03b4*/ 	.word	0xffffffff


	//   ....[95]....
        /*03b8*/ 	.word	0xffffffff


	//   ....[96]....
        /*03bc*/ 	.word	0xffffffff


	//   ....[97]....
        /*03c0*/ 	.word	0xffffffff


	//   ....[98]....
        /*03c4*/ 	.word	0xffffffff


	//   ....[99]....
        /*03c8*/ 	.word	0xffffffff


	//   ....[100]....
        /*03cc*/ 	.word	0xffffffff


	//   ....[101]....
        /*03d0*/ 	.word	0xffffffff


	//   ....[102]....
        /*03d4*/ 	.word	0xffffffff


	//   ....[103]....
        /*03d8*/ 	.word	0xffffffff


	//   ....[104]....
        /*03dc*/ 	.word	0xffffffff


	//   ....[105]....
        /*03e0*/ 	.word	0xffffffff


	//   ....[106]....
        /*03e4*/ 	.word	0xffffffff


	//   ....[107]....
        /*03e8*/ 	.word	0xffffffff


	//   ....[108]....
        /*03ec*/ 	.word	0xffffffff


	//   ....[109]....
        /*03f0*/ 	.word	0xffffffff


	//   ....[110]....
        /*03f4*/ 	.word	0xffffffff


	//   ....[111]....
        /*03f8*/ 	.word	0xffffffff


	//   ....[112]....
        /*03fc*/ 	.word	0xffffffff


	//   ....[113]....
        /*0400*/ 	.word	0xffffffff


	//   ....[114]....
        /*0404*/ 	.word	0xffffffff


	//   ....[115]....
        /*0408*/ 	.word	0xffffffff


	//   ....[116]....
        /*040c*/ 	.word	0xffffffff


	//   ....[117]....
        /*0410*/ 	.word	0xffffffff


	//   ....[118]....
        /*0414*/ 	.word	0xffffffff


	//   ....[119]....
        /*0418*/ 	.word	0xffffffff


	//   ....[120]....
        /*041c*/ 	.word	0xffffffff


	//   ....[121]....
        /*0420*/ 	.word	0xffffffff


	//   ....[122]....
        /*0424*/ 	.word	0xffffffff


	//   ....[123]....
        /*0428*/ 	.word	0xffffffff


	//   ....[124]....
        /*042c*/ 	.word	0xffffffff


	//   ....[125]....
        /*0430*/ 	.word	0xffffffff


	//   ....[126]....
        /*0434*/ 	.word	0xffffffff


	//   ....[127]....
        /*0438*/ 	.word	0xffffffff


	//   ....[128]....
        /*043c*/ 	.word	0xffffffff


	//   ....[129]....
        /*0440*/ 	.word	0xffffffff


	//   ....[130]....
        /*0444*/ 	.word	0xffffffff


	//   ....[131]....
        /*0448*/ 	.word	0xffffffff


	//   ....[132]....
        /*044c*/ 	.word	0xffffffff


	//   ....[133]....
        /*0450*/ 	.word	0xffffffff


	//   ....[134]....
        /*0454*/ 	.word	0xffffffff


	//   ....[135]....
        /*0458*/ 	.word	0xffffffff


	//   ....[136]....
        /*045c*/ 	.word	0xffffffff


	//   ....[137]....
        /*0460*/ 	.word	0xffffffff


	//   ....[138]....
        /*0464*/ 	.word	0xffffffff


	//   ....[139]....
        /*0468*/ 	.word	0xffffffff


	//   ....[140]....
        /*046c*/ 	.word	0xffffffff


	//   ....[141]....
        /*0470*/ 	.word	0xffffffff


	//   ....[142]....
        /*0474*/ 	.word	0xffffffff


	//   ....[143]....
        /*0478*/ 	.word	0xffffffff


	//   ....[144]....
        /*047c*/ 	.word	0xffffffff


	//   ....[145]....
        /*0480*/ 	.word	0xffffffff


	//   ....[146]....
        /*0484*/ 	.word	0xffffffff


	//   ....[147]....
        /*0488*/ 	.word	0xffffffff


	//   ....[148]....
        /*048c*/ 	.word	0xffffffff


	//   ....[149]....
        /*0490*/ 	.word	0xffffffff


	//   ....[150]....
        /*0494*/ 	.word	0xffffffff


	//   ....[151]....
        /*0498*/ 	.word	0xffffffff


	//   ....[152]....
        /*049c*/ 	.word	0xffffffff


	//   ....[153]....
        /*04a0*/ 	.word	0xffffffff


	//   ....[154]....
        /*04a4*/ 	.word	0xffffffff


	//   ....[155]....
        /*04a8*/ 	.word	0xffffffff


	//   ....[156]....
        /*04ac*/ 	.word	0xffffffff


	//   ....[157]....
        /*04b0*/ 	.word	0xffffffff


	//   ....[158]....
        /*04b4*/ 	.word	0xffffffff


	//   ....[159]....
        /*04b8*/ 	.word	0xffffffff


	//   ....[160]....
        /*04bc*/ 	.word	0xffffffff


	//   ....[161]....
        /*04c0*/ 	.word	0xffffffff


	//   ....[162]....
        /*04c4*/ 	.word	0xffffffff


	//   ....[163]....
        /*04c8*/ 	.word	0xffffffff


	//   ....[164]....
        /*04cc*/ 	.word	0xffffffff


	//   ....[165]....
        /*04d0*/ 	.word	0xffffffff


	//   ....[166]....
        /*04d4*/ 	.word	0xffffffff


	//   ....[167]....
        /*04d8*/ 	.word	0xffffffff


	//   ....[168]....
        /*04dc*/ 	.word	0xffffffff


	//   ....[169]....
        /*04e0*/ 	.word	0xffffffff


	//   ....[170]....
        /*04e4*/ 	.word	0xffffffff


	//   ....[171]....
        /*04e8*/ 	.word	0xffffffff


	//   ....[172]....
        /*04ec*/ 	.word	0xffffffff


	//   ....[173]....
        /*04f0*/ 	.word	0xffffffff


	//   ....[174]....
        /*04f4*/ 	.word	0xffffffff


	//   ....[175]....
        /*04f8*/ 	.word	0xffffffff


	//   ....[176]....
        /*04fc*/ 	.word	0xffffffff


	//   ....[177]....
        /*0500*/ 	.word	0xffffffff


	//   ....[178]....
        /*0504*/ 	.word	0xffffffff


	//   ....[179]....
        /*0508*/ 	.word	0xffffffff


	//   ....[180]....
        /*050c*/ 	.word	0xffffffff


	//   ....[181]....
        /*0510*/ 	.word	0xffffffff


	//   ....[182]....
        /*0514*/ 	.word	0xffffffff


	//   ....[183]....
        /*0518*/ 	.word	0xffffffff


	//   ....[184]....
        /*051c*/ 	.word	0xffffffff


	//   ....[185]....
        /*0520*/ 	.word	0xffffffff


	//   ....[186]....
        /*0524*/ 	.word	0xffffffff


	//   ....[187]....
        /*0528*/ 	.word	0xffffffff


	//   ....[188]....
        /*052c*/ 	.word	0xffffffff


	//   ....[189]....
        /*0530*/ 	.word	0xffffffff


	//   ....[190]....
        /*0534*/ 	.word	0xffffffff


	//   ....[191]....
        /*0538*/ 	.word	0xffffffff


	//   ....[192]....
        /*053c*/ 	.word	0xffffffff


	//   ....[193]....
        /*0540*/ 	.word	0xffffffff


	//   ....[194]....
        /*0544*/ 	.word	0xffffffff


	//   ....[195]....
        /*0548*/ 	.word	0xffffffff


	//   ....[196]....
        /*054c*/ 	.word	0xffffffff


	//   ....[197]....
        /*0550*/ 	.word	0xffffffff


	//   ....[198]....
        /*0554*/ 	.word	0xffffffff


	//   ....[199]....
        /*0558*/ 	.word	0xffffffff


	//   ....[200]....
        /*055c*/ 	.word	0xffffffff


	//   ....[201]....
        /*0560*/ 	.word	0xffffffff


	//   ....[202]....
        /*0564*/ 	.word	0xffffffff


	//   ....[203]....
        /*0568*/ 	.word	0xffffffff


	//   ....[204]....
        /*056c*/ 	.word	0xffffffff


	//   ....[205]....
        /*0570*/ 	.word	0xffffffff


	//   ....[206]....
        /*0574*/ 	.word	0xffffffff


	//   ....[207]....
        /*0578*/ 	.word	0xffffffff


	//   ....[208]....
        /*057c*/ 	.word	0xffffffff


	//   ....[209]....
        /*0580*/ 	.word	0xffffffff


	//   ....[210]....
        /*0584*/ 	.word	0xffffffff


	//   ....[211]....
        /*0588*/ 	.word	0xffffffff


	//   ....[212]....
        /*058c*/ 	.word	0x0500000f


	//   ....[213]....
        /*0590*/ 	.word	0x0500000f


	//   ....[214]....
        /*0594*/ 	.word	0x0500000f


	//   ....[215]....
        /*0598*/ 	.word	0x0500000f


	//   ....[216]....
        /*059c*/ 	.word	0x0500000f


	//   ....[217]....
        /*05a0*/ 	.word	0x0500000f


	//----- nvinfo : EIATTR_COOP_GROUP_INSTR_OFFSETS
	.align		4
.L_616:
        /*05a4*/ 	.byte	0x04, 0x28
        /*05a6*/ 	.short	(.L_618 - .L_617)


	//   ....[0]....
.L_617:
        /*05a8*/ 	.word	0x00000070


	//   ....[1]....
        /*05ac*/ 	.word	0x000001a0


	//   ....[2]....
        /*05b0*/ 	.word	0x000001f0


	//   ....[3]....
        /*05b4*/ 	.word	0x000003e0


	//   ....[4]....
        /*05b8*/ 	.word	0x00000620


	//   ....[5]....
        /*05bc*/ 	.word	0x00001410


	//   ....[6]....
        /*05c0*/ 	.word	0x00002630


	//   ....[7]....
        /*05c4*/ 	.word	0x000026f0


	//   ....[8]....
        /*05c8*/ 	.word	0x00002720


	//   ....[9]....
        /*05cc*/ 	.word	0x00002850


	//   ....[10]....
        /*05d0*/ 	.word	0x000028f0


	//   ....[11]....
        /*05d4*/ 	.word	0x00002c60


	//   ....[12]....
        /*05d8*/ 	.word	0x00002cb0


	//   ....[13]....
        /*05dc*/ 	.word	0x00002fd0


	//   ....[14]....
        /*05e0*/ 	.word	0x00003150


	//   ....[15]....
        /*05e4*/ 	.word	0x00003200


	//   ....[16]....
        /*05e8*/ 	.word	0x00003240


	//   ....[17]....
        /*05ec*/ 	.word	0x00003270


	//   ....[18]....
        /*05f0*/ 	.word	0x000032b0


	//   ....[19]....
        /*05f4*/ 	.word	0x000033b0


	//   ....[20]....
        /*05f8*/ 	.word	0x000033f0


	//   ....[21]....
        /*05fc*/ 	.word	0x00003590


	//   ....[22]....
        /*0600*/ 	.word	0x000036c0


	//   ....[23]....
        /*0604*/ 	.word	0x00003760


	//   ....[24]....
        /*0608*/ 	.word	0x00003800


	//   ....[25]....
        /*060c*/ 	.word	0x00003840


	//   ....[26]....
        /*0610*/ 	.word	0x00003870


	//   ....[27]....
        /*0614*/ 	.word	0x00003960


	//   ....[28]....
        /*0618*/ 	.word	0x000039a0


	//   ....[29]....
        /*061c*/ 	.word	0x000039e0


	//   ....[30]....
        /*0620*/ 	.word	0x00003a00


	//   ....[31]....
        /*0624*/ 	.word	0x00003a40


	//   ....[32]....
        /*0628*/ 	.word	0x00003af0


	//   ....[33]....
        /*062c*/ 	.word	0x00003b30


	//   ....[34]....
        /*0630*/ 	.word	0x00003b70


	//   ....[35]....
        /*0634*/ 	.word	0x00003bb0


	//   ....[36]....
        /*0638*/ 	.word	0x00003c60


	//   ....[37]....
        /*063c*/ 	.word	0x00003da0


	//   ....[38]....
        /*0640*/ 	.word	0x00003e00


	//   ....[39]....
        /*0644*/ 	.word	0x00003e40


	//   ....[40]....
        /*0648*/ 	.word	0x00003e50


	//   ....[41]....
        /*064c*/ 	.word	0x00003e70


	//   ....[42]....
        /*0650*/ 	.word	0x00003e80


	//   ....[43]....
        /*0654*/ 	.word	0x00003ea0


	//   ....[44]....
        /*0658*/ 	.word	0x00003ec0


	//   ....[45]....
        /*065c*/ 	.word	0x00003f40


	//   ....[46]....
        /*0660*/ 	.word	0x00003fb0


	//   ....[47]....
        /*0664*/ 	.word	0x00003ff0


	//   ....[48]....
        /*0668*/ 	.word	0x00004030


	//   ....[49]....
        /*066c*/ 	.word	0x00004070


	//   ....[50]....
        /*0670*/ 	.word	0x000040d0


	//   ....[51]....
        /*0674*/ 	.word	0x00004110


	//   ....[52]....
        /*0678*/ 	.word	0x00004160


	//   ....[53]....
        /*067c*/ 	.word	0x000041b0


	//   ....[54]....
        /*0680*/ 	.word	0x00004200


	//   ....[55]....
        /*0684*/ 	.word	0x00004260


	//   ....[56]....
        /*0688*/ 	.word	0x000042a0


	//   ....[57]....
        /*068c*/ 	.word	0x000042e0


	//   ....[58]....
        /*0690*/ 	.word	0x00004320


	//   ....[59]....
        /*0694*/ 	.word	0x00004360


	//   ....[60]....
        /*0698*/ 	.word	0x000043a0


	//   ....[61]....
        /*069c*/ 	.word	0x000043e0


	//   ....[62]....
        /*06a0*/ 	.word	0x00004420


	//   ....[63]....
        /*06a4*/ 	.word	0x00004460


	//   ....[64]....
        /*06a8*/ 	.word	0x000044a0


	//   ....[65]....
        /*06ac*/ 	.word	0x000044e0


	//   ....[66]....
        /*06b0*/ 	.word	0x00004520


	//   ....[67]....
        /*06b4*/ 	.word	0x00004560


	//   ....[68]....
        /*06b8*/ 	.word	0x000045a0


	//   ....[69]....
        /*06bc*/ 	.word	0x000045e0


	//   ....[70]....
        /*06c0*/ 	.word	0x00006800


	//   ....[71]....
        /*06c4*/ 	.word	0x00006860


	//   ....[72]....
        /*06c8*/ 	.word	0x000068a0


	//   ....[73]....
        /*06cc*/ 	.word	0x000068d0


	//   ....[74]....
        /*06d0*/ 	.word	0x00006900


	//   ....[75]....
        /*06d4*/ 	.word	0x00006930


	//   ....[76]....
        /*06d8*/ 	.word	0x00006c10


	//   ....[77]....
        /*06dc*/ 	.word	0x00006c20


	//   ....[78]....
        /*06e0*/ 	.word	0x00006c50


	//   ....[79]....
        /*06e4*/ 	.word	0x00006c80


	//   ....[80]....
        /*06e8*/ 	.word	0x00006cc0


	//   ....[81]....
        /*06ec*/ 	.word	0x00006db0


	//   ....[82]....
        /*06f0*/ 	.word	0x00006e90


	//   ....[83]....
        /*06f4*/ 	.word	0x00006ed0


	//   ....[84]....
        /*06f8*/ 	.word	0x00006f10


	//   ....[85]....
        /*06fc*/ 	.word	0x00006f20


	//   ....[86]....
        /*0700*/ 	.word	0x00006f50


	//   ....[87]....
        /*0704*/ 	.word	0x00006f60


	//   ....[88]....
        /*0708*/ 	.word	0x00006f80


	//   ....[89]....
        /*070c*/ 	.word	0x00006fc0


	//   ....[90]....
        /*0710*/ 	.word	0x00007090


	//   ....[91]....
        /*0714*/ 	.word	0x000070d0


	//   ....[92]....
        /*0718*/ 	.word	0x00007110


	//   ....[93]....
        /*071c*/ 	.word	0x00007150


	//   ....[94]....
        /*0720*/ 	.word	0x00007190


	//   ....[95]....
        /*0724*/ 	.word	0x000071e0


	//   ....[96]....
        /*0728*/ 	.word	0x00007220


	//   ....[97]....
        /*072c*/ 	.word	0x00007270


	//   ....[98]....
        /*0730*/ 	.word	0x000072b0


	//   ....[99]....
        /*0734*/ 	.word	0x000073c0


	//   ....[100]....
        /*0738*/ 	.word	0x00007440


	//   ....[101]....
        /*073c*/ 	.word	0x000074a0


	//   ....[102]....
        /*0740*/ 	.word	0x00007880


	//   ....[103]....
        /*0744*/ 	.word	0x00007890


	//   ....[104]....
        /*0748*/ 	.word	0x000078a0


	//   ....[105]....
        /*074c*/ 	.word	0x000078b0


	//   ....[106]....
        /*0750*/ 	.word	0x000078c0


	//   ....[107]....
        /*0754*/ 	.word	0x000078d0


	//   ....[108]....
        /*0758*/ 	.word	0x00007900


	//   ....[109]....
        /*075c*/ 	.word	0x00007930


	//   ....[110]....
        /*0760*/ 	.word	0x00007970


	//   ....[111]....
        /*0764*/ 	.word	0x00007990


	//   ....[112]....
        /*0768*/ 	.word	0x000079d0


	//   ....[113]....
        /*076c*/ 	.word	0x00007a10


	//   ....[114]....
        /*0770*/ 	.word	0x00007a50


	//   ....[115]....
        /*0774*/ 	.word	0x00007a60


	//   ....[116]....
        /*0778*/ 	.word	0x00007a90


	//   ....[117]....
        /*077c*/ 	.word	0x00007ad0


	//   ....[118]....
        /*0780*/ 	.word	0x00007b00


	//   ....[119]....
        /*0784*/ 	.word	0x00007b20


	//   ....[120]....
        /*0788*/ 	.word	0x00007b50


	//   ....[121]....
        /*078c*/ 	.word	0x00007b90


	//   ....[122]....
        /*0790*/ 	.word	0x00007bd0


	//   ....[123]....
        /*0794*/ 	.word	0x00007c10


	//   ....[124]....
        /*0798*/ 	.word	0x00007c50


	//   ....[125]....
        /*079c*/ 	.word	0x00007c60


	//   ....[126]....
        /*07a0*/ 	.word	0x00007ca0


	//   ....[127]....
        /*07a4*/ 	.word	0x00007ce0


	//   ....[128]....
        /*07a8*/ 	.word	0x00007d20


	//   ....[129]....
        /*07ac*/ 	.word	0x00007d30


	//   ....[130]....
        /*07b0*/ 	.word	0x00007d40


	//   ....[131]....
        /*07b4*/ 	.word	0x00007d50


	//   ....[132]....
        /*07b8*/ 	.word	0x00007d90


	//   ....[133]....
        /*07bc*/ 	.word	0x00007dd0


	//   ....[134]....
        /*07c0*/ 	.word	0x0000a230


	//   ....[135]....
        /*07c4*/ 	.word	0x0000a350


	//   ....[136]....
        /*07c8*/ 	.word	0x0000a3b0


	//   ....[137]....
        /*07cc*/ 	.word	0x0000a480


	//   ....[138]....
        /*07d0*/ 	.word	0x0000a4d0


	//   ....[139]....
        /*07d4*/ 	.word	0x0000a5b0


	//   ....[140]....
        /*07d8*/ 	.word	0x0000a610


	//   ....[141]....
        /*07dc*/ 	.word	0x0000a650


	//   ....[142]....
        /*07e0*/ 	.word	0x0000a6d0


	//   ....[143]....
        /*07e4*/ 	.word	0x0000a760


	//   ....[144]....
        /*07e8*/ 	.word	0x0000a7a0


	//   ....[145]....
        /*07ec*/ 	.word	0x0000a860


	//   ....[146]....
        /*07f0*/ 	.word	0x0000a8a0


	//   ....[147]....
        /*07f4*/ 	.word	0x0000a8e0


	//   ....[148]....
        /*07f8*/ 	.word	0x0000a920


	//   ....[149]....
        /*07fc*/ 	.word	0x0000a980


	//   ....[150]....
        /*0800*/ 	.word	0x0000aa80


	//   ....[151]....
        /*0804*/ 	.word	0x0000acf0


	//   ....[152]....
        /*0808*/ 	.word	0x0000ae00


	//   ....[153]....
        /*080c*/ 	.word	0x0000ae40


	//   ....[154]....
        /*0810*/ 	.word	0x0000aed0


	//   ....[155]....
        /*0814*/ 	.word	0x0000b3a0


	//   ....[156]....
        /*0818*/ 	.word	0x0000b4a0


	//   ....[157]....
        /*081c*/ 	.word	0x0000b4d0


	//   ....[158]....
        /*0820*/ 	.word	0x0000b510


	//   ....[159]....
        /*0824*/ 	.word	0x0000b540


	//   ....[160]....
        /*0828*/ 	.word	0x0000b650


	//   ....[161]....
        /*082c*/ 	.word	0x0000b840


	//   ....[162]....
        /*0830*/ 	.word	0x0000b890


	//   ....[163]....
        /*0834*/ 	.word	0x0000b8d0


	//   ....[164]....
        /*0838*/ 	.word	0x0000b910


	//   ....[165]....
        /*083c*/ 	.word	0x0000b920


	//   ....[166]....
        /*0840*/ 	.word	0x0000baf0


	//   ....[167]....
        /*0844*/ 	.word	0x0000bb00


	//   ....[168]....
        /*0848*/ 	.word	0x0000bb10


	//   ....[169]....
        /*084c*/ 	.word	0x0000bb20


	//   ....[170]....
        /*0850*/ 	.word	0x0000bb30


	//   ....[171]....
        /*0854*/ 	.word	0x0000bb40


	//   ....[172]....
        /*0858*/ 	.word	0x0000bb70


	//   ....[173]....
        /*085c*/ 	.word	0x0000bba0


	//   ....[174]....
        /*0860*/ 	.word	0x0000bbe0


	//   ....[175]....
        /*0864*/ 	.word	0x0000bc10


	//   ....[176]....
        /*0868*/ 	.word	0x0000bc50


	//   ....[177]....
        /*086c*/ 	.word	0x0000bc80


	//   ....[178]....
        /*0870*/ 	.word	0x0000bca0


	//   ....[179]....
        /*0874*/ 	.word	0x0000bce0


	//   ....[180]....
        /*0878*/ 	.word	0x0000bcf0


	//   ....[181]....
        /*087c*/ 	.word	0x0000bd70


	//   ....[182]....
        /*0880*/ 	.word	0x0000bda0


	//   ....[183]....
        /*0884*/ 	.word	0x0000bdd0


	//   ....[184]....
        /*0888*/ 	.word	0x0000be20


	//   ....[185]....
        /*088c*/ 	.word	0x0000be60


	//   ....[186]....
        /*0890*/ 	.word	0x0000be70


	//   ....[187]....
        /*0894*/ 	.word	0x0000beb0


	//   ....[188]....
        /*0898*/ 	.word	0x0000bee0


	//   ....[189]....
        /*089c*/ 	.word	0x0000bf20


	//   ....[190]....
        /*08a0*/ 	.word	0x0000bf40


	//   ....[191]....
        /*08a4*/ 	.word	0x0000bf50


	//   ....[192]....
        /*08a8*/ 	.word	0x0000bf60


	//   ....[193]....
        /*08ac*/ 	.word	0x0000bf70


	//   ....[194]....
        /*08b0*/ 	.word	0x0000bf80


	//   ....[195]....
        /*08b4*/ 	.word	0x0000bf90


	//   ....[196]....
        /*08b8*/ 	.word	0x0000bfa0


	//   ....[197]....
        /*08bc*/ 	.word	0x0000bfb0


	//   ....[198]....
        /*08c0*/ 	.word	0x0000e030


	//   ....[199]....
        /*08c4*/ 	.word	0x0000e1d0


	//   ....[200]....
        /*08c8*/ 	.word	0x0000e420


	//   ....[201]....
        /*08cc*/ 	.word	0x0000e5c0


	//   ....[202]....
        /*08d0*/ 	.word	0x0000e6d0


	//   ....[203]....
        /*08d4*/ 	.word	0x0000f1b0


	//   ....[204]....
        /*08d8*/ 	.word	0x0000f4e0


	//   ....[205]....
        /*08dc*/ 	.word	0x0000f860


	//   ....[206]....
        /*08e0*/ 	.word	0x0000fb30


	//   ....[207]....
        /*08e4*/ 	.word	0x0000fd70


	//   ....[208]....
        /*08e8*/ 	.word	0x0000ffe0


	//   ....[209]....
        /*08ec*/ 	.word	0x000102b0


	//   ....[210]....
        /*08f0*/ 	.word	0x000104d0


	//   ....[211]....
        /*08f4*/ 	.word	0x00010660


	//   ....[212]....
        /*08f8*/ 	.word	0x00012d30


	//   ....[213]....
        /*08fc*/ 	.word	0x00012fc0


	//   ....[214]....
        /*0900*/ 	.word	0x00013030


	//   ....[215]....
        /*0904*/ 	.word	0x000130a0


	//   ....[216]....
        /*0908*/ 	.word	0x00013110


	//   ....[217]....
        /*090c*/ 	.word	0x00013180


	//----- nvinfo : EIATTR_REG_RECONFIG
	.align		4
.L_618:
        /*0910*/ 	.byte	0x01, 0x54
	.zero		2


	//----- nvinfo : EIATTR_SYSCALL_OFFSETS
	.align		4
        /*0914*/ 	.byte	0x04, 0x46
        /*0916*/ 	.short	(.L_620 - .L_619)


	//   ....[0]....
.L_619:
        /*0918*/ 	.word	0x00001070


	//   ....[1]....
        /*091c*/ 	.word	0x00001160


	//   ....[2]....
        /*0920*/ 	.word	0x000012c0


	//   ....[3]....
        /*0924*/ 	.word	0x000013b0


	//----- nvinfo : EIATTR_MBARRIER_INSTR_OFFSETS
	.align		4
.L_620:
        /*0928*/ 	.byte	0x04, 0x39
        /*092a*/ 	.short	(.L_622 - .L_621)


	//   ....[0]....
.L_621:
        /*092c*/ 	.word	0x00000290
        /*0930*/ 	.word	0x000000ff
        /*0934*/ 	.word	0x00030c00
        /*0938*/ 	.short	0x0100
        /*093a*/ 	.byte	0x06
	.zero		1


	//   ....[1]....
        /*093c*/ 	.word	0x00000390
        /*0940*/ 	.word	0x000000ff
        /*0944*/ 	.word	0x00030c10
        /*0948*/ 	.short	0x0100
        /*094a*/ 	.byte	0x08
	.zero		1


	//   ....[2]....
        /*094c*/ 	.word	0x000003a0
        /*0950*/ 	.word	0x000000ff
        /*0954*/ 	.word	0x00030c20
        /*0958*/ 	.short	0x0100
        /*095a*/ 	.byte	0x08
	.zero		1


	//   ....[3]....
        /*095c*/ 	.word	0x000003b0
        /*0960*/ 	.word	0x000000ff
        /*0964*/ 	.word	0x00030c18
        /*0968*/ 	.short	0x0100
        /*096a*/ 	.byte	0x08
	.zero		1


	//   ....[4]....
        /*096c*/ 	.word	0x000003c0
        /*0970*/ 	.word	0x000000ff
        /*0974*/ 	.word	0x00030c28
        /*0978*/ 	.short	0x0100
        /*097a*/ 	.byte	0x08
	.zero		1


	//   ....[5]....
        /*097c*/ 	.word	0x000004f0
        /*0980*/ 	.word	0x000000ff
        /*0984*/ 	.word	0x00030c30
        /*0988*/ 	.short	0x0100
        /*098a*/ 	.byte	0x08
	.zero		1


	//   ....[6]....
        /*098c*/ 	.word	0x00000500
        /*0990*/ 	.word	0x000000ff
        /*0994*/ 	.word	0x00030c40
        /*0998*/ 	.short	0x0100
        /*099a*/ 	.byte	0x08
	.zero		1


	//   ....[7]....
        /*099c*/ 	.word	0x00000510
        /*09a0*/ 	.word	0x000000ff
        /*09a4*/ 	.word	0x00030c38
        /*09a8*/ 	.short	0x0100
        /*09aa*/ 	.byte	0x08
	.zero		1


	//   ....[8]....
        /*09ac*/ 	.word	0x00000520
        /*09b0*/ 	.word	0x000000ff
        /*09b4*/ 	.word	0x00030c48
        /*09b8*/ 	.short	0x0100
        /*09ba*/ 	.byte	0x08
	.zero		1


	//   ....[9]....
        /*09bc*/ 	.word	0x00001450
        /*09c0*/ 	.word	0x00000010
        /*09c4*/ 	.word	0x00030c00
        /*09c8*/ 	.short	0x010a
        /*09ca*/ 	.byte	0x3f
	.zero		1


	//   ....[10]....
        /*09cc*/ 	.word	0x00001570
        /*09d0*/ 	.word	0x00000010
        /*09d4*/ 	.word	0x00030c00
        /*09d8*/ 	.short	0x010a
        /*09da*/ 	.byte	0x3f
	.zero		1


	//   ....[11]....
        /*09dc*/ 	.word	0x00001fd0
        /*09e0*/ 	.word	0x00000008
        /*09e4*/ 	.word	0x00030c10
        /*09e8*/ 	.short	0x010a
        /*09ea*/ 	.byte	0x3f
	.zero		1


	//   ....[12]....
        /*09ec*/ 	.word	0x00002040
        /*09f0*/ 	.word	0x00000008
        /*09f4*/ 	.word	0x00030c10
        /*09f8*/ 	.short	0x010a
        /*09fa*/ 	.byte	0x3f
	.zero		1


	//   ....[13]....
        /*09fc*/ 	.word	0x00002420
        /*0a00*/ 	.word	0x00000008
        /*0a04*/ 	.word	0x00030c30
        /*0a08*/ 	.short	0x010a
        /*0a0a*/ 	.byte	0x3f
	.zero		1


	//   ....[14]....
        /*0a0c*/ 	.word	0x00002490
        /*0a10*/ 	.word	0x00000008
        /*0a14*/ 	.word	0x00030c30
        /*0a18*/ 	.short	0x010a
        /*0a1a*/ 	.byte	0x3f
	.zero		1


	//   ....[15]....
        /*0a1c*/ 	.word	0x00005520
        /*0a20*/ 	.word	0x00000009
        /*0a24*/ 	.word	0x00000000
        /*0a28*/ 	.short	0x0101
        /*0a2a*/ 	.byte	0x3f
	.zero		1


	//   ....[16]....
        /*0a2c*/ 	.word	0x00005970
        /*0a30*/ 	.word	0x00000008
        /*0a34*/ 	.word	0x00000000
        /*0a38*/ 	.short	0x0101
        /*0a3a*/ 	.byte	0x3f
	.zero		1


	//   ....[17]....
        /*0a3c*/ 	.word	0x00006240
        /*0a40*/ 	.word	0x00000007
        /*0a44*/ 	.word	0x00030c10
        /*0a48*/ 	.short	0x010a
        /*0a4a*/ 	.byte	0x3f
	.zero		1


	//   ....[18]....
        /*0a4c*/ 	.word	0x000062c0
        /*0a50*/ 	.word	0x00000007
        /*0a54*/ 	.word	0x00030c10
        /*0a58*/ 	.short	0x010a
        /*0a5a*/ 	.byte	0x3f
	.zero		1


	//   ....[19]....
        /*0a5c*/ 	.word	0x000066d0
        /*0a60*/ 	.word	0x00000007
        /*0a64*/ 	.word	0x00030c30
        /*0a68*/ 	.short	0x010a
        /*0a6a*/ 	.byte	0x3f
	.zero		1


	//   ....[20]....
        /*0a6c*/ 	.word	0x00006760
        /*0a70*/ 	.word	0x00000007
        /*0a74*/ 	.word	0x00030c30
        /*0a78*/ 	.short	0x010a
        /*0a7a*/ 	.byte	0x3f
	.zero		1


	//   ....[21]....
        /*0a7c*/ 	.word	0x00008f30
        /*0a80*/ 	.word	0x00000008
        /*0a84*/ 	.word	0x00000000
        /*0a88*/ 	.short	0x0101
        /*0a8a*/ 	.byte	0x3f
	.zero		1


	//   ....[22]....
        /*0a8c*/ 	.word	0x00009390
        /*0a90*/ 	.word	0x00000007
        /*0a94*/ 	.word	0x00000000
        /*0a98*/ 	.short	0x0101
        /*0a9a*/ 	.byte	0x3f
	.zero		1


	//   ....[23]....
        /*0a9c*/ 	.word	0x00009bf0
        /*0aa0*/ 	.word	0x00000007
        /*0aa4*/ 	.word	0x00030c10
        /*0aa8*/ 	.short	0x010a
        /*0aaa*/ 	.byte	0x3f
	.zero		1


	//   ....[24]....
        /*0aac*/ 	.word	0x00009c70
        /*0ab0*/ 	.word	0x00000007
        /*0ab4*/ 	.word	0x00030c10
        /*0ab8*/ 	.short	0x010a
        /*0aba*/ 	.byte	0x3f
	.zero		1


	//   ....[25]....
        /*0abc*/ 	.word	0x0000a070
        /*0ac0*/ 	.word	0x00000007
        /*0ac4*/ 	.word	0x00030c30
        /*0ac8*/ 	.short	0x010a
        /*0aca*/ 	.byte	0x3f
	.zero		1


	//   ....[26]....
        /*0acc*/ 	.word	0x0000a100
        /*0ad0*/ 	.word	0x00000007
        /*0ad4*/ 	.word	0x00030c30
        /*0ad8*/ 	.short	0x010a
        /*0ada*/ 	.byte	0x3f
	.zero		1


	//   ....[27]....
        /*0adc*/ 	.word	0x0000d230
        /*0ae0*/ 	.word	0x00000008
        /*0ae4*/ 	.word	0x00000000
        /*0ae8*/ 	.short	0x0101
        /*0aea*/ 	.byte	0x3f
	.zero		1


	//   ....[28]....
        /*0aec*/ 	.word	0x0000d6a0
        /*0af0*/ 	.word	0x00000007
        /*0af4*/ 	.word	0x00000000
        /*0af8*/ 	.short	0x0101
        /*0afa*/ 	.byte	0x3f
	.zero		1


	//   ....[29]....
        /*0afc*/ 	.word	0x00011360
        /*0b00*/ 	.word	0x0000000f
        /*0b04*/ 	.word	0x00030c20
        /*0b08*/ 	.short	0x010a
        /*0b0a*/ 	.byte	0x3f
	.zero		1


	//   ....[30]....
        /*0b0c*/ 	.word	0x00011950
        /*0b10*/ 	.word	0x0000000f
        /*0b14*/ 	.word	0x00030c40
        /*0b18*/ 	.short	0x010a
        /*0b1a*/ 	.byte	0x3f
	.zero		1


	//   ....[31]....
        /*0b1c*/ 	.word	0x00011bb0
        /*0b20*/ 	.word	0x0000000f
        /*0b24*/ 	.word	0x00030c28
        /*0b28*/ 	.short	0x010a
        /*0b2a*/ 	.byte	0x3f
	.zero		1


	//   ....[32]....
        /*0b2c*/ 	.word	0x00011e10
        /*0b30*/ 	.word	0x0000000f
        /*0b34*/ 	.word	0x00030c48
        /*0b38*/ 	.short	0x010a
        /*0b3a*/ 	.byte	0x3f
	.zero		1


	//   ....[33]....
        /*0b3c*/ 	.word	0x00012010
        /*0b40*/ 	.word	0x0000000f
        /*0b44*/ 	.word	0x00030c20
        /*0b48*/ 	.short	0x010a
        /*0b4a*/ 	.byte	0x3f
	.zero		1


	//   ....[34]....
        /*0b4c*/ 	.word	0x000122e0
        /*0b50*/ 	.word	0x0000000f
        /*0b54*/ 	.word	0x00030c40
        /*0b58*/ 	.short	0x010a
        /*0b5a*/ 	.byte	0x3f
	.zero		1


	//   ....[35]....
        /*0b5c*/ 	.word	0x00012510
        /*0b60*/ 	.word	0x0000000f
        /*0b64*/ 	.word	0x00030c28
        /*0b68*/ 	.short	0x010a
        /*0b6a*/ 	.byte	0x3f
	.zero		1


	//   ....[36]....
        /*0b6c*/ 	.word	0x000127b0
        /*0b70*/ 	.word	0x00000003
        /*0b74*/ 	.word	0x00030c40
        /*0b78*/ 	.short	0x010a
        /*0b7a*/ 	.byte	0x3f
	.zero		1


	//   ....[37]....
        /*0b7c*/ 	.word	0x00012ba0
        /*0b80*/ 	.word	0x00000007
        /*0b84*/ 	.word	0x00000000
        /*0b88*/ 	.short	0x010a
        /*0b8a*/ 	.byte	0x3f
	.zero		1


	//   ....[38]....
        /*0b8c*/ 	.word	0x00012bf0
        /*0b90*/ 	.word	0x00000003
        /*0b94*/ 	.word	0x00000000
        /*0b98*/ 	.short	0x010a
        /*0b9a*/ 	.byte	0x3f
	.zero		1


	//   ....[39]....
        /*0b9c*/ 	.word	0x00012c50
        /*0ba0*/ 	.word	0x00000005
        /*0ba4*/ 	.word	0x00000000
        /*0ba8*/ 	.short	0x010a
        /*0baa*/ 	.byte	0x3f
	.zero		1


	//   ....[40]....
        /*0bac*/ 	.word	0x00012c80
        /*0bb0*/ 	.word	0x00000003
        /*0bb4*/ 	.word	0x00000000
        /*0bb8*/ 	.short	0x010a
        /*0bba*/ 	.byte	0x3f
	.zero		1


	//   ....[41]....
        /*0bbc*/ 	.word	0x00012d60
        /*0bc0*/ 	.word	0x00000010
        /*0bc4*/ 	.word	0x00030c00
        /*0bc8*/ 	.short	0x010a
        /*0bca*/ 	.byte	0x3f
	.zero		1


	//   ....[42]....
        /*0bcc*/ 	.word	0x00012db0
        /*0bd0*/ 	.word	0x00000008
        /*0bd4*/ 	.word	0x00030c10
        /*0bd8*/ 	.short	0x010a
        /*0bda*/ 	.byte	0x3f
	.zero		1


	//   ....[43]....
        /*0bdc*/ 	.word	0x00012e00
        /*0be0*/ 	.word	0x00000008
        /*0be4*/ 	.word	0x00030c30
        /*0be8*/ 	.short	0x010a
        /*0bea*/ 	.byte	0x3f
	.zero		1


	//   ....[44]....
        /*0bec*/ 	.word	0x00012e50
        /*0bf0*/ 	.word	0x00000007
        /*0bf4*/ 	.word	0x00030c10
        /*0bf8*/ 	.short	0x010a
        /*0bfa*/ 	.byte	0x3f
	.zero		1


	//   ....[45]....
        /*0bfc*/ 	.word	0x00012ea0
        /*0c00*/ 	.word	0x00000007
        /*0c04*/ 	.word	0x00030c30
        /*0c08*/ 	.short	0x010a
        /*0c0a*/ 	.byte	0x3f
	.zero		1


	//   ....[46]....
        /*0c0c*/ 	.word	0x00012ef0
        /*0c10*/ 	.word	0x00000007
        /*0c14*/ 	.word	0x00030c10
        /*0c18*/ 	.short	0x010a
        /*0c1a*/ 	.byte	0x3f
	.zero		1


	//   ....[47]....
        /*0c1c*/ 	.word	0x00012f40
        /*0c20*/ 	.word	0x00000007
        /*0c24*/ 	.word	0x00030c30
        /*0c28*/ 	.short	0x010a
        /*0c2a*/ 	.byte	0x3f
	.zero		1


	//   ....[48]....
        /*0c2c*/ 	.word	0x000131c0
        /*0c30*/ 	.word	0x0000000f
        /*0c34*/ 	.word	0x00030c20
        /*0c38*/ 	.short	0x010a
        /*0c3a*/ 	.byte	0x3f
	.zero		1


	//   ....[49]....
        /*0c3c*/ 	.word	0x00013210
        /*0c40*/ 	.word	0x0000000f
        /*0c44*/ 	.word	0x00030c40
        /*0c48*/ 	.short	0x010a
        /*0c4a*/ 	.byte	0x3f
	.zero		1


	//   ....[50]....
        /*0c4c*/ 	.word	0x00013260
        /*0c50*/ 	.word	0x0000000f
        /*0c54*/ 	.word	0x00030c28
        /*0c58*/ 	.short	0x010a
        /*0c5a*/ 	.byte	0x3f
	.zero		1


	//   ....[51]....
        /*0c5c*/ 	.word	0x000132b0
        /*0c60*/ 	.word	0x0000000f
        /*0c64*/ 	.word	0x00030c48
        /*0c68*/ 	.short	0x010a
        /*0c6a*/ 	.byte	0x3f
	.zero		1


	//   ....[52]....
        /*0c6c*/ 	.word	0x00013310
        /*0c70*/ 	.word	0x0000000f
        /*0c74*/ 	.word	0x00030c20
        /*0c78*/ 	.short	0x010a
        /*0c7a*/ 	.byte	0x3f
	.zero		1


	//   ....[53]....
        /*0c7c*/ 	.word	0x00013360
        /*0c80*/ 	.word	0x0000000f
        /*0c84*/ 	.word	0x00030c40
        /*0c88*/ 	.short	0x010a
        /*0c8a*/ 	.byte	0x3f
	.zero		1


	//   ....[54]....
        /*0c8c*/ 	.word	0x000133b0
        /*0c90*/ 	.word	0x0000000f
        /*0c94*/ 	.word	0x00030c28
        /*0c98*/ 	.short	0x010a
        /*0c9a*/ 	.byte	0x3f
	.zero		1


	//   ....[55]....
        /*0c9c*/ 	.word	0x00013400
        /*0ca0*/ 	.word	0x00000003
        /*0ca4*/ 	.word	0x00030c40
        /*0ca8*/ 	.short	0x010a
        /*0caa*/ 	.byte	0x3f
	.zero		1


	//   ....[56]....
        /*0cac*/ 	.word	0x000134d0
        /*0cb0*/ 	.word	0x00000007
        /*0cb4*/ 	.word	0x00000000
        /*0cb8*/ 	.short	0x010a
        /*0cba*/ 	.byte	0x3f
	.zero		1


	//   ....[57]....
        /*0cbc*/ 	.word	0x00013520
        /*0cc0*/ 	.word	0x00000003
        /*0cc4*/ 	.word	0x00000000
        /*0cc8*/ 	.short	0x010a
        /*0cca*/ 	.byte	0x3f
	.zero		1


	//   ....[58]....
        /*0ccc*/ 	.word	0x00013570
        /*0cd0*/ 	.word	0x00000005
        /*0cd4*/ 	.word	0x00000000
        /*0cd8*/ 	.short	0x010a
        /*0cda*/ 	.byte	0x3f
	.zero		1


	//----- nvinfo : EIATTR_NUM_MBARRIERS
	.align		4
.L_622:
        /*0cdc*/ 	.byte	0x03, 0x38
        /*0cde*/ 	.short	0x0009


	//----- nvinfo : EIATTR_EXIT_INSTR_OFFSETS
	.align		4
        /*0ce0*/ 	.byte	0x04, 0x1c
        /*0ce2*/ 	.short	(.L_624 - .L_623)


	//   ....[0]....
.L_623:
        /*0ce4*/ 	.word	0x00012cd0


	//----- nvinfo : EIATTR_MAX_THREADS
	.align		4
.L_624:
        /*0ce8*/ 	.byte	0x04, 0x05
        /*0cea*/ 	.short	(.L_626 - .L_625)
.L_625:
        /*0cec*/ 	.word	0x00000180
        /*0cf0*/ 	.word	0x00000001
        /*0cf4*/ 	.word	0x00000001


	//----- nvinfo : EIATTR_CRS_STACK_SIZE
	.align		4
.L_626:
        /*0cf8*/ 	.byte	0x04, 0x1e
        /*0cfa*/ 	.short	(.L_628 - .L_627)
.L_627:
        /*0cfc*/ 	.word	0x00000000


	//----- nvinfo : EIATTR_CBANK_PARAM_SIZE
	.align		4
.L_628:
        /*0d00*/ 	.byte	0x03, 0x19
        /*0d02*/ 	.short	0x06f0


	//----- nvinfo : EIATTR_PARAM_CBANK
	.align		4
        /*0d04*/ 	.byte	0x04, 0x0a
        /*0d06*/ 	.short	(.L_630 - .L_629)
	.align		4
.L_629:
        /*0d08*/ 	.word	index@(.nv.constant0._ZN7cutlass13device_kernelIN5flash11enable_sm90INS1_16FlashAttnBwdSm90INS1_25CollectiveMainloopBwdSm90ILi2ELi2ELi2EN4cute5tupleIJNS5_1CILi1EEES8_S8_EEENS6_IJNS7_ILi128EEESA_NS7_ILi64EEEEEENS_10bfloat16_tEfNS_4arch4Sm90ELb0ELb1ELb0ELb1ELb1ELb1ELb0ELb0ELi2ELi1ELi2ELi2ELb0EEENS1_24CollectiveEpilogueBwdGQAISC_fSF_Li256ELb1ELb1EEENS1_19SingleTileSchedulerILb1ELb0ELb0ELi128EEEEEEEEEvNT_6ParamsE)
        /*0d0c*/ 	.short	0x0210
        /*0d0e*/ 	.short	0x06f0


	//----- nvinfo : EIATTR_SW_WAR
	.align		4
.L_630:
        /*0d10*/ 	.byte	0x04, 0x36
        /*0d12*/ 	.short	(.L_632 - .L_631)
.L_631:
        /*0d14*/ 	.word	0x00000008
.L_632:


//--------------------- .nv.info._ZN7cutlass13device_kernelIN5flash11enable_sm90INS1_16FlashAttnBwdSm90INS1_25CollectiveMainloopBwdSm90ILi2ELi2ELi2EN4cute5tupleIJNS5_1CILi1EEES8_S8_EEENS6_IJNS7_ILi128EEESA_NS7_ILi64EEEEEENS_10bfloat16_tEfNS_4arch4Sm90ELb1ELb0ELb0ELb0ELb0ELb1ELb0ELb0ELi2ELi1ELi2ELi2ELb0EEENS1_21CollectiveEpilogueBwdISC_SD_SF_Li256ELb0ELb0ELi1EEENS1_25SingleTileBwdLPTSchedulerILb0ELi128ELb0EEEEEEEEEvNT_6ParamsE --------------------------
	.section	.nv.info._ZN7cutlass13device_kernelIN5flash11enable_sm90INS1_16FlashAttnBwdSm90INS1_25CollectiveMainloopBwdSm90ILi2ELi2ELi2EN4cute5tupleIJNS5_1CILi1EEES8_S8_EEENS6_IJNS7_ILi128EEESA_NS7_ILi64EEEEEENS_10bfloat16_tEfNS_4arch4Sm90ELb1ELb0ELb0ELb0ELb0ELb1ELb0ELb0ELi2ELi1ELi2ELi2ELb0EEENS1_21CollectiveEpilogueBwdISC_SD_SF_Li256ELb0ELb0ELi1EEENS1_25SingleTileBwdLPTSchedulerILb0ELi128ELb0EEEEEEEEEvNT_6ParamsE,"",@"SHT_CUDA_INFO"
	.sectionflags	@""
	.align	4


	//----- nvinfo : EIATTR_CUDA_API_VERSION
	.align		4
        /*0000*/ 	.byte	0x04, 0x37
        /*0002*/ 	.short	(.L_634 - .L_633)
.L_633:
        /*0004*/ 	.word	0x00000082


	//----- nvinfo : EIATTR_KPARAM_INFO
	.align		4
.L_634:
        /*0008*/ 	.byte	0x04, 0x17
        /*000a*/ 	.short	(.L_636 - .L_635)
.L_635:
        /*000c*/ 	.word	0x00000000
        /*0010*/ 	.short	0x0000
        /*0012*/ 	.short	0x0070
        /*0014*/ 	.byte	0x00, 0xf0, 0x01, 0x24


	//----- nvinfo : EIATTR_SPARSE_MMA_MASK
	.align		4
.L_636:
        /*0018*/ 	.byte	0x03, 0x50
        /*001a*/ 	.short	0x0000


	//----- nvinfo : EIATTR_MAXREG_COUNT
	.align		4
        /*001c*/ 	.byte	0x03, 0x1b
        /*001e*/ 	.short	0x00a8


	//----- nvinfo : EIATTR_NUM_BARRIERS
	.align		4
        /*0020*/ 	.byte	0x02, 0x4c
        /*0022*/ 	.byte	0x10
	.zero		1


	//----- nvinfo : EIATTR_EXTERNS
	.align		4
        /*0024*/ 	.byte	0x04, 0x0f
        /*0026*/ 	.short	(.L_638 - .L_637)


	//   ....[0]....
	.align		4
.L_637:
        /*0028*/ 	.word	index@(__assertfail)


	//----- nvinfo : EIATTR_ANNOTATIONS
	.align		4
.L_638:
        /*002c*/ 	.byte	0x04, 0x55
        /*002e*/ 	.short	(.L_640 - .L_639)


	//   ....[0]....
.L_639:
        /* <DEDUP_REMOVED lines=31> */
        /*0214*/ 	.byte	0x10, 0xcf, 0x00, 0x00


	//----- nvinfo : EIATTR_MERCURY_ISA_VERSION
	.align		4
.L_640:
        /*0218*/ 	.byte	0x03, 0x5f
        /*021a*/ 	.short	0x0101


	//----- nvinfo : EIATTR_INT_WARP_WIDE_INSTR_OFFSETS
	.align		4
        /*021c*/ 	.byte	0x04, 0x31
        /*021e*/ 	.short	(.L_642 - .L_641)


	//   ....[0]....
.L_641:
        /*0220*/ 	.word	0x000001e0


	//   ....[1]....
        /*0224*/ 	.word	0x000002a0


	//----- nvinfo : EIATTR_COOP_GROUP_MASK_REGIDS
	.align		4
.L_642:
        /*0228*/ 	.byte	0x04, 0x29
        /*022a*/ 	.short	(.L_644 - .L_643)


	//   ....[0]....
.L_643:
        /*022c*/ 	.word	0xffffffff


	//   ....[1]....
        /*0230*/ 	.word	0xffffffff


	//   ....[2]....
        /*0234*/ 	.word	0xffffffff


	//   ....[3]....
        /*0238*/ 	.word	0xffffffff


	//   ....[4]....
        /*023c*/ 	.word	0xffffffff


	//   ....[5]....
        /*0240*/ 	.word	0xffffffff


	//   ....[6]....
        /*0244*/ 	.word	0xffffffff


	//   ....[7]....
        /*0248*/ 	.word	0xffffffff


	//   ....[8]....
        /*024c*/ 	.word	0xffffffff


	//   ....[9]....
        /*0250*/ 	.word	0xffffffff


	//   ....[10]....
        /*0254*/ 	.word	0xffffffff


	//   ....[11]....
        /*0258*/ 	.word	0xffffffff


	//   ....[12]....
        /*025c*/ 	.word	0xffffffff


	//   ....[13]....
        /*0260*/ 	.word	0xffffffff


	//   ....[14]....
        /*0264*/ 	.word	0xffffffff


	//   ....[15]....
        /*0268*/ 	.word	0xffffffff


	//   ....[16]....
        /*026c*/ 	.word	0xffffffff


	//   ....[17]....
        /*0270*/ 	.word	0xffffffff


	//   ....[18]....
        /*0274*/ 	.word	0xffffffff


	//   ....[19]....
        /*0278*/ 	.word	0xffffffff


	//   ....[20]....
        /*027c*/ 	.word	0xffffffff


	//   ....[21]....
        /*0280*/ 	.word	0xffffffff


	//   ....[22]....
        /*0284*/ 	.word	0xffffffff


	//   ....[23]....
        /*0288*/ 	.word	0xffffffff


	//   ....[24]....
        /*028c*/ 	.word	0xffffffff


	//   ....[25]....
        /*0290*/ 	.word	0xffffffff


	//   ....[26]....
        /*0294*/ 	.word	0xffffffff


	//   ....[27]....
        /*0298*/ 	.word	0xffffffff


	//   ....[28]....
        /*029c*/ 	.word	0xffffffff


	//   ....[29]....
        /*02a0*/ 	.word	0xffffffff


	//   ....[30]....
        /*02a4*/ 	.word	0xffffffff


	//   ....[31]....
        /*02a8*/ 	.word	0xffffffff


	//   ....[32]....
        /*02ac*/ 	.word	0xffffffff


	//   ....[33]....
        /*02b0*/ 	.word	0xffffffff


	//   ....[34]....
        /*02b4*/ 	.word	0xffffffff


	//   ....[35]....
        /*02b8*/ 	.word	0xffffffff


	//   ....[36]....
        /*02bc*/ 	.word	0xffffffff


	//   ....[37]....
        /*02c0*/ 	.word	0xffffffff


	//   ....[38]....
        /*02c4*/ 	.word	0xffffffff


	//   ....[39]....
        /*02c8*/ 	.word	0xffffffff


	//   ....[40]....
        /*02cc*/ 	.word	0xffffffff


	//   ....[41]....
        /*02d0*/ 	.word	0xffffffff


	//   ....[42]....
        /*02d4*/ 	.word	0xffffffff


	//   ....[43]....
        /*02d8*/ 	.word	0xffffffff


	//   ....[44]....
        /*02dc*/ 	.word	0xffffffff


	//   ....[45]....
        /*02e0*/ 	.word	0xffffffff


	//   ....[46]....
        /*02e4*/ 	.word	0xffffffff


	//   ....[47]....
        /*02e8*/ 	.word	0xffffffff


	//   ....[48]....
        /*02ec*/ 	.word	0xffffffff


	//   ....[49]....
        /*02f0*/ 	.word	0xffffffff


	//   ....[50]....
        /*02f4*/ 	.word	0xffffffff


	//   ....[51]....
        /*02f8*/ 	.word	0xffffffff


	//   ....[52]....
        /*02fc*/ 	.word	0xffffffff


	//   ....[53]....
        /*0300*/ 	.word	0xffffffff


	//   ....[54]....
        /*0304*/ 	.word	0xffffffff


	//   ....[55]....
        /*0308*/ 	.word	0xffffffff


	//   ....[56]....
        /*030c*/ 	.word	0xffffffff


	//   ....[57]....
        /*0310*/ 	.word	0xffffffff


	//   ....[58]....
        /*0314*/ 	.word	0xffffffff


	//   ....[59]....
        /*0318*/ 	.word	0xffffffff


	//   ....[60]....
        /*031c*/ 	.word	0xffffffff


	//   ....[61]....
        /*0320*/ 	.word	0xffffffff


	//   ....[62]....
        /*0324*/ 	.word	0xffffffff


	//   ....[63]....
        /*0328*/ 	.word	0xffffffff


	//   ....[64]....
        /*032c*/ 	.word	0xffffffff


	//   ....[65]....
        /*0330*/ 	.word	0xffffffff


	//   ....[66]....
        /*0334*/ 	.word	0xffffffff


	//   ....[67]....
        /*0338*/ 	.word	0xffffffff


	//   ....[68]....
        /*033c*/ 	.word	0xffffffff


	//   ....[69]....
        /*0340*/ 	.word	0xffffffff


	//   ....[70]....
        /*0344*/ 	.word	0xffffffff


	//   ....[71]....
        /*0348*/ 	.word	0xffffffff


	//   ....[72]....
        /*034c*/ 	.word	0xffffffff


	//   ....[73]....
        /*0350*/ 	.word	0xffffffff


	//   ....[74]....
        /*0354*/ 	.word	0xffffffff


	//   ....[75]....
        /*0358*/ 	.word	0xffffffff


	//   ....[76]....
        /*035c*/ 	.word	0xffffffff


	//   ....[77]....
        /*0360*/ 	.word	0xffffffff


	//   ....[78]....
        /*0364*/ 	.word	0xffffffff


	//   ....[79]....
        /*0368*/ 	.word	0xffffffff


	//   ....[80]....
        /*036c*/ 	.word	0xffffffff


	//   ....[81]....
        /*0370*/ 	.word	0xffffffff


	//   ....[82]....
        /*0374*/ 	.word	0xffffffff


	//   ....[83]....
        /*0378*/ 	.word	0xffffffff


	//   ....[84]....
        /*037c*/ 	.word	0xffffffff


	//   ....[85]....
        /*0380*/ 	.word	0xffffffff


	//   ....[86]....
        /*0384*/ 	.word	0xffffffff


	//   ....[87]....
        /*0388*/ 	.word	0xffffffff


	//   ....[88]....
        /*038c*/ 	.word	0xffffffff


	//   ....[89]....
        /*0390*/ 	.word	0xffffffff


	//   ....[90]....
        /*0394*/ 	.word	0xffffffff


	//   ....[91]....
        /*0398*/ 	.word	0xffffffff


	//   ....[92]....
        /*039c*/ 	.word	0xffffffff


	//   ....[93]....
        /*03a0*/ 	.word	0xffffffff


	//   ....[94]....
        /*03a4*/ 	.word	0xffffffff


	//   ....[95]....
        /*03a8*/ 	.word	0xffffffff


	//   ....[96]....
        /*03ac*/ 	.word	0xffffffff


	//   ....[97]....
        /*03b0*/ 	.word	0xffffffff


	//   ....[98]....
        /*03b4*/ 	.word	0xffffffff


	//   ....[99]....
        /*03b8*/ 	.word	0xffffffff


	//   ....[100]....
        /*03bc*/ 	.word	0xffffffff


	//   ....[101]....
        /*03c0*/ 	.word	0xffffffff


	//   ....[102]....
        /*03c4*/ 	.word	0xffffffff


	//   ....[103]....
        /*03c8*/ 	.word	0xffffffff


	//   ....[104]....
        /*03cc*/ 	.word	0xffffffff


	//   ....[105]....
        /*03d0*/ 	.word	0xffffffff


	//   ....[106]....
        /*03d4*/ 	.word	0xffffffff


	//   ....[107]....
        /*03d8*/ 	.word	0xffffffff


	//   ....[108]....
        /*03dc*/ 	.word	0xffffffff


	//   ....[109]....
        /*03e0*/ 	.word	0xffffffff


	//   ....[110]....
        /*03e4*/ 	.word	0xffffffff


	//   ....[111]....
        /*03e8*/ 	.word	0xffffffff


	//   ....[112]....
        /*03ec*/ 	.word	0xffffffff


	//   ....[113]....
        /*03f0*/ 	.word	0xffffffff


	//   ....[114]....
        /*03f4*/ 	.word	0xffffffff


	//   ....[115]....
        /*03f8*/ 	.word	0xffffffff


	//   ....[116]....
        /*03fc*/ 	.word	0xffffffff


	//   ....[117]....
        /*0400*/ 	.word	0xffffffff


	//   ....[118]....
        /*0404*/ 	.word	0xffffffff


	//   ....[119]....
        /*0408*/ 	.word	0xffffffff


	//   ....[120]....
        /*040c*/ 	.word	0xffffffff


	//   ....[121]....
        /*0410*/ 	.word	0xffffffff


	//   ....[122]....
        /*0414*/ 	.word	0xffffffff


	//   ....[123]....
        /*0418*/ 	.word	0xffffffff


	//   ....[124]....
        /*041c*/ 	.word	0xffffffff


	//   ....[125]....
        /*0420*/ 	.word	0xffffffff


	//   ....[126]....
        /*0424*/ 	.word	0xffffffff


	//   ....[127]....
        /*0428*/ 	.word	0xffffffff


	//   ....[128]....
        /*042c*/ 	.word	0xffffffff


	//   ....[129]....
        /*0430*/ 	.word	0xffffffff


	//   ....[130]....
        /*0434*/ 	.word	0xffffffff


	//   ....[131]....
        /*0438*/ 	.word	0xffffffff


	//   ....[132]....
        /*043c*/ 	.word	0xffffffff


	//   ....[133]....
        /*0440*/ 	.word	0xffffffff


	//   ....[134]....
        /*0444*/ 	.word	0xffffffff


	//   ....[135]....
        /*0448*/ 	.word	0xffffffff


	//   ....[136]....
        /*044c*/ 	.word	0x0500000f


	//----- nvinfo : EIATTR_COOP_GROUP_INSTR_OFFSETS
	.align		4
.L_644:
        /*0450*/ 	.byte	0x04, 0x28
        /*0452*/ 	.short	(.L_646 - .L_645)


	//   ....[0]....
.L_645:
        /*0454*/ 	.word	0x00000060


	//   ....[1]....
        /*0458*/ 	.word	0x000001f0


	//   ....[2]....
        /*045c*/ 	.word	0x00000280


	//   ....[3]....
        /*0460*/ 	.word	0x00000400


	//   ....[4]....
        /*0464*/ 	.word	0x00000670


	//   ....[5]....
        /*0468*/ 	.word	0x00001110


	//   ....[6]....
        /*046c*/ 	.word	0x000021a0


	//   ....[7]....
        /*0470*/ 	.word	0x000022c0


	//   ....[8]....
        /*0474*/ 	.word	0x00002300


	//   ....[9]....
        /*0478*/ 	.word	0x00002340


	//   ....[10]....
        /*047c*/ 	.word	0x00002370


	//   ....[11]....
        /*0480*/ 	.word	0x000023a0


	//   ....[12]....
        /*0484*/ 	.word	0x000023d0


	//   ....[13]....
        /*0488*/ 	.word	0x00002420


	//   ....[14]....
        /*048c*/ 	.word	0x000026d0


	//   ....[15]....
        /*0490*/ 	.word	0x000027e0


	//   ....[16]....
        /*0494*/ 	.word	0x00002880


	//   ....[17]....
        /*0498*/ 	.word	0x00002940


	//   ....[18]....
        /*049c*/ 	.word	0x00002980


	//   ....[19]....
        /*04a0*/ 	.word	0x00002a00


	//   ....[20]....
        /*04a4*/ 	.word	0x00002aa0


	//   ....[21]....
        /*04a8*/ 	.word	0x00002b00


	//   ....[22]....
        /*04ac*/ 	.word	0x00002b90


	//   ....[23]....
        /*04b0*/ 	.word	0x00002c20


	//   ....[24]....
        /*04b4*/ 	.word	0x00002dd0


	//   ....[25]....
        /*04b8*/ 	.word	0x00002e30


	//   ....[26]....
        /*04bc*/ 	.word	0x00002ea0


	//   ....[27]....
        /*04c0*/ 	.word	0x00002ef0


	//   ....[28]....
        /*04c4*/ 	.word	0x00002f60


	//   ....[29]....
        /*04c8*/ 	.word	0x00002f90


	//   ....[30]....
        /*04cc*/ 	.word	0x00002fc0


	//   ....[31]....
        /*04d0*/ 	.word	0x00003020


	//   ....[32]....
        /*04d4*/ 	.word	0x000030d0


	//   ....[33]....
        /*04d8*/ 	.word	0x00003140


	//   ....[34]....
        /*04dc*/ 	.word	0x00003160


	//   ....[35]....
        /*04e0*/ 	.word	0x00003190


	//   ....[36]....
        /*04e4*/ 	.word	0x000031e0


	//   ....[37]....
        /*04e8*/ 	.word	0x00003280


	//   ....[38]....
        /*04ec*/ 	.word	0x00003510


	//   ....[39]....
        /*04f0*/ 	.word	0x00003530


	//   ....[40]....
        /*04f4*/ 	.word	0x00003540


	//   ....[41]....
        /*04f8*/ 	.word	0x00003560


	//   ....[42]....
        /*04fc*/ 	.word	0x00003570


	//   ....[43]....
        /*0500*/ 	.word	0x00003590


	//   ....[44]....
        /*0504*/ 	.word	0x000035c0


	//   ....[45]....
        /*0508*/ 	.word	0x00003600


	//   ....[46]....
        /*050c*/ 	.word	0x00003630


	//   ....[47]....
        /*0510*/ 	.word	0x00003670


	//   ....[48]....
        /*0514*/ 	.word	0x000036a0


	//   ....[49]....
        /*0518*/ 	.word	0x000036e0


	//   ....[50]....
        /*051c*/ 	.word	0x00003710


	//   ....[51]....
        /*0520*/ 	.word	0x00003750


	//   ....[52]....
        /*0524*/ 	.word	0x00003780


	//   ....[53]....
        /*0528*/ 	.word	0x000037c0


	//   ....[54]....
        /*052c*/ 	.word	0x000037f0


	//   ....[55]....
        /*0530*/ 	.word	0x00003830


	//   ....[56]....
        /*0534*/ 	.word	0x00003880


	//   ....[57]....
        /*0538*/ 	.word	0x000038b0


	//   ....[58]....
        /*053c*/ 	.word	0x000038c0


	//   ....[59]....
        /*0540*/ 	.word	0x000038f0


	//   ....[60]....
        /*0544*/ 	.word	0x00003900


	//   ....[61]....
        /*0548*/ 	.word	0x00003910


	//   ....[62]....
        /*054c*/ 	.word	0x00003920


	//   ....[63]....
        /*0550*/ 	.word	0x00003930


	//   ....[64]....
        /*0554*/ 	.word	0x00003940


	//   ....[65]....
        /*0558*/ 	.word	0x00003950


	//   ....[66]....
        /*055c*/ 	.word	0x00003960


	//   ....[67]....
        /*0560*/ 	.word	0x00003970


	//   ....[68]....
        /*0564*/ 	.word	0x00003980


	//   ....[69]....
        /*0568*/ 	.word	0x00003990


	//   ....[70]....
        /*056c*/ 	.word	0x00005e50


	//   ....[71]....
        /*0570*/ 	.word	0x00005e90


	//   ....[72]....
        /*0574*/ 	.word	0x00005f20


	//   ....[73]....
        /*0578*/ 	.word	0x00006050


	//   ....[74]....
        /*057c*/ 	.word	0x000060a0


	//   ....[75]....
        /*0580*/ 	.word	0x000060c0


	//   ....[76]....
        /*0584*/ 	.word	0x000060d0


	//   ....[77]....
        /*0588*/ 	.word	0x00006130


	//   ....[78]....
        /*058c*/ 	.word	0x00006170


	//   ....[79]....
        /*0590*/ 	.word	0x000061f0


	//   ....[80]....
        /*0594*/ 	.word	0x00006270


	//   ....[81]....
        /*0598*/ 	.word	0x00006290


	//   ....[82]....
        /*059c*/ 	.word	0x000062a0


	//   ....[83]....
        /*05a0*/ 	.word	0x000062c0


	//   ....[84]....
        /*05a4*/ 	.word	0x000062d0


	//   ....[85]....
        /*05a8*/ 	.word	0x000062e0


	//   ....[86]....
        /*05ac*/ 	.word	0x00006320


	//   ....[87]....
        /*05b0*/ 	.word	0x00006390


	//   ....[88]....
        /*05b4*/ 	.word	0x00006500


	//   ....[89]....
        /*05b8*/ 	.word	0x00006600


	//   ....[90]....
        /*05bc*/ 	.word	0x00006630


	//   ....[91]....
        /*05c0*/ 	.word	0x00006660


	//   ....[92]....
        /*05c4*/ 	.word	0x00006690


	//   ....[93]....
        /*05c8*/ 	.word	0x000067a0


	//   ....[94]....
        /*05cc*/ 	.word	0x00006800


	//   ....[95]....
        /*05d0*/ 	.word	0x00006840


	//   ....[96]....
        /*05d4*/ 	.word	0x00006880


	//   ....[97]....
        /*05d8*/ 	.word	0x00006900


	//   ....[98]....
        /*05dc*/ 	.word	0x000069b0


	//   ....[99]....
        /*05e0*/ 	.word	0x00006a50


	//   ....[100]....
        /*05e4*/ 	.word	0x00006a60


	//   ....[101]....
        /*05e8*/ 	.word	0x00006a70


	//   ....[102]....
        /*05ec*/ 	.word	0x00006a80


	//   ....[103]....
        /*05f0*/ 	.word	0x00006a90


	//   ....[104]....
        /*05f4*/ 	.word	0x00006bf0


	//   ....[105]....
        /*05f8*/ 	.word	0x00006c20


	//   ....[106]....
        /*05fc*/ 	.word	0x00006c40


	//   ....[107]....
        /*0600*/ 	.word	0x00006c50


	//   ....[108]....
        /*0604*/ 	.word	0x00006c60


	//   ....[109]....
        /*0608*/ 	.word	0x00006c70


	//   ....[110]....
        /*060c*/ 	.word	0x00006c80


	//   ....[111]....
        /*0610*/ 	.word	0x00006c90


	//   ....[112]....
        /*0614*/ 	.word	0x00006ca0


	//   ....[113]....
        /*0618*/ 	.word	0x00006d50


	//   ....[114]....
        /*061c*/ 	.word	0x00006dd0


	//   ....[115]....
        /*0620*/ 	.word	0x00006e10


	//   ....[116]....
        /*0624*/ 	.word	0x00006e40


	//   ....[117]....
        /*0628*/ 	.word	0x00006e60


	//   ....[118]....
        /*062c*/ 	.word	0x00006e80


	//   ....[119]....
        /*0630*/ 	.word	0x00006e90


	//   ....[120]....
        /*0634*/ 	.word	0x00006ea0


	//   ....[121]....
        /*0638*/ 	.word	0x00006eb0


	//   ....[122]....
        /*063c*/ 	.word	0x00006ed0


	//   ....[123]....
        /*0640*/ 	.word	0x00006ee0


	//   ....[124]....
        /*0644*/ 	.word	0x00006ef0


	//   ....[125]....
        /*0648*/ 	.word	0x00006f20


	//   ....[126]....
        /*064c*/ 	.word	0x00006f30


	//   ....[127]....
        /*0650*/ 	.word	0x00006f50


	//   ....[128]....
        /*0654*/ 	.word	0x00006f60


	//   ....[129]....
        /*0658*/ 	.word	0x00006f80


	//   ....[130]....
        /*065c*/ 	.word	0x00006f90


	//   ....[131]....
        /*0660*/ 	.word	0x00006fb0


	//   ....[132]....
        /*0664*/ 	.word	0x00006fc0


	//   ....[133]....
        /*0668*/ 	.word	0x00006fe0


	//   ....[134]....
        /*066c*/ 	.word	0x00009510


	//   ....[135]....
        /*0670*/ 	.word	0x0000a390


	//   ....[136]....
        /*0674*/ 	.word	0x0000d180


	//----- nvinfo : EIATTR_REG_RECONFIG
	.align		4
.L_646:
        /*0678*/ 	.byte	0x01, 0x54
	.zero		2


	//----- nvinfo : EIATTR_SYSCALL_OFFSETS
	.align		4
        /*067c*/ 	.byte	0x04, 0x46
        /*067e*/ 	.short	(.L_648 - .L_647)


	//   ....[0]....
.L_647:
        /*0680*/ 	.word	0x00000d70


	//   ....[1]....
        /*0684*/ 	.word	0x00000e60


	//   ....[2]....
        /*0688*/ 	.word	0x00000fc0


	//   ....[3]....
        /*068c*/ 	.word	0x000010b0


	//   ....[4]....
        /*0690*/ 	.word	0x00008d80


	//   ....[5]....
        /*0694*/ 	.word	0x00008eb0


	//   ....[6]....
        /*0698*/ 	.word	0x00008fd0


	//   ....[7]....
        /*069c*/ 	.word	0x000090f0


	//----- nvinfo : EIATTR_MBARRIER_INSTR_OFFSETS
	.align		4
.L_648:
        /*06a0*/ 	.byte	0x04, 0x39
        /*06a2*/ 	.short	(.L_650 - .L_649)


	//   ....[0]....
.L_649:
        /*06a4*/ 	.word	0x000002c0
        /*06a8*/ 	.word	0x000000ff
        /*06ac*/ 	.word	0x00030c00
        /*06b0*/ 	.short	0x0100
        /*06b2*/ 	.byte	0x06
	.zero		1


	//   ....[1]....
        /*06b4*/ 	.word	0x000003b0
        /*06b8*/ 	.word	0x000000ff
        /*06bc*/ 	.word	0x00030c10
        /*06c0*/ 	.short	0x0100
        /*06c2*/ 	.byte	0x08
	.zero		1


	//   ....[2]....
        /*06c4*/ 	.word	0x000003c0
        /*06c8*/ 	.word	0x000000ff
        /*06cc*/ 	.word	0x00030c20
        /*06d0*/ 	.short	0x0100
        /*06d2*/ 	.byte	0x08
	.zero		1


	//   ....[3]....
        /*06d4*/ 	.word	0x000003d0
        /*06d8*/ 	.word	0x000000ff
        /*06dc*/ 	.word	0x00030c18
        /*06e0*/ 	.short	0x0100
        /*06e2*/ 	.byte	0x08
	.zero		1


	//   ....[4]....
        /*06e4*/ 	.word	0x000003e0
        /*06e8*/ 	.word	0x000000ff
        /*06ec*/ 	.word	0x00030c28
        /*06f0*/ 	.short	0x0100
        /*06f2*/ 	.byte	0x08
	.zero		1


	//   ....[5]....
        /*06f4*/ 	.word	0x00000510
        /*06f8*/ 	.word	0x000000ff
        /*06fc*/ 	.word	0x00030c30
        /*0700*/ 	.short	0x0100
        /*0702*/ 	.byte	0x08
	.zero		1


	//   ....[6]....
        /*0704*/ 	.word	0x00000520
        /*0708*/ 	.word	0x000000ff
        /*070c*/ 	.word	0x00030c40
        /*0710*/ 	.short	0x0100
        /*0712*/ 	.byte	0x08
	.zero		1


	//   ....[7]....
        /*0714*/ 	.word	0x00000530
        /*0718*/ 	.word	0x000000ff
        /*071c*/ 	.word	0x00030c38
        /*0720*/ 	.short	0x0100
        /*0722*/ 	.byte	0x08
	.zero		1


	//   ....[8]....
        /*0724*/ 	.word	0x00000540
        /*0728*/ 	.word	0x000000ff
        /*072c*/ 	.word	0x00030c48
        /*0730*/ 	.short	0x0100
        /*0732*/ 	.byte	0x08
	.zero		1


	//   ....[9]....
        /*0734*/ 	.word	0x00001180
        /*0738*/ 	.word	0x000000ec
        /*073c*/ 	.word	0x00030c00
        /*0740*/ 	.short	0x010a
        /*0742*/ 	.byte	0x3f
	.zero		1


	//   ....[10]....
        /*0744*/ 	.word	0x000011a0
        /*0748*/ 	.word	0x000000ec
        /*074c*/ 	.word	0x00030c00
        /*0750*/ 	.short	0x010a
        /*0752*/ 	.byte	0x3f
	.zero		1


	//   ....[11]....
        /*0754*/ 	.word	0x00001b20
        /*0758*/ 	.word	0x00000006
        /*075c*/ 	.word	0x00030c10
        /*0760*/ 	.short	0x010a
        /*0762*/ 	.byte	0x3f
	.zero		1


	//   ....[12]....
        /*0764*/ 	.word	0x00001b90
        /*0768*/ 	.word	0x00000006
        /*076c*/ 	.word	0x00030c10
        /*0770*/ 	.short	0x010a
        /*0772*/ 	.byte	0x3f
	.zero		1


	//   ....[13]....
        /*0774*/ 	.word	0x00001fb0
        /*0778*/ 	.word	0x00000006
        /*077c*/ 	.word	0x00030c30
        /*0780*/ 	.short	0x010a
        /*0782*/ 	.byte	0x3f
	.zero		1


	//   ....[14]....
        /*0784*/ 	.word	0x00002050
        /*0788*/ 	.word	0x00000006
        /*078c*/ 	.word	0x00030c30
        /*0790*/ 	.short	0x010a
        /*0792*/ 	.byte	0x3f
	.zero		1


	//   ....[15]....
        /*0794*/ 	.word	0x00004c10
        /*0798*/ 	.word	0x00000005
        /*079c*/ 	.word	0x00000000
        /*07a0*/ 	.short	0x0101
        /*07a2*/ 	.byte	0x3f
	.zero		1


	//   ....[16]....
        /*07a4*/ 	.word	0x00005060
        /*07a8*/ 	.word	0x00000006
        /*07ac*/ 	.word	0x00000000
        /*07b0*/ 	.short	0x0101
        /*07b2*/ 	.byte	0x3f
	.zero		1


	//   ....[17]....
        /*07b4*/ 	.word	0x00005880
        /*07b8*/ 	.word	0x00000007
        /*07bc*/ 	.word	0x00030c10
        /*07c0*/ 	.short	0x010a
        /*07c2*/ 	.byte	0x3f
	.zero		1


	//   ....[18]....
        /*07c4*/ 	.word	0x00005900
        /*07c8*/ 	.word	0x00000007
        /*07cc*/ 	.word	0x00030c10
        /*07d0*/ 	.short	0x010a
        /*07d2*/ 	.byte	0x3f
	.zero		1


	//   ....[19]....
        /*07d4*/ 	.word	0x00005d10
        /*07d8*/ 	.word	0x00000007
        /*07dc*/ 	.word	0x00030c30
        /*07e0*/ 	.short	0x010a
        /*07e2*/ 	.byte	0x3f
	.zero		1


	//   ....[20]....
        /*07e4*/ 	.word	0x00005da0
        /*07e8*/ 	.word	0x00000007
        /*07ec*/ 	.word	0x00030c30
        /*07f0*/ 	.short	0x010a
        /*07f2*/ 	.byte	0x3f
	.zero		1


	//   ....[21]....
        /*07f4*/ 	.word	0x00008560
        /*07f8*/ 	.word	0x00000008
        /*07fc*/ 	.word	0x00000000
        /*0800*/ 	.short	0x0101
        /*0802*/ 	.byte	0x3f
	.zero		1


	//   ....[22]....
        /*0804*/ 	.word	0x000089c0
        /*0808*/ 	.word	0x00000007
        /*080c*/ 	.word	0x00000000
        /*0810*/ 	.short	0x0101
        /*0812*/ 	.byte	0x3f
	.zero		1


	//   ....[23]....
        /*0814*/ 	.word	0x0000b830
        /*0818*/ 	.word	0x00000000
        /*081c*/ 	.word	0x00030c20
        /*0820*/ 	.short	0x010a
        /*0822*/ 	.byte	0x3f
	.zero		1


	//   ....[24]....
        /*0824*/ 	.word	0x0000bd80
        /*0828*/ 	.word	0x00000000
        /*082c*/ 	.word	0x00030c40
        /*0830*/ 	.short	0x010a
        /*0832*/ 	.byte	0x3f
	.zero		1


	//   ....[25]....
        /*0834*/ 	.word	0x0000bfe0
        /*0838*/ 	.word	0x00000000
        /*083c*/ 	.word	0x00030c28
        /*0840*/ 	.short	0x010a
        /*0842*/ 	.byte	0x3f
	.zero		1


	//   ....[26]....
        /*0844*/ 	.word	0x0000c240
        /*0848*/ 	.word	0x00000000
        /*084c*/ 	.word	0x00030c48
        /*0850*/ 	.short	0x010a
        /*0852*/ 	.byte	0x3f
	.zero		1


	//   ....[27]....
        /*0854*/ 	.word	0x0000c450
        /*0858*/ 	.word	0x00000000
        /*085c*/ 	.word	0x00030c20
        /*0860*/ 	.short	0x010a
        /*0862*/ 	.byte	0x3f
	.zero		1


	//   ....[28]....
        /*0864*/ 	.word	0x0000c700
        /*0868*/ 	.word	0x00000000
        /*086c*/ 	.word	0x00030c40
        /*0870*/ 	.short	0x010a
        /*0872*/ 	.byte	0x3f
	.zero		1


	//   ....[29]....
        /*0874*/ 	.word	0x0000c930
        /*0878*/ 	.word	0x00000000
        /*087c*/ 	.word	0x00030c28
        /*0880*/ 	.short	0x010a
        /*0882*/ 	.byte	0x3f
	.zero		1


	//   ....[30]....
        /*0884*/ 	.word	0x0000cbe0
        /*0888*/ 	.word	0x00000004
        /*088c*/ 	.word	0x00030c40
        /*0890*/ 	.short	0x010a
        /*0892*/ 	.byte	0x3f
	.zero		1


	//   ....[31]....
        /*0894*/ 	.word	0x0000d000
        /*0898*/ 	.word	0x00000007
        /*089c*/ 	.word	0x00000000
        /*08a0*/ 	.short	0x010a
        /*08a2*/ 	.byte	0x3f
	.zero		1


	//   ....[32]....
        /*08a4*/ 	.word	0x0000d050
        /*08a8*/ 	.word	0x00000003
        /*08ac*/ 	.word	0x00000000
        /*08b0*/ 	.short	0x010a
        /*08b2*/ 	.byte	0x3f
	.zero		1


	//   ....[33]....
        /*08b4*/ 	.word	0x0000d0b0
        /*08b8*/ 	.word	0x00000005
        /*08bc*/ 	.word	0x00000000
        /*08c0*/ 	.short	0x010a
        /*08c2*/ 	.byte	0x3f
	.zero		1


	//   ....[34]....
        /*08c4*/ 	.word	0x0000d0e0
        /*08c8*/ 	.word	0x00000003
        /*08cc*/ 	.word	0x00000000
        /*08d0*/ 	.short	0x010a
        /*08d2*/ 	.byte	0x3f
	.zero		1


	//   ....[35]....
        /*08d4*/ 	.word	0x0000d1b0
        /*08d8*/ 	.word	0x000000ec
        /*08dc*/ 	.word	0x00030c00
        /*08e0*/ 	.short	0x010a
        /*08e2*/ 	.byte	0x3f
	.zero		1


	//   ....[36]....
        /*08e4*/ 	.word	0x0000d200
        /*08e8*/ 	.word	0x00000006
        /*08ec*/ 	.word	0x00030c10
        /*08f0*/ 	.short	0x010a
        /*08f2*/ 	.byte	0x3f
	.zero		1


	//   ....[37]....
        /*08f4*/ 	.word	0x0000d250
        /*08f8*/ 	.word	0x00000006
        /*08fc*/ 	.word	0x00030c30
        /*0900*/ 	.short	0x010a
        /*0902*/ 	.byte	0x3f
	.zero		1


	//   ....[38]....
        /*0904*/ 	.word	0x0000d2a0
        /*0908*/ 	.word	0x00000007
        /*090c*/ 	.word	0x00030c10
        /*0910*/ 	.short	0x010a
        /*0912*/ 	.byte	0x3f
	.zero		1


	//   ....[39]....
        /*0914*/ 	.word	0x0000d2f0
        /*0918*/ 	.word	0x00000007
        /*091c*/ 	.word	0x00030c30
        /*0920*/ 	.short	0x010a
        /*0922*/ 	.byte	0x3f
	.zero		1


	//   ....[40]....
        /*0924*/ 	.word	0x0000d340
        /*0928*/ 	.word	0x00000000
        /*092c*/ 	.word	0x00030c20
        /*0930*/ 	.short	0x010a
        /*0932*/ 	.byte	0x3f
	.zero		1


	//   ....[41]....
        /*0934*/ 	.word	0x0000d390
        /*0938*/ 	.word	0x00000000
        /*093c*/ 	.word	0x00030c40
        /*0940*/ 	.short	0x010a
        /*0942*/ 	.byte	0x3f
	.zero		1


	//   ....[42]....
        /*0944*/ 	.word	0x0000d3e0
        /*0948*/ 	.word	0x00000000
        /*094c*/ 	.word	0x00030c28
        /*0950*/ 	.short	0x010a
        /*0952*/ 	.byte	0x3f
	.zero		1


	//   ....[43]....
        /*0954*/ 	.word	0x0000d430
        /*0958*/ 	.word	0x00000000
        /*095c*/ 	.word	0x00030c48
        /*0960*/ 	.short	0x010a
        /*0962*/ 	.byte	0x3f
	.zero		1


	//   ....[44]....
        /*0964*/ 	.word	0x0000d490
        /*0968*/ 	.word	0x00000000
        /*096c*/ 	.word	0x00030c20
        /*0970*/ 	.short	0x010a
        /*0972*/ 	.byte	0x3f
	.zero		1


	//   ....[45]....
        /*0974*/ 	.word	0x0000d4e0
        /*0978*/ 	.word	0x00000000
        /*097c*/ 	.word	0x00030c40
        /*0980*/ 	.short	0x010a
        /*0982*/ 	.byte	0x3f
	.zero		1


	//   ....[46]....
        /*0984*/ 	.word	0x0000d530
        /*0988*/ 	.word	0x00000000
        /*098c*/ 	.word	0x00030c28
        /*0990*/ 	.short	0x010a
        /*0992*/ 	.byte	0x3f
	.zero		1


	//   ....[47]....
        /*0994*/ 	.word	0x0000d580
        /*0998*/ 	.word	0x00000004
        /*099c*/ 	.word	0x00030c40
        /*09a0*/ 	.short	0x010a
        /*09a2*/ 	.byte	0x3f
	.zero		1


	//   ....[48]....
        /*09a4*/ 	.word	0x0000d650
        /*09a8*/ 	.word	0x00000007
        /*09ac*/ 	.word	0x00000000
        /*09b0*/ 	.short	0x010a
        /*09b2*/ 	.byte	0x3f
	.zero		1


	//   ....[49]....
        /*09b4*/ 	.word	0x0000d6a0
        /*09b8*/ 	.word	0x00000003
        /*09bc*/ 	.word	0x00000000
        /*09c0*/ 	.short	0x010a
        /*09c2*/ 	.byte	0x3f
	.zero		1


	//   ....[50]....
        /*09c4*/ 	.word	0x0000d6f0
        /*09c8*/ 	.word	0x00000005
        /*09cc*/ 	.word	0x00000000
        /*09d0*/ 	.short	0x010a
        /*09d2*/ 	.byte	0x3f
	.zero		1


	//----- nvinfo : EIATTR_NUM_MBARRIERS
	.align		4
.L_650:
        /*09d4*/ 	.byte	0x03, 0x38
        /*09d6*/ 	.short	0x0009


	//----- nvinfo : EIATTR_EXIT_INSTR_OFFSETS
	.align		4
        /*09d8*/ 	.byte	0x04, 0x1c
        /*09da*/ 	.short	(.L_652 - .L_651)


	//   ....[0]....
.L_651:
        /*09dc*/ 	.word	0x0000d130


	//----- nvinfo : EIATTR_MAX_THREADS
	.align		4
.L_652:
        /*09e0*/ 	.byte	0x04, 0x05
        /*09e2*/ 	.short	(.L_654 - .L_653)
.L_653:
        /*09e4*/ 	.word	0x00000180
        /*09e8*/ 	.word	0x00000001
        /*09ec*/ 	.word	0x00000001


	//----- nvinfo : EIATTR_CRS_STACK_SIZE
	.align		4
.L_654:
        /*09f0*/ 	.byte	0x04, 0x1e
        /*09f2*/ 	.short	(.L_656 - .L_655)
.L_655:
        /*09f4*/ 	.word	0x00000000


	//----- nvinfo : EIATTR_CBANK_PARAM_SIZE
	.align		4
.L_656:
        /*09f8*/ 	.byte	0x03, 0x19
        /*09fa*/ 	.short	0x0970


	//----- nvinfo : EIATTR_PARAM_CBANK
	.align		4
        /*09fc*/ 	.byte	0x04, 0x0a
        /*09fe*/ 	.short	(.L_658 - .L_657)
	.align		4
.L_657:
        /*0a00*/ 	.word	index@(.nv.constant0._ZN7cutlass13device_kernelIN5flash11enable_sm90INS1_16FlashAttnBwdSm90INS1_25CollectiveMainloopBwdSm90ILi2ELi2ELi2EN4cute5tupleIJNS5_1CILi1EEES8_S8_EEENS6_IJNS7_ILi128EEESA_NS7_ILi64EEEEEENS_10bfloat16_tEfNS_4arch4Sm90ELb1ELb0ELb0ELb0ELb0ELb1ELb0ELb0ELi2ELi1ELi2ELi2ELb0EEENS1_21CollectiveEpilogueBwdISC_SD_SF_Li256ELb0ELb0ELi1EEENS1_25SingleTileBwdLPTSchedulerILb0ELi128ELb0EEEEEEEEEvNT_6ParamsE)
        /*0a04*/ 	.short	0x0210
        /*0a06*/ 	.short	0x0970


	//----- nvinfo : EIATTR_SW_WAR
	.align		4
.L_658:
        /*0a08*/ 	.byte	0x04, 0x36
        /*0a0a*/ 	.short	(.L_660 - .L_659)
.L_659:
        /*0a0c*/ 	.word	0x00000008
.L_660:


//--------------------- .nv.info._ZN7cutlass13device_kernelIN5flash11enable_sm90INS1_16FlashAttnBwdSm90INS1_25CollectiveMainloopBwdSm90ILi2ELi2ELi2EN4cute5tupleIJNS5_1CILi1EEES8_S8_EEENS6_IJNS7_ILi128EEESA_NS7_ILi64EEEEEENS_10bfloat16_tEfNS_4arch4Sm90ELb1ELb0ELb0ELb0ELb1ELb1ELb0ELb0ELi2ELi1ELi2ELi2ELb0EEENS1_21CollectiveEpilogueBwdISC_SD_SF_Li256ELb0ELb0ELi1EEENS1_25SingleTileBwdLPTSchedulerILb0ELi128ELb1EEEEEEEEEvNT_6ParamsE --------------------------
	.section	.nv.info._ZN7cutlass13device_kernelIN5flash11enable_sm90INS1_16FlashAttnBwdSm90INS1_25CollectiveMainloopBwdSm90ILi2ELi2ELi2EN4cute5tupleIJNS5_1CILi1EEES8_S8_EEENS6_IJNS7_ILi128EEESA_NS7_ILi64EEEEEENS_10bfloat16_tEfNS_4arch4Sm90ELb1ELb0ELb0ELb0ELb1ELb1ELb0ELb0ELi2ELi1ELi2ELi2ELb0EEENS1_21CollectiveEpilogueBwdISC_SD_SF_Li256ELb0ELb0ELi1EEENS1_25SingleTileBwdLPTSchedulerILb0ELi128ELb1EEEEEEEEEvNT_6ParamsE,"",@"SHT_CUDA_INFO"
	.sectionflags	@""
	.align	4


	//----- nvinfo : EIATTR_CUDA_API_VERSION
	.align		4
        /*0000*/ 	.byte	0x04, 0x37
        /*0002*/ 	.short	(.L_662 - .L_661)
.L_661:
        /*0004*/ 	.word	0x00000082


	//----- nvinfo : EIATTR_KPARAM_INFO
	.align		4
.L_662:
        /*0008*/ 	.byte	0x04, 0x17
        /*000a*/ 	.short	(.L_664 - .L_663)
.L_663:
        /*000c*/ 	.word	0x00000000
        /*0010*/ 	.short	0x0000
        /*0012*/ 	.short	0x0070
        /*0014*/ 	.byte	0x00, 0xf0, 0x01, 0x24


	//----- nvinfo : EIATTR_SPARSE_MMA_MASK
	.align		4
.L_664:
        /*0018*/ 	.byte	0x03, 0x50
        /*001a*/ 	.short	0x0000


	//----- nvinfo : EIATTR_MAXREG_COUNT
	.align		4
        /*001c*/ 	.byte	0x03, 0x1b
        /*001e*/ 	.short	0x00a8


	//----- nvinfo : EIATTR_NUM_BARRIERS
	.align		4
        /*0020*/ 	.byte	0x02, 0x4c
        /*0022*/ 	.byte	0x10
	.zero		1


	//----- nvinfo : EIATTR_EXTERNS
	.align		4
        /*0024*/ 	.byte	0x04, 0x0f
        /*0026*/ 	.short	(.L_666 - .L_665)


	//   ....[0]....
	.align		4
.L_665:
        /*0028*/ 	.word	index@(__assertfail)


	//----- nvinfo : EIATTR_ANNOTATIONS
	.align		4
.L_666:
        /*002c*/ 	.byte	0x04, 0x55
        /*002e*/ 	.short	(.L_668 - .L_667)


	//   ....[0]....
.L_667:
        /* <DEDUP_REMOVED lines=34> */


	//----- nvinfo : EIATTR_MERCURY_ISA_VERSION
	.align		4
.L_668:
        /*0238*/ 	.byte	0x03, 0x5f
        /*023a*/ 	.short	0x0101


	//----- nvinfo : EIATTR_INT_WARP_WIDE_INSTR_OFFSETS
	.align		4
        /*023c*/ 	.byte	0x04, 0x31
        /*023e*/ 	.short	(.L_670 - .L_669)


	//   ....[0]....
.L_669:
        /*0240*/ 	.word	0x000001e0


	//   ....[1]....
        /*0244*/ 	.word	0x000002a0


	//   ....[2]....
        /*0248*/ 	.word	0x0000aed0


	//   ....[3]....
        /*024c*/ 	.word	0x0000b540


	//   ....[4]....
        /*0250*/ 	.word	0x0000ba70


	//----- nvinfo : EIATTR_COOP_GROUP_MASK_REGIDS
	.align		4
.L_670:
        /*0254*/ 	.byte	0x04, 0x29
        /*0256*/ 	.short	(.L_672 - .L_671)


	//   ....[0]....
.L_671:
        /*0258*/ 	.word	0xffffffff


	//   ....[1]....
        /*025c*/ 	.word	0xffffffff


	//   ....[2]....
        /*0260*/ 	.word	0xffffffff


	//   ....[3]....
        /*0264*/ 	.word	0xffffffff


	//   ....[4]....
        /*0268*/ 	.word	0xffffffff


	//   ....[5]....
        /*026c*/ 	.word	0xffffffff


	//   ....[6]....
        /*0270*/ 	.word	0xffffffff


	//   ....[7]....
        /*0274*/ 	.word	0xffffffff


	//   ....[8]....
        /*0278*/ 	.word	0xffffffff


	//   ....[9]....
        /*027c*/ 	.word	0xffffffff


	//   ....[10]....
        /*0280*/ 	.word	0xffffffff


	//   ....[11]....
        /*0284*/ 	.word	0xffffffff


	//   ....[12]....
        /*0288*/ 	.word	0xffffffff


	//   ....[13]....
        /*028c*/ 	.word	0xffffffff


	//   ....[14]....
        /*0290*/ 	.word	0xffffffff


	//   ....[15]....
        /*0294*/ 	.word	0xffffffff


	//   ....[16]....
        /*0298*/ 	.word	0xffffffff


	//   ....[17]....
        /*029c*/ 	.word	0xffffffff


	//   ....[18]....
        /*02a0*/ 	.word	0xffffffff


	//   ....[19]....
        /*02a4*/ 	.word	0xffffffff


	//   ....[20]....
        /*02a8*/ 	.word	0xffffffff


	//   ....[21]....
        /*02ac*/ 	.word	0xffffffff


	//   ....[22]....
        /*02b0*/ 	.word	0xffffffff


	//   ....[23]....
        /*02b4*/ 	.word	0xffffffff


	//   ....[24]....
        /*02b8*/ 	.word	0xffffffff


	//   ....[25]....
        /*02bc*/ 	.word	0xffffffff


	//   ....[26]....
        /*02c0*/ 	.word	0xffffffff


	//   ....[27]....
        /*02c4*/ 	.word	0xffffffff


	//   ....[28]....
        /*02c8*/ 	.word	0xffffffff


	//   ....[29]....
        /*02cc*/ 	.word	0xffffffff


	//   ....[30]....
        /*02d0*/ 	.word	0xffffffff


	//   ....[31]....
        /*02d4*/ 	.word	0xffffffff


	//   ....[32]....
        /*02d8*/ 	.word	0xffffffff


	//   ....[33]....
        /*02dc*/ 	.word	0xffffffff


	//   ....[34]....
        /*02e0*/ 	.word	0xffffffff


	//   ....[35]....
        /*02e4*/ 	.word	0xffffffff


	//   ....[36]....
        /*02e8*/ 	.word	0xffffffff


	//   ....[37]....
        /*02ec*/ 	.word	0xffffffff


	//   ....[38]....
        /*02f0*/ 	.word	0xffffffff


	//   ....[39]....
        /*02f4*/ 	.word	0xffffffff


	//   ....[40]....
        /*02f8*/ 	.word	0xffffffff


	//   ....[41]....
        /*02fc*/ 	.word	0xffffffff


	//   ....[42]....
        /*0300*/ 	.word	0xffffffff


	//   ....[43]....
        /*0304*/ 	.word	0xffffffff


	//   ....[44]....
        /*0308*/ 	.word	0xffffffff


	//   ....[45]....
        /*030c*/ 	.word	0xffffffff


	//   ....[46]....
        /*0310*/ 	.word	0xffffffff


	//   ....[47]....
        /*0314*/ 	.word	0xffffffff


	//   ....[48]....
        /*0318*/ 	.word	0xffffffff


	//   ....[49]....
        /*031c*/ 	.word	0xffffffff


	//   ....[50]....
        /*0320*/ 	.word	0xffffffff


	//   ....[51]....
        /*0324*/ 	.word	0xffffffff


	//   ....[52]....
        /*0328*/ 	.word	0xffffffff


	//   ....[53]....
        /*032c*/ 	.word	0xffffffff


	//   ....[54]....
        /*0330*/ 	.word	0xffffffff


	//   ....[55]....
        /*0334*/ 	.word	0xffffffff


	//   ....[56]....
        /*0338*/ 	.word	0xffffffff


	//   ....[57]....
        /*033c*/ 	.word	0xffffffff


	//   ....[58]....
        /*0340*/ 	.word	0xffffffff


	//   ....[59]....
        /*0344*/ 	.word	0xffffffff


	//   ....[60]....
        /*0348*/ 	.word	0xffffffff


	//   ....[61]....
        /*034c*/ 	.word	0xffffffff


	//   ....[62]....
        /*0350*/ 	.word	0xffffffff


	//   ....[63]....
        /*0354*/ 	.word	0xffffffff


	//   ....[64]....
        /*0358*/ 	.word	0xffffffff


	//   ....[65]....
        /*035c*/ 	.word	0xffffffff


	//   ....[66]....
        /*0360*/ 	.word	0xffffffff


	//   ....[67]....
        /*0364*/ 	.word	0xffffffff


	//   ....[68]....
        /*0368*/ 	.word	0xffffffff


	//   ....[69]....
        /*036c*/ 	.word	0xffffffff


	//   ....[70]....
        /*0370*/ 	.word	0xffffffff


	//   ....[71]....
        /*0374*/ 	.word	0xffffffff


	//   ....[72]....
        /*0378*/ 	.word	0xffffffff


	//   ....[73]....
        /*037c*/ 	.word	0xffffffff


	//   ....[74]....
        /*0380*/ 	.word	0xffffffff


	//   ....[75]....
        /*0384*/ 	.word	0xffffffff


	//   ....[76]....
        /*0388*/ 	.word	0xffffffff


	//   ....[77]....
        /*038c*/ 	.word	0xffffffff


	//   ....[78]....
        /*0390*/ 	.word	0xffffffff


	//   ....[79]....
        /*0394*/ 	.word	0xffffffff


	//   ....[80]....
        /*0398*/ 	.word	0xffffffff


	//   ....[81]....
        /*039c*/ 	.word	0xffffffff


	//   ....[82]....
        /*03a0*/ 	.word	0xffffffff


	//   ....[83]....
        /*03a4*/ 	.word	0xffffffff


	//   ....[84]....
        /*03a8*/ 	.word	0xffffffff


	//   ....[85]....
        /*03ac*/ 	.word	0xffffffff


	//   ....[86]....
        /*03b0*/ 	.word	0xffffffff


	//   ....[87]....
        /*03b4*/ 	.word	0xffffffff


	//   ....[88]....
        /*03b8*/ 	.word	0xffffffff


	//   ....[89]....
        /*03bc*/ 	.word	0xffffffff


	//   ....[90]....
        /*03c0*/ 	.word	0xffffffff


	//   ....[91]....
        /*03c4*/ 	.word	0xffffffff


	//   ....[92]....
        /*03c8*/ 	.word	0xffffffff


	//   ....[93]....
        /*03cc*/ 	.word	0xffffffff


	//   ....[94]....
        /*03d0*/ 	.word	0xffffffff


	//   ....[95]....
        /*03d4*/ 	.word	0xffffffff


	//   ....[96]....
        /*03d8*/ 	.word	0xffffffff


	//   ....[97]....
        /*03dc*/ 	.word	0xffffffff


	//   ....[98]....
        /*03e0*/ 	.word	0xffffffff


	//   ....[99]....
        /*03e4*/ 	.word	0xffffffff


	//   ....[100]....
        /*03e8*/ 	.word	0xffffffff


	//   ....[101]....
        /*03ec*/ 	.word	0xffffffff


	//   ....[102]....
        /*03f0*/ 	.word	0xffffffff


	//   ....[103]....
        /*03f4*/ 	.word	0xffffffff


	//   ....[104]....
        /*03f8*/ 	.word	0xffffffff


	//   ....[105]....
        /*03fc*/ 	.word	0xffffffff


	//   ....[106]....
        /*0400*/ 	.word	0xffffffff


	//   ....[107]....
        /*0404*/ 	.word	0xffffffff


	//   ....[108]....
        /*0408*/ 	.word	0xffffffff


	//   ....[109]....
        /*040c*/ 	.word	0xffffffff


	//   ....[110]....
        /*0410*/ 	.word	0xffffffff


	//   ....[111]....
        /*0414*/ 	.word	0xffffffff


	//   ....[112]....
        /*0418*/ 	.word	0xffffffff


	//   ....[113]....
        /*041c*/ 	.word	0xffffffff


	//   ....[114]....
        /*0420*/ 	.word	0xffffffff


	//   ....[115]....
        /*0424*/ 	.word	0xffffffff


	//   ....[116]....
        /*0428*/ 	.word	0xffffffff


	//   ....[117]....
        /*042c*/ 	.word	0xffffffff


	//   ....[118]....
        /*0430*/ 	.word	0xffffffff


	//   ....[119]....
        /*0434*/ 	.word	0xffffffff


	//   ....[120]....
        /*0438*/ 	.word	0xffffffff


	//   ....[121]....
        /*043c*/ 	.word	0xffffffff


	//   ....[122]....
        /*0440*/ 	.word	0xffffffff


	//   ....[123]....
        /*0444*/ 	.word	0xffffffff


	//   ....[124]....
        /*0448*/ 	.word	0xffffffff


	//   ....[125]....
        /*044c*/ 	.word	0xffffffff


	//   ....[126]....
        /*0450*/ 	.word	0xffffffff


	//   ....[127]....
        /*0454*/ 	.word	0xffffffff


	//   ....[128]....
        /*0458*/ 	.word	0xffffffff


	//   ....[129]....
        /*045c*/ 	.word	0xffffffff


	//   ....[130]....
        /*0460*/ 	.word	0xffffffff


	//   ....[131]....
        /*0464*/ 	.word	0xffffffff


	//   ....[132]....
        /*0468*/ 	.word	0xffffffff


	//   ....[133]....
        /*046c*/ 	.word	0xffffffff


	//   ....[134]....
        /*0470*/ 	.word	0xffffffff


	//   ....[135]....
        /*0474*/ 	.word	0xffffffff


	//   ....[136]....
        /*0478*/ 	.word	0xffffffff


	//   ....[137]....
        /*047c*/ 	.word	0xffffffff


	//   ....[138]....
        /*0480*/ 	.word	0xffffffff


	//   ....[139]....
        /*0484*/ 	.word	0xffffffff


	//   ....[140]....
        /*0488*/ 	.word	0xffffffff


	//   ....[141]....
        /*048c*/ 	.word	0xffffffff


	//   ....[142]....
        /*0490*/ 	.word	0x0500000f


	//   ....[143]....
        /*0494*/ 	.word	0x0500000f


	//   ....[144]....
        /*0498*/ 	.word	0x0500000f


	//   ....[145]....
        /*049c*/ 	.word	0x0500000f


	//----- nvinfo : EIATTR_COOP_GROUP_INSTR_OFFSETS
	.align		4
.L_672:
        /*04a0*/ 	.byte	0x04, 0x28
        /*04a2*/ 	.short	(.L_674 - .L_673)


	//   ....[0]....
.L_673:
        /*04a4*/ 	.word	0x00000060


	//   ....[1]....
        /*04a8*/ 	.word	0x000001f0


	//   ....[2]....
        /*04ac*/ 	.word	0x00000280


	//   ....[3]....
        /*04b0*/ 	.word	0x00000400


	//   ....[4]....
        /*04b4*/ 	.word	0x00000680


	//   ....[5]....
        /*04b8*/ 	.word	0x00001170


	//   ....[6]....
        /*04bc*/ 	.word	0x000021f0


	//   ....[7]....
        /*04c0*/ 	.word	0x00002310


	//   ....[8]....
        /*04c4*/ 	.word	0x00002350


	//   ....[9]....
        /*04c8*/ 	.word	0x00002390


	//   ....[10]....
        /*04cc*/ 	.word	0x000023c0


	//   ....[11]....
        /*04d0*/ 	.word	0x000023f0


	//   ....[12]....
        /*04d4*/ 	.word	0x00002420


	//   ....[13]....
        /*04d8*/ 	.word	0x00002540


	//   ....[14]....
        /*04dc*/ 	.word	0x00002720


	//   ....[15]....
        /*04e0*/ 	.word	0x00002830


	//   ....[16]....
        /*04e4*/ 	.word	0x000028d0


	//   ....[17]....
        /*04e8*/ 	.word	0x000029c0


	//   ....[18]....
        /*04ec*/ 	.word	0x00002a80


	//   ....[19]....
        /*04f0*/ 	.word	0x00002b00


	//   ....[20]....
        /*04f4*/ 	.word	0x00002d90


	//   ....[21]....
        /*04f8*/ 	.word	0x00002dd0


	//   ....[22]....
        /*04fc*/ 	.word	0x00002e20


	//   ....[23]....
        /*0500*/ 	.word	0x00002e40


	//   ....[24]....
        /*0504*/ 	.word	0x00002e90


	//   ....[25]....
        /*0508*/ 	.word	0x00002ee0


	//   ....[26]....
        /*050c*/ 	.word	0x00002f70


	//   ....[27]....
        /*0510*/ 	.word	0x00002fa0


	//   ....[28]....
        /*0514*/ 	.word	0x00002fe0


	//   ....[29]....
        /*0518*/ 	.word	0x00003050


	//   ....[30]....
        /*051c*/ 	.word	0x00003090


	//   ....[31]....
        /*0520*/ 	.word	0x000030b0


	//   ....[32]....
        /*0524*/ 	.word	0x00003150


	//   ....[33]....
        /*0528*/ 	.word	0x000031d0


	//   ....[34]....
        /*052c*/ 	.word	0x00003210


	//   ....[35]....
        /*0530*/ 	.word	0x00003260


	//   ....[36]....
        /*0534*/ 	.word	0x00003300


	//   ....[37]....
        /*0538*/ 	.word	0x00003340


	//   ....[38]....
        /*053c*/ 	.word	0x00003590


	//   ....[39]....
        /*0540*/ 	.word	0x000035b0


	//   ....[40]....
        /*0544*/ 	.word	0x000035c0


	//   ....[41]....
        /*0548*/ 	.word	0x000035e0


	//   ....[42]....
        /*054c*/ 	.word	0x000035f0


	//   ....[43]....
        /*0550*/ 	.word	0x00003610


	//   ....[44]....
        /*0554*/ 	.word	0x00003640


	//   ....[45]....
        /*0558*/ 	.word	0x00003680


	//   ....[46]....
        /*055c*/ 	.word	0x000036b0


	//   ....[47]....
        /*0560*/ 	.word	0x000036f0


	//   ....[48]....
        /*0564*/ 	.word	0x00003720


	//   ....[49]....
        /*0568*/ 	.word	0x00003760


	//   ....[50]....
        /*056c*/ 	.word	0x00003790


	//   ....[51]....
        /*0570*/ 	.word	0x000037d0


	//   ....[52]....
        /*0574*/ 	.word	0x00003800


	//   ....[53]....
        /*0578*/ 	.word	0x00003830


	//   ....[54]....
        /*057c*/ 	.word	0x00003860


	//   ....[55]....
        /*0580*/ 	.word	0x00003890


	//   ....[56]....
        /*0584*/ 	.word	0x000038d0


	//   ....[57]....
        /*0588*/ 	.word	0x00003900


	//   ....[58]....
        /*058c*/ 	.word	0x00003910


	//   ....[59]....
        /*0590*/ 	.word	0x00003940


	//   ....[60]....
        /*0594*/ 	.word	0x00003950


	//   ....[61]....
        /*0598*/ 	.word	0x00003960


	//   ....[62]....
        /*059c*/ 	.word	0x00003970


	//   ....[63]....
        /*05a0*/ 	.word	0x00003980


	//   ....[64]....
        /*05a4*/ 	.word	0x00003990


	//   ....[65]....
        /*05a8*/ 	.word	0x000039a0


	//   ....[66]....
        /*05ac*/ 	.word	0x000039b0


	//   ....[67]....
        /*05b0*/ 	.word	0x000039c0


	//   ....[68]....
        /*05b4*/ 	.word	0x000039d0


	//   ....[69]....
        /*05b8*/ 	.word	0x000039e0


	//   ....[70]....
        /*05bc*/ 	.word	0x00005ea0


	//   ....[71]....
        /*05c0*/ 	.word	0x00005ee0


	//   ....[72]....
        /*05c4*/ 	.word	0x00005f70


	//   ....[73]....
        /*05c8*/ 	.word	0x000060a0


	//   ....[74]....
        /*05cc*/ 	.word	0x000060f0


	//   ....[75]....
        /*05d0*/ 	.word	0x00006110


	//   ....[76]....
        /*05d4*/ 	.word	0x00006120


	//   ....[77]....
        /*05d8*/ 	.word	0x00006180


	//   ....[78]....
        /*05dc*/ 	.word	0x000061c0


	//   ....[79]....
        /*05e0*/ 	.word	0x00006240


	//   ....[80]....
        /*05e4*/ 	.word	0x000062c0


	//   ....[81]....
        /*05e8*/ 	.word	0x000062e0


	//   ....[82]....
        /*05ec*/ 	.word	0x000062f0


	//   ....[83]....
        /*05f0*/ 	.word	0x00006310


	//   ....[84]....
        /*05f4*/ 	.word	0x00006320


	//   ....[85]....
        /*05f8*/ 	.word	0x00006330


	//   ....[86]....
        /*05fc*/ 	.word	0x00006370


	//   ....[87]....
        /*0600*/ 	.word	0x000063e0


	//   ....[88]....
        /*0604*/ 	.word	0x00006550


	//   ....[89]....
        /*0608*/ 	.word	0x00006650


	//   ....[90]....
        /*060c*/ 	.word	0x00006680


	//   ....[91]....
        /*0610*/ 	.word	0x000066b0


	//   ....[92]....
        /*0614*/ 	.word	0x000066e0


	//   ....[93]....
        /*0618*/ 	.word	0x000067f0


	//   ....[94]....
        /*061c*/ 	.word	0x00006850


	//   ....[95]....
        /*0620*/ 	.word	0x00006890


	//   ....[96]....
        /*0624*/ 	.word	0x000068d0


	//   ....[97]....
        /*0628*/ 	.word	0x00006950


	//   ....[98]....
        /*062c*/ 	.word	0x00006a00


	//   ....[99]....
        /*0630*/ 	.word	0x00006aa0


	//   ....[100]....
        /*0634*/ 	.word	0x00006ab0


	//   ....[101]....
        /*0638*/ 	.word	0x00006ac0


	//   ....[102]....
        /*063c*/ 	.word	0x00006ad0


	//   ....[103]....
        /*0640*/ 	.word	0x00006ae0


	//   ....[104]....
        /*0644*/ 	.word	0x00006c40


	//   ....[105]....
        /*0648*/ 	.word	0x00006c70


	//   ....[106]....
        /*064c*/ 	.word	0x00006c90


	//   ....[107]....
        /*0650*/ 	.word	0x00006ca0


	//   ....[108]....
        /*0654*/ 	.word	0x00006cb0


	//   ....[109]....
        /*0658*/ 	.word	0x00006cc0


	//   ....[110]....
        /*065c*/ 	.word	0x00006cd0


	//   ....[111]....
        /*0660*/ 	.word	0x00006ce0


	//   ....[112]....
        /*0664*/ 	.word	0x00006cf0


	//   ....[113]....
        /*0668*/ 	.word	0x00006da0


	//   ....[114]....
        /*066c*/ 	.word	0x00006e20


	//   ....[115]....
        /*0670*/ 	.word	0x00006e60


	//   ....[116]....
        /*0674*/ 	.word	0x00006e90


	//   ....[117]....
        /*0678*/ 	.word	0x00006eb0


	//   ....[118]....
        /*067c*/ 	.word	0x00006ed0


	//   ....[119]....
        /*0680*/ 	.word	0x00006ee0


	//   ....[120]....
        /*0684*/ 	.word	0x00006ef0


	//   ....[121]....
        /*0688*/ 	.word	0x00006f00


	//   ....[122]....
        /*068c*/ 	.word	0x00006f20


	//   ....[123]....
        /*0690*/ 	.word	0x00006f30


	//   ....[124]....
        /*0694*/ 	.word	0x00006f40


	//   ....[125]....
        /*0698*/ 	.word	0x00006f70


	//   ....[126]....
        /*069c*/ 	.word	0x00006f80


	//   ....[127]....
        /*06a0*/ 	.word	0x00006fa0


	//   ....[128]....
        /*06a4*/ 	.word	0x00006fb0


	//   ....[129]....
        /*06a8*/ 	.word	0x00006fd0


	//   ....[130]....
        /*06ac*/ 	.word	0x00006fe0


	//   ....[131]....
        /*06b0*/ 	.word	0x00007000


	//   ....[132]....
        /*06b4*/ 	.word	0x00007010


	//   ....[133]....
        /*06b8*/ 	.word	0x00007030


	//   ....[134]....
        /*06bc*/ 	.word	0x00009570


	//   ....[135]....
        /*06c0*/ 	.word	0x0000a300


	//   ....[136]....
        /*06c4*/ 	.word	0x0000aad0


	//   ....[137]....
        /*06c8*/ 	.word	0x0000ae00


	//   ....[138]....
        /*06cc*/ 	.word	0x0000b1c0


	//   ....[139]....
        /*06d0*/ 	.word	0x0000b470


	//   ....[140]....
        /*06d4*/ 	.word	0x0000b730


	//   ....[141]....
        /*06d8*/ 	.word	0x0000b9a0


	//   ....[142]....
        /*06dc*/ 	.word	0x0000db00


	//   ....[143]....
        /*06e0*/ 	.word	0x0000dcf0


	//   ....[144]....
        /*06e4*/ 	.word	0x0000dd60


	//   ....[145]....
        /*06e8*/ 	.word	0x0000ddd0


	//----- nvinfo : EIATTR_REG_RECONFIG
	.align		4
.L_674:
        /*06ec*/ 	.byte	0x01, 0x54
	.zero		2


	//----- nvinfo : EIATTR_SYSCALL_OFFSETS
	.align		4
        /*06f0*/ 	.byte	0x04, 0x46
        /*06f2*/ 	.short	(.L_676 - .L_675)


	//   ....[0]....
.L_675:
        /*06f4*/ 	.word	0x00000dd0


	//   ....[1]....
        /*06f8*/ 	.word	0x00000ec0


	//   ....[2]....
        /*06fc*/ 	.word	0x00001020


	//   ....[3]....
        /*0700*/ 	.word	0x00001110


	//   ....[4]....
        /*0704*/ 	.word	0x00008de0


	//   ....[5]....
        /*0708*/ 	.word	0x00008f10


	//   ....[6]....
        /*070c*/ 	.word	0x00009030


	//   ....[7]....
        /*0710*/ 	.word	0x00009150


	//----- nvinfo : EIATTR_MBARRIER_INSTR_OFFSETS
	.align		4
.L_676:
        /*0714*/ 	.byte	0x04, 0x39
        /*0716*/ 	.short	(.L_678 - .L_677)


	//   ....[0]....
.L_677:
        /*0718*/ 	.word	0x000002c0
        /*071c*/ 	.word	0x000000ff
        /*0720*/ 	.word	0x00030c00
        /*0724*/ 	.short	0x0100
        /*0726*/ 	.byte	0x06
	.zero		1


	//   ....[1]....
        /*0728*/ 	.word	0x000003b0
        /*072c*/ 	.word	0x000000ff
        /*0730*/ 	.word	0x00030c10
        /*0734*/ 	.short	0x0100
        /*0736*/ 	.byte	0x08
	.zero		1


	//   ....[2]....
        /*0738*/ 	.word	0x000003c0
        /*073c*/ 	.word	0x000000ff
        /*0740*/ 	.word	0x00030c20
        /*0744*/ 	.short	0x0100
        /*0746*/ 	.byte	0x08
	.zero		1


	//   ....[3]....
        /*0748*/ 	.word	0x000003d0
        /*074c*/ 	.word	0x000000ff
        /*0750*/ 	.word	0x00030c18
        /*0754*/ 	.short	0x0100
        /*0756*/ 	.byte	0x08
	.zero		1


	//   ....[4]....
        /*0758*/ 	.word	0x000003e0
        /*075c*/ 	.word	0x000000ff
        /*0760*/ 	.word	0x00030c28
        /*0764*/ 	.short	0x0100
        /*0766*/ 	.byte	0x08
	.zero		1


	//   ....[5]....
        /*0768*/ 	.word	0x00000510
        /*076c*/ 	.word	0x000000ff
        /*0770*/ 	.word	0x00030c30
        /*0774*/ 	.short	0x0100
        /*0776*/ 	.byte	0x08
	.zero		1


	//   ....[6]....
        /*0778*/ 	.word	0x00000520
        /*077c*/ 	.word	0x000000ff
        /*0780*/ 	.word	0x00030c40
        /*0784*/ 	.short	0x0100
        /*0786*/ 	.byte	0x08
	.zero		1


	//   ....[7]....
        /*0788*/ 	.word	0x00000530
        /*078c*/ 	.word	0x000000ff
        /*0790*/ 	.word	0x00030c38
        /*0794*/ 	.short	0x0100
        /*0796*/ 	.byte	0x08
	.zero		1


	//   ....[8]....
        /*0798*/ 	.word	0x00000540
        /*079c*/ 	.word	0x000000ff
        /*07a0*/ 	.word	0x00030c48
        /*07a4*/ 	.short	0x0100
        /*07a6*/ 	.byte	0x08
	.zero		1


	//   ....[9]....
        /*07a8*/ 	.word	0x000011f0
        /*07ac*/ 	.word	0x000000ec
        /*07b0*/ 	.word	0x00030c00
        /*07b4*/ 	.short	0x010a
        /*07b6*/ 	.byte	0x3f
	.zero		1


	//   ....[10]....
        /*07b8*/ 	.word	0x00001270
        /*07bc*/ 	.word	0x000000ec
        /*07c0*/ 	.word	0x00030c00
        /*07c4*/ 	.short	0x010a
        /*07c6*/ 	.byte	0x3f
	.zero		1


	//   ....[11]....
        /*07c8*/ 	.word	0x00001b70
        /*07cc*/ 	.word	0x00000006
        /*07d0*/ 	.word	0x00030c10
        /*07d4*/ 	.short	0x010a
        /*07d6*/ 	.byte	0x3f
	.zero		1


	//   ....[12]....
        /*07d8*/ 	.word	0x00001be0
        /*07dc*/ 	.word	0x00000006
        /*07e0*/ 	.word	0x00030c10
        /*07e4*/ 	.short	0x010a
        /*07e6*/ 	.byte	0x3f
	.zero		1


	//   ....[13]....
        /*07e8*/ 	.word	0x00002000
        /*07ec*/ 	.word	0x00000006
        /*07f0*/ 	.word	0x00030c30
        /*07f4*/ 	.short	0x010a
        /*07f6*/ 	.byte	0x3f
	.zero		1


	//   ....[14]....
        /*07f8*/ 	.word	0x000020a0
        /*07fc*/ 	.word	0x00000006
        /*0800*/ 	.word	0x00030c30
        /*0804*/ 	.short	0x010a
        /*0806*/ 	.byte	0x3f
	.zero		1


	//   ....[15]....
        /*0808*/ 	.word	0x00004c60
        /*080c*/ 	.word	0x00000005
        /*0810*/ 	.word	0x00000000
        /*0814*/ 	.short	0x0101
        /*0816*/ 	.byte	0x3f
	.zero		1


	//   ....[16]....
        /*0818*/ 	.word	0x000050b0
        /*081c*/ 	.word	0x00000006
        /*0820*/ 	.word	0x00000000
        /*0824*/ 	.short	0x0101
        /*0826*/ 	.byte	0x3f
	.zero		1


	//   ....[17]....
        /*0828*/ 	.word	0x000058d0
        /*082c*/ 	.word	0x00000007
        /*0830*/ 	.word	0x00030c10
        /*0834*/ 	.short	0x010a
        /*0836*/ 	.byte	0x3f
	.zero		1


	//   ....[18]....
        /*0838*/ 	.word	0x00005950
        /*083c*/ 	.word	0x00000007
        /*0840*/ 	.word	0x00030c10
        /*0844*/ 	.short	0x010a
        /*0846*/ 	.byte	0x3f
	.zero		1


	//   ....[19]....
        /*0848*/ 	.word	0x00005d60
        /*084c*/ 	.word	0x00000007
        /*0850*/ 	.word	0x00030c30
        /*0854*/ 	.short	0x010a
        /*0856*/ 	.byte	0x3f
	.zero		1


	//   ....[20]....
        /*0858*/ 	.word	0x00005df0
        /*085c*/ 	.word	0x00000007
        /*0860*/ 	.word	0x00030c30
        /*0864*/ 	.short	0x010a
        /*0866*/ 	.byte	0x3f
	.zero		1


	//   ....[21]....
        /*0868*/ 	.word	0x000085b0
        /*086c*/ 	.word	0x00000008
        /*0870*/ 	.word	0x00000000
        /*0874*/ 	.short	0x0101
        /*0876*/ 	.byte	0x3f
	.zero		1


	//   ....[22]....
        /*0878*/ 	.word	0x00008a10
        /*087c*/ 	.word	0x00000007
        /*0880*/ 	.word	0x00000000
        /*0884*/ 	.short	0x0101
        /*0886*/ 	.byte	0x3f
	.zero		1


	//   ....[23]....
        /*0888*/ 	.word	0x0000c1b0
        /*088c*/ 	.word	0x00000000
        /*0890*/ 	.word	0x00030c20
        /*0894*/ 	.short	0x010a
        /*0896*/ 	.byte	0x3f
	.zero		1


	//   ....[24]....
        /*0898*/ 	.word	0x0000c700
        /*089c*/ 	.word	0x00000000
        /*08a0*/ 	.word	0x00030c40
        /*08a4*/ 	.short	0x010a
        /*08a6*/ 	.byte	0x3f
	.zero		1


	//   ....[25]....
        /*08a8*/ 	.word	0x0000c960
        /*08ac*/ 	.word	0x00000000
        /*08b0*/ 	.word	0x00030c28
        /*08b4*/ 	.short	0x010a
        /*08b6*/ 	.byte	0x3f
	.zero		1


	//   ....[26]....
        /*08b8*/ 	.word	0x0000cbc0
        /*08bc*/ 	.word	0x00000000
        /*08c0*/ 	.word	0x00030c48
        /*08c4*/ 	.short	0x010a
        /*08c6*/ 	.byte	0x3f
	.zero		1


	//   ....[27]....
        /*08c8*/ 	.word	0x0000cdd0
        /*08cc*/ 	.word	0x00000000
        /*08d0*/ 	.word	0x00030c20
        /*08d4*/ 	.short	0x010a
        /*08d6*/ 	.byte	0x3f
	.zero		1


	//   ....[28]....
        /*08d8*/ 	.word	0x0000d080
        /*08dc*/ 	.word	0x00000000
        /*08e0*/ 	.word	0x00030c40
        /*08e4*/ 	.short	0x010a
        /*08e6*/ 	.byte	0x3f
	.zero		1


	//   ....[29]....
        /*08e8*/ 	.word	0x0000d2b0
        /*08ec*/ 	.word	0x00000000
        /*08f0*/ 	.word	0x00030c28
        /*08f4*/ 	.short	0x010a
        /*08f6*/ 	.byte	0x3f
	.zero		1


	//   ....[30]....
        /*08f8*/ 	.word	0x0000d560
        /*08fc*/ 	.word	0x00000004
        /*0900*/ 	.word	0x00030c40
        /*0904*/ 	.short	0x010a
        /*0906*/ 	.byte	0x3f
	.zero		1


	//   ....[31]....
        /*0908*/ 	.word	0x0000d980
        /*090c*/ 	.word	0x00000007
        /*0910*/ 	.word	0x00000000
        /*0914*/ 	.short	0x010a
        /*0916*/ 	.byte	0x3f
	.zero		1


	//   ....[32]....
        /*0918*/ 	.word	0x0000d9d0
        /*091c*/ 	.word	0x00000003
        /*0920*/ 	.word	0x00000000
        /*0924*/ 	.short	0x010a
        /*0926*/ 	.byte	0x3f
	.zero		1


	//   ....[33]....
        /*0928*/ 	.word	0x0000da30
        /*092c*/ 	.word	0x00000005
        /*0930*/ 	.word	0x00000000
        /*0934*/ 	.short	0x010a
        /*0936*/ 	.byte	0x3f
	.zero		1


	//   ....[34]....
        /*0938*/ 	.word	0x0000da60
        /*093c*/ 	.word	0x00000003
        /*0940*/ 	.word	0x00000000
        /*0944*/ 	.short	0x010a
        /*0946*/ 	.byte	0x3f
	.zero		1


	//   ....[35]....
        /*0948*/ 	.word	0x0000db30
        /*094c*/ 	.word	0x000000ec
        /*0950*/ 	.word	0x00030c00
        /*0954*/ 	.short	0x010a
        /*0956*/ 	.byte	0x3f
	.zero		1


	//   ....[36]....
        /*0958*/ 	.word	0x0000db80
        /*095c*/ 	.word	0x00000006
        /*0960*/ 	.word	0x00030c10
        /*0964*/ 	.short	0x010a
        /*0966*/ 	.byte	0x3f
	.zero		1


	//   ....[37]....
        /*0968*/ 	.word	0x0000dbd0
        /*096c*/ 	.word	0x00000006
        /*0970*/ 	.word	0x00030c30
        /*0974*/ 	.short	0x010a
        /*0976*/ 	.byte	0x3f
	.zero		1


	//   ....[38]....
        /*0978*/ 	.word	0x0000dc20
        /*097c*/ 	.word	0x00000007
        /*0980*/ 	.word	0x00030c10
        /*0984*/ 	.short	0x010a
        /*0986*/ 	.byte	0x3f
	.zero		1


	//   ....[39]....
        /*0988*/ 	.word	0x0000dc70
        /*098c*/ 	.word	0x00000007
        /*0990*/ 	.word	0x00030c30
        /*0994*/ 	.short	0x010a
        /*0996*/ 	.byte	0x3f
	.zero		1


	//   ....[40]....
        /*0998*/ 	.word	0x0000de10
        /*099c*/ 	.word	0x00000000
        /*09a0*/ 	.word	0x00030c20
        /*09a4*/ 	.short	0x010a
        /*09a6*/ 	.byte	0x3f
	.zero		1


	//   ....[41]....
        /*09a8*/ 	.word	0x0000de60
        /*09ac*/ 	.word	0x00000000
        /*09b0*/ 	.word	0x00030c40
        /*09b4*/ 	.short	0x010a
        /*09b6*/ 	.byte	0x3f
	.zero		1


	//   ....[42]....
        /*09b8*/ 	.word	0x0000deb0
        /*09bc*/ 	.word	0x00000000
        /*09c0*/ 	.word	0x00030c28
        /*09c4*/ 	.short	0x010a
        /*09c6*/ 	.byte	0x3f
	.zero		1


	//   ....[43]....
        /*09c8*/ 	.word	0x0000df00
        /*09cc*/ 	.word	0x00000000
        /*09d0*/ 	.word	0x00030c48
        /*09d4*/ 	.short	0x010a
        /*09d6*/ 	.byte	0x3f
	.zero		1


	//   ....[44]....
        /*09d8*/ 	.word	0x0000df60
        /*09dc*/ 	.word	0x00000000
        /*09e0*/ 	.word	0x00030c20
        /*09e4*/ 	.short	0x010a
        /*09e6*/ 	.byte	0x3f
	.zero		1


	//   ....[45]....
        /*09e8*/ 	.word	0x0000dfb0
        /*09ec*/ 	.word	0x00000000
        /*09f0*/ 	.word	0x00030c40
        /*09f4*/ 	.short	0x010a
        /*09f6*/ 	.byte	0x3f
	.zero		1


	//   ....[46]....
        /*09f8*/ 	.word	0x0000e000
        /*09fc*/ 	.word	0x00000000
        /*0a00*/ 	.word	0x00030c28
        /*0a04*/ 	.short	0x010a
        /*0a06*/ 	.byte	0x3f
	.zero		1


	//   ....[47]....
        /*0a08*/ 	.word	0x0000e050
        /*0a0c*/ 	.word	0x00000004
        /*0a10*/ 	.word	0x00030c40
        /*0a14*/ 	.short	0x010a
        /*0a16*/ 	.byte	0x3f
	.zero		1


	//   ....[48]....
        /*0a18*/ 	.word	0x0000e120
        /*0a1c*/ 	.word	0x00000007
        /*0a20*/ 	.word	0x00000000
        /*0a24*/ 	.short	0x010a
        /*0a26*/ 	.byte	0x3f
	.zero		1


	//   ....[49]....
        /*0a28*/ 	.word	0x0000e170
        /*0a2c*/ 	.word	0x00000003
        /*0a30*/ 	.word	0x00000000
        /*0a34*/ 	.short	0x010a
        /*0a36*/ 	.byte	0x3f
	.zero		1


	//   ....[50]....
        /*0a38*/ 	.word	0x0000e1c0
        /*0a3c*/ 	.word	0x00000005
        /*0a40*/ 	.word	0x00000000
        /*0a44*/ 	.short	0x010a
        /*0a46*/ 	.byte	0x3f
	.zero		1


	//----- nvinfo : EIATTR_NUM_MBARRIERS
	.align		4
.L_678:
        /*0a48*/ 	.byte	0x03, 0x38
        /*0a4a*/ 	.short	0x0009


	//----- nvinfo : EIATTR_EXIT_INSTR_OFFSETS
	.align		4
        /*0a4c*/ 	.byte	0x04, 0x1c
        /*0a4e*/ 	.short	(.L_680 - .L_679)


	//   ....[0]....
.L_679:
        /*0a50*/ 	.word	0x0000dab0


	//----- nvinfo : EIATTR_MAX_THREADS
	.align		4
.L_680:
        /*0a54*/ 	.byte	0x04, 0x05
        /*0a56*/ 	.short	(.L_682 - .L_681)
.L_681:
        /*0a58*/ 	.word	0x00000180
        /*0a5c*/ 	.word	0x00000001
        /*0a60*/ 	.word	0x00000001


	//----- nvinfo : EIATTR_CRS_STACK_SIZE
	.align		4
.L_682:
        /*0a64*/ 	.byte	0x04, 0x1e
        /*0a66*/ 	.short	(.L_684 - .L_683)
.L_683:
        /*0a68*/ 	.word	0x00000000


	//----- nvinfo : EIATTR_CBANK_PARAM_SIZE
	.align		4
.L_684:
        /*0a6c*/ 	.byte	0x03, 0x19
        /*0a6e*/ 	.short	0x0970


	//----- nvinfo : EIATTR_PARAM_CBANK
	.align		4
        /*0a70*/ 	.byte	0x04, 0x0a
        /*0a72*/ 	.short	(.L_686 - .L_685)
	.align		4
.L_685:
        /*0a74*/ 	.word	index@(.nv.constant0._ZN7cutlass13device_kernelIN5flash11enable_sm90INS1_16FlashAttnBwdSm90INS1_25CollectiveMainloopBwdSm90ILi2ELi2ELi2EN4cute5tupleIJNS5_1CILi1EEES8_S8_EEENS6_IJNS7_ILi128EEESA_NS7_ILi64EEEEEENS_10bfloat16_tEfNS_4arch4Sm90ELb1ELb0ELb0ELb0ELb1ELb1ELb0ELb0ELi2ELi1ELi2ELi2ELb0EEENS1_21CollectiveEpilogueBwdISC_SD_SF_Li256ELb0ELb0ELi1EEENS1_25SingleTileBwdLPTSchedulerILb0ELi128ELb1EEEEEEEEEvNT_6ParamsE)
        /*0a78*/ 	.short	0x0210
        /*0a7a*/ 	.short	0x0970


	//----- nvinfo : EIATTR_SW_WAR
	.align		4
.L_686:
        /*0a7c*/ 	.byte	0x04, 0x36
        /*0a7e*/ 	.short	(.L_688 - .L_687)
.L_687:
        /*0a80*/ 	.word	0x00000008
.L_688:


//--------------------- .nv.info._ZN7cutlass13device_kernelIN5flash11enable_sm90INS1_16FlashAttnBwdSm90INS1_25CollectiveMainloopBwdSm90ILi2ELi2ELi2EN4cute5tupleIJNS5_1CILi1EEES8_S8_EEENS6_IJNS7_ILi128EEESA_NS7_ILi64EEEEEENS_10bfloat16_tEfNS_4arch4Sm90ELb1ELb0ELb0ELb0ELb0ELb1ELb0ELb0ELi2ELi1ELi2ELi2ELb0EEENS1_24CollectiveEpilogueBwdGQAISC_fSF_Li256ELb0ELb0EEENS1_25SingleTileBwdLPTSchedulerILb0ELi128ELb0EEEEEEEEEvNT_6ParamsE --------------------------
	.section	.nv.info._ZN7cutlass13device_kernelIN5flash11enable_sm90INS1_16FlashAttnBwdSm90INS1_25CollectiveMainloopBwdSm90ILi2ELi2ELi2EN4cute5tupleIJNS5_1CILi1EEES8_S8_EEENS6_IJNS7_ILi128EEESA_NS7_ILi64EEEEEENS_10bfloat16_tEfNS_4arch4Sm90ELb1ELb0ELb0ELb0ELb0ELb1ELb0ELb0ELi2ELi1ELi2ELi2ELb0EEENS1_24CollectiveEpilogueBwdGQAISC_fSF_Li256ELb0ELb0EEENS1_25SingleTileBwdLPTSchedulerILb0ELi128ELb0EEEEEEEEEvNT_6ParamsE,"",@"SHT_CUDA_INFO"
	.sectionflags	@""
	.align	4


	//----- nvinfo : EIATTR_CUDA_API_VERSION
	.align		4
        /*0000*/ 	.byte	0x04, 0x37
        /*0002*/ 	.short	(.L_690 - .L_689)
.L_689:
        /*0004*/ 	.word	0x00000082


	//----- nvinfo : EIATTR_KPARAM_INFO
	.align		4
.L_690:
        /*0008*/ 	.byte	0x04, 0x17
        /*000a*/ 	.short	(.L_692 - .L_691)
.L_691:
        /*000c*/ 	.word	0x00000000
        /*0010*/ 	.short	0x0000
        /*0012*/ 	.short	0x0070
        /*0014*/ 	.byte	0x00, 0xf0, 0x01, 0x1c


	//----- nvinfo : EIATTR_SPARSE_MMA_MASK
	.align		4
.L_692:
        /*0018*/ 	.byte	0x03, 0x50
        /*001a*/ 	.short	0x0000


	//----- nvinfo : EIATTR_MAXREG_COUNT
	.align		4
        /*001c*/ 	.byte	0x03, 0x1b
        /*001e*/ 	.short	0x00a8


	//----- nvinfo : EIATTR_NUM_BARRIERS
	.align		4
        /*0020*/ 	.byte	0x02, 0x4c
        /*0022*/ 	.byte	0x10
	.zero		1


	//----- nvinfo : EIATTR_EXTERNS
	.align		4
        /*0024*/ 	.byte	0x04, 0x0f
        /*0026*/ 	.short	(.L_694 - .L_693)


	//   ....[0]....
	.align		4
.L_693:
        /*0028*/ 	.word	index@(__assertfail)


	//----- nvinfo : EIATTR_ANNOTATIONS
	.align		4
.L_694:
        /*002c*/ 	.byte	0x04, 0x55
        /*002e*/ 	.short	(.L_696 - .L_695)


	//   ....[0]....
.L_695:
        /* <DEDUP_REMOVED lines=24> */


	//----- nvinfo : EIATTR_MERCURY_ISA_VERSION
	.align		4
.L_696:
        /*0198*/ 	.byte	0x03, 0x5f
        /*019a*/ 	.short	0x0101


	//----- nvinfo : EIATTR_INT_WARP_WIDE_INSTR_OFFSETS
	.align		4
        /*019c*/ 	.byte	0x04, 0x31
        /*019e*/ 	.short	(.L_698 - .L_697)


	//   ....[0]....
.L_697:
        /*01a0*/ 	.word	0x00000190


	//   ....[1]....
        /*01a4*/ 	.word	0x000001c0


	//----- nvinfo : EIATTR_COOP_GROUP_MASK_REGIDS
	.align		4
.L_698:
        /*01a8*/ 	.byte	0x04, 0x29
        /*01aa*/ 	.short	(.L_700 - .L_699)


	//   ....[0]....
.L_699:
        /*01ac*/ 	.word	0xffffffff


	//   ....[1]....
        /*01b0*/ 	.word	0xffffffff


	//   ....[2]....
        /*01b4*/ 	.word	0xffffffff


	//   ....[3]....
        /*01b8*/ 	.word	0xffffffff


	//   ....[4]....
        /*01bc*/ 	.word	0xffffffff


	//   ....[5]....
        /*01c0*/ 	.word	0xffffffff


	//   ....[6]....
        /*01c4*/ 	.word	0xffffffff


	//   ....[7]....
        /*01c8*/ 	.word	0xffffffff


	//   ....[8]....
        /*01cc*/ 	.word	0xffffffff


	//   ....[9]....
        /*01d0*/ 	.word	0xffffffff


	//   ....[10]....
        /*01d4*/ 	.word	0xffffffff


	//   ....[11]....
        /*01d8*/ 	.word	0xffffffff


	//   ....[12]....
        /*01dc*/ 	.word	0xffffffff


	//   ....[13]....
        /*01e0*/ 	.word	0xffffffff


	//   ....[14]....
        /*01e4*/ 	.word	0xffffffff


	//   ....[15]....
        /*01e8*/ 	.word	0xffffffff


	//   ....[16]....
        /*01ec*/ 	.word	0xffffffff


	//   ....[17]....
        /*01f0*/ 	.word	0xffffffff


	//   ....[18]....
        /*01f4*/ 	.word	0xffffffff


	//   ....[19]....
        /*01f8*/ 	.word	0xffffffff


	//   ....[20]....
        /*01fc*/ 	.word	0xffffffff


	//   ....[21]....
        /*0200*/ 	.word	0xffffffff


	//   ....[22]....
        /*0204*/ 	.word	0xffffffff


	//   ....[23]....
        /*0208*/ 	.word	0xffffffff


	//   ....[24]....
        /*020c*/ 	.word	0xffffffff


	//   ....[25]....
        /*0210*/ 	.word	0xffffffff


	//   ....[26]....
        /*0214*/ 	.word	0xffffffff


	//   ....[27]....
        /*0218*/ 	.word	0xffffffff


	//   ....[28]....
        /*021c*/ 	.word	0xffffffff


	//   ....[29]....
        /*0220*/ 	.word	0xffffffff


	//   ....[30]....
        /*0224*/ 	.word	0xffffffff


	//   ....[31]....
        /*0228*/ 	.word	0xffffffff


	//   ....[32]....
        /*022c*/ 	.word	0xffffffff


	//   ....[33]....
        /*0230*/ 	.word	0xffffffff


	//   ....[34]....
        /*0234*/ 	.word	0xffffffff


	//   ....[35]....
        /*0238*/ 	.word	0xffffffff


	//   ....[36]....
        /*023c*/ 	.word	0xffffffff


	//   ....[37]....
        /*0240*/ 	.word	0xffffffff


	//   ....[38]....
        /*0244*/ 	.word	0xffffffff


	//   ....[39]....
        /*0248*/ 	.word	0xffffffff


	//   ....[40]....
        /*024c*/ 	.word	0xffffffff


	//   ....[41]....
        /*0250*/ 	.word	0xffffffff


	//   ....[42]....
        /*0254*/ 	.word	0xffffffff


	//   ....[43]....
        /*0258*/ 	.word	0xffffffff


	//   ....[44]....
        /*025c*/ 	.word	0xffffffff


	//   ....[45]....
        /*0260*/ 	.word	0xffffffff


	//   ....[46]....
        /*0264*/ 	.word	0xffffffff


	//   ....[47]....
        /*0268*/ 	.word	0xffffffff


	//   ....[48]....
        /*026c*/ 	.word	0xffffffff


	//   ....[49]....
        /*0270*/ 	.word	0xffffffff


	//   ....[50]....
        /*0274*/ 	.word	0xffffffff


	//   ....[51]....
        /*0278*/ 	.word	0xffffffff


	//   ....[52]....
        /*027c*/ 	.word	0xffffffff


	//   ....[53]....
        /*0280*/ 	.word	0xffffffff


	//   ....[54]....
        /*0284*/ 	.word	0xffffffff


	//   ....[55]....
        /*0288*/ 	.word	0xffffffff


	//   ....[56]....
        /*028c*/ 	.word	0xffffffff


	//   ....[57]....
        /*0290*/ 	.word	0xffffffff


	//   ....[58]....
        /*0294*/ 	.word	0xffffffff


	//   ....[59]....
        /*0298*/ 	.word	0xffffffff


	//   ....[60]....
        /*029c*/ 	.word	0xffffffff


	//   ....[61]....
        /*02a0*/ 	.word	0xffffffff


	//   ....[62]....
        /*02a4*/ 	.word	0xffffffff


	//   ....[63]....
        /*02a8*/ 	.word	0xffffffff


	//   ....[64]....
        /*02ac*/ 	.word	0xffffffff


	//   ....[65]....
        /*02b0*/ 	.word	0xffffffff


	//   ....[66]....
        /*02b4*/ 	.word	0xffffffff


	//   ....[67]....
        /*02b8*/ 	.word	0xffffffff


	//   ....[68]....
        /*02bc*/ 	.word	0xffffffff


	//   ....[69]....
        /*02c0*/ 	.word	0xffffffff


	//   ....[70]....
        /*02c4*/ 	.word	0xffffffff


	//   ....[71]....
        /*02c8*/ 	.word	0xffffffff


	//   ....[72]....
        /*02cc*/ 	.word	0xffffffff


	//   ....[73]....
        /*02d0*/ 	.word	0xffffffff


	//   ....[74]....
        /*02d4*/ 	.word	0xffffffff


	//   ....[75]....
        /*02d8*/ 	.word	0xffffffff


	//   ....[76]....
        /*02dc*/ 	.word	0xffffffff


	//   ....[77]....
        /*02e0*/ 	.word	0xffffffff


	//   ....[78]....
        /*02e4*/ 	.word	0xffffffff


	//   ....[79]....
        /*02e8*/ 	.word	0xffffffff


	//   ....[80]....
        /*02ec*/ 	.word	0xffffffff


	//   ....[81]....
        /*02f0*/ 	.word	0xffffffff


	//   ....[82]....
        /*02f4*/ 	.word	0xffffffff


	//   ....[83]....
        /*02f8*/ 	.word	0xffffffff


	//   ....[84]....
        /*02fc*/ 	.word	0xffffffff


	//   ....[85]....
        /*0300*/ 	.word	0xffffffff


	//   ....[86]....
        /*0304*/ 	.word	0xffffffff


	//   ....[87]....
        /*0308*/ 	.word	0xffffffff


	//   ....[88]....
        /*030c*/ 	.word	0xffffffff


	//   ....[89]....
        /*0310*/ 	.word	0xffffffff


	//   ....[90]....
        /*0314*/ 	.word	0xffffffff


	//   ....[91]....
        /*0318*/ 	.word	0xffffffff


	//   ....[92]....
        /*031c*/ 	.word	0xffffffff


	//   ....[93]....
        /*0320*/ 	.word	0xffffffff


	//   ....[94]....
        /*0324*/ 	.word	0xffffffff


	//   ....[95]....
        /*0328*/ 	.word	0xffffffff


	//   ....[96]....
        /*032c*/ 	.word	0xffffffff


	//   ....[97]....
        /*0330*/ 	.word	0xffffffff


	//   ....[98]....
        /*0334*/ 	.word	0xffffffff


	//   ....[99]....
        /*0338*/ 	.word	0xffffffff


	//   ....[100]....
        /*033c*/ 	.word	0xffffffff


	//   ....[101]....
        /*0340*/ 	.word	0xffffffff


	//   ....[102]....
        /*0344*/ 	.word	0xffffffff


	//   ....[103]....
        /*0348*/ 	.word	0xffffffff


	//   ....[104]....
        /*034c*/ 	.word	0xffffffff


	//   ....[105]....
        /*0350*/ 	.word	0xffffffff


	//   ....[106]....
        /*0354*/ 	.word	0xffffffff


	//   ....[107]....
        /*0358*/ 	.word	0xffffffff


	//   ....[108]....
        /*035c*/ 	.word	0xffffffff


	//   ....[109]....
        /*0360*/ 	.word	0xffffffff


	//   ....[110]....
        /*0364*/ 	.word	0xffffffff


	//   ....[111]....
        /*0368*/ 	.word	0xffffffff


	//   ....[112]....
        /*036c*/ 	.word	0xffffffff


	//   ....[113]....
        /*0370*/ 	.word	0xffffffff


	//   ....[114]....
        /*0374*/ 	.word	0xffffffff


	//   ....[115]....
        /*0378*/ 	.word	0xffffffff


	//   ....[116]....
        /*037c*/ 	.word	0xffffffff


	//   ....[117]....
        /*0380*/ 	.word	0xffffffff


	//   ....[118]....
        /*0384*/ 	.word	0xffffffff


	//   ....[119]....
        /*0388*/ 	.word	0xffffffff


	//   ....[120]....
        /*038c*/ 	.word	0xffffffff


	//   ....[121]....
        /*0390*/ 	.word	0xffffffff


	//   ....[122]....
        /*0394*/ 	.word	0xffffffff


	//   ....[123]....
        /*0398*/ 	.word	0xffffffff


	//   ....[124]....
        /*039c*/ 	.word	0xffffffff


	//   ....[125]....
        /*03a0*/ 	.word	0xffffffff


	//   ....[126]....
        /*03a4*/ 	.word	0xffffffff


	//   ....[127]....
        /*03a8*/ 	.word	0xffffffff


	//   ....[128]....
        /*03ac*/ 	.word	0xffffffff


	//   ....[129]....
        /*03b0*/ 	.word	0xffffffff


	//   ....[130]....
        /*03b4*/ 	.word	0xffffffff


	//   ....[131]....
        /*03b8*/ 	.word	0xffffffff


	//   ....[132]....
        /*03bc*/ 	.word	0xffffffff


	//   ....[133]....
        /*03c0*/ 	.word	0xffffffff


	//   ....[134]....
        /*03c4*/ 	.word	0xffffffff


	//   ....[135]....
        /*03c8*/ 	.word	0x0500000f


	//----- nvinfo : EIATTR_COOP_GROUP_INSTR_OFFSETS
	.align		4
.L_700:
        /*03cc*/ 	.byte	0x04, 0x28
        /*03ce*/ 	.short	(.L_702 - .L_701)


	//   ....[0]....
.L_701:
        /*03d0*/ 	.word	0x00000070


	//   ....[1]....
        /*03d4*/ 	.word	0x000001a0


	//   ....[2]....
        /*03d8*/ 	.word	0x000001f0


	//   ....[3]....
        /*03dc*/ 	.word	0x000003e0


	//   ....[4]....
        /*03e0*/ 	.word	0x00000620


	//   ....[5]....
        /*03e4*/ 	.word	0x00001100


	//   ....[6]....
        /*03e8*/ 	.word	0x00002320


	//   ....[7]....
        /*03ec*/ 	.word	0x000023c0


	//   ....[8]....
        /*03f0*/ 	.word	0x00002470


	//   ....[9]....
        /*03f4*/ 	.word	0x000024b0


	//   ....[10]....
        /*03f8*/ 	.word	0x00002510


	//   ....[11]....
        /*03fc*/ 	.word	0x00002540


	//   ....[12]....
        /*0400*/ 	.word	0x00002570


	//   ....[13]....
        /*0404*/ 	.word	0x000025b0


	//   ....[14]....
        /*0408*/ 	.word	0x000025f0


	//   ....[15]....
        /*040c*/ 	.word	0x00002630


	//   ....[16]....
        /*0410*/ 	.word	0x00002670


	//   ....[17]....
        /*0414*/ 	.word	0x000026b0


	//   ....[18]....
        /*0418*/ 	.word	0x00002730


	//   ....[19]....
        /*041c*/ 	.word	0x00002920


	//   ....[20]....
        /*0420*/ 	.word	0x00002a50


	//   ....[21]....
        /*0424*/ 	.word	0x00002a90


	//   ....[22]....
        /*0428*/ 	.word	0x00002b30


	//   ....[23]....
        /*042c*/ 	.word	0x00002bc0


	//   ....[24]....
        /*0430*/ 	.word	0x00002c90


	//   ....[25]....
        /*0434*/ 	.word	0x00002d70


	//   ....[26]....
        /*0438*/ 	.word	0x00002db0


	//   ....[27]....
        /*043c*/ 	.word	0x00002e70


	//   ....[28]....
        /*0440*/ 	.word	0x00002eb0


	//   ....[29]....
        /*0444*/ 	.word	0x00002ef0


	//   ....[30]....
        /*0448*/ 	.word	0x00002f50


	//   ....[31]....
        /*044c*/ 	.word	0x00003030


	//   ....[32]....
        /*0450*/ 	.word	0x00003070


	//   ....[33]....
        /*0454*/ 	.word	0x00003160


	//   ....[34]....
        /*0458*/ 	.word	0x000031d0


	//   ....[35]....
        /*045c*/ 	.word	0x00003230


	//   ....[36]....
        /*0460*/ 	.word	0x00003270


	//   ....[37]....
        /*0464*/ 	.word	0x00003330


	//   ....[38]....
        /*0468*/ 	.word	0x00003600


	//   ....[39]....
        /*046c*/ 	.word	0x00003610


	//   ....[40]....
        /*0470*/ 	.word	0x00003630


	//   ....[41]....
        /*0474*/ 	.word	0x00003640


	//   ....[42]....
        /*0478*/ 	.word	0x00003660


	//   ....[43]....
        /*047c*/ 	.word	0x00003670


	//   ....[44]....
        /*0480*/ 	.word	0x00003680


	//   ....[45]....
        /*0484*/ 	.word	0x000036b0


	//   ....[46]....
        /*0488*/ 	.word	0x00003700


	//   ....[47]....
        /*048c*/ 	.word	0x00003730


	//   ....[48]....
        /*0490*/ 	.word	0x00003760


	//   ....[49]....
        /*0494*/ 	.word	0x00003790


	//   ....[50]....
        /*0498*/ 	.word	0x000037a0


	//   ....[51]....
        /*049c*/ 	.word	0x000037b0


	//   ....[52]....
        /*04a0*/ 	.word	0x000037e0


	//   ....[53]....
        /*04a4*/ 	.word	0x00003850


	//   ....[54]....
        /*04a8*/ 	.word	0x00003880


	//   ....[55]....
        /*04ac*/ 	.word	0x000038b0


	//   ....[56]....
        /*04b0*/ 	.word	0x000038e0


	//   ....[57]....
        /*04b4*/ 	.word	0x00003910


	//   ....[58]....
        /*04b8*/ 	.word	0x00003920


	//   ....[59]....
        /*04bc*/ 	.word	0x00003930


	//   ....[60]....
        /*04c0*/ 	.word	0x00003940


	//   ....[61]....
        /*04c4*/ 	.word	0x00003950


	//   ....[62]....
        /*04c8*/ 	.word	0x00003960


	//   ....[63]....
        /*04cc*/ 	.word	0x00003970


	//   ....[64]....
        /*04d0*/ 	.word	0x000039a0


	//   ....[65]....
        /*04d4*/ 	.word	0x000039b0


	//   ....[66]....
        /*04d8*/ 	.word	0x000039c0


	//   ....[67]....
        /*04dc*/ 	.word	0x000039d0


	//   ....[68]....
        /*04e0*/ 	.word	0x000039e0


	//   ....[69]....
        /*04e4*/ 	.word	0x000039f0


	//   ....[70]....
        /*04e8*/ 	.word	0x00006020


	//   ....[71]....
        /*04ec*/ 	.word	0x00006060


	//   ....[72]....
        /*04f0*/ 	.word	0x000060a0


	//   ....[73]....
        /*04f4*/ 	.word	0x000060e0


	//   ....[74]....
        /*04f8*/ 	.word	0x00006120


	//   ....[75]....
        /*04fc*/ 	.word	0x000062a0


	//   ....[76]....
        /*0500*/ 	.word	0x00006430


	//   ....[77]....
        /*0504*/ 	.word	0x00006470


	//   ....[78]....
        /*0508*/ 	.word	0x000064a0


	//   ....[79]....
        /*050c*/ 	.word	0x00006600


	//   ....[80]....
        /*0510*/ 	.word	0x000066c0


	//   ....[81]....
        /*0514*/ 	.word	0x000066e0


	//   ....[82]....
        /*0518*/ 	.word	0x00006780


	//   ....[83]....
        /*051c*/ 	.word	0x000067c0


	//   ....[84]....
        /*0520*/ 	.word	0x000067f0


	//   ....[85]....
        /*0524*/ 	.word	0x00006830


	//   ....[86]....
        /*0528*/ 	.word	0x00006850


	//   ....[87]....
        /*052c*/ 	.word	0x00006870


	//   ....[88]....
        /*0530*/ 	.word	0x000068a0


	//   ....[89]....
        /*0534*/ 	.word	0x000068e0


	//   ....[90]....
        /*0538*/ 	.word	0x00006930


	//   ....[91]....
        /*053c*/ 	.word	0x00006970


	//   ....[92]....
        /*0540*/ 	.word	0x00006a80


	//   ....[93]....
        /*0544*/ 	.word	0x00006b10


	//   ....[94]....
        /*0548*/ 	.word	0x00006b50


	//   ....[95]....
        /*054c*/ 	.word	0x00006b90


	//   ....[96]....
        /*0550*/ 	.word	0x00006bb0


	//   ....[97]....
        /*0554*/ 	.word	0x00006be0


	//   ....[98]....
        /*0558*/ 	.word	0x00006c60


	//   ....[99]....
        /*055c*/ 	.word	0x00006ca0


	//   ....[100]....
        /*0560*/ 	.word	0x00006ce0


	//   ....[101]....
        /*0564*/ 	.word	0x00006d60


	//   ....[102]....
        /*0568*/ 	.word	0x00007060


	//   ....[103]....
        /*056c*/ 	.word	0x00007070


	//   ....[104]....
        /*0570*/ 	.word	0x00007080


	//   ....[105]....
        /*0574*/ 	.word	0x00007090


	//   ....[106]....
        /*0578*/ 	.word	0x000070a0


	//   ....[107]....
        /*057c*/ 	.word	0x000070b0


	//   ....[108]....
        /*0580*/ 	.word	0x000070e0


	//   ....[109]....
        /*0584*/ 	.word	0x00007110


	//   ....[110]....
        /*0588*/ 	.word	0x00007150


	//   ....[111]....
        /*058c*/ 	.word	0x00007170


	//   ....[112]....
        /*0590*/ 	.word	0x000071b0


	//   ....[113]....
        /*0594*/ 	.word	0x000071d0


	//   ....[114]....
        /*0598*/ 	.word	0x00007210


	//   ....[115]....
        /*059c*/ 	.word	0x00007240


	//   ....[116]....
        /*05a0*/ 	.word	0x000072a0


	//   ....[117]....
        /*05a4*/ 	.word	0x000072d0


	//   ....[118]....
        /*05a8*/ 	.word	0x000072f0


	//   ....[119]....
        /*05ac*/ 	.word	0x00007300


	//   ....[120]....
        /*05b0*/ 	.word	0x00007360


	//   ....[121]....
        /*05b4*/ 	.word	0x000073a0


	//   ....[122]....
        /*05b8*/ 	.word	0x000073e0


	//   ....[123]....
        /*05bc*/ 	.word	0x000073f0


	//   ....[124]....
        /*05c0*/ 	.word	0x00007430


	//   ....[125]....
        /*05c4*/ 	.word	0x00007450


	//   ....[126]....
        /*05c8*/ 	.word	0x00007460


	//   ....[127]....
        /*05cc*/ 	.word	0x00007470


	//   ....[128]....
        /*05d0*/ 	.word	0x00007480


	//   ....[129]....
        /*05d4*/ 	.word	0x000074c0


	//   ....[130]....
        /*05d8*/ 	.word	0x00007500


	//   ....[131]....
        /*05dc*/ 	.word	0x00007540


	//   ....[132]....
        /*05e0*/ 	.word	0x00007560


	//   ....[133]....
        /*05e4*/ 	.word	0x00007590


	//   ....[134]....
        /*05e8*/ 	.word	0x000095e0


	//   ....[135]....
        /*05ec*/ 	.word	0x0000c2e0


	//----- nvinfo : EIATTR_REG_RECONFIG
	.align		4
.L_702:
        /*05f0*/ 	.byte	0x01, 0x54
	.zero		2


	//----- nvinfo : EIATTR_SYSCALL_OFFSETS
	.align		4
        /*05f4*/ 	.byte	0x04, 0x46
        /*05f6*/ 	.short	(.L_704 - .L_703)


	//   ....[0]....
.L_703:
        /*05f8*/ 	.word	0x00000d60


	//   ....[1]....
        /*05fc*/ 	.word	0x00000e50


	//   ....[2]....
        /*0600*/ 	.word	0x00000fb0


	//   ....[3]....
        /*0604*/ 	.word	0x000010a0


	//----- nvinfo : EIATTR_MBARRIER_INSTR_OFFSETS
	.align		4
.L_704:
        /*0608*/ 	.byte	0x04, 0x39
        /*060a*/ 	.short	(.L_706 - .L_705)


	//   ....[0]....
.L_705:
        /*060c*/ 	.word	0x00000290
        /*0610*/ 	.word	0x000000ff
        /*0614*/ 	.word	0x00030c00
        /*0618*/ 	.short	0x0100
        /*061a*/ 	.byte	0x06
	.zero		1


	//   ....[1]....
        /*061c*/ 	.word	0x00000390
        /*0620*/ 	.word	0x000000ff
        /*0624*/ 	.word	0x00030c10
        /*0628*/ 	.short	0x0100
        /*062a*/ 	.byte	0x08
	.zero		1


	//   ....[2]....
        /*062c*/ 	.word	0x000003a0
        /*0630*/ 	.word	0x000000ff
        /*0634*/ 	.word	0x00030c20
        /*0638*/ 	.short	0x0100
        /*063a*/ 	.byte	0x08
	.zero		1


	//   ....[3]....
        /*063c*/ 	.word	0x000003b0
        /*0640*/ 	.word	0x000000ff
        /*0644*/ 	.word	0x00030c18
        /*0648*/ 	.short	0x0100
        /*064a*/ 	.byte	0x08
	.zero		1


	//   ....[4]....
        /*064c*/ 	.word	0x000003c0
        /*0650*/ 	.word	0x000000ff
        /*0654*/ 	.word	0x00030c28
        /*0658*/ 	.short	0x0100
        /*065a*/ 	.byte	0x08
	.zero		1


	//   ....[5]....
        /*065c*/ 	.word	0x000004f0
        /*0660*/ 	.word	0x000000ff
        /*0664*/ 	.word	0x00030c30
        /*0668*/ 	.short	0x0100
        /*066a*/ 	.byte	0x08
	.zero		1


	//   ....[6]....
        /*066c*/ 	.word	0x00000500
        /*0670*/ 	.word	0x000000ff
        /*0674*/ 	.word	0x00030c40
        /*0678*/ 	.short	0x0100
        /*067a*/ 	.byte	0x08
	.zero		1


	//   ....[7]....
        /*067c*/ 	.word	0x00000510
        /*0680*/ 	.word	0x000000ff
        /*0684*/ 	.word	0x00030c38
        /*0688*/ 	.short	0x0100
        /*068a*/ 	.byte	0x08
	.zero		1


	//   ....[8]....
        /*068c*/ 	.word	0x00000520
        /*0690*/ 	.word	0x000000ff
        /*0694*/ 	.word	0x00030c48
        /*0698*/ 	.short	0x0100
        /*069a*/ 	.byte	0x08
	.zero		1


	//   ....[9]....
        /*069c*/ 	.word	0x00001140
        /*06a0*/ 	.word	0x000000ec
        /*06a4*/ 	.word	0x00030c00
        /*06a8*/ 	.short	0x010a
        /*06aa*/ 	.byte	0x3f
	.zero		1


	//   ....[10]....
        /*06ac*/ 	.word	0x00001270
        /*06b0*/ 	.word	0x000000ec
        /*06b4*/ 	.word	0x00030c00
        /*06b8*/ 	.short	0x010a
        /*06ba*/ 	.byte	0x3f
	.zero		1


	//   ....[11]....
        /*06bc*/ 	.word	0x00001d00
        /*06c0*/ 	.word	0x00000006
        /*06c4*/ 	.word	0x00030c10
        /*06c8*/ 	.short	0x010a
        /*06ca*/ 	.byte	0x3f
	.zero		1


	//   ....[12]....
        /*06cc*/ 	.word	0x00001d70
        /*06d0*/ 	.word	0x00000006
        /*06d4*/ 	.word	0x00030c10
        /*06d8*/ 	.short	0x010a
        /*06da*/ 	.byte	0x3f
	.zero		1


	//   ....[13]....
        /*06dc*/ 	.word	0x00002190
        /*06e0*/ 	.word	0x00000006
        /*06e4*/ 	.word	0x00030c30
        /*06e8*/ 	.short	0x010a
        /*06ea*/ 	.byte	0x3f
	.zero		1


	//   ....[14]....
        /*06ec*/ 	.word	0x00002210
        /*06f0*/ 	.word	0x00000006
        /*06f4*/ 	.word	0x00030c30
        /*06f8*/ 	.short	0x010a
        /*06fa*/ 	.byte	0x3f
	.zero		1


	//   ....[15]....
        /*06fc*/ 	.word	0x00004de0
        /*0700*/ 	.word	0x00000005
        /*0704*/ 	.word	0x00000000
        /*0708*/ 	.short	0x0101
        /*070a*/ 	.byte	0x3f
	.zero		1


	//   ....[16]....
        /*070c*/ 	.word	0x00005230
        /*0710*/ 	.word	0x00000006
        /*0714*/ 	.word	0x00000000
        /*0718*/ 	.short	0x0101
        /*071a*/ 	.byte	0x3f
	.zero		1


	//   ....[17]....
        /*071c*/ 	.word	0x00005a40
        /*0720*/ 	.word	0x00000007
        /*0724*/ 	.word	0x00030c10
        /*0728*/ 	.short	0x010a
        /*072a*/ 	.byte	0x3f
	.zero		1


	//   ....[18]....
        /*072c*/ 	.word	0x00005ac0
        /*0730*/ 	.word	0x00000007
        /*0734*/ 	.word	0x00030c10
        /*0738*/ 	.short	0x010a
        /*073a*/ 	.byte	0x3f
	.zero		1


	//   ....[19]....
        /*073c*/ 	.word	0x00005ed0
        /*0740*/ 	.word	0x00000007
        /*0744*/ 	.word	0x00030c30
        /*0748*/ 	.short	0x010a
        /*074a*/ 	.byte	0x3f
	.zero		1


	//   ....[20]....
        /*074c*/ 	.word	0x00005f60
        /*0750*/ 	.word	0x00000007
        /*0754*/ 	.word	0x00030c30
        /*0758*/ 	.short	0x010a
        /*075a*/ 	.byte	0x3f
	.zero		1


	//   ....[21]....
        /*075c*/ 	.word	0x00008710
        /*0760*/ 	.word	0x00000008
        /*0764*/ 	.word	0x00000000
        /*0768*/ 	.short	0x0101
        /*076a*/ 	.byte	0x3f
	.zero		1


	//   ....[22]....
        /*076c*/ 	.word	0x00008b80
        /*0770*/ 	.word	0x00000007
        /*0774*/ 	.word	0x00000000
        /*0778*/ 	.short	0x0101
        /*077a*/ 	.byte	0x3f
	.zero		1


	//   ....[23]....
        /*077c*/ 	.word	0x0000aa40
        /*0780*/ 	.word	0x00000010
        /*0784*/ 	.word	0x00030c20
        /*0788*/ 	.short	0x010a
        /*078a*/ 	.byte	0x3f
	.zero		1


	//   ....[24]....
        /*078c*/ 	.word	0x0000b010
        /*0790*/ 	.word	0x00000010
        /*0794*/ 	.word	0x00030c40
        /*0798*/ 	.short	0x010a
        /*079a*/ 	.byte	0x3f
	.zero		1


	//   ....[25]....
        /*079c*/ 	.word	0x0000b240
        /*07a0*/ 	.word	0x00000010
        /*07a4*/ 	.word	0x00030c28
        /*07a8*/ 	.short	0x010a
        /*07aa*/ 	.byte	0x3f
	.zero		1


	//   ....[26]....
        /*07ac*/ 	.word	0x0000b470
        /*07b0*/ 	.word	0x00000010
        /*07b4*/ 	.word	0x00030c48
        /*07b8*/ 	.short	0x010a
        /*07ba*/ 	.byte	0x3f
	.zero		1


	//   ....[27]....
        /*07bc*/ 	.word	0x0000b650
        /*07c0*/ 	.word	0x00000010
        /*07c4*/ 	.word	0x00030c20
        /*07c8*/ 	.short	0x010a
        /*07ca*/ 	.byte	0x3f
	.zero		1


	//   ....[28]....
        /*07cc*/ 	.word	0x0000b900
        /*07d0*/ 	.word	0x00000010
        /*07d4*/ 	.word	0x00030c40
        /*07d8*/ 	.short	0x010a
        /*07da*/ 	.byte	0x3f
	.zero		1


	//   ....[29]....
        /*07dc*/ 	.word	0x0000bb00
        /*07e0*/ 	.word	0x00000010
        /*07e4*/ 	.word	0x00030c28
        /*07e8*/ 	.short	0x010a
        /*07ea*/ 	.byte	0x3f
	.zero		1


	//   ....[30]....
        /*07ec*/ 	.word	0x0000bd80
        /*07f0*/ 	.word	0x00000003
        /*07f4*/ 	.word	0x00030c40
        /*07f8*/ 	.short	0x010a
        /*07fa*/ 	.byte	0x3f
	.zero		1


	//   ....[31]....
        /*07fc*/ 	.word	0x0000c150
        /*0800*/ 	.word	0x00000006
        /*0804*/ 	.word	0x00000000
        /*0808*/ 	.short	0x010a
        /*080a*/ 	.byte	0x3f
	.zero		1


	//   ....[32]....
        /*080c*/ 	.word	0x0000c1b0
        /*0810*/ 	.word	0x00000003
        /*0814*/ 	.word	0x00000000
        /*0818*/ 	.short	0x010a
        /*081a*/ 	.byte	0x3f
	.zero		1


	//   ....[33]....
        /*081c*/ 	.word	0x0000c210
        /*0820*/ 	.word	0x00000002
        /*0824*/ 	.word	0x00000000
        /*0828*/ 	.short	0x010a
        /*082a*/ 	.byte	0x3f
	.zero		1


	//   ....[34]....
        /*082c*/ 	.word	0x0000c240
        /*0830*/ 	.word	0x00000003
        /*0834*/ 	.word	0x00000000
        /*0838*/ 	.short	0x010a
        /*083a*/ 	.byte	0x3f
	.zero		1


	//   ....[35]....
        /*083c*/ 	.word	0x0000c310
        /*0840*/ 	.word	0x000000ec
        /*0844*/ 	.word	0x00030c00
        /*0848*/ 	.short	0x010a
        /*084a*/ 	.byte	0x3f
	.zero		1


	//   ....[36]....
        /*084c*/ 	.word	0x0000c360
        /*0850*/ 	.word	0x00000006
        /*0854*/ 	.word	0x00030c10
        /*0858*/ 	.short	0x010a
        /*085a*/ 	.byte	0x3f
	.zero		1


	//   ....[37]....
        /*085c*/ 	.word	0x0000c3b0
        /*0860*/ 	.word	0x00000006
        /*0864*/ 	.word	0x00030c30
        /*0868*/ 	.short	0x010a
        /*086a*/ 	.byte	0x3f
	.zero		1


	//   ....[38]....
        /*086c*/ 	.word	0x0000c400
        /*0870*/ 	.word	0x00000007
        /*0874*/ 	.word	0x00030c10
        /*0878*/ 	.short	0x010a
        /*087a*/ 	.byte	0x3f
	.zero		1


	//   ....[39]....
        /*087c*/ 	.word	0x0000c450
        /*0880*/ 	.word	0x00000007
        /*0884*/ 	.word	0x00030c30
        /*0888*/ 	.short	0x010a
        /*088a*/ 	.byte	0x3f
	.zero		1


	//   ....[40]....
        /*088c*/ 	.word	0x0000c4a0
        /*0890*/ 	.word	0x00000010
        /*0894*/ 	.word	0x00030c20
        /*0898*/ 	.short	0x010a
        /*089a*/ 	.byte	0x3f
	.zero		1


	//   ....[41]....
        /*089c*/ 	.word	0x0000c4f0
        /*08a0*/ 	.word	0x00000010
        /*08a4*/ 	.word	0x00030c40
        /*08a8*/ 	.short	0x010a
        /*08aa*/ 	.byte	0x3f
	.zero		1


	//   ....[42]....
        /*08ac*/ 	.word	0x0000c540
        /*08b0*/ 	.word	0x00000010
        /*08b4*/ 	.word	0x00030c28
        /*08b8*/ 	.short	0x010a
        /*08ba*/ 	.byte	0x3f
	.zero		1


	//   ....[43]....
        /*08bc*/ 	.word	0x0000c590
        /*08c0*/ 	.word	0x00000010
        /*08c4*/ 	.word	0x00030c48
        /*08c8*/ 	.short	0x010a
        /*08ca*/ 	.byte	0x3f
	.zero		1


	//   ....[44]....
        /*08cc*/ 	.word	0x0000c5f0
        /*08d0*/ 	.word	0x00000010
        /*08d4*/ 	.word	0x00030c20
        /*08d8*/ 	.short	0x010a
        /*08da*/ 	.byte	0x3f
	.zero		1


	//   ....[45]....
        /*08dc*/ 	.word	0x0000c640
        /*08e0*/ 	.word	0x00000010
        /*08e4*/ 	.word	0x00030c40
        /*08e8*/ 	.short	0x010a
        /*08ea*/ 	.byte	0x3f
	.zero		1


	//   ....[46]....
        /*08ec*/ 	.word	0x0000c690
        /*08f0*/ 	.word	0x00000010
        /*08f4*/ 	.word	0x00030c28
        /*08f8*/ 	.short	0x010a
        /*08fa*/ 	.byte	0x3f
	.zero		1


	//   ....[47]....
        /*08fc*/ 	.word	0x0000c6e0
        /*0900*/ 	.word	0x00000003
        /*0904*/ 	.word	0x00030c40
        /*0908*/ 	.short	0x010a
        /*090a*/ 	.byte	0x3f
	.zero		1


	//   ....[48]....
        /*090c*/ 	.word	0x0000c7b0
        /*0910*/ 	.word	0x00000006
        /*0914*/ 	.word	0x00000000
        /*0918*/ 	.short	0x010a
        /*091a*/ 	.byte	0x3f
	.zero		1


	//   ....[49]....
        /*091c*/ 	.word	0x0000c800
        /*0920*/ 	.word	0x00000003
        /*0924*/ 	.word	0x00000000
        /*0928*/ 	.short	0x010a
        /*092a*/ 	.byte	0x3f
	.zero		1


	//   ....[50]....
        /*092c*/ 	.word	0x0000c850
        /*0930*/ 	.word	0x00000002
        /*0934*/ 	.word	0x00000000
        /*0938*/ 	.short	0x010a
        /*093a*/ 	.byte	0x3f
	.zero		1


	//----- nvinfo : EIATTR_NUM_MBARRIERS
	.align		4
.L_706:
        /*093c*/ 	.byte	0x03, 0x38
        /*093e*/ 	.short	0x0009


	//----- nvinfo : EIATTR_EXIT_INSTR_OFFSETS
	.align		4
        /*0940*/ 	.byte	0x04, 0x1c
        /*0942*/ 	.short	(.L_708 - .L_707)


	//   ....[0]....
.L_707:
        /*0944*/ 	.word	0x0000c290


	//----- nvinfo : EIATTR_MAX_THREADS
	.align		4
.L_708:
        /*0948*/ 	.byte	0x04, 0x05
        /*094a*/ 	.short	(.L_710 - .L_709)
.L_709:
        /*094c*/ 	.word	0x00000180
        /*0950*/ 	.word	0x00000001
        /*0954*/ 	.word	0x00000001


	//----- nvinfo : EIATTR_CRS_STACK_SIZE
	.align		4
.L_710:
        /*0958*/ 	.byte	0x04, 0x1e
        /*095a*/ 	.short	(.L_712 - .L_711)
.L_711:
        /*095c*/ 	.word	0x00000000


	//----- nvinfo : EIATTR_CBANK_PARAM_SIZE
	.align		4
.L_712:
        /*0960*/ 	.byte	0x03, 0x19
        /*0962*/ 	.short	0x0770


	//----- nvinfo : EIATTR_PARAM_CBANK
	.align		4
        /*0964*/ 	.byte	0x04, 0x0a
        /*0966*/ 	.short	(.L_714 - .L_713)
	.align		4
.L_713:
        /*0968*/ 	.word	index@(.nv.constant0._ZN7cutlass13device_kernelIN5flash11enable_sm90INS1_16FlashAttnBwdSm90INS1_25CollectiveMainloopBwdSm90ILi2ELi2ELi2EN4cute5tupleIJNS5_1CILi1EEES8_S8_EEENS6_IJNS7_ILi128EEESA_NS7_ILi64EEEEEENS_10bfloat16_tEfNS_4arch4Sm90ELb1ELb0ELb0ELb0ELb0ELb1ELb0ELb0ELi2ELi1ELi2ELi2ELb0EEENS1_24CollectiveEpilogueBwdGQAISC_fSF_Li256ELb0ELb0EEENS1_25SingleTileBwdLPTSchedulerILb0ELi128ELb0EEEEEEEEEvNT_6ParamsE)
        /*096c*/ 	.short	0x0210
        /*096e*/ 	.short	0x0770


	//----- nvinfo : EIATTR_SW_WAR
	.align		4
.L_714:
        /*0970*/ 	.byte	0x04, 0x36
        /*0972*/ 	.short	(.L_716 - .L_715)
.L_715:
        /*0974*/ 	.word	0x00000008
.L_716:


//--------------------- .nv.info._ZN7cutlass13device_kernelIN5flash11enable_sm90INS1_16FlashAttnBwdSm90INS1_25CollectiveMainloopBwdSm90ILi2ELi2ELi2EN4cute5tupleIJNS5_1CILi1EEES8_S8_EEENS6_IJNS7_ILi128EEESA_NS7_ILi64EEEEEENS_10bfloat16_tEfNS_4arch4Sm90ELb1ELb0ELb0ELb0ELb1ELb1ELb0ELb0ELi2ELi1ELi2ELi2ELb0EEENS1_24CollectiveEpilogueBwdGQAISC_fSF_Li256ELb0ELb1EEENS1_25SingleTileBwdLPTSchedulerILb0ELi128ELb1EEEEEEEEEvNT_6ParamsE --------------------------
	.section	.nv.info._ZN7cutlass13device_kernelIN5flash11enable_sm90INS1_16FlashAttnBwdSm90INS1_25CollectiveMainloopBwdSm90ILi2ELi2ELi2EN4cute5tupleIJNS5_1CILi1EEES8_S8_EEENS6_IJNS7_ILi128EEESA_NS7_ILi64EEEEEENS_10bfloat16_tEfNS_4arch4Sm90ELb1ELb0ELb0ELb0ELb1ELb1ELb0ELb0ELi2ELi1ELi2ELi2ELb0EEENS1_24CollectiveEpilogueBwdGQAISC_fSF_Li256ELb0ELb1EEENS1_25SingleTileBwdLPTSchedulerILb0ELi128ELb1EEEEEEEEEvNT_6ParamsE,"",@"SHT_CUDA_INFO"
	.sectionflags	@""
	.align	4


	//----- nvinfo : EIATTR_CUDA_API_VERSION
	.align		4
        /*0000*/ 	.byte	0x04, 0x37
        /*0002*/ 	.short	(.L_718 - .L_717)
.L_717:
        /*0004*/ 	.word	0x00000082


	//----- nvinfo : EIATTR_KPARAM_INFO
	.align		4
.L_718:
        /*0008*/ 	.byte	0x04, 0x17
        /*000a*/ 	.short	(.L_720 - .L_719)
.L_719:
        /*000c*/ 	.word	0x00000000
        /*0010*/ 	.short	0x0000
        /*0012*/ 	.short	0x0070
        /*0014*/ 	.byte	0x00, 0xf0, 0x01, 0x1c


	//----- nvinfo : EIATTR_SPARSE_MMA_MASK
	.align		4
.L_720:
        /*0018*/ 	.byte	0x03, 0x50
        /*001a*/ 	.short	0x0000


	//----- nvinfo : EIATTR_MAXREG_COUNT
	.align		4
        /*001c*/ 	.byte	0x03, 0x1b
        /*001e*/ 	.short	0x00a8


	//----- nvinfo : EIATTR_NUM_BARRIERS
	.align		4
        /*0020*/ 	.byte	0x02, 0x4c
        /*0022*/ 	.byte	0x10
	.zero		1


	//----- nvinfo : EIATTR_EXTERNS
	.align		4
        /*0024*/ 	.byte	0x04, 0x0f
        /*0026*/ 	.short	(.L_722 - .L_721)


	//   ....[0]....
	.align		4
.L_721:
        /*0028*/ 	.word	index@(__assertfail)


	//----- nvinfo : EIATTR_ANNOTATIONS
	.align		4
.L_722:
        /*002c*/ 	.byte	0x04, 0x55
        /*002e*/ 	.short	(.L_724 - .L_723)


	//   ....[0]....
.L_723:
        /* <DEDUP_REMOVED lines=34> */


	//----- nvinfo : EIATTR_MERCURY_ISA_VERSION
	.align		4
.L_724:
        /*0238*/ 	.byte	0x03, 0x5f
        /*023a*/ 	.short	0x0101


	//----- nvinfo : EIATTR_INT_WARP_WIDE_INSTR_OFFSETS
	.align		4
        /*023c*/ 	.byte	0x04, 0x31
        /*023e*/ 	.short	(.L_726 - .L_725)


	//   ....[0]....
.L_725:
        /*0240*/ 	.word	0x00000180


	//   ....[1]....
        /*0244*/ 	.word	0x00000240


	//   ....[2]....
        /*0248*/ 	.word	0x0000a660


	//   ....[3]....
        /*024c*/ 	.word	0x0000acd0


	//   ....[4]....
        /*0250*/ 	.word	0x0000b200


	//----- nvinfo : EIATTR_COOP_GROUP_MASK_REGIDS
	.align		4
.L_726:
        /*0254*/ 	.byte	0x04, 0x29
        /*0256*/ 	.short	(.L_728 - .L_727)


	//   ....[0]....
.L_727:
        /*0258*/ 	.word	0xffffffff


	//   ....[1]....
        /*025c*/ 	.word	0xffffffff


	//   ....[2]....
        /*0260*/ 	.word	0xffffffff


	//   ....[3]....
        /*0264*/ 	.word	0xffffffff


	//   ....[4]....
        /*0268*/ 	.word	0xffffffff


	//   ....[5]....
        /*026c*/ 	.word	0xffffffff


	//   ....[6]....
        /*0270*/ 	.word	0xffffffff


	//   ....[7]....
        /*0274*/ 	.word	0xffffffff


	//   ....[8]....
        /*0278*/ 	.word	0xffffffff


	//   ....[9]....
        /*027c*/ 	.word	0xffffffff


	//   ....[10]....
        /*0280*/ 	.word	0xffffffff


	//   ....[11]....
        /*0284*/ 	.word	0xffffffff


	//   ....[12]....
        /*0288*/ 	.word	0xffffffff


	//   ....[13]....
        /*028c*/ 	.word	0xffffffff


	//   ....[14]....
        /*0290*/ 	.word	0xffffffff


	//   ....[15]....
        /*0294*/ 	.word	0xffffffff


	//   ....[16]....
        /*0298*/ 	.word	0xffffffff


	//   ....[17]....
        /*029c*/ 	.word	0xffffffff


	//   ....[18]....
        /*02a0*/ 	.word	0xffffffff


	//   ....[19]....
        /*02a4*/ 	.word	0xffffffff


	//   ....[20]....
        /*02a8*/ 	.word	0xffffffff


	//   ....[21]....
        /*02ac*/ 	.word	0xffffffff


	//   ....[22]....
        /*02b0*/ 	.word	0xffffffff


	//   ....[23]....
        /*02b4*/ 	.word	0xffffffff


	//   ....[24]....
        /*02b8*/ 	.word	0xffffffff


	//   ....[25]....
        /*02bc*/ 	.word	0xffffffff


	//   ....[26]....
        /*02c0*/ 	.word	0xffffffff


	//   ....[27]....
        /*02c4*/ 	.word	0xffffffff


	//   ....[28]....
        /*02c8*/ 	.word	0xffffffff


	//   ....[29]....
        /*02cc*/ 	.word	0xffffffff


	//   ....[30]....
        /*02d0*/ 	.word	0xffffffff


	//   ....[31]....
        /*02d4*/ 	.word	0xffffffff


	//   ....[32]....
        /*02d8*/ 	.word	0xffffffff


	//   ....[33]....
        /*02dc*/ 	.word	0xffffffff


	//   ....[34]....
        /*02e0*/ 	.word	0xffffffff


	//   ....[35]....
        /*02e4*/ 	.word	0xffffffff


	//   ....[36]....
        /*02e8*/ 	.word	0xffffffff


	//   ....[37]....
        /*02ec*/ 	.word	0xffffffff


	//   ....[38]....
        /*02f0*/ 	.word	0xffffffff


	//   ....[39]....
        /*02f4*/ 	.word	0xffffffff


	//   ....[40]....
        /*02f8*/ 	.word	0xffffffff


	//   ....[41]....
        /*02fc*/ 	.word	0xffffffff


	//   ....[42]....
        /*0300*/ 	.word	0xffffffff


	//   ....[43]....
        /*0304*/ 	.word	0xffffffff


	//   ....[44]....
        /*0308*/ 	.word	0xffffffff


	//   ....[45]....
        /*030c*/ 	.word	0xffffffff


	//   ....[46]....
        /*0310*/ 	.word	0xffffffff


	//   ....[47]....
        /*0314*/ 	.word	0xffffffff


	//   ....[48]....
        /*0318*/ 	.word	0xffffffff


	//   ....[49]....
        /*031c*/ 	.word	0xffffffff


	//   ....[50]....
        /*0320*/ 	.word	0xffffffff


	//   ....[51]....
        /*0324*/ 	.word	0xffffffff


	//   ....[52]....
        /*0328*/ 	.word	0xffffffff


	//   ....[53]....
        /*032c*/ 	.word	0xffffffff


	//   ....[54]....
        /*0330*/ 	.word	0xffffffff


	//   ....[55]....
        /*0334*/ 	.word	0xffffffff


	//   ....[56]....
        /*0338*/ 	.word	0xffffffff


	//   ....[57]....
        /*033c*/ 	.word	0xffffffff


	//   ....[58]....
        /*0340*/ 	.word	0xffffffff


	//   ....[59]....
        /*0344*/ 	.word	0xffffffff


	//   ....[60]....
        /*0348*/ 	.word	0xffffffff


	//   ....[61]....
        /*034c*/ 	.word	0xffffffff


	//   ....[62]....
        /*0350*/ 	.word	0xffffffff


	//   ....[63]....
        /*0354*/ 	.word	0xffffffff


	//   ....[64]....
        /*0358*/ 	.word	0xffffffff


	//   ....[65]....
        /*035c*/ 	.word	0xffffffff


	//   ....[66]....
        /*0360*/ 	.word	0xffffffff


	//   ....[67]....
        /*0364*/ 	.word	0xffffffff


	//   ....[68]....
        /*0368*/ 	.word	0xffffffff


	//   ....[69]....
        /*036c*/ 	.word	0xffffffff


	//   ....[70]....
        /*0370*/ 	.word	0xffffffff


	//   ....[71]....
        /*0374*/ 	.word	0xffffffff


	//   ....[72]....
        /*0378*/ 	.word	0xffffffff


	//   ....[73]....
        /*037c*/ 	.word	0xffffffff


	//   ....[74]....
        /*0380*/ 	.word	0xffffffff


	//   ....[75]....
        /*0384*/ 	.word	0xffffffff


	//   ....[76]....
        /*0388*/ 	.word	0xffffffff


	//   ....[77]....
        /*038c*/ 	.word	0xffffffff


	//   ....[78]....
        /*0390*/ 	.word	0xffffffff


	//   ....[79]....
        /*0394*/ 	.word	0xffffffff


	//   ....[80]....
        /*0398*/ 	.word	0xffffffff


	//   ....[81]....
        /*039c*/ 	.word	0xffffffff


	//   ....[82]....
        /*03a0*/ 	.word	0xffffffff


	//   ....[83]....
        /*03a4*/ 	.word	0xffffffff


	//   ....[84]....
        /*03a8*/ 	.word	0xffffffff


	//   ....[85]....
        /*03ac*/ 	.word	0xffffffff


	//   ....[86]....
        /*03b0*/ 	.word	0xffffffff


	//   ....[87]....
        /*03b4*/ 	.word	0xffffffff


	//   ....[88]....
        /*03b8*/ 	.word	0xffffffff


	//   ....[89]....
        /*03bc*/ 	.word	0xffffffff


	//   ....[90]....
        /*03c0*/ 	.word	0xffffffff


	//   ....[91]....
        /*03c4*/ 	.word	0xffffffff


	//   ....[92]....
        /*03c8*/ 	.word	0xffffffff


	//   ....[93]....
        /*03cc*/ 	.word	0xffffffff


	//   ....[94]....
        /*03d0*/ 	.word	0xffffffff


	//   ....[95]....
        /*03d4*/ 	.word	0xffffffff


	//   ....[96]....
        /*03d8*/ 	.word	0xffffffff


	//   ....[97]....
        /*03dc*/ 	.word	0xffffffff


	//   ....[98]....
        /*03e0*/ 	.word	0xffffffff


	//   ....[99]....
        /*03e4*/ 	.word	0xffffffff


	//   ....[100]....
        /*03e8*/ 	.word	0xffffffff


	//   ....[101]....
        /*03ec*/ 	.word	0xffffffff


	//   ....[102]....
        /*03f0*/ 	.word	0xffffffff


	//   ....[103]....
        /*03f4*/ 	.word	0xffffffff


	//   ....[104]....
        /*03f8*/ 	.word	0xffffffff


	//   ....[105]....
        /*03fc*/ 	.word	0xffffffff


	//   ....[106]....
        /*0400*/ 	.word	0xffffffff


	//   ....[107]....
        /*0404*/ 	.word	0xffffffff


	//   ....[108]....
        /*0408*/ 	.word	0xffffffff


	//   ....[109]....
        /*040c*/ 	.word	0xffffffff


	//   ....[110]....
        /*0410*/ 	.word	0xffffffff


	//   ....[111]....
        /*0414*/ 	.word	0xffffffff


	//   ....[112]....
        /*0418*/ 	.word	0xffffffff


	//   ....[113]....
        /*041c*/ 	.word	0xffffffff


	//   ....[114]....
        /*0420*/ 	.word	0xffffffff


	//   ....[115]....
        /*0424*/ 	.word	0xffffffff


	//   ....[116]....
        /*0428*/ 	.word	0xffffffff


	//   ....[117]....
        /*042c*/ 	.word	0xffffffff


	//   ....[118]....
        /*0430*/ 	.word	0xffffffff


	//   ....[119]....
        /*0434*/ 	.word	0xffffffff


	//   ....[120]....
        /*0438*/ 	.word	0xffffffff


	//   ....[121]....
        /*043c*/ 	.word	0xffffffff


	//   ....[122]....
        /*0440*/ 	.word	0xffffffff


	//   ....[123]....
        /*0444*/ 	.word	0xffffffff


	//   ....[124]....
        /*0448*/ 	.word	0xffffffff


	//   ....[125]....
        /*044c*/ 	.word	0xffffffff


	//   ....[126]....
        /*0450*/ 	.word	0xffffffff


	//   ....[127]....
        /*0454*/ 	.word	0xffffffff


	//   ....[128]....
        /*0458*/ 	.word	0xffffffff


	//   ....[129]....
        /*045c*/ 	.word	0xffffffff


	//   ....[130]....
        /*0460*/ 	.word	0xffffffff


	//   ....[131]....
        /*0464*/ 	.word	0xffffffff


	//   ....[132]....
        /*0468*/ 	.word	0xffffffff


	//   ....[133]....
        /*046c*/ 	.word	0xffffffff


	//   ....[134]....
        /*0470*/ 	.word	0xffffffff


	//   ....[135]....
        /*0474*/ 	.word	0xffffffff


	//   ....[136]....
        /*0478*/ 	.word	0xffffffff


	//   ....[137]....
        /*047c*/ 	.word	0xffffffff


	//   ....[138]....
        /*0480*/ 	.word	0xffffffff


	//   ....[139]....
        /*0484*/ 	.word	0xffffffff


	//   ....[140]....
        /*0488*/ 	.word	0xffffffff


	//   ....[141]....
        /*048c*/ 	.word	0xffffffff


	//   ....[142]....
        /*0490*/ 	.word	0xffffffff


	//   ....[143]....
        /*0494*/ 	.word	0xffffffff


	//   ....[144]....
        /*0498*/ 	.word	0xffffffff


	//   ....[145]....
        /*049c*/ 	.word	0x0500000f


	//   ....[146]....
        /*04a0*/ 	.word	0x0500000f


	//   ....[147]....
        /*04a4*/ 	.word	0x0500000f


	//   ....[148]....
        /*04a8*/ 	.word	0x0500000f


	//   ....[149]....
        /*04ac*/ 	.word	0x0500000f


	//   ....[150]....
        /*04b0*/ 	.word	0x0500000f


	//----- nvinfo : EIATTR_COOP_GROUP_INSTR_OFFSETS
	.align		4
.L_728:
        /*04b4*/ 	.byte	0x04, 0x28
        /*04b6*/ 	.short	(.L_730 - .L_729)


	//   ....[0]....
.L_729:
        /*04b8*/ 	.word	0x00000060


	//   ....[1]....
        /*04bc*/ 	.word	0x00000190


	//   ....[2]....
        /*04c0*/ 	.word	0x00000220


	//   ....[3]....
        /*04c4*/ 	.word	0x000003a0


	//   ....[4]....
        /*04c8*/ 	.word	0x00000620


	//   ....[5]....
        /*04cc*/ 	.word	0x00001100


	//   ....[6]....
        /*04d0*/ 	.word	0x00002370


	//   ....[7]....
        /*04d4*/ 	.word	0x00002490


	//   ....[8]....
        /*04d8*/ 	.word	0x000024d0


	//   ....[9]....
        /*04dc*/ 	.word	0x00002510


	//   ....[10]....
        /*04e0*/ 	.word	0x00002540


	//   ....[11]....
        /*04e4*/ 	.word	0x00002570


	//   ....[12]....
        /*04e8*/ 	.word	0x000025a0


	//   ....[13]....
        /*04ec*/ 	.word	0x000026c0


	//   ....[14]....
        /*04f0*/ 	.word	0x000028a0


	//   ....[15]....
        /*04f4*/ 	.word	0x000029b0


	//   ....[16]....
        /*04f8*/ 	.word	0x00002a50


	//   ....[17]....
        /*04fc*/ 	.word	0x00002b10


	//   ....[18]....
        /*0500*/ 	.word	0x00002b50


	//   ....[19]....
        /*0504*/ 	.word	0x00002c10


	//   ....[20]....
        /*0508*/ 	.word	0x00002ca0


	//   ....[21]....
        /*050c*/ 	.word	0x00002f50


	//   ....[22]....
        /*0510*/ 	.word	0x00002fc0


	//   ....[23]....
        /*0514*/ 	.word	0x00003010


	//   ....[24]....
        /*0518*/ 	.word	0x00003070


	//   ....[25]....
        /*051c*/ 	.word	0x00003090


	//   ....[26]....
        /*0520*/ 	.word	0x000030e0


	//   ....[27]....
        /*0524*/ 	.word	0x00003140


	//   ....[28]....
        /*0528*/ 	.word	0x000031a0


	//   ....[29]....
        /*052c*/ 	.word	0x000031d0


	//   ....[30]....
        /*0530*/ 	.word	0x00003270


	//   ....[31]....
        /*0534*/ 	.word	0x000032d0


	//   ....[32]....
        /*0538*/ 	.word	0x00003310


	//   ....[33]....
        /*053c*/ 	.word	0x00003360


	//   ....[34]....
        /*0540*/ 	.word	0x00003440


	//   ....[35]....
        /*0544*/ 	.word	0x00003490


	//   ....[36]....
        /*0548*/ 	.word	0x000034d0


	//   ....[37]....
        /*054c*/ 	.word	0x00003530


	//   ....[38]....
        /*0550*/ 	.word	0x000036f0


	//   ....[39]....
        /*0554*/ 	.word	0x00003710


	//   ....[40]....
        /*0558*/ 	.word	0x00003720


	//   ....[41]....
        /*055c*/ 	.word	0x00003740


	//   ....[42]....
        /*0560*/ 	.word	0x00003750


	//   ....[43]....
        /*0564*/ 	.word	0x00003770


	//   ....[44]....
        /*0568*/ 	.word	0x000037a0


	//   ....[45]....
        /*056c*/ 	.word	0x000037e0


	//   ....[46]....
        /*0570*/ 	.word	0x00003810


	//   ....[47]....
        /*0574*/ 	.word	0x00003850


	//   ....[48]....
        /*0578*/ 	.word	0x00003880


	//   ....[49]....
        /*057c*/ 	.word	0x000038c0


	//   ....[50]....
        /*0580*/ 	.word	0x000038f0


	//   ....[51]....
        /*0584*/ 	.word	0x00003930


	//   ....[52]....
        /*0588*/ 	.word	0x00003960


	//   ....[53]....
        /*058c*/ 	.word	0x000039a0


	//   ....[54]....
        /*0590*/ 	.word	0x000039d0


	//   ....[55]....
        /*0594*/ 	.word	0x00003a10


	//   ....[56]....
        /*0598*/ 	.word	0x00003a60


	//   ....[57]....
        /*059c*/ 	.word	0x00003a90


	//   ....[58]....
        /*05a0*/ 	.word	0x00003aa0


	//   ....[59]....
        /*05a4*/ 	.word	0x00003ad0


	//   ....[60]....
        /*05a8*/ 	.word	0x00003ae0


	//   ....[61]....
        /*05ac*/ 	.word	0x00003af0


	//   ....[62]....
        /*05b0*/ 	.word	0x00003b00


	//   ....[63]....
        /*05b4*/ 	.word	0x00003b10


	//   ....[64]....
        /*05b8*/ 	.word	0x00003b20


	//   ....[65]....
        /*05bc*/ 	.word	0x00003b30


	//   ....[66]....
        /*05c0*/ 	.word	0x00003b40


	//   ....[67]....
        /*05c4*/ 	.word	0x00003b50


	//   ....[68]....
        /*05c8*/ 	.word	0x00003b60


	//   ....[69]....
        /*05cc*/ 	.word	0x00003b70


	//   ....[70]....
        /*05d0*/ 	.word	0x00006060


	//   ....[71]....
        /*05d4*/ 	.word	0x00006090


	//   ....[72]....
        /*05d8*/ 	.word	0x000060e0


	//   ....[73]....
        /*05dc*/ 	.word	0x00006130


	//   ....[74]....
        /*05e0*/ 	.word	0x00006290


	//   ....[75]....
        /*05e4*/ 	.word	0x000062d0


	//   ....[76]....
        /*05e8*/ 	.word	0x00006320


	//   ....[77]....
        /*05ec*/ 	.word	0x000063a0


	//   ....[78]....
        /*05f0*/ 	.word	0x00006470


	//   ....[79]....
        /*05f4*/ 	.word	0x00006490


	//   ....[80]....
        /*05f8*/ 	.word	0x000064a0


	//   ....[81]....
        /*05fc*/ 	.word	0x000064b0


	//   ....[82]....
        /*0600*/ 	.word	0x000064c0


	//   ....[83]....
        /*0604*/ 	.word	0x000064e0


	//   ....[84]....
        /*0608*/ 	.word	0x00006550


	//   ....[85]....
        /*060c*/ 	.word	0x00006610


	//   ....[86]....
        /*0610*/ 	.word	0x00006630


	//   ....[87]....
        /*0614*/ 	.word	0x00006670


	//   ....[88]....
        /*0618*/ 	.word	0x000067b0


	//   ....[89]....
        /*061c*/ 	.word	0x000067e0


	//   ....[90]....
        /*0620*/ 	.word	0x00006810


	//   ....[91]....
        /*0624*/ 	.word	0x00006830


	//   ....[92]....
        /*0628*/ 	.word	0x00006860


	//   ....[93]....
        /*062c*/ 	.word	0x00006970


	//   ....[94]....
        /*0630*/ 	.word	0x000069e0


	//   ....[95]....
        /*0634*/ 	.word	0x00006a20


	//   ....[96]....
        /*0638*/ 	.word	0x00006a50


	//   ....[97]....
        /*063c*/ 	.word	0x00006ad0


	//   ....[98]....
        /*0640*/ 	.word	0x00006bb0


	//   ....[99]....
        /*0644*/ 	.word	0x00006c00


	//   ....[100]....
        /*0648*/ 	.word	0x00006c10


	//   ....[101]....
        /*064c*/ 	.word	0x00006c20


	//   ....[102]....
        /*0650*/ 	.word	0x00006c30


	//   ....[103]....
        /*0654*/ 	.word	0x00006c40


	//   ....[104]....
        /*0658*/ 	.word	0x00006d90


	//   ....[105]....
        /*065c*/ 	.word	0x00006df0


	//   ....[106]....
        /*0660*/ 	.word	0x00006e20


	//   ....[107]....
        /*0664*/ 	.word	0x00006e40


	//   ....[108]....
        /*0668*/ 	.word	0x00006e60


	//   ....[109]....
        /*066c*/ 	.word	0x00006e70


	//   ....[110]....
        /*0670*/ 	.word	0x00006e90


	//   ....[111]....
        /*0674*/ 	.word	0x00006ec0


	//   ....[112]....
        /*0678*/ 	.word	0x00006ed0


	//   ....[113]....
        /*067c*/ 	.word	0x00006f40


	//   ....[114]....
        /*0680*/ 	.word	0x00006fc0


	//   ....[115]....
        /*0684*/ 	.word	0x00007000


	//   ....[116]....
        /*0688*/ 	.word	0x00007030


	//   ....[117]....
        /*068c*/ 	.word	0x00007050


	//   ....[118]....
        /*0690*/ 	.word	0x00007060


	//   ....[119]....
        /*0694*/ 	.word	0x00007070


	//   ....[120]....
        /*0698*/ 	.word	0x00007080


	//   ....[121]....
        /*069c*/ 	.word	0x00007090


	//   ....[122]....
        /*06a0*/ 	.word	0x000070a0


	//   ....[123]....
        /*06a4*/ 	.word	0x000070b0


	//   ....[124]....
        /*06a8*/ 	.word	0x000070c0


	//   ....[125]....
        /*06ac*/ 	.word	0x000070d0


	//   ....[126]....
        /*06b0*/ 	.word	0x000070f0


	//   ....[127]....
        /*06b4*/ 	.word	0x00007110


	//   ....[128]....
        /*06b8*/ 	.word	0x00007140


	//   ....[129]....
        /*06bc*/ 	.word	0x00007160


	//   ....[130]....
        /*06c0*/ 	.word	0x00007170


	//   ....[131]....
        /*06c4*/ 	.word	0x00007190


	//   ....[132]....
        /*06c8*/ 	.word	0x000071b0


	//   ....[133]....
        /*06cc*/ 	.word	0x000071d0


	//   ....[134]....
        /*06d0*/ 	.word	0x000093f0


	//   ....[135]....
        /*06d4*/ 	.word	0x00009590


	//   ....[136]....
        /*06d8*/ 	.word	0x000097e0


	//   ....[137]....
        /*06dc*/ 	.word	0x00009980


	//   ....[138]....
        /*06e0*/ 	.word	0x00009a90


	//   ....[139]....
        /*06e4*/ 	.word	0x0000a260


	//   ....[140]....
        /*06e8*/ 	.word	0x0000a590


	//   ....[141]....
        /*06ec*/ 	.word	0x0000a950


	//   ....[142]....
        /*06f0*/ 	.word	0x0000ac00


	//   ....[143]....
        /*06f4*/ 	.word	0x0000aec0


	//   ....[144]....
        /*06f8*/ 	.word	0x0000b130


	//   ....[145]....
        /*06fc*/ 	.word	0x0000d290


	//   ....[146]....
        /*0700*/ 	.word	0x0000d480


	//   ....[147]....
        /*0704*/ 	.word	0x0000d4f0


	//   ....[148]....
        /*0708*/ 	.word	0x0000d560


	//   ....[149]....
        /*070c*/ 	.word	0x0000d5d0


	//   ....[150]....
        /*0710*/ 	.word	0x0000d640


	//----- nvinfo : EIATTR_REG_RECONFIG
	.align		4
.L_730:
        /*0714*/ 	.byte	0x01, 0x54
	.zero		2


	//----- nvinfo : EIATTR_SYSCALL_OFFSETS
	.align		4
        /*0718*/ 	.byte	0x04, 0x46
        /*071a*/ 	.short	(.L_732 - .L_731)


	//   ....[0]....
.L_731:
        /*071c*/ 	.word	0x00000d60


	//   ....[1]....
        /*0720*/ 	.word	0x00000e50


	//   ....[2]....
        /*0724*/ 	.word	0x00000fb0


	//   ....[3]....
        /*0728*/ 	.word	0x000010a0


	//----- nvinfo : EIATTR_MBARRIER_INSTR_OFFSETS
	.align		4
.L_732:
        /*072c*/ 	.byte	0x04, 0x39
        /*072e*/ 	.short	(.L_734 - .L_733)


	//   ....[0]....
.L_733:
        /*0730*/ 	.word	0x00000260
        /*0734*/ 	.word	0x000000ff
        /*0738*/ 	.word	0x00030c00
        /*073c*/ 	.short	0x0100
        /*073e*/ 	.byte	0x06
	.zero		1


	//   ....[1]....
        /*0740*/ 	.word	0x00000350
        /*0744*/ 	.word	0x000000ff
        /*0748*/ 	.word	0x00030c10
        /*074c*/ 	.short	0x0100
        /*074e*/ 	.byte	0x08
	.zero		1


	//   ....[2]....
        /*0750*/ 	.word	0x00000360
        /*0754*/ 	.word	0x000000ff
        /*0758*/ 	.word	0x00030c20
        /*075c*/ 	.short	0x0100
        /*075e*/ 	.byte	0x08
	.zero		1


	//   ....[3]....
        /*0760*/ 	.word	0x00000370
        /*0764*/ 	.word	0x000000ff
        /*0768*/ 	.word	0x00030c18
        /*076c*/ 	.short	0x0100
        /*076e*/ 	.byte	0x08
	.zero		1


	//   ....[4]....
        /*0770*/ 	.word	0x00000380
        /*0774*/ 	.word	0x000000ff
        /*0778*/ 	.word	0x00030c28
        /*077c*/ 	.short	0x0100
        /*077e*/ 	.byte	0x08
	.zero		1


	//   ....[5]....
        /*0780*/ 	.word	0x000004b0
        /*0784*/ 	.word	0x000000ff
        /*0788*/ 	.word	0x00030c30
        /*078c*/ 	.short	0x0100
        /*078e*/ 	.byte	0x08
	.zero		1


	//   ....[6]....
        /*0790*/ 	.word	0x000004c0
        /*0794*/ 	.word	0x000000ff
        /*0798*/ 	.word	0x00030c40
        /*079c*/ 	.short	0x0100
        /*079e*/ 	.byte	0x08
	.zero		1


	//   ....[7]....
        /*07a0*/ 	.word	0x000004d0
        /*07a4*/ 	.word	0x000000ff
        /*07a8*/ 	.word	0x00030c38
        /*07ac*/ 	.short	0x0100
        /*07ae*/ 	.byte	0x08
	.zero		1


	//   ....[8]....
        /*07b0*/ 	.word	0x000004e0
        /*07b4*/ 	.word	0x000000ff
        /*07b8*/ 	.word	0x00030c48
        /*07bc*/ 	.short	0x0100
        /*07be*/ 	.byte	0x08
	.zero		1


	//   ....[9]....
        /*07c0*/ 	.word	0x00001180
        /*07c4*/ 	.word	0x000000ec
        /*07c8*/ 	.word	0x00030c00
        /*07cc*/ 	.short	0x010a
        /*07ce*/ 	.byte	0x3f
	.zero		1


	//   ....[10]....
        /*07d0*/ 	.word	0x00001210
        /*07d4*/ 	.word	0x000000ec
        /*07d8*/ 	.word	0x00030c00
        /*07dc*/ 	.short	0x010a
        /*07de*/ 	.byte	0x3f
	.zero		1


	//   ....[11]....
        /*07e0*/ 	.word	0x00001cf0
        /*07e4*/ 	.word	0x00000006
        /*07e8*/ 	.word	0x00030c10
        /*07ec*/ 	.short	0x010a
        /*07ee*/ 	.byte	0x3f
	.zero		1


	//   ....[12]....
        /*07f0*/ 	.word	0x00001d60
        /*07f4*/ 	.word	0x00000006
        /*07f8*/ 	.word	0x00030c10
        /*07fc*/ 	.short	0x010a
        /*07fe*/ 	.byte	0x3f
	.zero		1


	//   ....[13]....
        /*0800*/ 	.word	0x00002180
        /*0804*/ 	.word	0x00000006
        /*0808*/ 	.word	0x00030c30
        /*080c*/ 	.short	0x010a
        /*080e*/ 	.byte	0x3f
	.zero		1


	//   ....[14]....
        /*0810*/ 	.word	0x00002220
        /*0814*/ 	.word	0x00000006
        /*0818*/ 	.word	0x00030c30
        /*081c*/ 	.short	0x010a
        /*081e*/ 	.byte	0x3f
	.zero		1


	//   ....[15]....
        /*0820*/ 	.word	0x00004de0
        /*0824*/ 	.word	0x00000005
        /*0828*/ 	.word	0x00000000
        /*082c*/ 	.short	0x0101
        /*082e*/ 	.byte	0x3f
	.zero		1


	//   ....[16]....
        /*0830*/ 	.word	0x00005230
        /*0834*/ 	.word	0x00000006
        /*0838*/ 	.word	0x00000000
        /*083c*/ 	.short	0x0101
        /*083e*/ 	.byte	0x3f
	.zero		1


	//   ....[17]....
        /*0840*/ 	.word	0x00005a70
        /*0844*/ 	.word	0x00000007
        /*0848*/ 	.word	0x00030c10
        /*084c*/ 	.short	0x010a
        /*084e*/ 	.byte	0x3f
	.zero		1


	//   ....[18]....
        /*0850*/ 	.word	0x00005af0
        /*0854*/ 	.word	0x00000007
        /*0858*/ 	.word	0x00030c10
        /*085c*/ 	.short	0x010a
        /*085e*/ 	.byte	0x3f
	.zero		1


	//   ....[19]....
        /*0860*/ 	.word	0x00005f00
        /*0864*/ 	.word	0x00000007
        /*0868*/ 	.word	0x00030c30
        /*086c*/ 	.short	0x010a
        /*086e*/ 	.byte	0x3f
	.zero		1


	//   ....[20]....
        /*0870*/ 	.word	0x00005f90
        /*0874*/ 	.word	0x00000007
        /*0878*/ 	.word	0x00030c30
        /*087c*/ 	.short	0x010a
        /*087e*/ 	.byte	0x3f
	.zero		1


	//   ....[21]....
        /*0880*/ 	.word	0x00008750
        /*0884*/ 	.word	0x00000008
        /*0888*/ 	.word	0x00000000
        /*088c*/ 	.short	0x0101
        /*088e*/ 	.byte	0x3f
	.zero		1


	//   ....[22]....
        /*0890*/ 	.word	0x00008bb0
        /*0894*/ 	.word	0x00000007
        /*0898*/ 	.word	0x00000000
        /*089c*/ 	.short	0x0101
        /*089e*/ 	.byte	0x3f
	.zero		1


	//   ....[23]....
        /*08a0*/ 	.word	0x0000b940
        /*08a4*/ 	.word	0x00000000
        /*08a8*/ 	.word	0x00030c20
        /*08ac*/ 	.short	0x010a
        /*08ae*/ 	.byte	0x3f
	.zero		1


	//   ....[24]....
        /*08b0*/ 	.word	0x0000be90
        /*08b4*/ 	.word	0x00000000
        /*08b8*/ 	.word	0x00030c40
        /*08bc*/ 	.short	0x010a
        /*08be*/ 	.byte	0x3f
	.zero		1


	//   ....[25]....
        /*08c0*/ 	.word	0x0000c0f0
        /*08c4*/ 	.word	0x00000000
        /*08c8*/ 	.word	0x00030c28
        /*08cc*/ 	.short	0x010a
        /*08ce*/ 	.byte	0x3f
	.zero		1


	//   ....[26]....
        /*08d0*/ 	.word	0x0000c350
        /*08d4*/ 	.word	0x00000000
        /*08d8*/ 	.word	0x00030c48
        /*08dc*/ 	.short	0x010a
        /*08de*/ 	.byte	0x3f
	.zero		1


	//   ....[27]....
        /*08e0*/ 	.word	0x0000c560
        /*08e4*/ 	.word	0x00000000
        /*08e8*/ 	.word	0x00030c20
        /*08ec*/ 	.short	0x010a
        /*08ee*/ 	.byte	0x3f
	.zero		1


	//   ....[28]....
        /*08f0*/ 	.word	0x0000c810
        /*08f4*/ 	.word	0x00000000
        /*08f8*/ 	.word	0x00030c40
        /*08fc*/ 	.short	0x010a
        /*08fe*/ 	.byte	0x3f
	.zero		1


	//   ....[29]....
        /*0900*/ 	.word	0x0000ca40
        /*0904*/ 	.word	0x00000000
        /*0908*/ 	.word	0x00030c28
        /*090c*/ 	.short	0x010a
        /*090e*/ 	.byte	0x3f
	.zero		1


	//   ....[30]....
        /*0910*/ 	.word	0x0000ccf0
        /*0914*/ 	.word	0x00000004
        /*0918*/ 	.word	0x00030c40
        /*091c*/ 	.short	0x010a
        /*091e*/ 	.byte	0x3f
	.zero		1


	//   ....[31]....
        /*0920*/ 	.word	0x0000d110
        /*0924*/ 	.word	0x00000007
        /*0928*/ 	.word	0x00000000
        /*092c*/ 	.short	0x010a
        /*092e*/ 	.byte	0x3f
	.zero		1


	//   ....[32]....
        /*0930*/ 	.word	0x0000d160
        /*0934*/ 	.word	0x00000003
        /*0938*/ 	.word	0x00000000
        /*093c*/ 	.short	0x010a
        /*093e*/ 	.byte	0x3f
	.zero		1


	//   ....[33]....
        /*0940*/ 	.word	0x0000d1c0
        /*0944*/ 	.word	0x00000005
        /*0948*/ 	.word	0x00000000
        /*094c*/ 	.short	0x010a
        /*094e*/ 	.byte	0x3f
	.zero		1


	//   ....[34]....
        /*0950*/ 	.word	0x0000d1f0
        /*0954*/ 	.word	0x00000003
        /*0958*/ 	.word	0x00000000
        /*095c*/ 	.short	0x010a
        /*095e*/ 	.byte	0x3f
	.zero		1


	//   ....[35]....
        /*0960*/ 	.word	0x0000d2c0
        /*0964*/ 	.word	0x000000ec
        /*0968*/ 	.word	0x00030c00
        /*096c*/ 	.short	0x010a
        /*096e*/ 	.byte	0x3f
	.zero		1


	//   ....[36]....
        /*0970*/ 	.word	0x0000d310
        /*0974*/ 	.word	0x00000006
        /*0978*/ 	.word	0x00030c10
        /*097c*/ 	.short	0x010a
        /*097e*/ 	.byte	0x3f
	.zero		1


	//   ....[37]....
        /*0980*/ 	.word	0x0000d360
        /*0984*/ 	.word	0x00000006
        /*0988*/ 	.word	0x00030c30
        /*098c*/ 	.short	0x010a
        /*098e*/ 	.byte	0x3f
	.zero		1


	//   ....[38]....
        /*0990*/ 	.word	0x0000d3b0
        /*0994*/ 	.word	0x00000007
        /*0998*/ 	.word	0x00030c10
        /*099c*/ 	.short	0x010a
        /*099e*/ 	.byte	0x3f
	.zero		1


	//   ....[39]....
        /*09a0*/ 	.word	0x0000d400
        /*09a4*/ 	.word	0x00000007
        /*09a8*/ 	.word	0x00030c30
        /*09ac*/ 	.short	0x010a
        /*09ae*/ 	.byte	0x3f
	.zero		1


	//   ....[40]....
        /*09b0*/ 	.word	0x0000d680
        /*09b4*/ 	.word	0x00000000
        /*09b8*/ 	.word	0x00030c20
        /*09bc*/ 	.short	0x010a
        /*09be*/ 	.byte	0x3f
	.zero		1


	//   ....[41]....
        /*09c0*/ 	.word	0x0000d6d0
        /*09c4*/ 	.word	0x00000000
        /*09c8*/ 	.word	0x00030c40
        /*09cc*/ 	.short	0x010a
        /*09ce*/ 	.byte	0x3f
	.zero		1


	//   ....[42]....
        /*09d0*/ 	.word	0x0000d720
        /*09d4*/ 	.word	0x00000000
        /*09d8*/ 	.word	0x00030c28
        /*09dc*/ 	.short	0x010a
        /*09de*/ 	.byte	0x3f
	.zero		1


	//   ....[43]....
        /*09e0*/ 	.word	0x0000d770
        /*09e4*/ 	.word	0x00000000
        /*09e8*/ 	.word	0x00030c48
        /*09ec*/ 	.short	0x010a
        /*09ee*/ 	.byte	0x3f
	.zero		1


	//   ....[44]....
        /*09f0*/ 	.word	0x0000d7d0
        /*09f4*/ 	.word	0x00000000
        /*09f8*/ 	.word	0x00030c20
        /*09fc*/ 	.short	0x010a
        /*09fe*/ 	.byte	0x3f
	.zero		1


	//   ....[45]....
        /*0a00*/ 	.word	0x0000d820
        /*0a04*/ 	.word	0x00000000
        /*0a08*/ 	.word	0x00030c40
        /*0a0c*/ 	.short	0x010a
        /*0a0e*/ 	.byte	0x3f
	.zero		1


	//   ....[46]....
        /*0a10*/ 	.word	0x0000d870
        /*0a14*/ 	.word	0x00000000
        /*0a18*/ 	.word	0x00030c28
        /*0a1c*/ 	.short	0x010a
        /*0a1e*/ 	.byte	0x3f
	.zero		1


	//   ....[47]....
        /*0a20*/ 	.word	0x0000d8c0
        /*0a24*/ 	.word	0x00000004
        /*0a28*/ 	.word	0x00030c40
        /*0a2c*/ 	.short	0x010a
        /*0a2e*/ 	.byte	0x3f
	.zero		1


	//   ....[48]....
        /*0a30*/ 	.word	0x0000d990
        /*0a34*/ 	.word	0x00000007
        /*0a38*/ 	.word	0x00000000
        /*0a3c*/ 	.short	0x010a
        /*0a3e*/ 	.byte	0x3f
	.zero		1


	//   ....[49]....
        /*0a40*/ 	.word	0x0000d9e0
        /*0a44*/ 	.word	0x00000003
        /*0a48*/ 	.word	0x00000000
        /*0a4c*/ 	.short	0x010a
        /*0a4e*/ 	.byte	0x3f
	.zero		1


	//   ....[50]....
        /*0a50*/ 	.word	0x0000da30
        /*0a54*/ 	.word	0x00000005
        /*0a58*/ 	.word	0x00000000
        /*0a5c*/ 	.short	0x010a
        /*0a5e*/ 	.byte	0x3f
	.zero		1


	//----- nvinfo : EIATTR_NUM_MBARRIERS
	.align		4
.L_734:
        /*0a60*/ 	.byte	0x03, 0x38
        /*0a62*/ 	.short	0x0009


	//----- nvinfo : EIATTR_EXIT_INSTR_OFFSETS
	.align		4
        /*0a64*/ 	.byte	0x04, 0x1c
        /*0a66*/ 	.short	(.L_736 - .L_735)


	//   ....[0]....
.L_735:
        /*0a68*/ 	.word	0x0000d240


	//----- nvinfo : EIATTR_MAX_THREADS
	.align		4
.L_736:
        /*0a6c*/ 	.byte	0x04, 0x05
        /*0a6e*/ 	.short	(.L_738 - .L_737)
.L_737:
        /*0a70*/ 	.word	0x00000180
        /*0a74*/ 	.word	0x00000001
        /*0a78*/ 	.word	0x00000001


	//----- nvinfo : EIATTR_CRS_STACK_SIZE
	.align		4
.L_738:
        /*0a7c*/ 	.byte	0x04, 0x1e
        /*0a7e*/ 	.short	(.L_740 - .L_739)
.L_739:
        /*0a80*/ 	.word	0x00000000


	//----- nvinfo : EIATTR_CBANK_PARAM_SIZE
	.align		4
.L_740:
        /*0a84*/ 	.byte	0x03, 0x19
        /*0a86*/ 	.short	0x0770


	//----- nvinfo : EIATTR_PARAM_CBANK
	.align		4
        /*0a88*/ 	.byte	0x04, 0x0a
        /*0a8a*/ 	.short	(.L_742 - .L_741)
	.align		4
.L_741:
        /*0a8c*/ 	.word	index@(.nv.constant0._ZN7cutlass13device_kernelIN5flash11enable_sm90INS1_16FlashAttnBwdSm90INS1_25CollectiveMainloopBwdSm90ILi2ELi2ELi2EN4cute5tupleIJNS5_1CILi1EEES8_S8_EEENS6_IJNS7_ILi128EEESA_NS7_ILi64EEEEEENS_10bfloat16_tEfNS_4arch4Sm90ELb1ELb0ELb0ELb0ELb1ELb1ELb0ELb0ELi2ELi1ELi2ELi2ELb0EEENS1_24CollectiveEpilogueBwdGQAISC_fSF_Li256ELb0ELb1EEENS1_25SingleTileBwdLPTSchedulerILb0ELi128ELb1EEEEEEEEEvNT_6ParamsE)
        /*0a90*/ 	.short	0x0210
        /*0a92*/ 	.short	0x0770


	//----- nvinfo : EIATTR_SW_WAR
	.align		4
.L_742:
        /*0a94*/ 	.byte	0x04, 0x36
        /*0a96*/ 	.short	(.L_744 - .L_743)
.L_743:
        /*0a98*/ 	.word	0x00000008
.L_744:


//--------------------- .nv.info._ZN7cutlass13device_kernelIN5flash22FlashAttnBwdPreprocessIN4cute5tupleIJNS3_1CILi128EEENS5_ILi64EEEEEENS_10bfloat16_tEfNS_4arch4Sm90ELb1ELb0EEEEEvNT_6ParamsE --------------------------
	.section	.nv.info._ZN7cutlass13device_kernelIN5flash22FlashAttnBwdPreprocessIN4cute5tupleIJNS3_1CILi128EEENS5_ILi64EEEEEENS_10bfloat16_tEfNS_4arch4Sm90ELb1ELb0EEEEEvNT_6ParamsE,"",@"SHT_CUDA_INFO"
	.sectionflags	@""
	.align	4


	//----- nvinfo : EIATTR_CUDA_API_VERSION
	.align		4
        /*0000*/ 	.byte	0x04, 0x37
        /*0002*/ 	.short	(.L_746 - .L_745)
.L_745:
        /*0004*/ 	.word	0x00000082


	//----- nvinfo : EIATTR_KPARAM_INFO
	.align		4
.L_746:
        /*0008*/ 	.byte	0x04, 0x17
        /*000a*/ 	.short	(.L_748 - .L_747)
.L_747:
        /*000c*/ 	.word	0x00000000
        /*0010*/ 	.short	0x0000
        /*0012*/ 	.short	0x0000
        /*0014*/ 	.byte	0x00, 0xf0, 0xc1, 0x03


	//----- nvinfo : EIATTR_SPARSE_MMA_MASK
	.align		4
.L_748:
        /*0018*/ 	.byte	0x03, 0x50
        /*001a*/ 	.short	0x0000


	//----- nvinfo : EIATTR_MAXREG_COUNT
	.align		4
        /*001c*/ 	.byte	0x03, 0x1b
        /*001e*/ 	.short	0x0080


	//----- nvinfo : EIATTR_MERCURY_ISA_VERSION
	.align		4
        /*0020*/ 	.byte	0x03, 0x5f
        /*0022*/ 	.short	0x0101


	//----- nvinfo : EIATTR_COOP_GROUP_MASK_REGIDS
	.align		4
        /*0024*/ 	.byte	0x04, 0x29
        /*0026*/ 	.short	(.L_750 - .L_749)


	//   ....[0]....
.L_749:
        /*0028*/ 	.word	0xffffffff


	//   ....[1]....
        /*002c*/ 	.word	0xffffffff


	//   ....[2]....
        /*0030*/ 	.word	0xffffffff


	//   ....[3]....
        /*0034*/ 	.word	0xffffffff


	//   ....[4]....
        /*0038*/ 	.word	0xffffffff


	//   ....[5]....
        /*003c*/ 	.word	0xffffffff


	//   ....[6]....
        /*0040*/ 	.word	0xffffffff


	//   ....[7]....
        /*0044*/ 	.word	0xffffffff


	//   ....[8]....
        /*0048*/ 	.word	0xffffffff


	//   ....[9]....
        /*004c*/ 	.word	0xffffffff


	//   ....[10]....
        /*0050*/ 	.word	0xffffffff


	//   ....[11]....
        /*0054*/ 	.word	0xffffffff


	//----- nvinfo : EIATTR_COOP_GROUP_INSTR_OFFSETS
	.align		4
.L_750:
        /*0058*/ 	.byte	0x04, 0x28
        /*005a*/ 	.short	(.L_752 - .L_751)


	//   ....[0]....
.L_751:
        /*005c*/ 	.word	0x00001110


	//   ....[1]....
        /*0060*/ 	.word	0x00001120


	//   ....[2]....
        /*0064*/ 	.word	0x00001130


	//   ....[3]....
        /*0068*/ 	.word	0x00001140


	//   ....[4]....
        /*006c*/ 	.word	0x00001190


	//   ....[5]....
        /*0070*/ 	.word	0x000011a0


	//   ....[6]....
        /*0074*/ 	.word	0x000011b0


	//   ....[7]....
        /*0078*/ 	.word	0x000011c0


	//   ....[8]....
        /*007c*/ 	.word	0x00001230


	//   ....[9]....
        /*0080*/ 	.word	0x00001250


	//   ....[10]....
        /*0084*/ 	.word	0x00001260


	//   ....[11]....
        /*0088*/ 	.word	0x00001280


	//----- nvinfo : EIATTR_EXIT_INSTR_OFFSETS
	.align		4
.L_752:
        /*008c*/ 	.byte	0x04, 0x1c
        /*008e*/ 	.short	(.L_754 - .L_753)


	//   ....[0]....
.L_753:
        /*0090*/ 	.word	0x00001840


	//   ....[1]....
        /*0094*/ 	.word	0x000018c0


	//----- nvinfo : EIATTR_MAX_THREADS
	.align		4
.L_754:
        /*0098*/ 	.byte	0x04, 0x05
        /*009a*/ 	.short	(.L_756 - .L_755)
.L_755:
        /*009c*/ 	.word	0x00000100
        /*00a0*/ 	.word	0x00000001
        /*00a4*/ 	.word	0x00000001


	//----- nvinfo : EIATTR_CRS_STACK_SIZE
	.align		4
.L_756:
        /*00a8*/ 	.byte	0x04, 0x1e
        /*00aa*/ 	.short	(.L_758 - .L_757)
.L_757:
        /*00ac*/ 	.word	0x00000000


	//----- nvinfo : EIATTR_CBANK_PARAM_SIZE
	.align		4
.L_758:
        /*00b0*/ 	.byte	0x03, 0x19
        /*00b2*/ 	.short	0x00f0


	//----- nvinfo : EIATTR_PARAM_CBANK
	.align		4
        /*00b4*/ 	.byte	0x04, 0x0a
        /*00b6*/ 	.short	(.L_760 - .L_759)
	.align		4
.L_759:
        /*00b8*/ 	.word	index@(.nv.constant0._ZN7cutlass13device_kernelIN5flash22FlashAttnBwdPreprocessIN4cute5tupleIJNS3_1CILi128EEENS5_ILi64EEEEEENS_10bfloat16_tEfNS_4arch4Sm90ELb1ELb0EEEEEvNT_6ParamsE)
        /*00bc*/ 	.short	0x0210
        /*00be*/ 	.short	0x00f0


	//----- nvinfo : EIATTR_SW_WAR
	.align		4
.L_760:
        /*00c0*/ 	.byte	0x04, 0x36
        /*00c2*/ 	.short	(.L_762 - .L_761)
.L_761:
        /*00c4*/ 	.word	0x00000008
.L_762:


//--------------------- .nv.info._ZN7cutlass13device_kernelIN5flash11enable_sm90INS1_16FlashAttnBwdSm90INS1_25CollectiveMainloopBwdSm90ILi2ELi2ELi2EN4cute5tupleIJNS5_1CILi1EEES8_S8_EEENS6_IJNS7_ILi128EEESA_NS7_ILi64EEEEEENS_10bfloat16_tEfNS_4arch4Sm90ELb1ELb0ELb0ELb1ELb0ELb1ELb0ELb0ELi2ELi1ELi2ELi2ELb0EEENS1_21CollectiveEpilogueBwdISC_SD_SF_Li256ELb1ELb0ELi1EEENS1_25SingleTileBwdLPTSchedulerILb1ELi128ELb0EEEEEEEEEvNT_6ParamsE --------------------------
	.section	.nv.info._ZN7cutlass13device_kernelIN5flash11enable_sm90INS1_16FlashAttnBwdSm90INS1_25CollectiveMainloopBwdSm90ILi2ELi2ELi2EN4cute5tupleIJNS5_1CILi1EEES8_S8_EEENS6_IJNS7_ILi128EEESA_NS7_ILi64EEEEEENS_10bfloat16_tEfNS_4arch4Sm90ELb1ELb0ELb0ELb1ELb0ELb1ELb0ELb0ELi2ELi1ELi2ELi2ELb0EEENS1_21CollectiveEpilogueBwdISC_SD_SF_Li256ELb1ELb0ELi1EEENS1_25SingleTileBwdLPTSchedulerILb1ELi128ELb0EEEEEEEEEvNT_6ParamsE,"",@"SHT_CUDA_INFO"
	.sectionflags	@""
	.align	4


	//----- nvinfo : EIATTR_CUDA_API_VERSION
	.align		4
        /*0000*/ 	.byte	0x04, 0x37
        /*0002*/ 	.short	(.L_764 - .L_763)
.L_763:
        /*0004*/ 	.word	0x00000082


	//----- nvinfo : EIATTR_KPARAM_INFO
	.align		4
.L_764:
        /*0008*/ 	.byte	0x04, 0x17
        /*000a*/ 	.short	(.L_766 - .L_765)
.L_765:
        /*000c*/ 	.word	0x00000000
        /*0010*/ 	.short	0x0000
        /*0012*/ 	.short	0x0070
        /*0014*/ 	.byte	0x00, 0xf0, 0x01, 0x1a


	//----- nvinfo : EIATTR_SPARSE_MMA_MASK
	.align		4
.L_766:
        /*0018*/ 	.byte	0x03, 0x50
        /*001a*/ 	.short	0x0000


	//----- nvinfo : EIATTR_MAXREG_COUNT
	.align		4
        /*001c*/ 	.byte	0x03, 0x1b
        /*001e*/ 	.short	0x00a8


	//----- nvinfo : EIATTR_NUM_BARRIERS
	.align		4
        /*0020*/ 	.byte	0x02, 0x4c
        /*0022*/ 	.byte	0x10
	.zero		1


	//----- nvinfo : EIATTR_EXTERNS
	.align		4
        /*0024*/ 	.byte	0x04, 0x0f
        /*0026*/ 	.short	(.L_768 - .L_767)


	//   ....[0]....
	.align		4
.L_767:
        /*0028*/ 	.word	index@(__assertfail)


	//----- nvinfo : EIATTR_ANNOTATIONS
	.align		4
.L_768:
        /*002c*/ 	.byte	0x04, 0x55
        /*002e*/ 	.short	(.L_770 - .L_769)


	//   ....[0]....
.L_769:
        /* <DEDUP_REMOVED lines=22> */


	//----- nvinfo : EIATTR_MERCURY_ISA_VERSION
	.align		4
.L_770:
        /*0180*/ 	.byte	0x03, 0x5f
        /*0182*/ 	.short	0x0101


	//----- nvinfo : EIATTR_INT_WARP_WIDE_INSTR_OFFSETS
	.align		4
        /*0184*/ 	.byte	0x04, 0x31
        /*0186*/ 	.short	(.L_772 - .L_771)


	//   ....[0]....
.L_771:
        /*0188*/ 	.word	0x00000190


	//   ....[1]....
        /*018c*/ 	.word	0x000001c0


	//----- nvinfo : EIATTR_COOP_GROUP_MASK_REGIDS
	.align		4
.L_772:
        /*0190*/ 	.byte	0x04, 0x29
        /*0192*/ 	.short	(.L_774 - .L_773)


	//   ....[0]....
.L_773:
        /*0194*/ 	.word	0xffffffff


	//   ....[1]....
        /*0198*/ 	.word	0xffffffff


	//   ....[2]....
        /*019c*/ 	.word	0xffffffff


	//   ....[3]....
        /*01a0*/ 	.word	0xffffffff


	//   ....[4]....
        /*01a4*/ 	.word	0xffffffff


	//   ....[5]....
        /*01a8*/ 	.word	0xffffffff


	//   ....[6]....
        /*01ac*/ 	.word	0xffffffff


	//   ....[7]....
        /*01b0*/ 	.word	0xffffffff


	//   ....[8]....
        /*01b4*/ 	.word	0xffffffff


	//   ....[9]....
        /*01b8*/ 	.word	0xffffffff


	//   ....[10]....
        /*01bc*/ 	.word	0xffffffff


	//   ....[11]....
        /*01c0*/ 	.word	0xffffffff


	//   ....[12]....
        /*01c4*/ 	.word	0xffffffff


	//   ....[13]....
        /*01c8*/ 	.word	0xffffffff


	//   ....[14]....
        /*01cc*/ 	.word	0xffffffff


	//   ....[15]....
        /*01d0*/ 	.word	0xffffffff


	//   ....[16]....
        /*01d4*/ 	.word	0xffffffff


	//   ....[17]....
        /*01d8*/ 	.word	0xffffffff


	//   ....[18]....
        /*01dc*/ 	.word	0xffffffff


	//   ....[19]....
        /*01e0*/ 	.word	0xffffffff


	//   ....[20]....
        /*01e4*/ 	.word	0xffffffff


	//   ....[21]....
        /*01e8*/ 	.word	0xffffffff


	//   ....[22]....
        /*01ec*/ 	.word	0xffffffff


	//   ....[23]....
        /*01f0*/ 	.word	0xffffffff


	//   ....[24]....
        /*01f4*/ 	.word	0xffffffff


	//   ....[25]....
        /*01f8*/ 	.word	0xffffffff


	//   ....[26]....
        /*01fc*/ 	.word	0xffffffff


	//   ....[27]....
        /*0200*/ 	.word	0xffffffff


	//   ....[28]....
        /*0204*/ 	.word	0xffffffff


	//   ....[29]....
        /*0208*/ 	.word	0xffffffff


	//   ....[30]....
        /*020c*/ 	.word	0xffffffff


	//   ....[31]....
        /*0210*/ 	.word	0xffffffff


	//   ....[32]....
        /*0214*/ 	.word	0xffffffff


	//   ....[33]....
        /*0218*/ 	.word	0xffffffff


	//   ....[34]....
        /*021c*/ 	.word	0xffffffff


	//   ....[35]....
        /*0220*/ 	.word	0xffffffff


	//   ....[36]....
        /*0224*/ 	.word	0xffffffff


	//   ....[37]....
        /*0228*/ 	.word	0xffffffff


	//   ....[38]....
        /*022c*/ 	.word	0xffffffff


	//   ....[39]....
        /*0230*/ 	.word	0xffffffff


	//   ....[40]....
        /*0234*/ 	.word	0xffffffff


	//   ....[41]....
        /*0238*/ 	.word	0xffffffff


	//   ....[42]....
        /*023c*/ 	.word	0xffffffff


	//   ....[43]....
        /*0240*/ 	.word	0xffffffff


	//   ....[44]....
        /*0244*/ 	.word	0xffffffff


	//   ....[45]....
        /*0248*/ 	.word	0xffffffff


	//   ....[46]....
        /*024c*/ 	.word	0xffffffff


	//   ....[47]....
        /*0250*/ 	.word	0xffffffff


	//   ....[48]....
        /*0254*/ 	.word	0xffffffff


	//   ....[49]....
        /*0258*/ 	.word	0xffffffff


	//   ....[50]....
        /*025c*/ 	.word	0xffffffff


	//   ....[51]....
        /*0260*/ 	.word	0xffffffff


	//   ....[52]....
        /*0264*/ 	.word	0xffffffff


	//   ....[53]....
        /*0268*/ 	.word	0xffffffff


	//   ....[54]....
        /*026c*/ 	.word	0xffffffff


	//   ....[55]....
        /*0270*/ 	.word	0xffffffff


	//   ....[56]....
        /*0274*/ 	.word	0xffffffff


	//   ....[57]....
        /*0278*/ 	.word	0xffffffff


	//   ....[58]....
        /*027c*/ 	.word	0xffffffff


	//   ....[59]....
        /*0280*/ 	.word	0xffffffff


	//   ....[60]....
        /*0284*/ 	.word	0xffffffff


	//   ....[61]....
        /*0288*/ 	.word	0xffffffff


	//   ....[62]....
        /*028c*/ 	.word	0xffffffff


	//   ....[63]....
        /*0290*/ 	.word	0xffffffff


	//   ....[64]....
        /*0294*/ 	.word	0xffffffff


	//   ....[65]....
        /*0298*/ 	.word	0xffffffff


	//   ....[66]....
        /*029c*/ 	.word	0xffffffff


	//   ....[67]....
        /*02a0*/ 	.word	0xffffffff


	//   ....[68]....
        /*02a4*/ 	.word	0xffffffff


	//   ....[69]....
        /*02a8*/ 	.word	0xffffffff


	//   ....[70]....
        /*02ac*/ 	.word	0xffffffff


	//   ....[71]....
        /*02b0*/ 	.word	0xffffffff


	//   ....[72]....
        /*02b4*/ 	.word	0xffffffff


	//   ....[73]....
        /*02b8*/ 	.word	0xffffffff


	//   ....[74]....
        /*02bc*/ 	.word	0xffffffff


	//   ....[75]....
        /*02c0*/ 	.word	0xffffffff


	//   ....[76]....
        /*02c4*/ 	.word	0xffffffff


	//   ....[77]....
        /*02c8*/ 	.word	0xffffffff


	//   ....[78]....
        /*02cc*/ 	.word	0xffffffff


	//   ....[79]....
        /*02d0*/ 	.word	0xffffffff


	//   ....[80]....
        /*02d4*/ 	.word	0xffffffff


	//   ....[81]....
        /*02d8*/ 	.word	0xffffffff


	//   ....[82]....
        /*02dc*/ 	.word	0xffffffff


	//   ....[83]....
        /*02e0*/ 	.word	0xffffffff


	//   ....[84]....
        /*02e4*/ 	.word	0xffffffff


	//   ....[85]....
        /*02e8*/ 	.word	0xffffffff


	//   ....[86]....
        /*02ec*/ 	.word	0xffffffff


	//   ....[87]....
        /*02f0*/ 	.word	0xffffffff


	//   ....[88]....
        /*02f4*/ 	.word	0xffffffff


	//   ....[89]....
        /*02f8*/ 	.word	0xffffffff


	//   ....[90]....
        /*02fc*/ 	.word	0xffffffff


	//   ....[91]....
        /*0300*/ 	.word	0xffffffff


	//   ....[92]....
        /*0304*/ 	.word	0xffffffff


	//   ....[93]....
        /*0308*/ 	.word	0xffffffff


	//   ....[94]....
        /*030c*/ 	.word	0xffffffff


	//   ....[95]....
        /*0310*/ 	.word	0xffffffff


	//   ....[96]....
        /*0314*/ 	.word	0xffffffff


	//   ....[97]....
        /*0318*/ 	.word	0xffffffff


	//   ....[98]....
        /*031c*/ 	.word	0xffffffff


	//   ....[99]....
        /*0320*/ 	.word	0xffffffff


	//   ....[100]....
        /*0324*/ 	.word	0xffffffff


	//   ....[101]....
        /*0328*/ 	.word	0xffffffff


	//   ....[102]....
        /*032c*/ 	.word	0xffffffff


	//   ....[103]....
        /*0330*/ 	.word	0xffffffff


	//   ....[104]....
        /*0334*/ 	.word	0xffffffff


	//   ....[105]....
        /*0338*/ 	.word	0xffffffff


	//   ....[106]....
        /*033c*/ 	.word	0xffffffff


	//   ....[107]....
        /*0340*/ 	.word	0xffffffff


	//   ....[108]....
        /*0344*/ 	.word	0xffffffff


	//   ....[109]....
        /*0348*/ 	.word	0xffffffff


	//   ....[110]....
        /*034c*/ 	.word	0xffffffff


	//   ....[111]....
        /*0350*/ 	.word	0xffffffff


	//   ....[112]....
        /*0354*/ 	.word	0xffffffff


	//   ....[113]....
        /*0358*/ 	.word	0xffffffff


	//   ....[114]....
        /*035c*/ 	.word	0xffffffff


	//   ....[115]....
        /*0360*/ 	.word	0xffffffff


	//   ....[116]....
        /*0364*/ 	.word	0xffffffff


	//   ....[117]....
        /*0368*/ 	.word	0xffffffff


	//   ....[118]....
        /*036c*/ 	.word	0xffffffff


	//   ....[119]....
        /*0370*/ 	.word	0xffffffff


	//   ....[120]....
        /*0374*/ 	.word	0xffffffff


	//   ....[121]....
        /*0378*/ 	.word	0xffffffff


	//   ....[122]....
        /*037c*/ 	.word	0xffffffff


	//   ....[123]....
        /*0380*/ 	.word	0xffffffff


	//   ....[124]....
        /*0384*/ 	.word	0xffffffff


	//   ....[125]....
        /*0388*/ 	.word	0xffffffff


	//   ....[126]....
        /*038c*/ 	.word	0xffffffff


	//   ....[127]....
        /*0390*/ 	.word	0xffffffff


	//   ....[128]....
        /*0394*/ 	.word	0xffffffff


	//   ....[129]....
        /*0398*/ 	.word	0xffffffff


	//   ....[130]....
        /*039c*/ 	.word	0xffffffff


	//   ....[131]....
        /*03a0*/ 	.word	0xffffffff


	//   ....[132]....
        /*03a4*/ 	.word	0xffffffff


	//   ....[133]....
        /*03a8*/ 	.word	0xffffffff


	//   ....[134]....
        /*03ac*/ 	.word	0xffffffff


	//   ....[135]....
        /*03b0*/ 	.word	0x0500000f


	//----- nvinfo : EIATTR_COOP_GROUP_INSTR_OFFSETS
	.align		4
.L_774:
        /*03b4*/ 	.byte	0x04, 0x28
        /*03b6*/ 	.short	(.L_776 - .L_775)


	//   ....[0]....
.L_775:
        /*03b8*/ 	.word	0x00000070


	//   ....[1]....
        /*03bc*/ 	.word	0x000001a0


	//   ....[2]....
        /*03c0*/ 	.word	0x000001f0


	//   ....[3]....
        /*03c4*/ 	.word	0x000003e0


	//   ....[4]....
        /*03c8*/ 	.word	0x00000630


	//   ....[5]....
        /*03cc*/ 	.word	0x00001610


	//   ....[6]....
        /*03d0*/ 	.word	0x00002640


	//   ....[7]....
        /*03d4*/ 	.word	0x00002690


	//   ....[8]....
        /*03d8*/ 	.word	0x00002730


	//   ....[9]....
        /*03dc*/ 	.word	0x000027b0


	//   ....[10]....
        /*03e0*/ 	.word	0x000027f0


	//   ....[11]....
        /*03e4*/ 	.word	0x00002830


	//   ....[12]....
        /*03e8*/ 	.word	0x00002860


	//   ....[13]....
        /*03ec*/ 	.word	0x00002890


	//   ....[14]....
        /*03f0*/ 	.word	0x000028c0


	//   ....[15]....
        /*03f4*/ 	.word	0x00002930


	//   ....[16]....
        /*03f8*/ 	.word	0x00002bb0


	//   ....[17]....
        /*03fc*/ 	.word	0x00002c60


	//   ....[18]....
        /*0400*/ 	.word	0x00002d00


	//   ....[19]....
        /*0404*/ 	.word	0x00002d60


	//   ....[20]....
        /*0408*/ 	.word	0x00002da0


	//   ....[21]....
        /*040c*/ 	.word	0x00002de0


	//   ....[22]....
        /*0410*/ 	.word	0x00002ea0


	//   ....[23]....
        /*0414*/ 	.word	0x00002ee0


	//   ....[24]....
        /*0418*/ 	.word	0x00002f40


	//   ....[25]....
        /*041c*/ 	.word	0x00002f80


	//   ....[26]....
        /*0420*/ 	.word	0x00003020


	//   ....[27]....
        /*0424*/ 	.word	0x00003060


	//   ....[28]....
        /*0428*/ 	.word	0x00003380


	//   ....[29]....
        /*042c*/ 	.word	0x000033e0


	//   ....[30]....
        /*0430*/ 	.word	0x00003410


	//   ....[31]....
        /*0434*/ 	.word	0x00003440


	//   ....[32]....
        /*0438*/ 	.word	0x000034b0


	//   ....[33]....
        /*043c*/ 	.word	0x000034d0


	//   ....[34]....
        /*0440*/ 	.word	0x00003510


	//   ....[35]....
        /*0444*/ 	.word	0x00003550


	//   ....[36]....
        /*0448*/ 	.word	0x00003560


	//   ....[37]....
        /*044c*/ 	.word	0x000035c0


	//   ....[38]....
        /*0450*/ 	.word	0x000038e0


	//   ....[39]....
        /*0454*/ 	.word	0x000038f0


	//   ....[40]....
        /*0458*/ 	.word	0x00003900


	//   ....[41]....
        /*045c*/ 	.word	0x00003910


	//   ....[42]....
        /*0460*/ 	.word	0x00003920


	//   ....[43]....
        /*0464*/ 	.word	0x00003930


	//   ....[44]....
        /*0468*/ 	.word	0x00003940


	//   ....[45]....
        /*046c*/ 	.word	0x00003970


	//   ....[46]....
        /*0470*/ 	.word	0x00003990


	//   ....[47]....
        /*0474*/ 	.word	0x000039f0


	//   ....[48]....
        /*0478*/ 	.word	0x00003a20


	//   ....[49]....
        /*047c*/ 	.word	0x00003a50


	//   ....[50]....
        /*0480*/ 	.word	0x00003a60


	//   ....[51]....
        /*0484*/ 	.word	0x00003a70


	//   ....[52]....
        /*0488*/ 	.word	0x00003aa0


	//   ....[53]....
        /*048c*/ 	.word	0x00003ad0


	//   ....[54]....
        /*0490*/ 	.word	0x00003b00


	//   ....[55]....
        /*0494*/ 	.word	0x00003b70


	//   ....[56]....
        /*0498*/ 	.word	0x00003ba0


	//   ....[57]....
        /*049c*/ 	.word	0x00003bd0


	//   ....[58]....
        /*04a0*/ 	.word	0x00003be0


	//   ....[59]....
        /*04a4*/ 	.word	0x00003bf0


	//   ....[60]....
        /*04a8*/ 	.word	0x00003c00


	//   ....[61]....
        /*04ac*/ 	.word	0x00003c10


	//   ....[62]....
        /*04b0*/ 	.word	0x00003c40


	//   ....[63]....
        /*04b4*/ 	.word	0x00003c50


	//   ....[64]....
        /*04b8*/ 	.word	0x00003c90


	//   ....[65]....
        /*04bc*/ 	.word	0x00003cc0


	//   ....[66]....
        /*04c0*/ 	.word	0x00003cf0


	//   ....[67]....
        /*04c4*/ 	.word	0x00003d00


	//   ....[68]....
        /*04c8*/ 	.word	0x00003d10


	//   ....[69]....
        /*04cc*/ 	.word	0x00003d20


	//   ....[70]....
        /*04d0*/ 	.word	0x000062d0


	//   ....[71]....
        /*04d4*/ 	.word	0x00006310


	//   ....[72]....
        /*04d8*/ 	.word	0x00006380


	//   ....[73]....
        /*04dc*/ 	.word	0x000063c0


	//   ....[74]....
        /*04e0*/ 	.word	0x00006400


	//   ....[75]....
        /*04e4*/ 	.word	0x00006440


	//   ....[76]....
        /*04e8*/ 	.word	0x00006480


	//   ....[77]....
        /*04ec*/ 	.word	0x00006550


	//   ....[78]....
        /*04f0*/ 	.word	0x000069a0


	//   ....[79]....
        /*04f4*/ 	.word	0x000069b0


	//   ....[80]....
        /*04f8*/ 	.word	0x000069c0


	//   ....[81]....
        /*04fc*/ 	.word	0x00006a50


	//   ....[82]....
        /*0500*/ 	.word	0x00006a90


	//   ....[83]....
        /*0504*/ 	.word	0x00006ae0


	//   ....[84]....
        /*0508*/ 	.word	0x00006b30


	//   ....[85]....
        /*050c*/ 	.word	0x00006b50


	//   ....[86]....
        /*0510*/ 	.word	0x00006b60


	//   ....[87]....
        /*0514*/ 	.word	0x00006be0


	//   ....[88]....
        /*0518*/ 	.word	0x00006c20


	//   ....[89]....
        /*051c*/ 	.word	0x00006c30


	//   ....[90]....
        /*0520*/ 	.word	0x00006c50


	//   ....[91]....
        /*0524*/ 	.word	0x00006c90


	//   ....[92]....
        /*0528*/ 	.word	0x00006d80


	//   ....[93]....
        /*052c*/ 	.word	0x00006dc0


	//   ....[94]....
        /*0530*/ 	.word	0x00006e00


	//   ....[95]....
        /*0534*/ 	.word	0x00006e40


	//   ....[96]....
        /*0538*/ 	.word	0x00006e80


	//   ....[97]....
        /*053c*/ 	.word	0x00006ec0


	//   ....[98]....
        /*0540*/ 	.word	0x00006f40


	//   ....[99]....
        /*0544*/ 	.word	0x00006fb0


	//   ....[100]....
        /*0548*/ 	.word	0x00006fe0


	//   ....[101]....
        /*054c*/ 	.word	0x00007050


	//   ....[102]....
        /*0550*/ 	.word	0x00007330


	//   ....[103]....
        /*0554*/ 	.word	0x00007340


	//   ....[104]....
        /*0558*/ 	.word	0x00007350


	//   ....[105]....
        /*055c*/ 	.word	0x00007360


	//   ....[106]....
        /*0560*/ 	.word	0x00007370


	//   ....[107]....
        /*0564*/ 	.word	0x00007380


	//   ....[108]....
        /*0568*/ 	.word	0x000073b0


	//   ....[109]....
        /*056c*/ 	.word	0x000073e0


	//   ....[110]....
        /*0570*/ 	.word	0x00007420


	//   ....[111]....
        /*0574*/ 	.word	0x00007440


	//   ....[112]....
        /*0578*/ 	.word	0x00007480


	//   ....[113]....
        /*057c*/ 	.word	0x000074c0


	//   ....[114]....
        /*0580*/ 	.word	0x00007500


	//   ....[115]....
        /*0584*/ 	.word	0x00007530


	//   ....[116]....
        /*0588*/ 	.word	0x00007560


	//   ....[117]....
        /*058c*/ 	.word	0x000075a0


	//   ....[118]....
        /*0590*/ 	.word	0x000075b0


	//   ....[119]....
        /*0594*/ 	.word	0x00007600


	//   ....[120]....
        /*0598*/ 	.word	0x00007640


	//   ....[121]....
        /*059c*/ 	.word	0x00007670


	//   ....[122]....
        /*05a0*/ 	.word	0x00007680


	//   ....[123]....
        /*05a4*/ 	.word	0x00007690


	//   ....[124]....
        /*05a8*/ 	.word	0x000076d0


	//   ....[125]....
        /*05ac*/ 	.word	0x00007700


	//   ....[126]....
        /*05b0*/ 	.word	0x00007710


	//   ....[127]....
        /*05b4*/ 	.word	0x00007720


	//   ....[128]....
        /*05b8*/ 	.word	0x00007730


	//   ....[129]....
        /*05bc*/ 	.word	0x00007770


	//   ....[130]....
        /*05c0*/ 	.word	0x00007780


	//   ....[131]....
        /*05c4*/ 	.word	0x00007790


	//   ....[132]....
        /*05c8*/ 	.word	0x000077a0


	//   ....[133]....
        /*05cc*/ 	.word	0x000077e0


	//   ....[134]....
        /*05d0*/ 	.word	0x0000b090


	//   ....[135]....
        /*05d4*/ 	.word	0x0000eb50


	//----- nvinfo : EIATTR_REG_RECONFIG
	.align		4
.L_776:
        /*05d8*/ 	.byte	0x01, 0x54
	.zero		2


	//----- nvinfo : EIATTR_SYSCALL_OFFSETS
	.align		4
        /*05dc*/ 	.byte	0x04, 0x46
        /*05de*/ 	.short	(.L_778 - .L_777)


	//   ....[0]....
.L_777:
        /*05e0*/ 	.word	0x00001270


	//   ....[1]....
        /*05e4*/ 	.word	0x00001360


	//   ....[2]....
        /*05e8*/ 	.word	0x000014c0


	//   ....[3]....
        /*05ec*/ 	.word	0x000015b0


	//----- nvinfo : EIATTR_MBARRIER_INSTR_OFFSETS
	.align		4
.L_778:
        /*05f0*/ 	.byte	0x04, 0x39
        /*05f2*/ 	.short	(.L_780 - .L_779)


	//   ....[0]....
.L_779:
        /*05f4*/ 	.word	0x00000290
        /*05f8*/ 	.word	0x000000ff
        /*05fc*/ 	.word	0x00030c00
        /*0600*/ 	.short	0x0100
        /*0602*/ 	.byte	0x06
	.zero		1


	//   ....[1]....
        /*0604*/ 	.word	0x00000390
        /*0608*/ 	.word	0x000000ff
        /*060c*/ 	.word	0x00030c10
        /*0610*/ 	.short	0x0100
        /*0612*/ 	.byte	0x08
	.zero		1


	//   ....[2]....
        /*0614*/ 	.word	0x000003a0
        /*0618*/ 	.word	0x000000ff
        /*061c*/ 	.word	0x00030c20
        /*0620*/ 	.short	0x0100
        /*0622*/ 	.byte	0x08
	.zero		1


	//   ....[3]....
        /*0624*/ 	.word	0x000003b0
        /*0628*/ 	.word	0x000000ff
        /*062c*/ 	.word	0x00030c18
        /*0630*/ 	.short	0x0100
        /*0632*/ 	.byte	0x08
	.zero		1


	//   ....[4]....
        /*0634*/ 	.word	0x000003c0
        /*0638*/ 	.word	0x000000ff
        /*063c*/ 	.word	0x00030c28
        /*0640*/ 	.short	0x0100
        /*0642*/ 	.byte	0x08
	.zero		1


	//   ....[5]....
        /*0644*/ 	.word	0x000004f0
        /*0648*/ 	.word	0x000000ff
        /*064c*/ 	.word	0x00030c30
        /*0650*/ 	.short	0x0100
        /*0652*/ 	.byte	0x08
	.zero		1


	//   ....[6]....
        /*0654*/ 	.word	0x00000500
        /*0658*/ 	.word	0x000000ff
        /*065c*/ 	.word	0x00030c40
        /*0660*/ 	.short	0x0100
        /*0662*/ 	.byte	0x08
	.zero		1


	//   ....[7]....
        /*0664*/ 	.word	0x00000510
        /*0668*/ 	.word	0x000000ff
        /*066c*/ 	.word	0x00030c38
        /*0670*/ 	.short	0x0100
        /*0672*/ 	.byte	0x08
	.zero		1


	//   ....[8]....
        /*0674*/ 	.word	0x00000520
        /*0678*/ 	.word	0x000000ff
        /*067c*/ 	.word	0x00030c48
        /*0680*/ 	.short	0x0100
        /*0682*/ 	.byte	0x08
	.zero		1


	//   ....[9]....
        /*0684*/ 	.word	0x00001650
        /*0688*/ 	.word	0x000000ec
        /*068c*/ 	.word	0x00030c00
        /*0690*/ 	.short	0x010a
        /*0692*/ 	.byte	0x3f
	.zero		1


	//   ....[10]....
        /*0694*/ 	.word	0x00001780
        /*0698*/ 	.word	0x000000ec
        /*069c*/ 	.word	0x00030c00
        /*06a0*/ 	.short	0x010a
        /*06a2*/ 	.byte	0x3f
	.zero		1


	//   ....[11]....
        /*06a4*/ 	.word	0x00002010
        /*06a8*/ 	.word	0x00000006
        /*06ac*/ 	.word	0x00030c10
        /*06b0*/ 	.short	0x010a
        /*06b2*/ 	.byte	0x3f
	.zero		1


	//   ....[12]....
        /*06b4*/ 	.word	0x00002080
        /*06b8*/ 	.word	0x00000006
        /*06bc*/ 	.word	0x00030c10
        /*06c0*/ 	.short	0x010a
        /*06c2*/ 	.byte	0x3f
	.zero		1


	//   ....[13]....
        /*06c4*/ 	.word	0x000024a0
        /*06c8*/ 	.word	0x00000006
        /*06cc*/ 	.word	0x00030c30
        /*06d0*/ 	.short	0x010a
        /*06d2*/ 	.byte	0x3f
	.zero		1


	//   ....[14]....
        /*06d4*/ 	.word	0x00002520
        /*06d8*/ 	.word	0x00000006
        /*06dc*/ 	.word	0x00030c30
        /*06e0*/ 	.short	0x010a
        /*06e2*/ 	.byte	0x3f
	.zero		1


	//   ....[15]....
        /*06e4*/ 	.word	0x000050c0
        /*06e8*/ 	.word	0x00000005
        /*06ec*/ 	.word	0x00000000
        /*06f0*/ 	.short	0x0101
        /*06f2*/ 	.byte	0x3f
	.zero		1


	//   ....[16]....
        /*06f4*/ 	.word	0x00005510
        /*06f8*/ 	.word	0x00000006
        /*06fc*/ 	.word	0x00000000
        /*0700*/ 	.short	0x0101
        /*0702*/ 	.byte	0x3f
	.zero		1


	//   ....[17]....
        /*0704*/ 	.word	0x00005d10
        /*0708*/ 	.word	0x00000007
        /*070c*/ 	.word	0x00030c10
        /*0710*/ 	.short	0x010a
        /*0712*/ 	.byte	0x3f
	.zero		1


	//   ....[18]....
        /*0714*/ 	.word	0x00005d90
        /*0718*/ 	.word	0x00000007
        /*071c*/ 	.word	0x00030c10
        /*0720*/ 	.short	0x010a
        /*0722*/ 	.byte	0x3f
	.zero		1


	//   ....[19]....
        /*0724*/ 	.word	0x000061a0
        /*0728*/ 	.word	0x00000007
        /*072c*/ 	.word	0x00030c30
        /*0730*/ 	.short	0x010a
        /*0732*/ 	.byte	0x3f
	.zero		1


	//   ....[20]....
        /*0734*/ 	.word	0x00006230
        /*0738*/ 	.word	0x00000007
        /*073c*/ 	.word	0x00030c30
        /*0740*/ 	.short	0x010a
        /*0742*/ 	.byte	0x3f
	.zero		1


	//   ....[21]....
        /*0744*/ 	.word	0x000089e0
        /*0748*/ 	.word	0x00000008
        /*074c*/ 	.word	0x00000000
        /*0750*/ 	.short	0x0101
        /*0752*/ 	.byte	0x3f
	.zero		1


	//   ....[22]....
        /*0754*/ 	.word	0x00008e50
        /*0758*/ 	.word	0x00000007
        /*075c*/ 	.word	0x00000000
        /*0760*/ 	.short	0x0101
        /*0762*/ 	.byte	0x3f
	.zero		1


	//   ....[23]....
        /*0764*/ 	.word	0x0000d1e0
        /*0768*/ 	.word	0x0000000f
        /*076c*/ 	.word	0x00030c20
        /*0770*/ 	.short	0x010a
        /*0772*/ 	.byte	0x3f
	.zero		1


	//   ....[24]....
        /*0774*/ 	.word	0x0000d780
        /*0778*/ 	.word	0x0000000f
        /*077c*/ 	.word	0x00030c40
        /*0780*/ 	.short	0x010a
        /*0782*/ 	.byte	0x3f
	.zero		1


	//   ....[25]....
        /*0784*/ 	.word	0x0000d9e0
        /*0788*/ 	.word	0x0000000f
        /*078c*/ 	.word	0x00030c28
        /*0790*/ 	.short	0x010a
        /*0792*/ 	.byte	0x3f
	.zero		1


	//   ....[26]....
        /*0794*/ 	.word	0x0000dc40
        /*0798*/ 	.word	0x0000000f
        /*079c*/ 	.word	0x00030c48
        /*07a0*/ 	.short	0x010a
        /*07a2*/ 	.byte	0x3f
	.zero		1


	//   ....[27]....
        /*07a4*/ 	.word	0x0000de40
        /*07a8*/ 	.word	0x0000000f
        /*07ac*/ 	.word	0x00030c20
        /*07b0*/ 	.short	0x010a
        /*07b2*/ 	.byte	0x3f
	.zero		1


	//   ....[28]....
        /*07b4*/ 	.word	0x0000e110
        /*07b8*/ 	.word	0x0000000f
        /*07bc*/ 	.word	0x00030c40
        /*07c0*/ 	.short	0x010a
        /*07c2*/ 	.byte	0x3f
	.zero		1


	//   ....[29]....
        /*07c4*/ 	.word	0x0000e340
        /*07c8*/ 	.word	0x0000000f
        /*07cc*/ 	.word	0x00030c28
        /*07d0*/ 	.short	0x010a
        /*07d2*/ 	.byte	0x3f
	.zero		1


	//   ....[30]....
        /*07d4*/ 	.word	0x0000e5e0
        /*07d8*/ 	.word	0x00000003
        /*07dc*/ 	.word	0x00030c40
        /*07e0*/ 	.short	0x010a
        /*07e2*/ 	.byte	0x3f
	.zero		1


	//   ....[31]....
        /*07e4*/ 	.word	0x0000e9d0
        /*07e8*/ 	.word	0x00000007
        /*07ec*/ 	.word	0x00000000
        /*07f0*/ 	.short	0x010a
        /*07f2*/ 	.byte	0x3f
	.zero		1


	//   ....[32]....
        /*07f4*/ 	.word	0x0000ea20
        /*07f8*/ 	.word	0x00000003
        /*07fc*/ 	.word	0x00000000
        /*0800*/ 	.short	0x010a
        /*0802*/ 	.byte	0x3f
	.zero		1


	//   ....[33]....
        /*0804*/ 	.word	0x0000ea80
        /*0808*/ 	.word	0x00000005
        /*080c*/ 	.word	0x00000000
        /*0810*/ 	.short	0x010a
        /*0812*/ 	.byte	0x3f
	.zero		1


	//   ....[34]....
        /*0814*/ 	.word	0x0000eab0
        /*0818*/ 	.word	0x00000003
        /*081c*/ 	.word	0x00000000
        /*0820*/ 	.short	0x010a
        /*0822*/ 	.byte	0x3f
	.zero		1


	//   ....[35]....
        /*0824*/ 	.word	0x0000eb80
        /*0828*/ 	.word	0x000000ec
        /*082c*/ 	.word	0x00030c00
        /*0830*/ 	.short	0x010a
        /*0832*/ 	.byte	0x3f
	.zero		1


	//   ....[36]....
        /*0834*/ 	.word	0x0000ebd0
        /*0838*/ 	.word	0x00000006
        /*083c*/ 	.word	0x00030c10
        /*0840*/ 	.short	0x010a
        /*0842*/ 	.byte	0x3f
	.zero		1


	//   ....[37]....
        /*0844*/ 	.word	0x0000ec20
        /*0848*/ 	.word	0x00000006
        /*084c*/ 	.word	0x00030c30
        /*0850*/ 	.short	0x010a
        /*0852*/ 	.byte	0x3f
	.zero		1


	//   ....[38]....
        /*0854*/ 	.word	0x0000ec70
        /*0858*/ 	.word	0x00000007
        /*085c*/ 	.word	0x00030c10
        /*0860*/ 	.short	0x010a
        /*0862*/ 	.byte	0x3f
	.zero		1


	//   ....[39]....
        /*0864*/ 	.word	0x0000ecc0
        /*0868*/ 	.word	0x00000007
        /*086c*/ 	.word	0x00030c30
        /*0870*/ 	.short	0x010a
        /*0872*/ 	.byte	0x3f
	.zero		1


	//   ....[40]....
        /*0874*/ 	.word	0x0000ed10
        /*0878*/ 	.word	0x0000000f
        /*087c*/ 	.word	0x00030c20
        /*0880*/ 	.short	0x010a
        /*0882*/ 	.byte	0x3f
	.zero		1


	//   ....[41]....
        /*0884*/ 	.word	0x0000ed60
        /*0888*/ 	.word	0x0000000f
        /*088c*/ 	.word	0x00030c40
        /*0890*/ 	.short	0x010a
        /*0892*/ 	.byte	0x3f
	.zero		1


	//   ....[42]....
        /*0894*/ 	.word	0x0000edb0
        /*0898*/ 	.word	0x0000000f
        /*089c*/ 	.word	0x00030c28
        /*08a0*/ 	.short	0x010a
        /*08a2*/ 	.byte	0x3f
	.zero		1


	//   ....[43]....
        /*08a4*/ 	.word	0x0000ee00
        /*08a8*/ 	.word	0x0000000f
        /*08ac*/ 	.word	0x00030c48
        /*08b0*/ 	.short	0x010a
        /*08b2*/ 	.byte	0x3f
	.zero		1


	//   ....[44]....
        /*08b4*/ 	.word	0x0000ee60
        /*08b8*/ 	.word	0x0000000f
        /*08bc*/ 	.word	0x00030c20
        /*08c0*/ 	.short	0x010a
        /*08c2*/ 	.byte	0x3f
	.zero		1


	//   ....[45]....
        /*08c4*/ 	.word	0x0000eeb0
        /*08c8*/ 	.word	0x0000000f
        /*08cc*/ 	.word	0x00030c40
        /*08d0*/ 	.short	0x010a
        /*08d2*/ 	.byte	0x3f
	.zero		1


	//   ....[46]....
        /*08d4*/ 	.word	0x0000ef00
        /*08d8*/ 	.word	0x0000000f
        /*08dc*/ 	.word	0x00030c28
        /*08e0*/ 	.short	0x010a
        /*08e2*/ 	.byte	0x3f
	.zero		1


	//   ....[47]....
        /*08e4*/ 	.word	0x0000ef50
        /*08e8*/ 	.word	0x00000003
        /*08ec*/ 	.word	0x00030c40
        /*08f0*/ 	.short	0x010a
        /*08f2*/ 	.byte	0x3f
	.zero		1


	//   ....[48]....
        /*08f4*/ 	.word	0x0000f020
        /*08f8*/ 	.word	0x00000007
        /*08fc*/ 	.word	0x00000000
        /*0900*/ 	.short	0x010a
        /*0902*/ 	.byte	0x3f
	.zero		1


	//   ....[49]....
        /*0904*/ 	.word	0x0000f070
        /*0908*/ 	.word	0x00000003
        /*090c*/ 	.word	0x00000000
        /*0910*/ 	.short	0x010a
        /*0912*/ 	.byte	0x3f
	.zero		1


	//   ....[50]....
        /*0914*/ 	.word	0x0000f0c0
        /*0918*/ 	.word	0x00000005
        /*091c*/ 	.word	0x00000000
        /*0920*/ 	.short	0x010a
        /*0922*/ 	.byte	0x3f
	.zero		1


	//----- nvinfo : EIATTR_NUM_MBARRIERS
	.align		4
.L_780:
        /*0924*/ 	.byte	0x03, 0x38
        /*0926*/ 	.short	0x0009


	//----- nvinfo : EIATTR_EXIT_INSTR_OFFSETS
	.align		4
        /*0928*/ 	.byte	0x04, 0x1c
        /*092a*/ 	.short	(.L_782 - .L_781)


	//   ....[0]....
.L_781:
        /*092c*/ 	.word	0x0000eb00


	//----- nvinfo : EIATTR_MAX_THREADS
	.align		4
.L_782:
        /*0930*/ 	.byte	0x04, 0x05
        /*0932*/ 	.short	(.L_784 - .L_783)
.L_783:
        /*0934*/ 	.word	0x00000180
        /*0938*/ 	.word	0x00000001
        /*093c*/ 	.word	0x00000001


	//----- nvinfo : EIATTR_CRS_STACK_SIZE
	.align		4
.L_784:
        /*0940*/ 	.byte	0x04, 0x1e
        /*0942*/ 	.short	(.L_786 - .L_785)
.L_785:
        /*0944*/ 	.word	0x00000000


	//----- nvinfo : EIATTR_CBANK_PARAM_SIZE
	.align		4
.L_786:
        /*0948*/ 	.byte	0x03, 0x19
        /*094a*/ 	.short	0x06f0


	//----- nvinfo : EIATTR_PARAM_CBANK
	.align		4
        /*094c*/ 	.byte	0x04, 0x0a
        /*094e*/ 	.short	(.L_788 - .L_787)
	.align		4
.L_787:
        /*0950*/ 	.word	index@(.nv.constant0._ZN7cutlass13device_kernelIN5flash11enable_sm90INS1_16FlashAttnBwdSm90INS1_25CollectiveMainloopBwdSm90ILi2ELi2ELi2EN4cute5tupleIJNS5_1CILi1EEES8_S8_EEENS6_IJNS7_ILi128EEESA_NS7_ILi64EEEEEENS_10bfloat16_tEfNS_4arch4Sm90ELb1ELb0ELb0ELb1ELb0ELb1ELb0ELb0ELi2ELi1ELi2ELi2ELb0EEENS1_21CollectiveEpilogueBwdISC_SD_SF_Li256ELb1ELb0ELi1EEENS1_25SingleTileBwdLPTSchedulerILb1ELi128ELb0EEEEEEEEEvNT_6ParamsE)
        /*0954*/ 	.short	0x0210
        /*0956*/ 	.short	0x06f0


	//----- nvinfo : EIATTR_SW_WAR
	.align		4
.L_788:
        /*0958*/ 	.byte	0x04, 0x36
        /*095a*/ 	.short	(.L_790 - .L_789)
.L_789:
        /*095c*/ 	.word	0x00000008
.L_790:


//--------------------- .nv.info._ZN7cutlass13device_kernelIN5flash11enable_sm90INS1_16FlashAttnBwdSm90INS1_25CollectiveMainloopBwdSm90ILi2ELi2ELi2EN4cute5tupleIJNS5_1CILi1EEES8_S8_EEENS6_IJNS7_ILi128EEESA_NS7_ILi64EEEEEENS_10bfloat16_tEfNS_4arch4Sm90ELb1ELb0ELb0ELb1ELb1ELb1ELb0ELb0ELi2ELi1ELi2ELi2ELb0EEENS1_21CollectiveEpilogueBwdISC_SD_SF_Li256ELb1ELb0ELi1EEENS1_25SingleTileBwdLPTSchedulerILb1ELi128ELb1EEEEEEEEEvNT_6ParamsE --------------------------
	.section	.nv.info._ZN7cutlass13device_kernelIN5flash11enable_sm90INS1_16FlashAttnBwdSm90INS1_25CollectiveMainloopBwdSm90ILi2ELi2ELi2EN4cute5tupleIJNS5_1CILi1EEES8_S8_EEENS6_IJNS7_ILi128EEESA_NS7_ILi64EEEEEENS_10bfloat16_tEfNS_4arch4Sm90ELb1ELb0ELb0ELb1ELb1ELb1ELb0ELb0ELi2ELi1ELi2ELi2ELb0EEENS1_21CollectiveEpilogueBwdISC_SD_SF_Li256ELb1ELb0ELi1EEENS1_25SingleTileBwdLPTSchedulerILb1ELi128ELb1EEEEEEEEEvNT_6ParamsE,"",@"SHT_CUDA_INFO"
	.sectionflags	@""
	.align	4


	//----- nvinfo : EIATTR_CUDA_API_VERSION
	.align		4
        /*0000*/ 	.byte	0x04, 0x37
        /*0002*/ 	.short	(.L_792 - .L_791)
.L_791:
        /*0004*/ 	.word	0x00000082


	//----- nvinfo : EIATTR_KPARAM_INFO
	.align		4
.L_792:
        /*0008*/ 	.byte	0x04, 0x17
        /*000a*/ 	.short	(.L_794 - .L_793)
.L_793:
        /*000c*/ 	.word	0x00000000
        /*0010*/ 	.short	0x0000
        /*0012*/ 	.short	0x0070
        /*0014*/ 	.byte	0x00, 0xf0, 0x01, 0x1a


	//----- nvinfo : EIATTR_SPARSE_MMA_MASK
	.align		4
.L_794:
        /*0018*/ 	.byte	0x03, 0x50
        /*001a*/ 	.short	0x0000


	//----- nvinfo : EIATTR_MAXREG_COUNT
	.align		4
        /*001c*/ 	.byte	0x03, 0x1b
        /*001e*/ 	.short	0x00a8


	//----- nvinfo : EIATTR_NUM_BARRIERS
	.align		4
        /*0020*/ 	.byte	0x02, 0x4c
        /*0022*/ 	.byte	0x10
	.zero		1


	//----- nvinfo : EIATTR_EXTERNS
	.align		4
        /*0024*/ 	.byte	0x04, 0x0f
        /*0026*/ 	.short	(.L_796 - .L_795)


	//   ....[0]....
	.align		4
.L_795:
        /*0028*/ 	.word	index@(__assertfail)


	//----- nvinfo : EIATTR_ANNOTATIONS
	.align		4
.L_796:
        /*002c*/ 	.byte	0x04, 0x55
        /*002e*/ 	.short	(.L_798 - .L_797)


	//   ....[0]....
.L_797:
        /* <DEDUP_REMOVED lines=22> */


	//----- nvinfo : EIATTR_MERCURY_ISA_VERSION
	.align		4
.L_798:
        /*0180*/ 	.byte	0x03, 0x5f
        /*0182*/ 	.short	0x0101


	//----- nvinfo : EIATTR_INT_WARP_WIDE_INSTR_OFFSETS
	.align		4
        /*0184*/ 	.byte	0x04, 0x31
        /*0186*/ 	.short	(.L_800 - .L_799)


	//   ....[0]....
.L_799:
        /*0188*/ 	.word	0x00000190


	//   ....[1]....
        /*018c*/ 	.word	0x000001c0


	//   ....[2]....
        /*0190*/ 	.word	0x0000c260


	//   ....[3]....
        /*0194*/ 	.word	0x0000c910


	//   ....[4]....
        /*0198*/ 	.word	0x0000ce40


	//----- nvinfo : EIATTR_COOP_GROUP_MASK_REGIDS
	.align		4
.L_800:
        /*019c*/ 	.byte	0x04, 0x29
        /*019e*/ 	.short	(.L_802 - .L_801)


	//   ....[0]....
.L_801:
        /*01a0*/ 	.word	0xffffffff


	//   ....[1]....
        /*01a4*/ 	.word	0xffffffff


	//   ....[2]....
        /*01a8*/ 	.word	0xffffffff


	//   ....[3]....
        /*01ac*/ 	.word	0xffffffff


	//   ....[4]....
        /*01b0*/ 	.word	0xffffffff


	//   ....[5]....
        /*01b4*/ 	.word	0xffffffff


	//   ....[6]....
        /*01b8*/ 	.word	0xffffffff


	//   ....[7]....
        /*01bc*/ 	.word	0xffffffff


	//   ....[8]....
        /*01c0*/ 	.word	0xffffffff


	//   ....[9]....
        /*01c4*/ 	.word	0xffffffff


	//   ....[10]....
        /*01c8*/ 	.word	0xffffffff


	//   ....[11]....
        /*01cc*/ 	.word	0xffffffff


	//   ....[12]....
        /*01d0*/ 	.word	0xffffffff


	//   ....[13]....
        /*01d4*/ 	.word	0xffffffff


	//   ....[14]....
        /*01d8*/ 	.word	0xffffffff


	//   ....[15]....
        /*01dc*/ 	.word	0xffffffff


	//   ....[16]....
        /*01e0*/ 	.word	0xffffffff


	//   ....[17]....
        /*01e4*/ 	.word	0xffffffff


	//   ....[18]....
        /*01e8*/ 	.word	0xffffffff


	//   ....[19]....
        /*01ec*/ 	.word	0xffffffff


	//   ....[20]....
        /*01f0*/ 	.word	0xffffffff


	//   ....[21]....
        /*01f4*/ 	.word	0xffffffff


	//   ....[22]....
        /*01f8*/ 	.word	0xffffffff


	//   ....[23]....
        /*01fc*/ 	.word	0xffffffff


	//   ....[24]....
        /*0200*/ 	.word	0xffffffff


	//   ....[25]....
        /*0204*/ 	.word	0xffffffff


	//   ....[26]....
        /*0208*/ 	.word	0xffffffff


	//   ....[27]....
        /*020c*/ 	.word	0xffffffff


	//   ....[28]....
        /*0210*/ 	.word	0xffffffff


	//   ....[29]....
        /*0214*/ 	.word	0xffffffff


	//   ....[30]....
        /*0218*/ 	.word	0xffffffff


	//   ....[31]....
        /*021c*/ 	.word	0xffffffff


	//   ....[32]....
        /*0220*/ 	.word	0xffffffff


	//   ....[33]....
        /*0224*/ 	.word	0xffffffff


	//   ....[34]....
        /*0228*/ 	.word	0xffffffff


	//   ....[35]....
        /*022c*/ 	.word	0xffffffff


	//   ....[36]....
        /*0230*/ 	.word	0xffffffff


	//   ....[37]....
        /*0234*/ 	.word	0xffffffff


	//   ....[38]....
        /*0238*/ 	.word	0xffffffff


	//   ....[39]....
        /*023c*/ 	.word	0xffffffff


	//   ....[40]....
        /*0240*/ 	.word	0xffffffff


	//   ....[41]....
        /*0244*/ 	.word	0xffffffff


	//   ....[42]....
        /*0248*/ 	.word	0xffffffff


	//   ....[43]....
        /*024c*/ 	.word	0xffffffff


	//   ....[44]....
        /*0250*/ 	.word	0xffffffff


	//   ....[45]....
        /*0254*/ 	.word	0xffffffff


	//   ....[46]....
        /*0258*/ 	.word	0xffffffff


	//   ....[47]....
        /*025c*/ 	.word	0xffffffff


	//   ....[48]....
        /*0260*/ 	.word	0xffffffff


	//   ....[49]....
        /*0264*/ 	.word	0xffffffff


	//   ....[50]....
        /*0268*/ 	.word	0xffffffff


	//   ....[51]....
        /*026c*/ 	.word	0xffffffff


	//   ....[52]....
        /*0270*/ 	.word	0xffffffff


	//   ....[53]....
        /*0274*/ 	.word	0xffffffff


	//   ....[54]....
        /*0278*/ 	.word	0xffffffff


	//   ....[55]....
        /*027c*/ 	.word	0xffffffff


	//   ....[56]....
        /*0280*/ 	.word	0xffffffff


	//   ....[57]....
        /*0284*/ 	.word	0xffffffff


	//   ....[58]....
        /*0288*/ 	.word	0xffffffff


	//   ....[59]....
        /*028c*/ 	.word	0xffffffff


	//   ....[60]....
        /*0290*/ 	.word	0xffffffff


	//   ....[61]....
        /*0294*/ 	.word	0xffffffff


	//   ....[62]....
        /*0298*/ 	.word	0xffffffff


	//   ....[63]....
        /*029c*/ 	.word	0xffffffff


	//   ....[64]....
        /*02a0*/ 	.word	0xffffffff


	//   ....[65]....
        /*02a4*/ 	.word	0xffffffff


	//   ....[66]....
        /*02a8*/ 	.word	0xffffffff


	//   ....[67]....
        /*02ac*/ 	.word	0xffffffff


	//   ....[68]....
        /*02b0*/ 	.word	0xffffffff


	//   ....[69]....
        /*02b4*/ 	.word	0xffffffff


	//   ....[70]....
        /*02b8*/ 	.word	0xffffffff


	//   ....[71]....
        /*02bc*/ 	.word	0xffffffff


	//   ....[72]....
        /*02c0*/ 	.word	0xffffffff


	//   ....[73]....
        /*02c4*/ 	.word	0xffffffff


	//   ....[74]....
        /*02c8*/ 	.word	0xffffffff


	//   ....[75]....
        /*02cc*/ 	.word	0xffffffff


	//   ....[76]....
        /*02d0*/ 	.word	0xffffffff


	//   ....[77]....
        /*02d4*/ 	.word	0xffffffff


	//   ....[78]....
        /*02d8*/ 	.word	0xffffffff


	//   ....[79]....
        /*02dc*/ 	.word	0xffffffff


	//   ....[80]....
        /*02e0*/ 	.word	0xffffffff


	//   ....[81]....
        /*02e4*/ 	.word	0xffffffff


	//   ....[82]....
        /*02e8*/ 	.word	0xffffffff


	//   ....[83]....
        /*02ec*/ 	.word	0xffffffff


	//   ....[84]....
        /*02f0*/ 	.word	0xffffffff


	//   ....[85]....
        /*02f4*/ 	.word	0xffffffff


	//   ....[86]....
        /*02f8*/ 	.word	0xffffffff


	//   ....[87]....
        /*02fc*/ 	.word	0xffffffff


	//   ....[88]....
        /*0300*/ 	.word	0xffffffff


	//   ....[89]....
        /*0304*/ 	.word	0xffffffff


	//   ....[90]....
        /*0308*/ 	.word	0xffffffff


	//   ....[91]....
        /*030c*/ 	.word	0xffffffff


	//   ....[92]....
        /*0310*/ 	.word	0xffffffff


	//   ....[93]....
        /*0314*/ 	.word	0xffffffff


	//   ....[94]....
        /*0318*/ 	.word	0xffffffff


	//   ....[95]....
        /*031c*/ 	.word	0xffffffff


	//   ....[96]....
        /*0320*/ 	.word	0xffffffff


	//   ....[97]....
        /*0324*/ 	.word	0xffffffff


	//   ....[98]....
        /*0328*/ 	.word	0xffffffff


	//   ....[99]....
        /*032c*/ 	.word	0xffffffff


	//   ....[100]....
        /*0330*/ 	.word	0xffffffff


	//   ....[101]....
        /*0334*/ 	.word	0xffffffff


	//   ....[102]....
        /*0338*/ 	.word	0xffffffff


	//   ....[103]....
        /*033c*/ 	.word	0xffffffff


	//   ....[104]....
        /*0340*/ 	.word	0xffffffff


	//   ....[105]....
        /*0344*/ 	.word	0xffffffff


	//   ....[106]....
        /*0348*/ 	.word	0xffffffff


	//   ....[107]....
        /*034c*/ 	.word	0xffffffff


	//   ....[108]....
        /*0350*/ 	.word	0xffffffff


	//   ....[109]....
        /*0354*/ 	.word	0xffffffff


	//   ....[110]....
        /*0358*/ 	.word	0xffffffff


	//   ....[111]....
        /*035c*/ 	.word	0xffffffff


	//   ....[112]....
        /*0360*/ 	.word	0xffffffff


	//   ....[113]....
        /*0364*/ 	.word	0xffffffff


	//   ....[114]....
        /*0368*/ 	.word	0xffffffff


	//   ....[115]....
        /*036c*/ 	.word	0xffffffff


	//   ....[116]....
        /*0370*/ 	.word	0xffffffff


	//   ....[117]....
        /*0374*/ 	.word	0xffffffff


	//   ....[118]....
        /*0378*/ 	.word	0xffffffff


	//   ....[119]....
        /*037c*/ 	.word	0xffffffff


	//   ....[120]....
        /*0380*/ 	.word	0xffffffff


	//   ....[121]....
        /*0384*/ 	.word	0xffffffff


	//   ....[122]....
        /*0388*/ 	.word	0xffffffff


	//   ....[123]....
        /*038c*/ 	.word	0xffffffff


	//   ....[124]....
        /*0390*/ 	.word	0xffffffff


	//   ....[125]....
        /*0394*/ 	.word	0xffffffff


	//   ....[126]....
        /*0398*/ 	.word	0xffffffff


	//   ....[127]....
        /*039c*/ 	.word	0xffffffff


	//   ....[128]....
        /*03a0*/ 	.word	0xffffffff


	//   ....[129]....
        /*03a4*/ 	.word	0xffffffff


	//   ....[130]....
        /*03a8*/ 	.word	0xffffffff


	//   ....[131]....
        /*03ac*/ 	.word	0xffffffff


	//   ....[132]....
        /*03b0*/ 	.word	0xffffffff


	//   ....[133]....
        /*03b4*/ 	.word	0xffffffff


	//   ....[134]....
        /*03b8*/ 	.word	0xffffffff


	//   ....[135]....
        /*03bc*/ 	.word	0xffffffff


	//   ....[136]....
        /*03c0*/ 	.word	0xffffffff


	//   ....[137]....
        /*03c4*/ 	.word	0xffffffff


	//   ....[138]....
        /*03c8*/ 	.word	0xffffffff


	//   ....[139]....
        /*03cc*/ 	.word	0xffffffff


	//   ....[140]....
        /*03d0*/ 	.word	0xffffffff


	//   ....[141]....
        /*03d4*/ 	.word	0x0500000f


	//   ....[142]....
        /*03d8*/ 	.word	0x0500000f


	//   ....[143]....
        /*03dc*/ 	.word	0x0500000f


	//   ....[144]....
        /*03e0*/ 	.word	0x0500000f


	//----- nvinfo : EIATTR_COOP_GROUP_INSTR_OFFSETS
	.align		4
.L_802:
        /*03e4*/ 	.byte	0x04, 0x28
        /*03e6*/ 	.short	(.L_804 - .L_803)


	//   ....[0]....
.L_803:
        /*03e8*/ 	.word	0x00000070


	//   ....[1]....
        /*03ec*/ 	.word	0x000001a0


	//   ....[2]....
        /*03f0*/ 	.word	0x000001f0


	//   ....[3]....
        /*03f4*/ 	.word	0x000003e0


	//   ....[4]....
        /*03f8*/ 	.word	0x00000630


	//   ....[5]....
        /*03fc*/ 	.word	0x00001630


	//   ....[6]....
        /*0400*/ 	.word	0x00002660


	//   ....[7]....
        /*0404*/ 	.word	0x000026b0


	//   ....[8]....
        /*0408*/ 	.word	0x00002750


	//   ....[9]....
        /*040c*/ 	.word	0x000027d0


	//   ....[10]....
        /*0410*/ 	.word	0x00002810


	//   ....[11]....
        /*0414*/ 	.word	0x00002850


	//   ....[12]....
        /*0418*/ 	.word	0x00002880


	//   ....[13]....
        /*041c*/ 	.word	0x000028b0


	//   ....[14]....
        /*0420*/ 	.word	0x000028e0


	//   ....[15]....
        /*0424*/ 	.word	0x00002950


	//   ....[16]....
        /*0428*/ 	.word	0x00002bd0


	//   ....[17]....
        /*042c*/ 	.word	0x00002c80


	//   ....[18]....
        /*0430*/ 	.word	0x00002d20


	//   ....[19]....
        /*0434*/ 	.word	0x00002d80


	//   ....[20]....
        /*0438*/ 	.word	0x00002dc0


	//   ....[21]....
        /*043c*/ 	.word	0x00002e00


	//   ....[22]....
        /*0440*/ 	.word	0x00002ec0


	//   ....[23]....
        /*0444*/ 	.word	0x00002f00


	//   ....[24]....
        /*0448*/ 	.word	0x00002f60


	//   ....[25]....
        /*044c*/ 	.word	0x00002fa0


	//   ....[26]....
        /*0450*/ 	.word	0x00003040


	//   ....[27]....
        /*0454*/ 	.word	0x00003080


	//   ....[28]....
        /*0458*/ 	.word	0x000033a0


	//   ....[29]....
        /*045c*/ 	.word	0x00003400


	//   ....[30]....
        /*0460*/ 	.word	0x00003430


	//   ....[31]....
        /*0464*/ 	.word	0x00003460


	//   ....[32]....
        /*0468*/ 	.word	0x000034d0


	//   ....[33]....
        /*046c*/ 	.word	0x000034f0


	//   ....[34]....
        /*0470*/ 	.word	0x00003530


	//   ....[35]....
        /*0474*/ 	.word	0x00003570


	//   ....[36]....
        /*0478*/ 	.word	0x00003580


	//   ....[37]....
        /*047c*/ 	.word	0x000035e0


	//   ....[38]....
        /*0480*/ 	.word	0x00003900


	//   ....[39]....
        /*0484*/ 	.word	0x00003910


	//   ....[40]....
        /*0488*/ 	.word	0x00003920


	//   ....[41]....
        /*048c*/ 	.word	0x00003930


	//   ....[42]....
        /*0490*/ 	.word	0x00003940


	//   ....[43]....
        /*0494*/ 	.word	0x00003950


	//   ....[44]....
        /*0498*/ 	.word	0x00003960


	//   ....[45]....
        /*049c*/ 	.word	0x00003990


	//   ....[46]....
        /*04a0*/ 	.word	0x000039b0


	//   ....[47]....
        /*04a4*/ 	.word	0x00003a10


	//   ....[48]....
        /*04a8*/ 	.word	0x00003a40


	//   ....[49]....
        /*04ac*/ 	.word	0x00003a70


	//   ....[50]....
        /*04b0*/ 	.word	0x00003a80


	//   ....[51]....
        /*04b4*/ 	.word	0x00003a90


	//   ....[52]....
        /*04b8*/ 	.word	0x00003ac0


	//   ....[53]....
        /*04bc*/ 	.word	0x00003af0


	//   ....[54]....
        /*04c0*/ 	.word	0x00003b20


	//   ....[55]....
        /*04c4*/ 	.word	0x00003b90


	//   ....[56]....
        /*04c8*/ 	.word	0x00003bc0


	//   ....[57]....
        /*04cc*/ 	.word	0x00003bf0


	//   ....[58]....
        /*04d0*/ 	.word	0x00003c00


	//   ....[59]....
        /*04d4*/ 	.word	0x00003c10


	//   ....[60]....
        /*04d8*/ 	.word	0x00003c20


	//   ....[61]....
        /*04dc*/ 	.word	0x00003c30


	//   ....[62]....
        /*04e0*/ 	.word	0x00003c60


	//   ....[63]....
        /*04e4*/ 	.word	0x00003c70


	//   ....[64]....
        /*04e8*/ 	.word	0x00003cb0


	//   ....[65]....
        /*04ec*/ 	.word	0x00003ce0


	//   ....[66]....
        /*04f0*/ 	.word	0x00003d10


	//   ....[67]....
        /*04f4*/ 	.word	0x00003d20


	//   ....[68]....
        /*04f8*/ 	.word	0x00003d30


	//   ....[69]....
        /*04fc*/ 	.word	0x00003d40


	//   ....[70]....
        /*0500*/ 	.word	0x000062f0


	//   ....[71]....
        /*0504*/ 	.word	0x00006330


	//   ....[72]....
        /*0508*/ 	.word	0x000063a0


	//   ....[73]....
        /*050c*/ 	.word	0x000063e0


	//   ....[74]....
        /*0510*/ 	.word	0x00006420


	//   ....[75]....
        /*0514*/ 	.word	0x00006460


	//   ....[76]....
        /*0518*/ 	.word	0x000064a0


	//   ....[77]....
        /*051c*/ 	.word	0x00006570


	//   ....[78]....
        /*0520*/ 	.word	0x000069c0


	//   ....[79]....
        /*0524*/ 	.word	0x000069d0


	//   ....[80]....
        /*0528*/ 	.word	0x000069e0


	//   ....[81]....
        /*052c*/ 	.word	0x00006a70


	//   ....[82]....
        /*0530*/ 	.word	0x00006ab0


	//   ....[83]....
        /*0534*/ 	.word	0x00006b00


	//   ....[84]....
        /*0538*/ 	.word	0x00006b50


	//   ....[85]....
        /*053c*/ 	.word	0x00006b70


	//   ....[86]....
        /*0540*/ 	.word	0x00006b80


	//   ....[87]....
        /*0544*/ 	.word	0x00006c00


	//   ....[88]....
        /*0548*/ 	.word	0x00006c40


	//   ....[89]....
        /*054c*/ 	.word	0x00006c50


	//   ....[90]....
        /*0550*/ 	.word	0x00006c70


	//   ....[91]....
        /*0554*/ 	.word	0x00006cb0


	//   ....[92]....
        /*0558*/ 	.word	0x00006da0


	//   ....[93]....
        /*055c*/ 	.word	0x00006de0


	//   ....[94]....
        /*0560*/ 	.word	0x00006e20


	//   ....[95]....
        /*0564*/ 	.word	0x00006e60


	//   ....[96]....
        /*0568*/ 	.word	0x00006ea0


	//   ....[97]....
        /*056c*/ 	.word	0x00006ee0


	//   ....[98]....
        /*0570*/ 	.word	0x00006f60


	//   ....[99]....
        /*0574*/ 	.word	0x00006fd0


	//   ....[100]....
        /*0578*/ 	.word	0x00007000


	//   ....[101]....
        /*057c*/ 	.word	0x00007070


	//   ....[102]....
        /*0580*/ 	.word	0x00007350


	//   ....[103]....
        /*0584*/ 	.word	0x00007360


	//   ....[104]....
        /*0588*/ 	.word	0x00007370


	//   ....[105]....
        /*058c*/ 	.word	0x00007380


	//   ....[106]....
        /*0590*/ 	.word	0x00007390


	//   ....[107]....
        /*0594*/ 	.word	0x000073a0


	//   ....[108]....
        /*0598*/ 	.word	0x000073d0


	//   ....[109]....
        /*059c*/ 	.word	0x00007400


	//   ....[110]....
        /*05a0*/ 	.word	0x00007440


	//   ....[111]....
        /*05a4*/ 	.word	0x00007460


	//   ....[112]....
        /*05a8*/ 	.word	0x000074a0


	//   ....[113]....
        /*05ac*/ 	.word	0x000074e0


	//   ....[114]....
        /*05b0*/ 	.word	0x00007520


	//   ....[115]....
        /*05b4*/ 	.word	0x00007550


	//   ....[116]....
        /*05b8*/ 	.word	0x00007580


	//   ....[117]....
        /*05bc*/ 	.word	0x000075c0


	//   ....[118]....
        /*05c0*/ 	.word	0x000075d0


	//   ....[119]....
        /*05c4*/ 	.word	0x00007620


	//   ....[120]....
        /*05c8*/ 	.word	0x00007660


	//   ....[121]....
        /*05cc*/ 	.word	0x00007690


	//   ....[122]....
        /*05d0*/ 	.word	0x000076a0


	//   ....[123]....
        /*05d4*/ 	.word	0x000076b0


	//   ....[124]....
        /*05d8*/ 	.word	0x000076f0


	//   ....[125]....
        /*05dc*/ 	.word	0x00007720


	//   ....[126]....
        /*05e0*/ 	.word	0x00007730


	//   ....[127]....
        /*05e4*/ 	.word	0x00007740


	//   ....[128]....
        /*05e8*/ 	.word	0x00007750


	//   ....[129]....
        /*05ec*/ 	.word	0x00007790


	//   ....[130]....
        /*05f0*/ 	.word	0x000077a0


	//   ....[131]....
        /*05f4*/ 	.word	0x000077b0


	//   ....[132]....
        /*05f8*/ 	.word	0x000077c0


	//   ....[133]....
        /*05fc*/ 	.word	0x00007800


	//   ....[134]....
        /*0600*/ 	.word	0x0000b0b0


	//   ....[135]....
        /*0604*/ 	.word	0x0000be60


	//   ....[136]....
        /*0608*/ 	.word	0x0000c190


	//   ....[137]....
        /*060c*/ 	.word	0x0000c590


	//   ....[138]....
        /*0610*/ 	.word	0x0000c840


	//   ....[139]....
        /*0614*/ 	.word	0x0000cb00


	//   ....[140]....
        /*0618*/ 	.word	0x0000cd70


	//   ....[141]....
        /*061c*/ 	.word	0x0000f470


	//   ....[142]....
        /*0620*/ 	.word	0x0000f660


	//   ....[143]....
        /*0624*/ 	.word	0x0000f6d0


	//   ....[144]....
        /*0628*/ 	.word	0x0000f740


	//----- nvinfo : EIATTR_REG_RECONFIG
	.align		4
.L_804:
        /*062c*/ 	.byte	0x01, 0x54
	.zero		2


	//----- nvinfo : EIATTR_SYSCALL_OFFSETS
	.align		4
        /*0630*/ 	.byte	0x04, 0x46
        /*0632*/ 	.short	(.L_806 - .L_805)


	//   ....[0]....
.L_805:
        /*0634*/ 	.word	0x00001290


	//   ....[1]....
        /*0638*/ 	.word	0x00001380


	//   ....[2]....
        /*063c*/ 	.word	0x000014e0


	//   ....[3]....
        /*0640*/ 	.word	0x000015d0


	//----- nvinfo : EIATTR_MBARRIER_INSTR_OFFSETS
	.align		4
.L_806:
        /*0644*/ 	.byte	0x04, 0x39
        /*0646*/ 	.short	(.L_808 - .L_807)


	//   ....[0]....
.L_807:
        /*0648*/ 	.word	0x00000290
        /*064c*/ 	.word	0x000000ff
        /*0650*/ 	.word	0x00030c00
        /*0654*/ 	.short	0x0100
        /*0656*/ 	.byte	0x06
	.zero		1


	//   ....[1]....
        /*0658*/ 	.word	0x00000390
        /*065c*/ 	.word	0x000000ff
        /*0660*/ 	.word	0x00030c10
        /*0664*/ 	.short	0x0100
        /*0666*/ 	.byte	0x08
	.zero		1


	//   ....[2]....
        /*0668*/ 	.word	0x000003a0
        /*066c*/ 	.word	0x000000ff
        /*0670*/ 	.word	0x00030c20
        /*0674*/ 	.short	0x0100
        /*0676*/ 	.byte	0x08
	.zero		1


	//   ....[3]....
        /*0678*/ 	.word	0x000003b0
        /*067c*/ 	.word	0x000000ff
        /*0680*/ 	.word	0x00030c18
        /*0684*/ 	.short	0x0100
        /*0686*/ 	.byte	0x08
	.zero		1


	//   ....[4]....
        /*0688*/ 	.word	0x000003c0
        /*068c*/ 	.word	0x000000ff
        /*0690*/ 	.word	0x00030c28
        /*0694*/ 	.short	0x0100
        /*0696*/ 	.byte	0x08
	.zero		1


	//   ....[5]....
        /*0698*/ 	.word	0x000004f0
        /*069c*/ 	.word	0x000000ff
        /*06a0*/ 	.word	0x00030c30
        /*06a4*/ 	.short	0x0100
        /*06a6*/ 	.byte	0x08
	.zero		1


	//   ....[6]....
        /*06a8*/ 	.word	0x00000500
        /*06ac*/ 	.word	0x000000ff
        /*06b0*/ 	.word	0x00030c40
        /*06b4*/ 	.short	0x0100
        /*06b6*/ 	.byte	0x08
	.zero		1


	//   ....[7]....
        /*06b8*/ 	.word	0x00000510
        /*06bc*/ 	.word	0x000000ff
        /*06c0*/ 	.word	0x00030c38
        /*06c4*/ 	.short	0x0100
        /*06c6*/ 	.byte	0x08
	.zero		1


	//   ....[8]....
        /*06c8*/ 	.word	0x00000520
        /*06cc*/ 	.word	0x000000ff
        /*06d0*/ 	.word	0x00030c48
        /*06d4*/ 	.short	0x0100
        /*06d6*/ 	.byte	0x08
	.zero		1


	//   ....[9]....
        /*06d8*/ 	.word	0x00001670
        /*06dc*/ 	.word	0x000000ec
        /*06e0*/ 	.word	0x00030c00
        /*06e4*/ 	.short	0x010a
        /*06e6*/ 	.byte	0x3f
	.zero		1


	//   ....[10]....
        /*06e8*/ 	.word	0x000017a0
        /*06ec*/ 	.word	0x000000ec
        /*06f0*/ 	.word	0x00030c00
        /*06f4*/ 	.short	0x010a
        /*06f6*/ 	.byte	0x3f
	.zero		1


	//   ....[11]....
        /*06f8*/ 	.word	0x00002030
        /*06fc*/ 	.word	0x00000006
        /*0700*/ 	.word	0x00030c10
        /*0704*/ 	.short	0x010a
        /*0706*/ 	.byte	0x3f
	.zero		1


	//   ....[12]....
        /*0708*/ 	.word	0x000020a0
        /*070c*/ 	.word	0x00000006
        /*0710*/ 	.word	0x00030c10
        /*0714*/ 	.short	0x010a
        /*0716*/ 	.byte	0x3f
	.zero		1


	//   ....[13]....
        /*0718*/ 	.word	0x000024c0
        /*071c*/ 	.word	0x00000006
        /*0720*/ 	.word	0x00030c30
        /*0724*/ 	.short	0x010a
        /*0726*/ 	.byte	0x3f
	.zero		1


	//   ....[14]....
        /*0728*/ 	.word	0x00002540
        /*072c*/ 	.word	0x00000006
        /*0730*/ 	.word	0x00030c30
        /*0734*/ 	.short	0x010a
        /*0736*/ 	.byte	0x3f
	.zero		1


	//   ....[15]....
        /*0738*/ 	.word	0x000050e0
        /*073c*/ 	.word	0x00000005
        /*0740*/ 	.word	0x00000000
        /*0744*/ 	.short	0x0101
        /*0746*/ 	.byte	0x3f
	.zero		1


	//   ....[16]....
        /*0748*/ 	.word	0x00005530
        /*074c*/ 	.word	0x00000006
        /*0750*/ 	.word	0x00000000
        /*0754*/ 	.short	0x0101
        /*0756*/ 	.byte	0x3f
	.zero		1


	//   ....[17]....
        /*0758*/ 	.word	0x00005d30
        /*075c*/ 	.word	0x00000007
        /*0760*/ 	.word	0x00030c10
        /*0764*/ 	.short	0x010a
        /*0766*/ 	.byte	0x3f
	.zero		1


	//   ....[18]....
        /*0768*/ 	.word	0x00005db0
        /*076c*/ 	.word	0x00000007
        /*0770*/ 	.word	0x00030c10
        /*0774*/ 	.short	0x010a
        /*0776*/ 	.byte	0x3f
	.zero		1


	//   ....[19]....
        /*0778*/ 	.word	0x000061c0
        /*077c*/ 	.word	0x00000007
        /*0780*/ 	.word	0x00030c30
        /*0784*/ 	.short	0x010a
        /*0786*/ 	.byte	0x3f
	.zero		1


	//   ....[20]....
        /*0788*/ 	.word	0x00006250
        /*078c*/ 	.word	0x00000007
        /*0790*/ 	.word	0x00030c30
        /*0794*/ 	.short	0x010a
        /*0796*/ 	.byte	0x3f
	.zero		1


	//   ....[21]....
        /*0798*/ 	.word	0x00008a00
        /*079c*/ 	.word	0x00000008
        /*07a0*/ 	.word	0x00000000
        /*07a4*/ 	.short	0x0101
        /*07a6*/ 	.byte	0x3f
	.zero		1


	//   ....[22]....
        /*07a8*/ 	.word	0x00008e70
        /*07ac*/ 	.word	0x00000007
        /*07b0*/ 	.word	0x00000000
        /*07b4*/ 	.short	0x0101
        /*07b6*/ 	.byte	0x3f
	.zero		1


	//   ....[23]....
        /*07b8*/ 	.word	0x0000db00
        /*07bc*/ 	.word	0x0000000f
        /*07c0*/ 	.word	0x00030c20
        /*07c4*/ 	.short	0x010a
        /*07c6*/ 	.byte	0x3f
	.zero		1


	//   ....[24]....
        /*07c8*/ 	.word	0x0000e0a0
        /*07cc*/ 	.word	0x0000000f
        /*07d0*/ 	.word	0x00030c40
        /*07d4*/ 	.short	0x010a
        /*07d6*/ 	.byte	0x3f
	.zero		1


	//   ....[25]....
        /*07d8*/ 	.word	0x0000e300
        /*07dc*/ 	.word	0x0000000f
        /*07e0*/ 	.word	0x00030c28
        /*07e4*/ 	.short	0x010a
        /*07e6*/ 	.byte	0x3f
	.zero		1


	//   ....[26]....
        /*07e8*/ 	.word	0x0000e560
        /*07ec*/ 	.word	0x0000000f
        /*07f0*/ 	.word	0x00030c48
        /*07f4*/ 	.short	0x010a
        /*07f6*/ 	.byte	0x3f
	.zero		1


	//   ....[27]....
        /*07f8*/ 	.word	0x0000e760
        /*07fc*/ 	.word	0x0000000f
        /*0800*/ 	.word	0x00030c20
        /*0804*/ 	.short	0x010a
        /*0806*/ 	.byte	0x3f
	.zero		1


	//   ....[28]....
        /*0808*/ 	.word	0x0000ea30
        /*080c*/ 	.word	0x0000000f
        /*0810*/ 	.word	0x00030c40
        /*0814*/ 	.short	0x010a
        /*0816*/ 	.byte	0x3f
	.zero		1


	//   ....[29]....
        /*0818*/ 	.word	0x0000ec60
        /*081c*/ 	.word	0x0000000f
        /*0820*/ 	.word	0x00030c28
        /*0824*/ 	.short	0x010a
        /*0826*/ 	.byte	0x3f
	.zero		1


	//   ....[30]....
        /*0828*/ 	.word	0x0000ef00
        /*082c*/ 	.word	0x00000003
        /*0830*/ 	.word	0x00030c40
        /*0834*/ 	.short	0x010a
        /*0836*/ 	.byte	0x3f
	.zero		1


	//   ....[31]....
        /*0838*/ 	.word	0x0000f2f0
        /*083c*/ 	.word	0x00000007
        /*0840*/ 	.word	0x00000000
        /*0844*/ 	.short	0x010a
        /*0846*/ 	.byte	0x3f
	.zero		1


	//   ....[32]....
        /*0848*/ 	.word	0x0000f340
        /*084c*/ 	.word	0x00000003
        /*0850*/ 	.word	0x00000000
        /*0854*/ 	.short	0x010a
        /*0856*/ 	.byte	0x3f
	.zero		1


	//   ....[33]....
        /*0858*/ 	.word	0x0000f3a0
        /*085c*/ 	.word	0x00000005
        /*0860*/ 	.word	0x00000000
        /*0864*/ 	.short	0x010a
        /*0866*/ 	.byte	0x3f
	.zero		1


	//   ....[34]....
        /*0868*/ 	.word	0x0000f3d0
        /*086c*/ 	.word	0x00000003
        /*0870*/ 	.word	0x00000000
        /*0874*/ 	.short	0x010a
        /*0876*/ 	.byte	0x3f
	.zero		1


	//   ....[35]....
        /*0878*/ 	.word	0x0000f4a0
        /*087c*/ 	.word	0x000000ec
        /*0880*/ 	.word	0x00030c00
        /*0884*/ 	.short	0x010a
        /*0886*/ 	.byte	0x3f
	.zero		1


	//   ....[36]....
        /*0888*/ 	.word	0x0000f4f0
        /*088c*/ 	.word	0x00000006
        /*0890*/ 	.word	0x00030c10
        /*0894*/ 	.short	0x010a
        /*0896*/ 	.byte	0x3f
	.zero		1


	//   ....[37]....
        /*0898*/ 	.word	0x0000f540
        /*089c*/ 	.word	0x00000006
        /*08a0*/ 	.word	0x00030c30
        /*08a4*/ 	.short	0x010a
        /*08a6*/ 	.byte	0x3f
	.zero		1


	//   ....[38]....
        /*08a8*/ 	.word	0x0000f590
        /*08ac*/ 	.word	0x00000007
        /*08b0*/ 	.word	0x00030c10
        /*08b4*/ 	.short	0x010a
        /*08b6*/ 	.byte	0x3f
	.zero		1


	//   ....[39]....
        /*08b8*/ 	.word	0x0000f5e0
        /*08bc*/ 	.word	0x00000007
        /*08c0*/ 	.word	0x00030c30
        /*08c4*/ 	.short	0x010a
        /*08c6*/ 	.byte	0x3f
	.zero		1


	//   ....[40]....
        /*08c8*/ 	.word	0x0000f780
        /*08cc*/ 	.word	0x0000000f
        /*08d0*/ 	.word	0x00030c20
        /*08d4*/ 	.short	0x010a
        /*08d6*/ 	.byte	0x3f
	.zero		1


	//   ....[41]....
        /*08d8*/ 	.word	0x0000f7d0
        /*08dc*/ 	.word	0x0000000f
        /*08e0*/ 	.word	0x00030c40
        /*08e4*/ 	.short	0x010a
        /*08e6*/ 	.byte	0x3f
	.zero		1


	//   ....[42]....
        /*08e8*/ 	.word	0x0000f820
        /*08ec*/ 	.word	0x0000000f
        /*08f0*/ 	.word	0x00030c28
        /*08f4*/ 	.short	0x010a
        /*08f6*/ 	.byte	0x3f
	.zero		1


	//   ....[43]....
        /*08f8*/ 	.word	0x0000f870
        /*08fc*/ 	.word	0x0000000f
        /*0900*/ 	.word	0x00030c48
        /*0904*/ 	.short	0x010a
        /*0906*/ 	.byte	0x3f
	.zero		1


	//   ....[44]....
        /*0908*/ 	.word	0x0000f8d0
        /*090c*/ 	.word	0x0000000f
        /*0910*/ 	.word	0x00030c20
        /*0914*/ 	.short	0x010a
        /*0916*/ 	.byte	0x3f
	.zero		1


	//   ....[45]....
        /*0918*/ 	.word	0x0000f920
        /*091c*/ 	.word	0x0000000f
        /*0920*/ 	.word	0x00030c40
        /*0924*/ 	.short	0x010a
        /*0926*/ 	.byte	0x3f
	.zero		1


	//   ....[46]....
        /*0928*/ 	.word	0x0000f970
        /*092c*/ 	.word	0x0000000f
        /*0930*/ 	.word	0x00030c28
        /*0934*/ 	.short	0x010a
        /*0936*/ 	.byte	0x3f
	.zero		1


	//   ....[47]....
        /*0938*/ 	.word	0x0000f9c0
        /*093c*/ 	.word	0x00000003
        /*0940*/ 	.word	0x00030c40
        /*0944*/ 	.short	0x010a
        /*0946*/ 	.byte	0x3f
	.zero		1


	//   ....[48]....
        /*0948*/ 	.word	0x0000fa90
        /*094c*/ 	.word	0x00000007
        /*0950*/ 	.word	0x00000000
        /*0954*/ 	.short	0x010a
        /*0956*/ 	.byte	0x3f
	.zero		1


	//   ....[49]....
        /*0958*/ 	.word	0x0000fae0
        /*095c*/ 	.word	0x00000003
        /*0960*/ 	.word	0x00000000
        /*0964*/ 	.short	0x010a
        /*0966*/ 	.byte	0x3f
	.zero		1


	//   ....[50]....
        /*0968*/ 	.word	0x0000fb30
        /*096c*/ 	.word	0x00000005
        /*0970*/ 	.word	0x00000000
        /*0974*/ 	.short	0x010a
        /*0976*/ 	.byte	0x3f
	.zero		1


	//----- nvinfo : EIATTR_NUM_MBARRIERS
	.align		4
.L_808:
        /*0978*/ 	.byte	0x03, 0x38
        /*097a*/ 	.short	0x0009


	//----- nvinfo : EIATTR_EXIT_INSTR_OFFSETS
	.align		4
        /*097c*/ 	.byte	0x04, 0x1c
        /*097e*/ 	.short	(.L_810 - .L_809)


	//   ....[0]....
.L_809:
        /*0980*/ 	.word	0x0000f420


	//----- nvinfo : EIATTR_MAX_THREADS
	.align		4
.L_810:
        /*0984*/ 	.byte	0x04, 0x05
        /*0986*/ 	.short	(.L_812 - .L_811)
.L_811:
        /*0988*/ 	.word	0x00000180
        /*098c*/ 	.word	0x00000001
        /*0990*/ 	.word	0x00000001


	//----- nvinfo : EIATTR_CRS_STACK_SIZE
	.align		4
.L_812:
        /*0994*/ 	.byte	0x04, 0x1e
        /*0996*/ 	.short	(.L_814 - .L_813)
.L_813:
        /*0998*/ 	.word	0x00000000


	//----- nvinfo : EIATTR_CBANK_PARAM_SIZE
	.align		4
.L_814:
        /*099c*/ 	.byte	0x03, 0x19
        /*099e*/ 	.short	0x06f0


	//----- nvinfo : EIATTR_PARAM_CBANK
	.align		4
        /*09a0*/ 	.byte	0x04, 0x0a
        /*09a2*/ 	.short	(.L_816 - .L_815)
	.align		4
.L_815:
        /*09a4*/ 	.word	index@(.nv.constant0._ZN7cutlass13device_kernelIN5flash11enable_sm90INS1_16FlashAttnBwdSm90INS1_25CollectiveMainloopBwdSm90ILi2ELi2ELi2EN4cute5tupleIJNS5_1CILi1EEES8_S8_EEENS6_IJNS7_ILi128EEESA_NS7_ILi64EEEEEENS_10bfloat16_tEfNS_4arch4Sm90ELb1ELb0ELb0ELb1ELb1ELb1ELb0ELb0ELi2ELi1ELi2ELi2ELb0EEENS1_21CollectiveEpilogueBwdISC_SD_SF_Li256ELb1ELb0ELi1EEENS1_25SingleTileBwdLPTSchedulerILb1ELi128ELb1EEEEEEEEEvNT_6ParamsE)
        /*09a8*/ 	.short	0x0210
        /*09aa*/ 	.short	0x06f0


	//----- nvinfo : EIATTR_SW_WAR
	.align		4
.L_816:
        /*09ac*/ 	.byte	0x04, 0x36
        /*09ae*/ 	.short	(.L_818 - .L_817)
.L_817:
        /*09b0*/ 	.word	0x00000008
.L_818:


//--------------------- .nv.info._ZN7cutlass13device_kernelIN5flash11enable_sm90INS1_16FlashAttnBwdSm90INS1_25CollectiveMainloopBwdSm90ILi2ELi2ELi2EN4cute5tupleIJNS5_1CILi1EEES8_S8_EEENS6_IJNS7_ILi128EEESA_NS7_ILi64EEEEEENS_10bfloat16_tEfNS_4arch4Sm90ELb1ELb0ELb0ELb1ELb0ELb1ELb0ELb0ELi2ELi1ELi2ELi2ELb0EEENS1_24CollectiveEpilogueBwdGQAISC_fSF_Li256ELb1ELb0EEENS1_25SingleTileBwdLPTSchedulerILb1ELi128ELb0EEEEEEEEEvNT_6ParamsE --------------------------
	.section	.nv.info._ZN7cutlass13device_kernelIN5flash11enable_sm90INS1_16FlashAttnBwdSm90INS1_25CollectiveMainloopBwdSm90ILi2ELi2ELi2EN4cute5tupleIJNS5_1CILi1EEES8_S8_EEENS6_IJNS7_ILi128EEESA_NS7_ILi64EEEEEENS_10bfloat16_tEfNS_4arch4Sm90ELb1ELb0ELb0ELb1ELb0ELb1ELb0ELb0ELi2ELi1ELi2ELi2ELb0EEENS1_24CollectiveEpilogueBwdGQAISC_fSF_Li256ELb1ELb0EEENS1_25SingleTileBwdLPTSchedulerILb1ELi128ELb0EEEEEEEEEvNT_6ParamsE,"",@"SHT_CUDA_INFO"
	.sectionflags	@""
	.align	4


	//----- nvinfo : EIATTR_CUDA_API_VERSION
	.align		4
        /*0000*/ 	.byte	0x04, 0x37
        /*0002*/ 	.short	(.L_820 - .L_819)
.L_819:
        /*0004*/ 	.word	0x00000082


	//----- nvinfo : EIATTR_KPARAM_INFO
	.align		4
.L_820:
        /*0008*/ 	.byte	0x04, 0x17
        /*000a*/ 	.short	(.L_822 - .L_821)
.L_821:
        /*000c*/ 	.word	0x00000000
        /*0010*/ 	.short	0x0000
        /*0012*/ 	.short	0x0070
        /*0014*/ 	.byte	0x00, 0xf0, 0x01, 0x1c


	//----- nvinfo : EIATTR_SPARSE_MMA_MASK
	.align		4
.L_822:
        /*0018*/ 	.byte	0x03, 0x50
        /*001a*/ 	.short	0x0000


	//----- nvinfo : EIATTR_MAXREG_COUNT
	.align		4
        /*001c*/ 	.byte	0x03, 0x1b
        /*001e*/ 	.short	0x00a8


	//----- nvinfo : EIATTR_NUM_BARRIERS
	.align		4
        /*0020*/ 	.byte	0x02, 0x4c
        /*0022*/ 	.byte	0x10
	.zero		1


	//----- nvinfo : EIATTR_EXTERNS
	.align		4
        /*0024*/ 	.byte	0x04, 0x0f
        /*0026*/ 	.short	(.L_824 - .L_823)


	//   ....[0]....
	.align		4
.L_823:
        /*0028*/ 	.word	index@(__assertfail)


	//----- nvinfo : EIATTR_ANNOTATIONS
	.align		4
.L_824:
        /*002c*/ 	.byte	0x04, 0x55
        /*002e*/ 	.short	(.L_826 - .L_825)


	//   ....[0]....
.L_825:
        /* <DEDUP_REMOVED lines=24> */


	//----- nvinfo : EIATTR_MERCURY_ISA_VERSION
	.align		4
.L_826:
        /*0198*/ 	.byte	0x03, 0x5f
        /*019a*/ 	.short	0x0101


	//----- nvinfo : EIATTR_INT_WARP_WIDE_INSTR_OFFSETS
	.align		4
        /*019c*/ 	.byte	0x04, 0x31
        /*019e*/ 	.short	(.L_828 - .L_827)


	//   ....[0]....
.L_827:
        /*01a0*/ 	.word	0x00000190


	//   ....[1]....
        /*01a4*/ 	.word	0x000001c0


	//----- nvinfo : EIATTR_COOP_GROUP_MASK_REGIDS
	.align		4
.L_828:
        /*01a8*/ 	.byte	0x04, 0x29
        /*01aa*/ 	.short	(.L_830 - .L_829)


	//   ....[0]....
.L_829:
        /*01ac*/ 	.word	0xffffffff


	//   ....[1]....
        /*01b0*/ 	.word	0xffffffff


	//   ....[2]....
        /*01b4*/ 	.word	0xffffffff


	//   ....[3]....
        /*01b8*/ 	.word	0xffffffff


	//   ....[4]....
        /*01bc*/ 	.word	0xffffffff


	//   ....[5]....
        /*01c0*/ 	.word	0xffffffff


	//   ....[6]....
        /*01c4*/ 	.word	0xffffffff


	//   ....[7]....
        /*01c8*/ 	.word	0xffffffff


	//   ....[8]....
        /*01cc*/ 	.word	0xffffffff


	//   ....[9]....
        /*01d0*/ 	.word	0xffffffff


	//   ....[10]....
        /*01d4*/ 	.word	0xffffffff


	//   ....[11]....
        /*01d8*/ 	.word	0xffffffff


	//   ....[12]....
        /*01dc*/ 	.word	0xffffffff


	//   ....[13]....
        /*01e0*/ 	.word	0xffffffff


	//   ....[14]....
        /*01e4*/ 	.word	0xffffffff


	//   ....[15]....
        /*01e8*/ 	.word	0xffffffff


	//   ....[16]....
        /*01ec*/ 	.word	0xffffffff


	//   ....[17]....
        /*01f0*/ 	.word	0xffffffff


	//   ....[18]....
        /*01f4*/ 	.word	0xffffffff


	//   ....[19]....
        /*01f8*/ 	.word	0xffffffff


	//   ....[20]....
        /*01fc*/ 	.word	0xffffffff


	//   ....[21]....
        /*0200*/ 	.word	0xffffffff


	//   ....[22]....
        /*0204*/ 	.word	0xffffffff


	//   ....[23]....
        /*0208*/ 	.word	0xffffffff


	//   ....[24]....
        /*020c*/ 	.word	0xffffffff


	//   ....[25]....
        /*0210*/ 	.word	0xffffffff


	//   ....[26]....
        /*0214*/ 	.word	0xffffffff


	//   ....[27]....
        /*0218*/ 	.word	0xffffffff


	//   ....[28]....
        /*021c*/ 	.word	0xffffffff


	//   ....[29]....
        /*0220*/ 	.word	0xffffffff


	//   ....[30]....
        /*0224*/ 	.word	0xffffffff


	//   ....[31]....
        /*0228*/ 	.word	0xffffffff


	//   ....[32]....
        /*022c*/ 	.word	0xffffffff


	//   ....[33]....
        /*0230*/ 	.word	0xffffffff


	//   ....[34]....
        /*0234*/ 	.word	0xffffffff


	//   ....[35]....
        /*0238*/ 	.word	0xffffffff


	//   ....[36]....
        /*023c*/ 	.word	0xffffffff


	//   ....[37]....
        /*0240*/ 	.word	0xffffffff


	//   ....[38]....
        /*0244*/ 	.word	0xffffffff


	//   ....[39]....
        /*0248*/ 	.word	0xffffffff


	//   ....[40]....
        /*024c*/ 	.word	0xffffffff


	//   ....[41]....
        /*0250*/ 	.word	0xffffffff


	//   ....[42]....
        /*0254*/ 	.word	0xffffffff


	//   ....[43]....
        /*0258*/ 	.word	0xffffffff


	//   ....[44]....
        /*025c*/ 	.word	0xffffffff


	//   ....[45]....
        /*0260*/ 	.word	0xffffffff


	//   ....[46]....
        /*0264*/ 	.word	0xffffffff


	//   ....[47]....
        /*0268*/ 	.word	0xffffffff


	//   ....[48]....
        /*026c*/ 	.word	0xffffffff


	//   ....[49]....
        /*0270*/ 	.word	0xffffffff


	//   ....[50]....
        /*0274*/ 	.word	0xffffffff


	//   ....[51]....
        /*0278*/ 	.word	0xffffffff


	//   ....[52]....
        /*027c*/ 	.word	0xffffffff


	//   ....[53]....
        /*0280*/ 	.word	0xffffffff


	//   ....[54]....
        /*0284*/ 	.word	0xffffffff


	//   ....[55]....
        /*0288*/ 	.word	0xffffffff


	//   ....[56]....
        /*028c*/ 	.word	0xffffffff


	//   ....[57]....
        /*0290*/ 	.word	0xffffffff


	//   ....[58]....
        /*0294*/ 	.word	0xffffffff


	//   ....[59]....
        /*0298*/ 	.word	0xffffffff


	//   ....[60]....
        /*029c*/ 	.word	0xffffffff


	//   ....[61]....
        /*02a0*/ 	.word	0xffffffff


	//   ....[62]....
        /*02a4*/ 	.word	0xffffffff


	//   ....[63]....
        /*02a8*/ 	.word	0xffffffff


	//   ....[64]....
        /*02ac*/ 	.word	0xffffffff


	//   ....[65]....
        /*02b0*/ 	.word	0xffffffff


	//   ....[66]....
        /*02b4*/ 	.word	0xffffffff


	//   ....[67]....
        /*02b8*/ 	.word	0xffffffff


	//   ....[68]....
        /*02bc*/ 	.word	0xffffffff


	//   ....[69]....
        /*02c0*/ 	.word	0xffffffff


	//   ....[70]....
        /*02c4*/ 	.word	0xffffffff


	//   ....[71]....
        /*02c8*/ 	.word	0xffffffff


	//   ....[72]....
        /*02cc*/ 	.word	0xffffffff


	//   ....[73]....
        /*02d0*/ 	.word	0xffffffff


	//   ....[74]....
        /*02d4*/ 	.word	0xffffffff


	//   ....[75]....
        /*02d8*/ 	.word	0xffffffff


	//   ....[76]....
        /*02dc*/ 	.word	0xffffffff


	//   ....[77]....
        /*02e0*/ 	.word	0xffffffff


	//   ....[78]....
        /*02e4*/ 	.word	0xffffffff


	//   ....[79]....
        /*02e8*/ 	.word	0xffffffff


	//   ....[80]....
        /*02ec*/ 	.word	0xffffffff


	//   ....[81]....
        /*02f0*/ 	.word	0xffffffff


	//   ....[82]....
        /*02f4*/ 	.word	0xffffffff


	//   ....[83]....
        /*02f8*/ 	.word	0xffffffff


	//   ....[84]....
        /*02fc*/ 	.word	0xffffffff


	//   ....[85]....
        /*0300*/ 	.word	0xffffffff


	//   ....[86]....
        /*0304*/ 	.word	0xffffffff


	//   ....[87]....
        /*0308*/ 	.word	0xffffffff


	//   ....[88]....
        /*030c*/ 	.word	0xffffffff


	//   ....[89]....
        /*0310*/ 	.word	0xffffffff


	//   ....[90]....
        /*0314*/ 	.word	0xffffffff


	//   ....[91]....
        /*0318*/ 	.word	0xffffffff


	//   ....[92]....
        /*031c*/ 	.word	0xffffffff


	//   ....[93]....
        /*0320*/ 	.word	0xffffffff


	//   ....[94]....
        /*0324*/ 	.word	0xffffffff


	//   ....[95]....
        /*0328*/ 	.word	0xffffffff


	//   ....[96]....
        /*032c*/ 	.word	0xffffffff


	//   ....[97]....
        /*0330*/ 	.word	0xffffffff


	//   ....[98]....
        /*0334*/ 	.word	0xffffffff


	//   ....[99]....
        /*0338*/ 	.word	0xffffffff


	//   ....[100]....
        /*033c*/ 	.word	0xffffffff


	//   ....[101]....
        /*0340*/ 	.word	0xffffffff


	//   ....[102]....
        /*0344*/ 	.word	0xffffffff


	//   ....[103]....
        /*0348*/ 	.word	0xffffffff


	//   ....[104]....
        /*034c*/ 	.word	0xffffffff


	//   ....[105]....
        /*0350*/ 	.word	0xffffffff


	//   ....[106]....
        /*0354*/ 	.word	0xffffffff


	//   ....[107]....
        /*0358*/ 	.word	0xffffffff


	//   ....[108]....
        /*035c*/ 	.word	0xffffffff


	//   ....[109]....
        /*0360*/ 	.word	0xffffffff


	//   ....[110]....
        /*0364*/ 	.word	0xffffffff


	//   ....[111]....
        /*0368*/ 	.word	0xffffffff


	//   ....[112]....
        /*036c*/ 	.word	0xffffffff


	//   ....[113]....
        /*0370*/ 	.word	0xffffffff


	//   ....[114]....
        /*0374*/ 	.word	0xffffffff


	//   ....[115]....
        /*0378*/ 	.word	0xffffffff


	//   ....[116]....
        /*037c*/ 	.word	0xffffffff


	//   ....[117]....
        /*0380*/ 	.word	0xffffffff


	//   ....[118]....
        /*0384*/ 	.word	0xffffffff


	//   ....[119]....
        /*0388*/ 	.word	0xffffffff


	//   ....[120]....
        /*038c*/ 	.word	0xffffffff


	//   ....[121]....
        /*0390*/ 	.word	0xffffffff


	//   ....[122]....
        /*0394*/ 	.word	0xffffffff


	//   ....[123]....
        /*0398*/ 	.word	0xffffffff


	//   ....[124]....
        /*039c*/ 	.word	0xffffffff


	//   ....[125]....
        /*03a0*/ 	.word	0xffffffff


	//   ....[126]....
        /*03a4*/ 	.word	0xffffffff


	//   ....[127]....
        /*03a8*/ 	.word	0xffffffff


	//   ....[128]....
        /*03ac*/ 	.word	0xffffffff


	//   ....[129]....
        /*03b0*/ 	.word	0xffffffff


	//   ....[130]....
        /*03b4*/ 	.word	0xffffffff


	//   ....[131]....
        /*03b8*/ 	.word	0xffffffff


	//   ....[132]....
        /*03bc*/ 	.word	0xffffffff


	//   ....[133]....
        /*03c0*/ 	.word	0xffffffff


	//   ....[134]....
        /*03c4*/ 	.word	0xffffffff


	//   ....[135]....
        /*03c8*/ 	.word	0x0500000f


	//----- nvinfo : EIATTR_COOP_GROUP_INSTR_OFFSETS
	.align		4
.L_830:
        /*03cc*/ 	.byte	0x04, 0x28
        /*03ce*/ 	.short	(.L_832 - .L_831)


	//   ....[0]....
.L_831:
        /*03d0*/ 	.word	0x00000070


	//   ....[1]....
        /*03d4*/ 	.word	0x000001a0


	//   ....[2]....
        /*03d8*/ 	.word	0x000001f0


	//   ....[3]....
        /*03dc*/ 	.word	0x000003e0


	//   ....[4]....
        /*03e0*/ 	.word	0x00000630


	//   ....[5]....
        /*03e4*/ 	.word	0x00001620


	//   ....[6]....
        /*03e8*/ 	.word	0x00002840


	//   ....[7]....
        /*03ec*/ 	.word	0x00002890


	//   ....[8]....
        /*03f0*/ 	.word	0x00002920


	//   ....[9]....
        /*03f4*/ 	.word	0x000029c0


	//   ....[10]....
        /*03f8*/ 	.word	0x00002a00


	//   ....[11]....
        /*03fc*/ 	.word	0x00002a40


	//   ....[12]....
        /*0400*/ 	.word	0x00002a70


	//   ....[13]....
        /*0404*/ 	.word	0x00002ab0


	//   ....[14]....
        /*0408*/ 	.word	0x00002af0


	//   ....[15]....
        /*040c*/ 	.word	0x00002b30


	//   ....[16]....
        /*0410*/ 	.word	0x00002b60


	//   ....[17]....
        /*0414*/ 	.word	0x00002dd0


	//   ....[18]....
        /*0418*/ 	.word	0x00002e70


	//   ....[19]....
        /*041c*/ 	.word	0x00002eb0


	//   ....[20]....
        /*0420*/ 	.word	0x00002f40


	//   ....[21]....
        /*0424*/ 	.word	0x00002fa0


	//   ....[22]....
        /*0428*/ 	.word	0x00002ff0


	//   ....[23]....
        /*042c*/ 	.word	0x00003030


	//   ....[24]....
        /*0430*/ 	.word	0x000030b0


	//   ....[25]....
        /*0434*/ 	.word	0x000030f0


	//   ....[26]....
        /*0438*/ 	.word	0x00003580


	//   ....[27]....
        /*043c*/ 	.word	0x000035b0


	//   ....[28]....
        /*0440*/ 	.word	0x00003610


	//   ....[29]....
        /*0444*/ 	.word	0x00003650


	//   ....[30]....
        /*0448*/ 	.word	0x00003690


	//   ....[31]....
        /*044c*/ 	.word	0x000036b0


	//   ....[32]....
        /*0450*/ 	.word	0x000036e0


	//   ....[33]....
        /*0454*/ 	.word	0x00003730


	//   ....[34]....
        /*0458*/ 	.word	0x00003750


	//   ....[35]....
        /*045c*/ 	.word	0x00003770


	//   ....[36]....
        /*0460*/ 	.word	0x00003790


	//   ....[37]....
        /*0464*/ 	.word	0x000037d0


	//   ....[38]....
        /*0468*/ 	.word	0x00003ac0


	//   ....[39]....
        /*046c*/ 	.word	0x00003ad0


	//   ....[40]....
        /*0470*/ 	.word	0x00003ae0


	//   ....[41]....
        /*0474*/ 	.word	0x00003af0


	//   ....[42]....
        /*0478*/ 	.word	0x00003b00


	//   ....[43]....
        /*047c*/ 	.word	0x00003b10


	//   ....[44]....
        /*0480*/ 	.word	0x00003b20


	//   ....[45]....
        /*0484*/ 	.word	0x00003b50


	//   ....[46]....
        /*0488*/ 	.word	0x00003b70


	//   ....[47]....
        /*048c*/ 	.word	0x00003bd0


	//   ....[48]....
        /*0490*/ 	.word	0x00003c00


	//   ....[49]....
        /*0494*/ 	.word	0x00003c30


	//   ....[50]....
        /*0498*/ 	.word	0x00003c40


	//   ....[51]....
        /*049c*/ 	.word	0x00003c50


	//   ....[52]....
        /*04a0*/ 	.word	0x00003c80


	//   ....[53]....
        /*04a4*/ 	.word	0x00003cb0


	//   ....[54]....
        /*04a8*/ 	.word	0x00003ce0


	//   ....[55]....
        /*04ac*/ 	.word	0x00003d50


	//   ....[56]....
        /*04b0*/ 	.word	0x00003d80


	//   ....[57]....
        /*04b4*/ 	.word	0x00003db0


	//   ....[58]....
        /*04b8*/ 	.word	0x00003dc0


	//   ....[59]....
        /*04bc*/ 	.word	0x00003dd0


	//   ....[60]....
        /*04c0*/ 	.word	0x00003de0


	//   ....[61]....
        /*04c4*/ 	.word	0x00003df0


	//   ....[62]....
        /*04c8*/ 	.word	0x00003e20


	//   ....[63]....
        /*04cc*/ 	.word	0x00003e30


	//   ....[64]....
        /*04d0*/ 	.word	0x00003e70


	//   ....[65]....
        /*04d4*/ 	.word	0x00003ea0


	//   ....[66]....
        /*04d8*/ 	.word	0x00003ed0


	//   ....[67]....
        /*04dc*/ 	.word	0x00003ee0


	//   ....[68]....
        /*04e0*/ 	.word	0x00003ef0


	//   ....[69]....
        /*04e4*/ 	.word	0x00003f00


	//   ....[70]....
        /*04e8*/ 	.word	0x000064f0


	//   ....[71]....
        /*04ec*/ 	.word	0x00006530


	//   ....[72]....
        /*04f0*/ 	.word	0x000065a0


	//   ....[73]....
        /*04f4*/ 	.word	0x000065e0


	//   ....[74]....
        /*04f8*/ 	.word	0x00006620


	//   ....[75]....
        /*04fc*/ 	.word	0x00006660


	//   ....[76]....
        /*0500*/ 	.word	0x000066a0


	//   ....[77]....
        /*0504*/ 	.word	0x000068e0


	//   ....[78]....
        /*0508*/ 	.word	0x00006a60


	//   ....[79]....
        /*050c*/ 	.word	0x00006bd0


	//   ....[80]....
        /*0510*/ 	.word	0x00006be0


	//   ....[81]....
        /*0514*/ 	.word	0x00006bf0


	//   ....[82]....
        /*0518*/ 	.word	0x00006c90


	//   ....[83]....
        /*051c*/ 	.word	0x00006cd0


	//   ....[84]....
        /*0520*/ 	.word	0x00006d10


	//   ....[85]....
        /*0524*/ 	.word	0x00006d50


	//   ....[86]....
        /*0528*/ 	.word	0x00006d70


	//   ....[87]....
        /*052c*/ 	.word	0x00006d90


	//   ....[88]....
        /*0530*/ 	.word	0x00006dc0


	//   ....[89]....
        /*0534*/ 	.word	0x00006e30


	//   ....[90]....
        /*0538*/ 	.word	0x00006e60


	//   ....[91]....
        /*053c*/ 	.word	0x00006e70


	//   ....[92]....
        /*0540*/ 	.word	0x00006eb0


	//   ....[93]....
        /*0544*/ 	.word	0x00006fd0


	//   ....[94]....
        /*0548*/ 	.word	0x00007010


	//   ....[95]....
        /*054c*/ 	.word	0x00007050


	//   ....[96]....
        /*0550*/ 	.word	0x000070a0


	//   ....[97]....
        /*0554*/ 	.word	0x000070d0


	//   ....[98]....
        /*0558*/ 	.word	0x000070f0


	//   ....[99]....
        /*055c*/ 	.word	0x00007130


	//   ....[100]....
        /*0560*/ 	.word	0x000071b0


	//   ....[101]....
        /*0564*/ 	.word	0x00007200


	//   ....[102]....
        /*0568*/ 	.word	0x00007560


	//   ....[103]....
        /*056c*/ 	.word	0x00007570


	//   ....[104]....
        /*0570*/ 	.word	0x00007580


	//   ....[105]....
        /*0574*/ 	.word	0x00007590


	//   ....[106]....
        /*0578*/ 	.word	0x000075a0


	//   ....[107]....
        /*057c*/ 	.word	0x000075b0


	//   ....[108]....
        /*0580*/ 	.word	0x000075e0


	//   ....[109]....
        /*0584*/ 	.word	0x00007610


	//   ....[110]....
        /*0588*/ 	.word	0x00007650


	//   ....[111]....
        /*058c*/ 	.word	0x00007670


	//   ....[112]....
        /*0590*/ 	.word	0x000076b0


	//   ....[113]....
        /*0594*/ 	.word	0x000076d0


	//   ....[114]....
        /*0598*/ 	.word	0x00007710


	//   ....[115]....
        /*059c*/ 	.word	0x00007740


	//   ....[116]....
        /*05a0*/ 	.word	0x000077a0


	//   ....[117]....
        /*05a4*/ 	.word	0x000077d0


	//   ....[118]....
        /*05a8*/ 	.word	0x000077f0


	//   ....[119]....
        /*05ac*/ 	.word	0x00007800


	//   ....[120]....
        /*05b0*/ 	.word	0x00007860


	//   ....[121]....
        /*05b4*/ 	.word	0x000078a0


	//   ....[122]....
        /*05b8*/ 	.word	0x000078e0


	//   ....[123]....
        /*05bc*/ 	.word	0x000078f0


	//   ....[124]....
        /*05c0*/ 	.word	0x00007930


	//   ....[125]....
        /*05c4*/ 	.word	0x00007950


	//   ....[126]....
        /*05c8*/ 	.word	0x00007960


	//   ....[127]....
        /*05cc*/ 	.word	0x00007970


	//   ....[128]....
        /*05d0*/ 	.word	0x00007980


	//   ....[129]....
        /*05d4*/ 	.word	0x000079c0


	//   ....[130]....
        /*05d8*/ 	.word	0x00007a00


	//   ....[131]....
        /*05dc*/ 	.word	0x00007a40


	//   ....[132]....
        /*05e0*/ 	.word	0x00007a60


	//   ....[133]....
        /*05e4*/ 	.word	0x00007a90


	//   ....[134]....
        /*05e8*/ 	.word	0x00009c30


	//   ....[135]....
        /*05ec*/ 	.word	0x0000d6f0


	//----- nvinfo : EIATTR_REG_RECONFIG
	.align		4
.L_832:
        /*05f0*/ 	.byte	0x01, 0x54
	.zero		2


	//----- nvinfo : EIATTR_SYSCALL_OFFSETS
	.align		4
        /*05f4*/ 	.byte	0x04, 0x46
        /*05f6*/ 	.short	(.L_834 - .L_833)


	//   ....[0]....
.L_833:
        /*05f8*/ 	.word	0x00001280


	//   ....[1]....
        /*05fc*/ 	.word	0x00001370


	//   ....[2]....
        /*0600*/ 	.word	0x000014d0


	//   ....[3]....
        /*0604*/ 	.word	0x000015c0


	//----- nvinfo : EIATTR_MBARRIER_INSTR_OFFSETS
	.align		4
.L_834:
        /*0608*/ 	.byte	0x04, 0x39
        /*060a*/ 	.short	(.L_836 - .L_835)


	//   ....[0]....
.L_835:
        /*060c*/ 	.word	0x00000290
        /*0610*/ 	.word	0x000000ff
        /*0614*/ 	.word	0x00030c00
        /*0618*/ 	.short	0x0100
        /*061a*/ 	.byte	0x06
	.zero		1


	//   ....[1]....
        /*061c*/ 	.word	0x00000390
        /*0620*/ 	.word	0x000000ff
        /*0624*/ 	.word	0x00030c10
        /*0628*/ 	.short	0x0100
        /*062a*/ 	.byte	0x08
	.zero		1


	//   ....[2]....
        /*062c*/ 	.word	0x000003a0
        /*0630*/ 	.word	0x000000ff
        /*0634*/ 	.word	0x00030c20
        /*0638*/ 	.short	0x0100
        /*063a*/ 	.byte	0x08
	.zero		1


	//   ....[3]....
        /*063c*/ 	.word	0x000003b0
        /*0640*/ 	.word	0x000000ff
        /*0644*/ 	.word	0x00030c18
        /*0648*/ 	.short	0x0100
        /*064a*/ 	.byte	0x08
	.zero		1


	//   ....[4]....
        /*064c*/ 	.word	0x000003c0
        /*0650*/ 	.word	0x000000ff
        /*0654*/ 	.word	0x00030c28
        /*0658*/ 	.short	0x0100
        /*065a*/ 	.byte	0x08
	.zero		1


	//   ....[5]....
        /*065c*/ 	.word	0x000004f0
        /*0660*/ 	.word	0x000000ff
        /*0664*/ 	.word	0x00030c30
        /*0668*/ 	.short	0x0100
        /*066a*/ 	.byte	0x08
	.zero		1


	//   ....[6]....
        /*066c*/ 	.word	0x00000500
        /*0670*/ 	.word	0x000000ff
        /*0674*/ 	.word	0x00030c40
        /*0678*/ 	.short	0x0100
        /*067a*/ 	.byte	0x08
	.zero		1


	//   ....[7]....
        /*067c*/ 	.word	0x00000510
        /*0680*/ 	.word	0x000000ff
        /*0684*/ 	.word	0x00030c38
        /*0688*/ 	.short	0x0100
        /*068a*/ 	.byte	0x08
	.zero		1


	//   ....[8]....
        /*068c*/ 	.word	0x00000520
        /*0690*/ 	.word	0x000000ff
        /*0694*/ 	.word	0x00030c48
        /*0698*/ 	.short	0x0100
        /*069a*/ 	.byte	0x08
	.zero		1


	//   ....[9]....
        /*069c*/ 	.word	0x00001660
        /*06a0*/ 	.word	0x000000ec
        /*06a4*/ 	.word	0x00030c00
        /*06a8*/ 	.short	0x010a
        /*06aa*/ 	.byte	0x3f
	.zero		1


	//   ....[10]....
        /*06ac*/ 	.word	0x00001790
        /*06b0*/ 	.word	0x000000ec
        /*06b4*/ 	.word	0x00030c00
        /*06b8*/ 	.short	0x010a
        /*06ba*/ 	.byte	0x3f
	.zero		1


	//   ....[11]....
        /*06bc*/ 	.word	0x00002210
        /*06c0*/ 	.word	0x00000006
        /*06c4*/ 	.word	0x00030c10
        /*06c8*/ 	.short	0x010a
        /*06ca*/ 	.byte	0x3f
	.zero		1


	//   ....[12]....
        /*06cc*/ 	.word	0x00002280
        /*06d0*/ 	.word	0x00000006
        /*06d4*/ 	.word	0x00030c10
        /*06d8*/ 	.short	0x010a
        /*06da*/ 	.byte	0x3f
	.zero		1


	//   ....[13]....
        /*06dc*/ 	.word	0x000026a0
        /*06e0*/ 	.word	0x00000006
        /*06e4*/ 	.word	0x00030c30
        /*06e8*/ 	.short	0x010a
        /*06ea*/ 	.byte	0x3f
	.zero		1


	//   ....[14]....
        /*06ec*/ 	.word	0x00002720
        /*06f0*/ 	.word	0x00000006
        /*06f4*/ 	.word	0x00030c30
        /*06f8*/ 	.short	0x010a
        /*06fa*/ 	.byte	0x3f
	.zero		1


	//   ....[15]....
        /*06fc*/ 	.word	0x000052e0
        /*0700*/ 	.word	0x00000005
        /*0704*/ 	.word	0x00000000
        /*0708*/ 	.short	0x0101
        /*070a*/ 	.byte	0x3f
	.zero		1


	//   ....[16]....
        /*070c*/ 	.word	0x00005730
        /*0710*/ 	.word	0x00000006
        /*0714*/ 	.word	0x00000000
        /*0718*/ 	.short	0x0101
        /*071a*/ 	.byte	0x3f
	.zero		1


	//   ....[17]....
        /*071c*/ 	.word	0x00005f30
        /*0720*/ 	.word	0x00000007
        /*0724*/ 	.word	0x00030c10
        /*0728*/ 	.short	0x010a
        /*072a*/ 	.byte	0x3f
	.zero		1


	//   ....[18]....
        /*072c*/ 	.word	0x00005fb0
        /*0730*/ 	.word	0x00000007
        /*0734*/ 	.word	0x00030c10
        /*0738*/ 	.short	0x010a
        /*073a*/ 	.byte	0x3f
	.zero		1


	//   ....[19]....
        /*073c*/ 	.word	0x000063c0
        /*0740*/ 	.word	0x00000007
        /*0744*/ 	.word	0x00030c30
        /*0748*/ 	.short	0x010a
        /*074a*/ 	.byte	0x3f
	.zero		1


	//   ....[20]....
        /*074c*/ 	.word	0x00006450
        /*0750*/ 	.word	0x00000007
        /*0754*/ 	.word	0x00030c30
        /*0758*/ 	.short	0x010a
        /*075a*/ 	.byte	0x3f
	.zero		1


	//   ....[21]....
        /*075c*/ 	.word	0x00008c10
        /*0760*/ 	.word	0x00000008
        /*0764*/ 	.word	0x00000000
        /*0768*/ 	.short	0x0101
        /*076a*/ 	.byte	0x3f
	.zero		1


	//   ....[22]....
        /*076c*/ 	.word	0x00009080
        /*0770*/ 	.word	0x00000007
        /*0774*/ 	.word	0x00000000
        /*0778*/ 	.short	0x0101
        /*077a*/ 	.byte	0x3f
	.zero		1


	//   ....[23]....
        /*077c*/ 	.word	0x0000bd80
        /*0780*/ 	.word	0x0000000f
        /*0784*/ 	.word	0x00030c20
        /*0788*/ 	.short	0x010a
        /*078a*/ 	.byte	0x3f
	.zero		1


	//   ....[24]....
        /*078c*/ 	.word	0x0000c320
        /*0790*/ 	.word	0x0000000f
        /*0794*/ 	.word	0x00030c40
        /*0798*/ 	.short	0x010a
        /*079a*/ 	.byte	0x3f
	.zero		1


	//   ....[25]....
        /*079c*/ 	.word	0x0000c580
        /*07a0*/ 	.word	0x0000000f
        /*07a4*/ 	.word	0x00030c28
        /*07a8*/ 	.short	0x010a
        /*07aa*/ 	.byte	0x3f
	.zero		1


	//   ....[26]....
        /*07ac*/ 	.word	0x0000c7e0
        /*07b0*/ 	.word	0x0000000f
        /*07b4*/ 	.word	0x00030c48
        /*07b8*/ 	.short	0x010a
        /*07ba*/ 	.byte	0x3f
	.zero		1


	//   ....[27]....
        /*07bc*/ 	.word	0x0000c9e0
        /*07c0*/ 	.word	0x0000000f
        /*07c4*/ 	.word	0x00030c20
        /*07c8*/ 	.short	0x010a
        /*07ca*/ 	.byte	0x3f
	.zero		1


	//   ....[28]....
        /*07cc*/ 	.word	0x0000ccb0
        /*07d0*/ 	.word	0x0000000f
        /*07d4*/ 	.word	0x00030c40
        /*07d8*/ 	.short	0x010a
        /*07da*/ 	.byte	0x3f
	.zero		1


	//   ....[29]....
        /*07dc*/ 	.word	0x0000cee0
        /*07e0*/ 	.word	0x0000000f
        /*07e4*/ 	.word	0x00030c28
        /*07e8*/ 	.short	0x010a
        /*07ea*/ 	.byte	0x3f
	.zero		1


	//   ....[30]....
        /*07ec*/ 	.word	0x0000d180
        /*07f0*/ 	.word	0x00000003
        /*07f4*/ 	.word	0x00030c40
        /*07f8*/ 	.short	0x010a
        /*07fa*/ 	.byte	0x3f
	.zero		1


	//   ....[31]....
        /*07fc*/ 	.word	0x0000d570
        /*0800*/ 	.word	0x00000007
        /*0804*/ 	.word	0x00000000
        /*0808*/ 	.short	0x010a
        /*080a*/ 	.byte	0x3f
	.zero		1


	//   ....[32]....
        /*080c*/ 	.word	0x0000d5c0
        /*0810*/ 	.word	0x00000003
        /*0814*/ 	.word	0x00000000
        /*0818*/ 	.short	0x010a
        /*081a*/ 	.byte	0x3f
	.zero		1


	//   ....[33]....
        /*081c*/ 	.word	0x0000d620
        /*0820*/ 	.word	0x00000005
        /*0824*/ 	.word	0x00000000
        /*0828*/ 	.short	0x010a
        /*082a*/ 	.byte	0x3f
	.zero		1


	//   ....[34]....
        /*082c*/ 	.word	0x0000d650
        /*0830*/ 	.word	0x00000003
        /*0834*/ 	.word	0x00000000
        /*0838*/ 	.short	0x010a
        /*083a*/ 	.byte	0x3f
	.zero		1


	//   ....[35]....
        /*083c*/ 	.word	0x0000d720
        /*0840*/ 	.word	0x000000ec
        /*0844*/ 	.word	0x00030c00
        /*0848*/ 	.short	0x010a
        /*084a*/ 	.byte	0x3f
	.zero		1


	//   ....[36]....
        /*084c*/ 	.word	0x0000d770
        /*0850*/ 	.word	0x00000006
        /*0854*/ 	.word	0x00030c10
        /*0858*/ 	.short	0x010a
        /*085a*/ 	.byte	0x3f
	.zero		1


	//   ....[37]....
        /*085c*/ 	.word	0x0000d7c0
        /*0860*/ 	.word	0x00000006
        /*0864*/ 	.word	0x00030c30
        /*0868*/ 	.short	0x010a
        /*086a*/ 	.byte	0x3f
	.zero		1


	//   ....[38]....
        /*086c*/ 	.word	0x0000d810
        /*0870*/ 	.word	0x00000007
        /*0874*/ 	.word	0x00030c10
        /*0878*/ 	.short	0x010a
        /*087a*/ 	.byte	0x3f
	.zero		1


	//   ....[39]....
        /*087c*/ 	.word	0x0000d860
        /*0880*/ 	.word	0x00000007
        /*0884*/ 	.word	0x00030c30
        /*0888*/ 	.short	0x010a
        /*088a*/ 	.byte	0x3f
	.zero		1


	//   ....[40]....
        /*088c*/ 	.word	0x0000d8b0
        /*0890*/ 	.word	0x0000000f
        /*0894*/ 	.word	0x00030c20
        /*0898*/ 	.short	0x010a
        /*089a*/ 	.byte	0x3f
	.zero		1


	//   ....[41]....
        /*089c*/ 	.word	0x0000d900
        /*08a0*/ 	.word	0x0000000f
        /*08a4*/ 	.word	0x00030c40
        /*08a8*/ 	.short	0x010a
        /*08aa*/ 	.byte	0x3f
	.zero		1


	//   ....[42]....
        /*08ac*/ 	.word	0x0000d950
        /*08b0*/ 	.word	0x0000000f
        /*08b4*/ 	.word	0x00030c28
        /*08b8*/ 	.short	0x010a
        /*08ba*/ 	.byte	0x3f
	.zero		1


	//   ....[43]....
        /*08bc*/ 	.word	0x0000d9a0
        /*08c0*/ 	.word	0x0000000f
        /*08c4*/ 	.word	0x00030c48
        /*08c8*/ 	.short	0x010a
        /*08ca*/ 	.byte	0x3f
	.zero		1


	//   ....[44]....
        /*08cc*/ 	.word	0x0000da00
        /*08d0*/ 	.word	0x0000000f
        /*08d4*/ 	.word	0x00030c20
        /*08d8*/ 	.short	0x010a
        /*08da*/ 	.byte	0x3f
	.zero		1


	//   ....[45]....
        /*08dc*/ 	.word	0x0000da50
        /*08e0*/ 	.word	0x0000000f
        /*08e4*/ 	.word	0x00030c40
        /*08e8*/ 	.short	0x010a
        /*08ea*/ 	.byte	0x3f
	.zero		1


	//   ....[46]....
        /*08ec*/ 	.word	0x0000daa0
        /*08f0*/ 	.word	0x0000000f
        /*08f4*/ 	.word	0x00030c28
        /*08f8*/ 	.short	0x010a
        /*08fa*/ 	.byte	0x3f
	.zero		1


	//   ....[47]....
        /*08fc*/ 	.word	0x0000daf0
        /*0900*/ 	.word	0x00000003
        /*0904*/ 	.word	0x00030c40
        /*0908*/ 	.short	0x010a
        /*090a*/ 	.byte	0x3f
	.zero		1


	//   ....[48]....
        /*090c*/ 	.word	0x0000dbc0
        /*0910*/ 	.word	0x00000007
        /*0914*/ 	.word	0x00000000
        /*0918*/ 	.short	0x010a
        /*091a*/ 	.byte	0x3f
	.zero		1


	//   ....[49]....
        /*091c*/ 	.word	0x0000dc10
        /*0920*/ 	.word	0x00000003
        /*0924*/ 	.word	0x00000000
        /*0928*/ 	.short	0x010a
        /*092a*/ 	.byte	0x3f
	.zero		1


	//   ....[50]....
        /*092c*/ 	.word	0x0000dc60
        /*0930*/ 	.word	0x00000005
        /*0934*/ 	.word	0x00000000
        /*0938*/ 	.short	0x010a
        /*093a*/ 	.byte	0x3f
	.zero		1


	//----- nvinfo : EIATTR_NUM_MBARRIERS
	.align		4
.L_836:
        /*093c*/ 	.byte	0x03, 0x38
        /*093e*/ 	.short	0x0009


	//----- nvinfo : EIATTR_EXIT_INSTR_OFFSETS
	.align		4
        /*0940*/ 	.byte	0x04, 0x1c
        /*0942*/ 	.short	(.L_838 - .L_837)


	//   ....[0]....
.L_837:
        /*0944*/ 	.word	0x0000d6a0


	//----- nvinfo : EIATTR_MAX_THREADS
	.align		4
.L_838:
        /*0948*/ 	.byte	0x04, 0x05
        /*094a*/ 	.short	(.L_840 - .L_839)
.L_839:
        /*094c*/ 	.word	0x00000180
        /*0950*/ 	.word	0x00000001
        /*0954*/ 	.word	0x00000001


	//----- nvinfo : EIATTR_CRS_STACK_SIZE
	.align		4
.L_840:
        /*0958*/ 	.byte	0x04, 0x1e
        /*095a*/ 	.short	(.L_842 - .L_841)
.L_841:
        /*095c*/ 	.word	0x00000000


	//----- nvinfo : EIATTR_CBANK_PARAM_SIZE
	.align		4
.L_842:
        /*0960*/ 	.byte	0x03, 0x19
        /*0962*/ 	.short	0x0770


	//----- nvinfo : EIATTR_PARAM_CBANK
	.align		4
        /*0964*/ 	.byte	0x04, 0x0a
        /*0966*/ 	.short	(.L_844 - .L_843)
	.align		4
.L_843:
        /*0968*/ 	.word	index@(.nv.constant0._ZN7cutlass13device_kernelIN5flash11enable_sm90INS1_16FlashAttnBwdSm90INS1_25CollectiveMainloopBwdSm90ILi2ELi2ELi2EN4cute5tupleIJNS5_1CILi1EEES8_S8_EEENS6_IJNS7_ILi128EEESA_NS7_ILi64EEEEEENS_10bfloat16_tEfNS_4arch4Sm90ELb1ELb0ELb0ELb1ELb0ELb1ELb0ELb0ELi2ELi1ELi2ELi2ELb0EEENS1_24CollectiveEpilogueBwdGQAISC_fSF_Li256ELb1ELb0EEENS1_25SingleTileBwdLPTSchedulerILb1ELi128ELb0EEEEEEEEEvNT_6ParamsE)
        /*096c*/ 	.short	0x0210
        /*096e*/ 	.short	0x0770


	//----- nvinfo : EIATTR_SW_WAR
	.align		4
.L_844:
        /*0970*/ 	.byte	0x04, 0x36
        /*0972*/ 	.short	(.L_846 - .L_845)
.L_845:
        /*0974*/ 	.word	0x00000008
.L_846:


//--------------------- .nv.info._ZN7cutlass13device_kernelIN5flash32FlashAttnBwdPostprocessConvertdQIN4cute5tupleIJNS3_1CILi128EEENS5_ILi64EEEEEENS_10bfloat16_tEfNS_4arch4Sm90ELi256ENS3_8TiledMMAINS3_8MMA_AtomIJNS3_4SM904GMMA27MMA_64x64x16_F32BF16BF16_RSILNSF_5MajorE0ELSH_1ELNSF_7ScaleInE1ELSI_1EEEEEENS3_6LayoutINS4_IJNS5_ILi2EEENS5_ILi1EEESN_EEENS4_IJSN_NS5_ILi0EEESP_EEEEENS4_IJNS3_10UnderscoreESS_SS_EEEEELb0EEEEEvNT_6ParamsE --------------------------
	.section	.nv.info._ZN7cutlass13device_kernelIN5flash32FlashAttnBwdPostprocessConvertdQIN4cute5tupleIJNS3_1CILi128EEENS5_ILi64EEEEEENS_10bfloat16_tEfNS_4arch4Sm90ELi256ENS3_8TiledMMAINS3_8MMA_AtomIJNS3_4SM904GMMA27MMA_64x64x16_F32BF16BF16_RSILNSF_5MajorE0ELSH_1ELNSF_7ScaleInE1ELSI_1EEEEEENS3_6LayoutINS4_IJNS5_ILi2EEENS5_ILi1EEESN_EEENS4_IJSN_NS5_ILi0EEESP_EEEEENS4_IJNS3_10UnderscoreESS_SS_EEEEELb0EEEEEvNT_6ParamsE,"",@"SHT_CUDA_INFO"
	.sectionflags	@""
	.align	4


	//----- nvinfo : EIATTR_CUDA_API_VERSION
	.align		4
        /*0000*/ 	.byte	0x04, 0x37
        /*0002*/ 	.short	(.L_848 - .L_847)
.L_847:
        /*0004*/ 	.word	0x00000082


	//----- nvinfo : EIATTR_KPARAM_INFO
	.align		4
.L_848:
        /*0008*/ 	.byte	0x04, 0x17
        /*000a*/ 	.short	(.L_850 - .L_849)
.L_849:
        /*000c*/ 	.word	0x00000000
        /*0010*/ 	.short	0x0000
        /*0012*/ 	.short	0x0000
        /*0014*/ 	.byte	0x00, 0xf0, 0xc1, 0x01


	//----- nvinfo : EIATTR_SPARSE_MMA_MASK
	.align		4
.L_850:
        /*0018*/ 	.byte	0x03, 0x50
        /*001a*/ 	.short	0x0000


	//----- nvinfo : EIATTR_MAXREG_COUNT
	.align		4
        /*001c*/ 	.byte	0x03, 0x1b
        /*001e*/ 	.short	0x0080


	//----- nvinfo : EIATTR_NUM_BARRIERS
	.align		4
        /*0020*/ 	.byte	0x02, 0x4c
        /*0022*/ 	.byte	0x01
	.zero		1


	//----- nvinfo : EIATTR_MERCURY_ISA_VERSION
	.align		4
        /*0024*/ 	.byte	0x03, 0x5f
        /*0026*/ 	.short	0x0101


	//----- nvinfo : EIATTR_MBARRIER_INSTR_OFFSETS
	.align		4
        /*0028*/ 	.byte	0x04, 0x39
        /*002a*/ 	.short	(.L_852 - .L_851)


	//   ....[0]....
.L_851:
        /*002c*/ 	.word	0x000004a0
        /*0030*/ 	.word	0x000000ff
        /*0034*/ 	.word	0x0000c000
        /*0038*/ 	.short	0x0100
        /*003a*/ 	.byte	0x06
	.zero		1


	//   ....[1]....
        /*003c*/ 	.word	0x000005b0
        /*0040*/ 	.word	0x00000029
        /*0044*/ 	.word	0x0000c000
        /*0048*/ 	.short	0x010a
        /*004a*/ 	.byte	0x3f
	.zero		1


	//----- nvinfo : EIATTR_NUM_MBARRIERS
	.align		4
.L_852:
        /*004c*/ 	.byte	0x03, 0x38
        /*004e*/ 	.short	0x0001


	//----- nvinfo : EIATTR_EXIT_INSTR_OFFSETS
	.align		4
        /*0050*/ 	.byte	0x04, 0x1c
        /*0052*/ 	.short	(.L_854 - .L_853)


	//   ....[0]....
.L_853:
        /*0054*/ 	.word	0x000001b0


	//   ....[1]....
        /*0058*/ 	.word	0x000011a0


	//   ....[2]....
        /*005c*/ 	.word	0x00001270


	//----- nvinfo : EIATTR_MAX_THREADS
	.align		4
.L_854:
        /*0060*/ 	.byte	0x04, 0x05
        /*0062*/ 	.short	(.L_856 - .L_855)
.L_855:
        /*0064*/ 	.word	0x00000100
        /*0068*/ 	.word	0x00000001
        /*006c*/ 	.word	0x00000001


	//----- nvinfo : EIATTR_CRS_STACK_SIZE
	.align		4
.L_856:
        /*0070*/ 	.byte	0x04, 0x1e
        /*0072*/ 	.short	(.L_858 - .L_857)
.L_857:
        /*0074*/ 	.word	0x00000000


	//----- nvinfo : EIATTR_CBANK_PARAM_SIZE
	.align		4
.L_858:
        /*0078*/ 	.byte	0x03, 0x19
        /*007a*/ 	.short	0x0070


	//----- nvinfo : EIATTR_PARAM_CBANK
	.align		4
        /*007c*/ 	.byte	0x04, 0x0a
        /*007e*/ 	.short	(.L_860 - .L_859)
	.align		4
.L_859:
        /*0080*/ 	.word	index@(.nv.constant0._ZN7cutlass13device_kernelIN5flash32FlashAttnBwdPostprocessConvertdQIN4cute5tupleIJNS3_1CILi128EEENS5_ILi64EEEEEENS_10bfloat16_tEfNS_4arch4Sm90ELi256ENS3_8TiledMMAINS3_8MMA_AtomIJNS3_4SM904GMMA27MMA_64x64x16_F32BF16BF16_RSILNSF_5MajorE0ELSH_1ELNSF_7ScaleInE1ELSI_1EEEEEENS3_6LayoutINS4_IJNS5_ILi2EEENS5_ILi1EEESN_EEENS4_IJSN_NS5_ILi0EEESP_EEEEENS4_IJNS3_10UnderscoreESS_SS_EEEEELb0EEEEEvNT_6ParamsE)
        /*0084*/ 	.short	0x0210
        /*0086*/ 	.short	0x0070


	//----- nvinfo : EIATTR_SW_WAR
	.align		4
.L_860:
        /*0088*/ 	.byte	0x04, 0x36
        /*008a*/ 	.short	(.L_862 - .L_861)
.L_861:
        /*008c*/ 	.word	0x00000008
.L_862:


//--------------------- .nv.info._ZN7cutlass13device_kernelIN5flash32FlashAttnBwdPostprocessConvertdQIN4cute5tupleIJNS3_1CILi128EEENS5_ILi64EEEEEENS_10bfloat16_tEfNS_4arch4Sm90ELi256ENS3_8TiledMMAINS3_8MMA_AtomIJNS3_4SM904GMMA27MMA_64x64x16_F32BF16BF16_SSILNSF_5MajorE0ELSH_1ELNSF_7ScaleInE1ELSI_1EEEEEENS3_6LayoutINS4_IJNS5_ILi2EEENS5_ILi1EEESN_EEENS4_IJSN_NS5_ILi0EEESP_EEEEENS4_IJNS3_10UnderscoreESS_SS_EEEEELb0EEEEEvNT_6ParamsE --------------------------
	.section	.nv.info._ZN7cutlass13device_kernelIN5flash32FlashAttnBwdPostprocessConvertdQIN4cute5tupleIJNS3_1CILi128EEENS5_ILi64EEEEEENS_10bfloat16_tEfNS_4arch4Sm90ELi256ENS3_8TiledMMAINS3_8MMA_AtomIJNS3_4SM904GMMA27MMA_64x64x16_F32BF16BF16_SSILNSF_5MajorE0ELSH_1ELNSF_7ScaleInE1ELSI_1EEEEEENS3_6LayoutINS4_IJNS5_ILi2EEENS5_ILi1EEESN_EEENS4_IJSN_NS5_ILi0EEESP_EEEEENS4_IJNS3_10UnderscoreESS_SS_EEEEELb0EEEEEvNT_6ParamsE,"",@"SHT_CUDA_INFO"
	.sectionflags	@""
	.align	4


	//----- nvinfo : EIATTR_CUDA_API_VERSION
	.align		4
        /*0000*/ 	.byte	0x04, 0x37
        /*0002*/ 	.short	(.L_864 - .L_863)
.L_863:
        /*0004*/ 	.word	0x00000082


	//----- nvinfo : EIATTR_KPARAM_INFO
	.align		4
.L_864:
        /*0008*/ 	.byte	0x04, 0x17
        /*000a*/ 	.short	(.L_866 - .L_865)
.L_865:
        /*000c*/ 	.word	0x00000000
        /*0010*/ 	.short	0x0000
        /*0012*/ 	.short	0x0000
        /*0014*/ 	.byte	0x00, 0xf0, 0xc1, 0x01


	//----- nvinfo : EIATTR_SPARSE_MMA_MASK
	.align		4
.L_866:
        /*0018*/ 	.byte	0x03, 0x50
        /*001a*/ 	.short	0x0000


	//----- nvinfo : EIATTR_MAXREG_COUNT
	.align		4
        /*001c*/ 	.byte	0x03, 0x1b
        /*001e*/ 	.short	0x0080


	//----- nvinfo : EIATTR_NUM_BARRIERS
	.align		4
        /*0020*/ 	.byte	0x02, 0x4c
        /*0022*/ 	.byte	0x01
	.zero		1


	//----- nvinfo : EIATTR_MERCURY_ISA_VERSION
	.align		4
        /*0024*/ 	.byte	0x03, 0x5f
        /*0026*/ 	.short	0x0101


	//----- nvinfo : EIATTR_MBARRIER_INSTR_OFFSETS
	.align		4
        /*0028*/ 	.byte	0x04, 0x39
        /*002a*/ 	.short	(.L_868 - .L_867)


	//   ....[0]....
.L_867:
        /*002c*/ 	.word	0x000004a0
        /*0030*/ 	.word	0x000000ff
        /*0034*/ 	.word	0x0000c000
        /*0038*/ 	.short	0x0100
        /*003a*/ 	.byte	0x06
	.zero		1


	//   ....[1]....
        /*003c*/ 	.word	0x000005b0
        /*0040*/ 	.word	0x00000029
        /*0044*/ 	.word	0x0000c000
        /*0048*/ 	.short	0x010a
        /*004a*/ 	.byte	0x3f
	.zero		1


	//----- nvinfo : EIATTR_NUM_MBARRIERS
	.align		4
.L_868:
        /*004c*/ 	.byte	0x03, 0x38
        /*004e*/ 	.short	0x0001


	//----- nvinfo : EIATTR_EXIT_INSTR_OFFSETS
	.align		4
        /*0050*/ 	.byte	0x04, 0x1c
        /*0052*/ 	.short	(.L_870 - .L_869)


	//   ....[0]....
.L_869:
        /*0054*/ 	.word	0x000001b0


	//   ....[1]....
        /*0058*/ 	.word	0x000011a0


	//   ....[2]....
        /*005c*/ 	.word	0x00001270


	//----- nvinfo : EIATTR_MAX_THREADS
	.align		4
.L_870:
        /*0060*/ 	.byte	0x04, 0x05
        /*0062*/ 	.short	(.L_872 - .L_871)
.L_871:
        /*0064*/ 	.word	0x00000100
        /*0068*/ 	.word	0x00000001
        /*006c*/ 	.word	0x00000001


	//----- nvinfo : EIATTR_CRS_STACK_SIZE
	.align		4
.L_872:
        /*0070*/ 	.byte	0x04, 0x1e
        /*0072*/ 	.short	(.L_874 - .L_873)
.L_873:
        /*0074*/ 	.word	0x00000000


	//----- nvinfo : EIATTR_CBANK_PARAM_SIZE
	.align		4
.L_874:
        /*0078*/ 	.byte	0x03, 0x19
        /*007a*/ 	.short	0x0070


	//----- nvinfo : EIATTR_PARAM_CBANK
	.align		4
        /*007c*/ 	.byte	0x04, 0x0a
        /*007e*/ 	.short	(.L_876 - .L_875)
	.align		4
.L_875:
        /*0080*/ 	.word	index@(.nv.constant0._ZN7cutlass13device_kernelIN5flash32FlashAttnBwdPostprocessConvertdQIN4cute5tupleIJNS3_1CILi128EEENS5_ILi64EEEEEENS_10bfloat16_tEfNS_4arch4Sm90ELi256ENS3_8TiledMMAINS3_8MMA_AtomIJNS3_4SM904GMMA27MMA_64x64x16_F32BF16BF16_SSILNSF_5MajorE0ELSH_1ELNSF_7ScaleInE1ELSI_1EEEEEENS3_6LayoutINS4_IJNS5_ILi2EEENS5_ILi1EEESN_EEENS4_IJSN_NS5_ILi0EEESP_EEEEENS4_IJNS3_10UnderscoreESS_SS_EEEEELb0EEEEEvNT_6ParamsE)
        /*0084*/ 	.short	0x0210
        /*0086*/ 	.short	0x0070


	//----- nvinfo : EIATTR_SW_WAR
	.align		4
.L_876:
        /*0088*/ 	.byte	0x04, 0x36
        /*008a*/ 	.short	(.L_878 - .L_877)
.L_877:
        /*008c*/ 	.word	0x00000008
.L_878:


//--------------------- .nv.info._ZN7cutlass13device_kernelIN5flash11enable_sm90INS1_16FlashAttnBwdSm90INS1_25CollectiveMainloopBwdSm90ILi2ELi2ELi2EN4cute5tupleIJNS5_1CILi1EEES8_S8_EEENS6_IJNS7_ILi128EEESA_NS7_ILi64EEEEEENS_10bfloat16_tEfNS_4arch4Sm90ELb1ELb0ELb0ELb1ELb1ELb1ELb0ELb0ELi2ELi1ELi2ELi2ELb0EEENS1_24CollectiveEpilogueBwdGQAISC_fSF_Li256ELb1ELb1EEENS1_25SingleTileBwdLPTSchedulerILb1ELi128ELb1EEEEEEEEEvNT_6ParamsE --------------------------
	.section	.nv.info._ZN7cutlass13device_kernelIN5flash11enable_sm90INS1_16FlashAttnBwdSm90INS1_25CollectiveMainloopBwdSm90ILi2ELi2ELi2EN4cute5tupleIJNS5_1CILi1EEES8_S8_EEENS6_IJNS7_ILi128EEESA_NS7_ILi64EEEEEENS_10bfloat16_tEfNS_4arch4Sm90ELb1ELb0ELb0ELb1ELb1ELb1ELb0ELb0ELi2ELi1ELi2ELi2ELb0EEENS1_24CollectiveEpilogueBwdGQAISC_fSF_Li256ELb1ELb1EEENS1_25SingleTileBwdLPTSchedulerILb1ELi128ELb1EEEEEEEEEvNT_6ParamsE,"",@"SHT_CUDA_INFO"
	.sectionflags	@""
	.align	4


	//----- nvinfo : EIATTR_CUDA_API_VERSION
	.align		4
        /*0000*/ 	.byte	0x04, 0x37
        /*0002*/ 	.short	(.L_880 - .L_879)
.L_879:
        /*0004*/ 	.word	0x00000082


	//----- nvinfo : EIATTR_KPARAM_INFO
	.align		4
.L_880:
        /*0008*/ 	.byte	0x04, 0x17
        /*000a*/ 	.short	(.L_882 - .L_881)
.L_881:
        /*000c*/ 	.word	0x00000000
        /*0010*/ 	.short	0x0000
        /*0012*/ 	.short	0x0070
        /*0014*/ 	.byte	0x00, 0xf0, 0x01, 0x1c


	//----- nvinfo : EIATTR_SPARSE_MMA_MASK
	.align		4
.L_882:
        /*0018*/ 	.byte	0x03, 0x50
        /*001a*/ 	.short	0x0000


	//----- nvinfo : EIATTR_MAXREG_COUNT
	.align		4
        /*001c*/ 	.byte	0x03, 0x1b
        /*001e*/ 	.short	0x00a8


	//----- nvinfo : EIATTR_NUM_BARRIERS
	.align		4
        /*0020*/ 	.byte	0x02, 0x4c
        /*0022*/ 	.byte	0x10
	.zero		1


	//----- nvinfo : EIATTR_EXTERNS
	.align		4
        /*0024*/ 	.byte	0x04, 0x0f
        /*0026*/ 	.short	(.L_884 - .L_883)


	//   ....[0]....
	.align		4
.L_883:
        /*0028*/ 	.word	index@(__assertfail)


	//----- nvinfo : EIATTR_ANNOTATIONS
	.align		4
.L_884:
        /*002c*/ 	.byte	0x04, 0x55
        /*002e*/ 	.short	(.L_886 - .L_885)


	//   ....[0]....
.L_885:
        /* <DEDUP_REMOVED lines=22> */


	//----- nvinfo : EIATTR_MERCURY_ISA_VERSION
	.align		4
.L_886:
        /*0180*/ 	.byte	0x03, 0x5f
        /*0182*/ 	.short	0x0101


	//----- nvinfo : EIATTR_INT_WARP_WIDE_INSTR_OFFSETS
	.align		4
        /*0184*/ 	.byte	0x04, 0x31
        /*0186*/ 	.short	(.L_888 - .L_887)


	//   ....[0]....
.L_887:
        /*0188*/ 	.word	0x00000190


	//   ....[1]....
        /*018c*/ 	.word	0x000001c0


	//   ....[2]....
        /*0190*/ 	.word	0x0000b2f0


	//   ....[3]....
        /*0194*/ 	.word	0x0000b9a0


	//   ....[4]....
        /*0198*/ 	.word	0x0000bed0


	//----- nvinfo : EIATTR_COOP_GROUP_MASK_REGIDS
	.align		4
.L_888:
        /*019c*/ 	.byte	0x04, 0x29
        /*019e*/ 	.short	(.L_890 - .L_889)


	//   ....[0]....
.L_889:
        /*01a0*/ 	.word	0xffffffff


	//   ....[1]....
        /*01a4*/ 	.word	0xffffffff


	//   ....[2]....
        /*01a8*/ 	.word	0xffffffff


	//   ....[3]....
        /*01ac*/ 	.word	0xffffffff


	//   ....[4]....
        /*01b0*/ 	.word	0xffffffff


	//   ....[5]....
        /*01b4*/ 	.word	0xffffffff


	//   ....[6]....
        /*01b8*/ 	.word	0xffffffff


	//   ....[7]....
        /*01bc*/ 	.word	0xffffffff


	//   ....[8]....
        /*01c0*/ 	.word	0xffffffff


	//   ....[9]....
        /*01c4*/ 	.word	0xffffffff


	//   ....[10]....
        /*01c8*/ 	.word	0xffffffff


	//   ....[11]....
        /*01cc*/ 	.word	0xffffffff


	//   ....[12]....
        /*01d0*/ 	.word	0xffffffff


	//   ....[13]....
        /*01d4*/ 	.word	0xffffffff


	//   ....[14]....
        /*01d8*/ 	.word	0xffffffff


	//   ....[15]....
        /*01dc*/ 	.word	0xffffffff


	//   ....[16]....
        /*01e0*/ 	.word	0xffffffff


	//   ....[17]....
        /*01e4*/ 	.word	0xffffffff


	//   ....[18]....
        /*01e8*/ 	.word	0xffffffff


	//   ....[19]....
        /*01ec*/ 	.word	0xffffffff


	//   ....[20]....
        /*01f0*/ 	.word	0xffffffff


	//   ....[21]....
        /*01f4*/ 	.word	0xffffffff


	//   ....[22]....
        /*01f8*/ 	.word	0xffffffff


	//   ....[23]....
        /*01fc*/ 	.word	0xffffffff


	//   ....[24]....
        /*0200*/ 	.word	0xffffffff


	//   ....[25]....
        /*0204*/ 	.word	0xffffffff


	//   ....[26]....
        /*0208*/ 	.word	0xffffffff


	//   ....[27]....
        /*020c*/ 	.word	0xffffffff


	//   ....[28]....
        /*0210*/ 	.word	0xffffffff


	//   ....[29]....
        /*0214*/ 	.word	0xffffffff


	//   ....[30]....
        /*0218*/ 	.word	0xffffffff


	//   ....[31]....
        /*021c*/ 	.word	0xffffffff


	//   ....[32]....
        /*0220*/ 	.word	0xffffffff


	//   ....[33]....
        /*0224*/ 	.word	0xffffffff


	//   ....[34]....
        /*0228*/ 	.word	0xffffffff


	//   ....[35]....
        /*022c*/ 	.word	0xffffffff


	//   ....[36]....
        /*0230*/ 	.word	0xffffffff


	//   ....[37]....
        /*0234*/ 	.word	0xffffffff


	//   ....[38]....
        /*0238*/ 	.word	0xffffffff


	//   ....[39]....
        /*023c*/ 	.word	0xffffffff


	//   ....[40]....
        /*0240*/ 	.word	0xffffffff


	//   ....[41]....
        /*0244*/ 	.word	0xffffffff


	//   ....[42]....
        /*0248*/ 	.word	0xffffffff


	//   ....[43]....
        /*024c*/ 	.word	0xffffffff


	//   ....[44]....
        /*0250*/ 	.word	0xffffffff


	//   ....[45]....
        /*0254*/ 	.word	0xffffffff


	//   ....[46]....
        /*0258*/ 	.word	0xffffffff


	//   ....[47]....
        /*025c*/ 	.word	0xffffffff


	//   ....[48]....
        /*0260*/ 	.word	0xffffffff


	//   ....[49]....
        /*0264*/ 	.word	0xffffffff


	//   ....[50]....
        /*0268*/ 	.word	0xffffffff


	//   ....[51]....
        /*026c*/ 	.word	0xffffffff


	//   ....[52]....
        /*0270*/ 	.word	0xffffffff


	//   ....[53]....
        /*0274*/ 	.word	0xffffffff


	//   ....[54]....
        /*0278*/ 	.word	0xffffffff


	//   ....[55]....
        /*027c*/ 	.word	0xffffffff


	//   ....[56]....
        /*0280*/ 	.word	0xffffffff


	//   ....[57]....
        /*0284*/ 	.word	0xffffffff


	//   ....[58]....
        /*0288*/ 	.word	0xffffffff


	//   ....[59]....
        /*028c*/ 	.word	0xffffffff


	//   ....[60]....
        /*0290*/ 	.word	0xffffffff


	//   ....[61]....
        /*0294*/ 	.word	0xffffffff


	//   ....[62]....
        /*0298*/ 	.word	0xffffffff


	//   ....[63]....
        /*029c*/ 	.word	0xffffffff


	//   ....[64]....
        /*02a0*/ 	.word	0xffffffff


	//   ....[65]....
        /*02a4*/ 	.word	0xffffffff


	//   ....[66]....
        /*02a8*/ 	.word	0xffffffff


	//   ....[67]....
        /*02ac*/ 	.word	0xffffffff


	//   ....[68]....
        /*02b0*/ 	.word	0xffffffff


	//   ....[69]....
        /*02b4*/ 	.word	0xffffffff


	//   ....[70]....
        /*02b8*/ 	.word	0xffffffff


	//   ....[71]....
        /*02bc*/ 	.word	0xffffffff


	//   ....[72]....
        /*02c0*/ 	.word	0xffffffff


	//   ....[73]....
        /*02c4*/ 	.word	0xffffffff


	//   ....[74]....
        /*02c8*/ 	.word	0xffffffff


	//   ....[75]....
        /*02cc*/ 	.word	0xffffffff


	//   ....[76]....
        /*02d0*/ 	.word	0xffffffff


	//   ....[77]....
        /*02d4*/ 	.word	0xffffffff


	//   ....[78]....
        /*02d8*/ 	.word	0xffffffff


	//   ....[79]....
        /*02dc*/ 	.word	0xffffffff


	//   ....[80]....
        /*02e0*/ 	.word	0xffffffff


	//   ....[81]....
        /*02e4*/ 	.word	0xffffffff


	//   ....[82]....
        /*02e8*/ 	.word	0xffffffff


	//   ....[83]....
        /*02ec*/ 	.word	0xffffffff


	//   ....[84]....
        /*02f0*/ 	.word	0xffffffff


	//   ....[85]....
        /*02f4*/ 	.word	0xffffffff


	//   ....[86]....
        /*02f8*/ 	.word	0xffffffff


	//   ....[87]....
        /*02fc*/ 	.word	0xffffffff


	//   ....[88]....
        /*0300*/ 	.word	0xffffffff


	//   ....[89]....
        /*0304*/ 	.word	0xffffffff


	//   ....[90]....
        /*0308*/ 	.word	0xffffffff


	//   ....[91]....
        /*030c*/ 	.word	0xffffffff


	//   ....[92]....
        /*0310*/ 	.word	0xffffffff


	//   ....[93]....
        /*0314*/ 	.word	0xffffffff


	//   ....[94]....
        /*0318*/ 	.word	0xffffffff


	//   ....[95]....
        /*031c*/ 	.word	0xffffffff


	//   ....[96]....
        /*0320*/ 	.word	0xffffffff


	//   ....[97]....
        /*0324*/ 	.word	0xffffffff


	//   ....[98]....
        /*0328*/ 	.word	0xffffffff


	//   ....[99]....
        /*032c*/ 	.word	0xffffffff


	//   ....[100]....
        /*0330*/ 	.word	0xffffffff


	//   ....[101]....
        /*0334*/ 	.word	0xffffffff


	//   ....[102]....
        /*0338*/ 	.word	0xffffffff


	//   ....[103]....
        /*033c*/ 	.word	0xffffffff


	//   ....[104]....
        /*0340*/ 	.word	0xffffffff


	//   ....[105]....
        /*0344*/ 	.word	0xffffffff


	//   ....[106]....
        /*0348*/ 	.word	0xffffffff


	//   ....[107]....
        /*034c*/ 	.word	0xffffffff


	//   ....[108]....
        /*0350*/ 	.word	0xffffffff


	//   ....[109]....
        /*0354*/ 	.word	0xffffffff


	//   ....[110]....
        /*0358*/ 	.word	0xffffffff


	//   ....[111]....
        /*035c*/ 	.word	0xffffffff


	//   ....[112]....
        /*0360*/ 	.word	0xffffffff


	//   ....[113]....
        /*0364*/ 	.word	0xffffffff


	//   ....[114]....
        /*0368*/ 	.word	0xffffffff


	//   ....[115]....
        /*036c*/ 	.word	0xffffffff


	//   ....[116]....
        /*0370*/ 	.word	0xffffffff


	//   ....[117]....
        /*0374*/ 	.word	0xffffffff


	//   ....[118]....
        /*0378*/ 	.word	0xffffffff


	//   ....[119]....
        /*037c*/ 	.word	0xffffffff


	//   ....[120]....
        /*0380*/ 	.word	0xffffffff


	//   ....[121]....
        /*0384*/ 	.word	0xffffffff


	//   ....[122]....
        /*0388*/ 	.word	0xffffffff


	//   ....[123]....
        /*038c*/ 	.word	0xffffffff


	//   ....[124]....
        /*0390*/ 	.word	0xffffffff


	//   ....[125]....
        /*0394*/ 	.word	0xffffffff


	//   ....[126]....
        /*0398*/ 	.word	0xffffffff


	//   ....[127]....
        /*039c*/ 	.word	0xffffffff


	//   ....[128]....
        /*03a0*/ 	.word	0xffffffff


	//   ....[129]....
        /*03a4*/ 	.word	0xffffffff


	//   ....[130]....
        /*03a8*/ 	.word	0xffffffff


	//   ....[131]....
        /*03ac*/ 	.word	0xffffffff


	//   ....[132]....
        /*03b0*/ 	.word	0xffffffff


	//   ....[133]....
        /*03b4*/ 	.word	0xffffffff


	//   ....[134]....
        /*03b8*/ 	.word	0xffffffff


	//   ....[135]....
        /*03bc*/ 	.word	0xffffffff


	//   ....[136]....
        /*03c0*/ 	.word	0xffffffff


	//   ....[137]....
        /*03c4*/ 	.word	0xffffffff


	//   ....[138]....
        /*03c8*/ 	.word	0xffffffff


	//   ....[139]....
        /*03cc*/ 	.word	0xffffffff


	//   ....[140]....
        /*03d0*/ 	.word	0xffffffff


	//   ....[141]....
        /*03d4*/ 	.word	0xffffffff


	//   ....[142]....
        /*03d8*/ 	.word	0xffffffff


	//   ....[143]....
        /*03dc*/ 	.word	0xffffffff


	//   ....[144]....
        /*03e0*/ 	.word	0xffffffff


	//   ....[145]....
        /*03e4*/ 	.word	0x0500000f


	//   ....[146]....
        /*03e8*/ 	.word	0x0500000f


	//   ....[147]....
        /*03ec*/ 	.word	0x0500000f


	//   ....[148]....
        /*03f0*/ 	.word	0x0500000f


	//   ....[149]....
        /*03f4*/ 	.word	0x0500000f


	//   ....[150]....
        /*03f8*/ 	.word	0x0500000f


	//----- nvinfo : EIATTR_COOP_GROUP_INSTR_OFFSETS
	.align		4
.L_890:
        /*03fc*/ 	.byte	0x04, 0x28
        /*03fe*/ 	.short	(.L_892 - .L_891)


	//   ....[0]....
.L_891:
        /*0400*/ 	.word	0x00000070


	//   ....[1]....
        /*0404*/ 	.word	0x000001a0


	//   ....[2]....
        /*0408*/ 	.word	0x000001f0


	//   ....[3]....
        /*040c*/ 	.word	0x000003e0


	//   ....[4]....
        /*0410*/ 	.word	0x00000630


	//   ....[5]....
        /*0414*/ 	.word	0x00001620


	//   ....[6]....
        /*0418*/ 	.word	0x00002840


	//   ....[7]....
        /*041c*/ 	.word	0x00002890


	//   ....[8]....
        /*0420*/ 	.word	0x00002930


	//   ....[9]....
        /*0424*/ 	.word	0x000029b0


	//   ....[10]....
        /*0428*/ 	.word	0x000029f0


	//   ....[11]....
        /*042c*/ 	.word	0x00002a30


	//   ....[12]....
        /*0430*/ 	.word	0x00002a60


	//   ....[13]....
        /*0434*/ 	.word	0x00002a90


	//   ....[14]....
        /*0438*/ 	.word	0x00002ac0


	//   ....[15]....
        /*043c*/ 	.word	0x00002b30


	//   ....[16]....
        /*0440*/ 	.word	0x00002db0


	//   ....[17]....
        /*0444*/ 	.word	0x00002e60


	//   ....[18]....
        /*0448*/ 	.word	0x00002f00


	//   ....[19]....
        /*044c*/ 	.word	0x00002f60


	//   ....[20]....
        /*0450*/ 	.word	0x00002fa0


	//   ....[21]....
        /*0454*/ 	.word	0x00003000


	//   ....[22]....
        /*0458*/ 	.word	0x000030a0


	//   ....[23]....
        /*045c*/ 	.word	0x00003140


	//   ....[24]....
        /*0460*/ 	.word	0x00003180


	//   ....[25]....
        /*0464*/ 	.word	0x000031c0


	//   ....[26]....
        /*0468*/ 	.word	0x00003200


	//   ....[27]....
        /*046c*/ 	.word	0x00003320


	//   ....[28]....
        /*0470*/ 	.word	0x000035a0


	//   ....[29]....
        /*0474*/ 	.word	0x00003600


	//   ....[30]....
        /*0478*/ 	.word	0x00003630


	//   ....[31]....
        /*047c*/ 	.word	0x00003660


	//   ....[32]....
        /*0480*/ 	.word	0x000036d0


	//   ....[33]....
        /*0484*/ 	.word	0x000036f0


	//   ....[34]....
        /*0488*/ 	.word	0x00003730


	//   ....[35]....
        /*048c*/ 	.word	0x00003770


	//   ....[36]....
        /*0490*/ 	.word	0x00003780


	//   ....[37]....
        /*0494*/ 	.word	0x00003800


	//   ....[38]....
        /*0498*/ 	.word	0x00003ae0


	//   ....[39]....
        /*049c*/ 	.word	0x00003af0


	//   ....[40]....
        /*04a0*/ 	.word	0x00003b00


	//   ....[41]....
        /*04a4*/ 	.word	0x00003b10


	//   ....[42]....
        /*04a8*/ 	.word	0x00003b20


	//   ....[43]....
        /*04ac*/ 	.word	0x00003b30


	//   ....[44]....
        /*04b0*/ 	.word	0x00003b40


	//   ....[45]....
        /*04b4*/ 	.word	0x00003b70


	//   ....[46]....
        /*04b8*/ 	.word	0x00003b90


	//   ....[47]....
        /*04bc*/ 	.word	0x00003bf0


	//   ....[48]....
        /*04c0*/ 	.word	0x00003c20


	//   ....[49]....
        /*04c4*/ 	.word	0x00003c50


	//   ....[50]....
        /*04c8*/ 	.word	0x00003c60


	//   ....[51]....
        /*04cc*/ 	.word	0x00003c70


	//   ....[52]....
        /*04d0*/ 	.word	0x00003ca0


	//   ....[53]....
        /*04d4*/ 	.word	0x00003cd0


	//   ....[54]....
        /*04d8*/ 	.word	0x00003d00


	//   ....[55]....
        /*04dc*/ 	.word	0x00003d70


	//   ....[56]....
        /*04e0*/ 	.word	0x00003da0


	//   ....[57]....
        /*04e4*/ 	.word	0x00003dd0


	//   ....[58]....
        /*04e8*/ 	.word	0x00003de0


	//   ....[59]....
        /*04ec*/ 	.word	0x00003df0


	//   ....[60]....
        /*04f0*/ 	.word	0x00003e00


	//   ....[61]....
        /*04f4*/ 	.word	0x00003e10


	//   ....[62]....
        /*04f8*/ 	.word	0x00003e50


	//   ....[63]....
        /*04fc*/ 	.word	0x00003e60


	//   ....[64]....
        /*0500*/ 	.word	0x00003e80


	//   ....[65]....
        /*0504*/ 	.word	0x00003ed0


	//   ....[66]....
        /*0508*/ 	.word	0x00003f00


	//   ....[67]....
        /*050c*/ 	.word	0x00003f10


	//   ....[68]....
        /*0510*/ 	.word	0x00003f20


	//   ....[69]....
        /*0514*/ 	.word	0x00003f30


	//   ....[70]....
        /*0518*/ 	.word	0x00006520


	//   ....[71]....
        /*051c*/ 	.word	0x00006560


	//   ....[72]....
        /*0520*/ 	.word	0x000065d0


	//   ....[73]....
        /*0524*/ 	.word	0x00006610


	//   ....[74]....
        /*0528*/ 	.word	0x00006650


	//   ....[75]....
        /*052c*/ 	.word	0x00006690


	//   ....[76]....
        /*0530*/ 	.word	0x000066d0


	//   ....[77]....
        /*0534*/ 	.word	0x00006910


	//   ....[78]....
        /*0538*/ 	.word	0x00006a90


	//   ....[79]....
        /*053c*/ 	.word	0x00006c00


	//   ....[80]....
        /*0540*/ 	.word	0x00006c10


	//   ....[81]....
        /*0544*/ 	.word	0x00006c20


	//   ....[82]....
        /*0548*/ 	.word	0x00006cc0


	//   ....[83]....
        /*054c*/ 	.word	0x00006cf0


	//   ....[84]....
        /*0550*/ 	.word	0x00006d30


	//   ....[85]....
        /*0554*/ 	.word	0x00006d70


	//   ....[86]....
        /*0558*/ 	.word	0x00006d90


	//   ....[87]....
        /*055c*/ 	.word	0x00006db0


	//   ....[88]....
        /*0560*/ 	.word	0x00006de0


	//   ....[89]....
        /*0564*/ 	.word	0x00006e50


	//   ....[90]....
        /*0568*/ 	.word	0x00006e80


	//   ....[91]....
        /*056c*/ 	.word	0x00006e90


	//   ....[92]....
        /*0570*/ 	.word	0x00006ed0


	//   ....[93]....
        /*0574*/ 	.word	0x00006ff0


	//   ....[94]....
        /*0578*/ 	.word	0x00007030


	//   ....[95]....
        /*057c*/ 	.word	0x00007070


	//   ....[96]....
        /*0580*/ 	.word	0x000070c0


	//   ....[97]....
        /*0584*/ 	.word	0x000070f0


	//   ....[98]....
        /*0588*/ 	.word	0x00007110


	//   ....[99]....
        /*058c*/ 	.word	0x00007150


	//   ....[100]....
        /*0590*/ 	.word	0x000071d0


	//   ....[101]....
        /*0594*/ 	.word	0x00007220


	//   ....[102]....
        /*0598*/ 	.word	0x00007590


	//   ....[103]....
        /*059c*/ 	.word	0x000075a0


	//   ....[104]....
        /*05a0*/ 	.word	0x000075b0


	//   ....[105]....
        /*05a4*/ 	.word	0x000075c0


	//   ....[106]....
        /*05a8*/ 	.word	0x000075d0


	//   ....[107]....
        /*05ac*/ 	.word	0x000075e0


	//   ....[108]....
        /*05b0*/ 	.word	0x00007610


	//   ....[109]....
        /*05b4*/ 	.word	0x00007640


	//   ....[110]....
        /*05b8*/ 	.word	0x00007680


	//   ....[111]....
        /*05bc*/ 	.word	0x000076a0


	//   ....[112]....
        /*05c0*/ 	.word	0x000076e0


	//   ....[113]....
        /*05c4*/ 	.word	0x00007700


	//   ....[114]....
        /*05c8*/ 	.word	0x00007740


	//   ....[115]....
        /*05cc*/ 	.word	0x00007770


	//   ....[116]....
        /*05d0*/ 	.word	0x000077d0


	//   ....[117]....
        /*05d4*/ 	.word	0x00007800


	//   ....[118]....
        /*05d8*/ 	.word	0x00007820


	//   ....[119]....
        /*05dc*/ 	.word	0x00007830


	//   ....[120]....
        /*05e0*/ 	.word	0x00007890


	//   ....[121]....
        /*05e4*/ 	.word	0x000078d0


	//   ....[122]....
        /*05e8*/ 	.word	0x00007910


	//   ....[123]....
        /*05ec*/ 	.word	0x00007920


	//   ....[124]....
        /*05f0*/ 	.word	0x00007960


	//   ....[125]....
        /*05f4*/ 	.word	0x00007980


	//   ....[126]....
        /*05f8*/ 	.word	0x00007990


	//   ....[127]....
        /*05fc*/ 	.word	0x000079a0


	//   ....[128]....
        /*0600*/ 	.word	0x000079b0


	//   ....[129]....
        /*0604*/ 	.word	0x000079f0


	//   ....[130]....
        /*0608*/ 	.word	0x00007a30


	//   ....[131]....
        /*060c*/ 	.word	0x00007a70


	//   ....[132]....
        /*0610*/ 	.word	0x00007a90


	//   ....[133]....
        /*0614*/ 	.word	0x00007ac0


	//   ....[134]....
        /*0618*/ 	.word	0x00009aa0


	//   ....[135]....
        /*061c*/ 	.word	0x00009c40


	//   ....[136]....
        /*0620*/ 	.word	0x00009e90


	//   ....[137]....
        /*0624*/ 	.word	0x0000a030


	//   ....[138]....
        /*0628*/ 	.word	0x0000a140


	//   ....[139]....
        /*062c*/ 	.word	0x0000aef0


	//   ....[140]....
        /*0630*/ 	.word	0x0000b220


	//   ....[141]....
        /*0634*/ 	.word	0x0000b620


	//   ....[142]....
        /*0638*/ 	.word	0x0000b8d0


	//   ....[143]....
        /*063c*/ 	.word	0x0000bb90


	//   ....[144]....
        /*0640*/ 	.word	0x0000be00


	//   ....[145]....
        /*0644*/ 	.word	0x0000e500


	//   ....[146]....
        /*0648*/ 	.word	0x0000e6f0


	//   ....[147]....
        /*064c*/ 	.word	0x0000e760


	//   ....[148]....
        /*0650*/ 	.word	0x0000e7d0


	//   ....[149]....
        /*0654*/ 	.word	0x0000e840


	//   ....[150]....
        /*0658*/ 	.word	0x0000e8b0


	//----- nvinfo : EIATTR_REG_RECONFIG
	.align		4
.L_892:
        /*065c*/ 	.byte	0x01, 0x54
	.zero		2


	//----- nvinfo : EIATTR_SYSCALL_OFFSETS
	.align		4
        /*0660*/ 	.byte	0x04, 0x46
        /*0662*/ 	.short	(.L_894 - .L_893)


	//   ....[0]....
.L_893:
        /*0664*/ 	.word	0x00001280


	//   ....[1]....
        /*0668*/ 	.word	0x00001370


	//   ....[2]....
        /*066c*/ 	.word	0x000014d0


	//   ....[3]....
        /*0670*/ 	.word	0x000015c0


	//----- nvinfo : EIATTR_MBARRIER_INSTR_OFFSETS
	.align		4
.L_894:
        /*0674*/ 	.byte	0x04, 0x39
        /*0676*/ 	.short	(.L_896 - .L_895)


	//   ....[0]....
.L_895:
        /*0678*/ 	.word	0x00000290
        /*067c*/ 	.word	0x000000ff
        /*0680*/ 	.word	0x00030c00
        /*0684*/ 	.short	0x0100
        /*0686*/ 	.byte	0x06
	.zero		1


	//   ....[1]....
        /*0688*/ 	.word	0x00000390
        /*068c*/ 	.word	0x000000ff
        /*0690*/ 	.word	0x00030c10
        /*0694*/ 	.short	0x0100
        /*0696*/ 	.byte	0x08
	.zero		1


	//   ....[2]....
        /*0698*/ 	.word	0x000003a0
        /*069c*/ 	.word	0x000000ff
        /*06a0*/ 	.word	0x00030c20
        /*06a4*/ 	.short	0x0100
        /*06a6*/ 	.byte	0x08
	.zero		1


	//   ....[3]....
        /*06a8*/ 	.word	0x000003b0
        /*06ac*/ 	.word	0x000000ff
        /*06b0*/ 	.word	0x00030c18
        /*06b4*/ 	.short	0x0100
        /*06b6*/ 	.byte	0x08
	.zero		1


	//   ....[4]....
        /*06b8*/ 	.word	0x000003c0
        /*06bc*/ 	.word	0x000000ff
        /*06c0*/ 	.word	0x00030c28
        /*06c4*/ 	.short	0x0100
        /*06c6*/ 	.byte	0x08
	.zero		1


	//   ....[5]....
        /*06c8*/ 	.word	0x000004f0
        /*06cc*/ 	.word	0x000000ff
        /*06d0*/ 	.word	0x00030c30
        /*06d4*/ 	.short	0x0100
        /*06d6*/ 	.byte	0x08
	.zero		1


	//   ....[6]....
        /*06d8*/ 	.word	0x00000500
        /*06dc*/ 	.word	0x000000ff
        /*06e0*/ 	.word	0x00030c40
        /*06e4*/ 	.short	0x0100
        /*06e6*/ 	.byte	0x08
	.zero		1


	//   ....[7]....
        /*06e8*/ 	.word	0x00000510
        /*06ec*/ 	.word	0x000000ff
        /*06f0*/ 	.word	0x00030c38
        /*06f4*/ 	.short	0x0100
        /*06f6*/ 	.byte	0x08
	.zero		1


	//   ....[8]....
        /*06f8*/ 	.word	0x00000520
        /*06fc*/ 	.word	0x000000ff
        /*0700*/ 	.word	0x00030c48
        /*0704*/ 	.short	0x0100
        /*0706*/ 	.byte	0x08
	.zero		1


	//   ....[9]....
        /*0708*/ 	.word	0x00001660
        /*070c*/ 	.word	0x000000ec
        /*0710*/ 	.word	0x00030c00
        /*0714*/ 	.short	0x010a
        /*0716*/ 	.byte	0x3f
	.zero		1


	//   ....[10]....
        /*0718*/ 	.word	0x00001790
        /*071c*/ 	.word	0x000000ec
        /*0720*/ 	.word	0x00030c00
        /*0724*/ 	.short	0x010a
        /*0726*/ 	.byte	0x3f
	.zero		1


	//   ....[11]....
        /*0728*/ 	.word	0x00002210
        /*072c*/ 	.word	0x00000006
        /*0730*/ 	.word	0x00030c10
        /*0734*/ 	.short	0x010a
        /*0736*/ 	.byte	0x3f
	.zero		1


	//   ....[12]....
        /*0738*/ 	.word	0x00002280
        /*073c*/ 	.word	0x00000006
        /*0740*/ 	.word	0x00030c10
        /*0744*/ 	.short	0x010a
        /*0746*/ 	.byte	0x3f
	.zero		1


	//   ....[13]....
        /*0748*/ 	.word	0x000026a0
        /*074c*/ 	.word	0x00000006
        /*0750*/ 	.word	0x00030c30
        /*0754*/ 	.short	0x010a
        /*0756*/ 	.byte	0x3f
	.zero		1


	//   ....[14]....
        /*0758*/ 	.word	0x00002720
        /*075c*/ 	.word	0x00000006
        /*0760*/ 	.word	0x00030c30
        /*0764*/ 	.short	0x010a
        /*0766*/ 	.byte	0x3f
	.zero		1


	//   ....[15]....
        /*0768*/ 	.word	0x00005310
        /*076c*/ 	.word	0x00000005
        /*0770*/ 	.word	0x00000000
        /*0774*/ 	.short	0x0101
        /*0776*/ 	.byte	0x3f
	.zero		1


	//   ....[16]....
        /*0778*/ 	.word	0x00005760
        /*077c*/ 	.word	0x00000006
        /*0780*/ 	.word	0x00000000
        /*0784*/ 	.short	0x0101
        /*0786*/ 	.byte	0x3f
	.zero		1


	//   ....[17]....
        /*0788*/ 	.word	0x00005f60
        /*078c*/ 	.word	0x00000007
        /*0790*/ 	.word	0x00030c10
        /*0794*/ 	.short	0x010a
        /*0796*/ 	.byte	0x3f
	.zero		1


	//   ....[18]....
        /*0798*/ 	.word	0x00005fe0
        /*079c*/ 	.word	0x00000007
        /*07a0*/ 	.word	0x00030c10
        /*07a4*/ 	.short	0x010a
        /*07a6*/ 	.byte	0x3f
	.zero		1


	//   ....[19]....
        /*07a8*/ 	.word	0x000063f0
        /*07ac*/ 	.word	0x00000007
        /*07b0*/ 	.word	0x00030c30
        /*07b4*/ 	.short	0x010a
        /*07b6*/ 	.byte	0x3f
	.zero		1


	//   ....[20]....
        /*07b8*/ 	.word	0x00006480
        /*07bc*/ 	.word	0x00000007
        /*07c0*/ 	.word	0x00030c30
        /*07c4*/ 	.short	0x010a
        /*07c6*/ 	.byte	0x3f
	.zero		1


	//   ....[21]....
        /*07c8*/ 	.word	0x00008c80
        /*07cc*/ 	.word	0x00000008
        /*07d0*/ 	.word	0x00000000
        /*07d4*/ 	.short	0x0101
        /*07d6*/ 	.byte	0x3f
	.zero		1


	//   ....[22]....
        /*07d8*/ 	.word	0x000090f0
        /*07dc*/ 	.word	0x00000007
        /*07e0*/ 	.word	0x00000000
        /*07e4*/ 	.short	0x0101
        /*07e6*/ 	.byte	0x3f
	.zero		1


	//   ....[23]....
        /*07e8*/ 	.word	0x0000cb90
        /*07ec*/ 	.word	0x0000000f
        /*07f0*/ 	.word	0x00030c20
        /*07f4*/ 	.short	0x010a
        /*07f6*/ 	.byte	0x3f
	.zero		1


	//   ....[24]....
        /*07f8*/ 	.word	0x0000d130
        /*07fc*/ 	.word	0x0000000f
        /*0800*/ 	.word	0x00030c40
        /*0804*/ 	.short	0x010a
        /*0806*/ 	.byte	0x3f
	.zero		1


	//   ....[25]....
        /*0808*/ 	.word	0x0000d390
        /*080c*/ 	.word	0x0000000f
        /*0810*/ 	.word	0x00030c28
        /*0814*/ 	.short	0x010a
        /*0816*/ 	.byte	0x3f
	.zero		1


	//   ....[26]....
        /*0818*/ 	.word	0x0000d5f0
        /*081c*/ 	.word	0x0000000f
        /*0820*/ 	.word	0x00030c48
        /*0824*/ 	.short	0x010a
        /*0826*/ 	.byte	0x3f
	.zero		1


	//   ....[27]....
        /*0828*/ 	.word	0x0000d7f0
        /*082c*/ 	.word	0x0000000f
        /*0830*/ 	.word	0x00030c20
        /*0834*/ 	.short	0x010a
        /*0836*/ 	.byte	0x3f
	.zero		1


	//   ....[28]....
        /*0838*/ 	.word	0x0000dac0
        /*083c*/ 	.word	0x0000000f
        /*0840*/ 	.word	0x00030c40
        /*0844*/ 	.short	0x010a
        /*0846*/ 	.byte	0x3f
	.zero		1


	//   ....[29]....
        /*0848*/ 	.word	0x0000dcf0
        /*084c*/ 	.word	0x0000000f
        /*0850*/ 	.word	0x00030c28
        /*0854*/ 	.short	0x010a
        /*0856*/ 	.byte	0x3f
	.zero		1


	//   ....[30]....
        /*0858*/ 	.word	0x0000df90
        /*085c*/ 	.word	0x00000003
        /*0860*/ 	.word	0x00030c40
        /*0864*/ 	.short	0x010a
        /*0866*/ 	.byte	0x3f
	.zero		1


	//   ....[31]....
        /*0868*/ 	.word	0x0000e380
        /*086c*/ 	.word	0x00000007
        /*0870*/ 	.word	0x00000000
        /*0874*/ 	.short	0x010a
        /*0876*/ 	.byte	0x3f
	.zero		1


	//   ....[32]....
        /*0878*/ 	.word	0x0000e3d0
        /*087c*/ 	.word	0x00000003
        /*0880*/ 	.word	0x00000000
        /*0884*/ 	.short	0x010a
        /*0886*/ 	.byte	0x3f
	.zero		1


	//   ....[33]....
        /*0888*/ 	.word	0x0000e430
        /*088c*/ 	.word	0x00000005
        /*0890*/ 	.word	0x00000000
        /*0894*/ 	.short	0x010a
        /*0896*/ 	.byte	0x3f
	.zero		1


	//   ....[34]....
        /*0898*/ 	.word	0x0000e460
        /*089c*/ 	.word	0x00000003
        /*08a0*/ 	.word	0x00000000
        /*08a4*/ 	.short	0x010a
        /*08a6*/ 	.byte	0x3f
	.zero		1


	//   ....[35]....
        /*08a8*/ 	.word	0x0000e530
        /*08ac*/ 	.word	0x000000ec
        /*08b0*/ 	.word	0x00030c00
        /*08b4*/ 	.short	0x010a
        /*08b6*/ 	.byte	0x3f
	.zero		1


	//   ....[36]....
        /*08b8*/ 	.word	0x0000e580
        /*08bc*/ 	.word	0x00000006
        /*08c0*/ 	.word	0x00030c10
        /*08c4*/ 	.short	0x010a
        /*08c6*/ 	.byte	0x3f
	.zero		1


	//   ....[37]....
        /*08c8*/ 	.word	0x0000e5d0
        /*08cc*/ 	.word	0x00000006
        /*08d0*/ 	.word	0x00030c30
        /*08d4*/ 	.short	0x010a
        /*08d6*/ 	.byte	0x3f
	.zero		1


	//   ....[38]....
        /*08d8*/ 	.word	0x0000e620
        /*08dc*/ 	.word	0x00000007
        /*08e0*/ 	.word	0x00030c10
        /*08e4*/ 	.short	0x010a
        /*08e6*/ 	.byte	0x3f
	.zero		1


	//   ....[39]....
        /*08e8*/ 	.word	0x0000e670
        /*08ec*/ 	.word	0x00000007
        /*08f0*/ 	.word	0x00030c30
        /*08f4*/ 	.short	0x010a
        /*08f6*/ 	.byte	0x3f
	.zero		1


	//   ....[40]....
        /*08f8*/ 	.word	0x0000e8f0
        /*08fc*/ 	.word	0x0000000f
        /*0900*/ 	.word	0x00030c20
        /*0904*/ 	.short	0x010a
        /*0906*/ 	.byte	0x3f
	.zero		1


	//   ....[41]....
        /*0908*/ 	.word	0x0000e940
        /*090c*/ 	.word	0x0000000f
        /*0910*/ 	.word	0x00030c40
        /*0914*/ 	.short	0x010a
        /*0916*/ 	.byte	0x3f
	.zero		1


	//   ....[42]....
        /*0918*/ 	.word	0x0000e990
        /*091c*/ 	.word	0x0000000f
        /*0920*/ 	.word	0x00030c28
        /*0924*/ 	.short	0x010a
        /*0926*/ 	.byte	0x3f
	.zero		1


	//   ....[43]....
        /*0928*/ 	.word	0x0000e9e0
        /*092c*/ 	.word	0x0000000f
        /*0930*/ 	.word	0x00030c48
        /*0934*/ 	.short	0x010a
        /*0936*/ 	.byte	0x3f
	.zero		1


	//   ....[44]....
        /*0938*/ 	.word	0x0000ea40
        /*093c*/ 	.word	0x0000000f
        /*0940*/ 	.word	0x00030c20
        /*0944*/ 	.short	0x010a
        /*0946*/ 	.byte	0x3f
	.zero		1


	//   ....[45]....
        /*0948*/ 	.word	0x0000ea90
        /*094c*/ 	.word	0x0000000f
        /*0950*/ 	.word	0x00030c40
        /*0954*/ 	.short	0x010a
        /*0956*/ 	.byte	0x3f
	.zero		1


	//   ....[46]....
        /*0958*/ 	.word	0x0000eae0
        /*095c*/ 	.word	0x0000000f
        /*0960*/ 	.word	0x00030c28
        /*0964*/ 	.short	0x010a
        /*0966*/ 	.byte	0x3f
	.zero		1


	//   ....[47]....
        /*0968*/ 	.word	0x0000eb30
        /*096c*/ 	.word	0x00000003
        /*0970*/ 	.word	0x00030c40
        /*0974*/ 	.short	0x010a
        /*0976*/ 	.byte	0x3f
	.zero		1


	//   ....[48]....
        /*0978*/ 	.word	0x0000ec00
        /*097c*/ 	.word	0x00000007
        /*0980*/ 	.word	0x00000000
        /*0984*/ 	.short	0x010a
        /*0986*/ 	.byte	0x3f
	.zero		1


	//   ....[49]....
        /*0988*/ 	.word	0x0000ec50
        /*098c*/ 	.word	0x00000003
        /*0990*/ 	.word	0x00000000
        /*0994*/ 	.short	0x010a
        /*0996*/ 	.byte	0x3f
	.zero		1


	//   ....[50]....
        /*0998*/ 	.word	0x0000eca0
        /*099c*/ 	.word	0x00000005
        /*09a0*/ 	.word	0x00000000
        /*09a4*/ 	.short	0x010a
        /*09a6*/ 	.byte	0x3f
	.zero		1


	//----- nvinfo : EIATTR_NUM_MBARRIERS
	.align		4
.L_896:
        /*09a8*/ 	.byte	0x03, 0x38
        /*09aa*/ 	.short	0x0009


	//----- nvinfo : EIATTR_EXIT_INSTR_OFFSETS
	.align		4
        /*09ac*/ 	.byte	0x04, 0x1c
        /*09ae*/ 	.short	(.L_898 - .L_897)


	//   ....[0]....
.L_897:
        /*09b0*/ 	.word	0x0000e4b0


	//----- nvinfo : EIATTR_MAX_THREADS
	.align		4
.L_898:
        /*09b4*/ 	.byte	0x04, 0x05
        /*09b6*/ 	.short	(.L_900 - .L_899)
.L_899:
        /*09b8*/ 	.word	0x00000180
        /*09bc*/ 	.word	0x00000001
        /*09c0*/ 	.word	0x00000001


	//----- nvinfo : EIATTR_CRS_STACK_SIZE
	.align		4
.L_900:
        /*09c4*/ 	.byte	0x04, 0x1e
        /*09c6*/ 	.short	(.L_902 - .L_901)
.L_901:
        /*09c8*/ 	.word	0x00000000


	//----- nvinfo : EIATTR_CBANK_PARAM_SIZE
	.align		4
.L_902:
        /*09cc*/ 	.byte	0x03, 0x19
        /*09ce*/ 	.short	0x0770


	//----- nvinfo : EIATTR_PARAM_CBANK
	.align		4
        /*09d0*/ 	.byte	0x04, 0x0a
        /*09d2*/ 	.short	(.L_904 - .L_903)
	.align		4
.L_903:
        /*09d4*/ 	.word	index@(.nv.constant0._ZN7cutlass13device_kernelIN5flash11enable_sm90INS1_16FlashAttnBwdSm90INS1_25CollectiveMainloopBwdSm90ILi2ELi2ELi2EN4cute5tupleIJNS5_1CILi1EEES8_S8_EEENS6_IJNS7_ILi128EEESA_NS7_ILi64EEEEEENS_10bfloat16_tEfNS_4arch4Sm90ELb1ELb0ELb0ELb1ELb1ELb1ELb0ELb0ELi2ELi1ELi2ELi2ELb0EEENS1_24CollectiveEpilogueBwdGQAISC_fSF_Li256ELb1ELb1EEENS1_25SingleTileBwdLPTSchedulerILb1ELi128ELb1EEEEEEEEEvNT_6ParamsE)
        /*09d8*/ 	.short	0x0210
        /*09da*/ 	.short	0x0770


	//----- nvinfo : EIATTR_SW_WAR
	.align		4
.L_904:
        /*09dc*/ 	.byte	0x04, 0x36
        /*09de*/ 	.short	(.L_906 - .L_905)
.L_905:
        /*09e0*/ 	.word	0x00000008
.L_906:


//--------------------- .nv.info._ZN7cutlass13device_kernelIN5flash22FlashAttnBwdPreprocessIN4cute5tupleIJNS3_1CILi128EEENS5_ILi64EEEEEENS_10bfloat16_tEfNS_4arch4Sm90ELb1ELb1EEEEEvNT_6ParamsE --------------------------
	.section	.nv.info._ZN7cutlass13device_kernelIN5flash22FlashAttnBwdPreprocessIN4cute5tupleIJNS3_1CILi128EEENS5_ILi64EEEEEENS_10bfloat16_tEfNS_4arch4Sm90ELb1ELb1EEEEEvNT_6ParamsE,"",@"SHT_CUDA_INFO"
	.sectionflags	@""
	.align	4


	//----- nvinfo : EIATTR_CUDA_API_VERSION
	.align		4
        /*0000*/ 	.byte	0x04, 0x37
        /*0002*/ 	.short	(.L_908 - .L_907)
.L_907:
        /*0004*/ 	.word	0x00000082


	//----- nvinfo : EIATTR_KPARAM_INFO
	.align		4
.L_908:
        /*0008*/ 	.byte	0x04, 0x17
        /*000a*/ 	.short	(.L_910 - .L_909)
.L_909:
        /*000c*/ 	.word	0x00000000
        /*0010*/ 	.short	0x0000
        /*0012*/ 	.short	0x0000
        /*0014*/ 	.byte	0x00, 0xf0, 0xc1, 0x03


	//----- nvinfo : EIATTR_SPARSE_MMA_MASK
	.align		4
.L_910:
        /*0018*/ 	.byte	0x03, 0x50
        /*001a*/ 	.short	0x0000


	//----- nvinfo : EIATTR_MAXREG_COUNT
	.align		4
        /*001c*/ 	.byte	0x03, 0x1b
        /*001e*/ 	.short	0x0080


	//----- nvinfo : EIATTR_MERCURY_ISA_VERSION
	.align		4
        /*0020*/ 	.byte	0x03, 0x5f
        /*0022*/ 	.short	0x0101


	//----- nvinfo : EIATTR_COOP_GROUP_MASK_REGIDS
	.align		4
        /*0024*/ 	.byte	0x04, 0x29
        /*0026*/ 	.short	(.L_912 - .L_911)


	//   ....[0]....
.L_911:
        /*0028*/ 	.word	0xffffffff


	//   ....[1]....
        /*002c*/ 	.word	0xffffffff


	//   ....[2]....
        /*0030*/ 	.word	0xffffffff


	//   ....[3]....
        /*0034*/ 	.word	0xffffffff


	//   ....[4]....
        /*0038*/ 	.word	0xffffffff


	//   ....[5]....
        /*003c*/ 	.word	0xffffffff


	//   ....[6]....
        /*0040*/ 	.word	0xffffffff


	//   ....[7]....
        /*0044*/ 	.word	0xffffffff


	//   ....[8]....
        /*0048*/ 	.word	0xffffffff


	//   ....[9]....
        /*004c*/ 	.word	0xffffffff


	//   ....[10]....
        /*0050*/ 	.word	0xffffffff


	//   ....[11]....
        /*0054*/ 	.word	0xffffffff


	//----- nvinfo : EIATTR_COOP_GROUP_INSTR_OFFSETS
	.align		4
.L_912:
        /*0058*/ 	.byte	0x04, 0x28
        /*005a*/ 	.short	(.L_914 - .L_913)


	//   ....[0]....
.L_913:
        /*005c*/ 	.word	0x000013a0


	//   ....[1]....
        /*0060*/ 	.word	0x000013b0


	//   ....[2]....
        /*0064*/ 	.word	0x000013c0


	//   ....[3]....
        /*0068*/ 	.word	0x000013d0


	//   ....[4]....
        /*006c*/ 	.word	0x00001420


	//   ....[5]....
        /*0070*/ 	.word	0x00001430


	//   ....[6]....
        /*0074*/ 	.word	0x00001440


	//   ....[7]....
        /*0078*/ 	.word	0x00001450


	//   ....[8]....
        /*007c*/ 	.word	0x000014b0


	//   ....[9]....
        /*0080*/ 	.word	0x000014c0


	//   ....[10]....
        /*0084*/ 	.word	0x000014d0


	//   ....[11]....
        /*0088*/ 	.word	0x000014e0


	//----- nvinfo : EIATTR_EXIT_INSTR_OFFSETS
	.align		4
.L_914:
        /*008c*/ 	.byte	0x04, 0x1c
        /*008e*/ 	.short	(.L_916 - .L_915)


	//   ....[0]....
.L_915:
        /*0090*/ 	.word	0x000001c0


	//   ....[1]....
        /*0094*/ 	.word	0x00001b30


	//   ....[2]....
        /*0098*/ 	.word	0x00001bb0


	//----- nvinfo : EIATTR_MAX_THREADS
	.align		4
.L_916:
        /*009c*/ 	.byte	0x04, 0x05
        /*009e*/ 	.short	(.L_918 - .L_917)
.L_917:
        /*00a0*/ 	.word	0x00000100
        /*00a4*/ 	.word	0x00000001
        /*00a8*/ 	.word	0x00000001


	//----- nvinfo : EIATTR_CRS_STACK_SIZE
	.align		4
.L_918:
        /*00ac*/ 	.byte	0x04, 0x1e
        /*00ae*/ 	.short	(.L_920 - .L_919)
.L_919:
        /*00b0*/ 	.word	0x00000000


	//----- nvinfo : EIATTR_CBANK_PARAM_SIZE
	.align		4
.L_920:
        /*00b4*/ 	.byte	0x03, 0x19
        /*00b6*/ 	.short	0x00f0


	//----- nvinfo : EIATTR_PARAM_CBANK
	.align		4
        /*00b8*/ 	.byte	0x04, 0x0a
        /*00ba*/ 	.short	(.L_922 - .L_921)
	.align		4
.L_921:
        /*00bc*/ 	.word	index@(.nv.constant0._ZN7cutlass13device_kernelIN5flash22FlashAttnBwdPreprocessIN4cute5tupleIJNS3_1CILi128EEENS5_ILi64EEEEEENS_10bfloat16_tEfNS_4arch4Sm90ELb1ELb1EEEEEvNT_6ParamsE)
        /*00c0*/ 	.short	0x0210
        /*00c2*/ 	.short	0x00f0


	//----- nvinfo : EIATTR_SW_WAR
	.align		4
.L_922:
        /*00c4*/ 	.byte	0x04, 0x36
        /*00c6*/ 	.short	(.L_924 - .L_923)
.L_923:
        /*00c8*/ 	.word	0x00000008
.L_924:


//--------------------- .nv.callgraph             --------------------------
	.section	.nv.callgraph,"",@"SHT_CUDA_CALLGRAPH"
	.align	4
	.sectionentsize	8
	.align		4
        /*0000*/ 	.word	0x00000000
	.align		4
        /*0004*/ 	.word	0xffffffff
	.align		4
        /*0008*/ 	.word	index@(_ZN7cutlass13device_kernelIN5flash11enable_sm90INS1_16FlashAttnBwdSm90INS1_25CollectiveMainloopBwdSm90ILi2ELi2ELi2EN4cute5tupleIJNS5_1CILi1EEES8_S8_EEENS6_IJNS7_ILi128EEESA_NS7_ILi64EEEEEENS_10bfloat16_tEfNS_4arch4Sm90ELb0ELb0ELb0ELb0ELb0ELb1ELb0ELb0ELi2ELi1ELi2ELi2ELb0EEENS1_21CollectiveEpilogueBwdISC_SD_SF_Li256ELb0ELb0ELi1EEENS1_19SingleTileSchedulerILb0ELb0ELb0ELi128EEEEEEEEEvNT_6ParamsE)
	.align		4
        /*000c*/ 	.word	index@(__assertfail)
	.align		4
        /*0010*/ 	.word	index@(_ZN7cutlass13device_kernelIN5flash11enable_sm90INS1_16FlashAttnBwdSm90INS1_25CollectiveMainloopBwdSm90ILi2ELi2ELi2EN4cute5tupleIJNS5_1CILi1EEES8_S8_EEENS6_IJNS7_ILi128EEESA_NS7_ILi64EEEEEENS_10bfloat16_tEfNS_4arch4Sm90ELb0ELb0ELb0ELb0ELb1ELb1ELb0ELb0ELi2ELi1ELi2ELi2ELb0EEENS1_21CollectiveEpilogueBwdISC_SD_SF_Li256ELb0ELb0ELi1EEENS1_19SingleTileSchedulerILb0ELb0ELb0ELi128EEEEEEEEEvNT_6ParamsE)
	.align		4
        /*0014*/ 	.word	index@(__assertfail)
	.align		4
        /*0018*/ 	.word	index@(_ZN7cutlass13device_kernelIN5flash11enable_sm90INS1_16FlashAttnBwdSm90INS1_25CollectiveMainloopBwdSm90ILi2ELi2ELi2EN4cute5tupleIJNS5_1CILi1EEES8_S8_EEENS6_IJNS7_ILi128EEESA_NS7_ILi64EEEEEENS_10bfloat16_tEfNS_4arch4Sm90ELb0ELb0ELb0ELb0ELb0ELb1ELb0ELb0ELi2ELi1ELi2ELi2ELb0EEENS1_24CollectiveEpilogueBwdGQAISC_fSF_Li256ELb0ELb0EEENS1_19SingleTileSchedulerILb0ELb0ELb0ELi128EEEEEEEEEvNT_6ParamsE)
	.align		4
        /*001c*/ 	.word	index@(__assertfail)
	.align		4
        /*0020*/ 	.word	index@(_ZN7cutlass13device_kernelIN5flash11enable_sm90INS1_16FlashAttnBwdSm90INS1_25CollectiveMainloopBwdSm90ILi2ELi2ELi2EN4cute5tupleIJNS5_1CILi1EEES8_S8_EEENS6_IJNS7_ILi128EEESA_NS7_ILi64EEEEEENS_10bfloat16_tEfNS_4arch4Sm90ELb0ELb0ELb0ELb0ELb1ELb1ELb0ELb0ELi2ELi1ELi2ELi2ELb0EEENS1_24CollectiveEpilogueBwdGQAISC_fSF_Li256ELb0ELb1EEENS1_19SingleTileSchedulerILb0ELb0ELb0ELi128EEEEEEEEEvNT_6ParamsE)
	.align		4
        /*0024*/ 	.word	index@(__assertfail)
	.align		4
        /*0028*/ 	.word	index@(_ZN7cutlass13device_kernelIN5flash11enable_sm90INS1_16FlashAttnBwdSm90INS1_25CollectiveMainloopBwdSm90ILi2ELi2ELi2EN4cute5tupleIJNS5_1CILi1EEES8_S8_EEENS6_IJNS7_ILi128EEESA_NS7_ILi64EEEEEENS_10bfloat16_tEfNS_4arch4Sm90ELb0ELb0ELb0ELb1ELb0ELb1ELb0ELb0ELi2ELi1ELi2ELi2ELb0EEENS1_21CollectiveEpilogueBwdISC_SD_SF_Li256ELb1ELb0ELi1EEENS1_19SingleTileSchedulerILb1ELb0ELb0ELi128EEEEEEEEEvNT_6ParamsE)
	.align		4
        /*002c*/ 	.word	index@(__assertfail)
	.align		4
        /*0030*/ 	.word	index@(_ZN7cutlass13device_kernelIN5flash11enable_sm90INS1_16FlashAttnBwdSm90INS1_25CollectiveMainloopBwdSm90ILi2ELi2ELi2EN4cute5tupleIJNS5_1CILi1EEES8_S8_EEENS6_IJNS7_ILi128EEESA_NS7_ILi64EEEEEENS_10bfloat16_tEfNS_4arch4Sm90ELb0ELb0ELb0ELb1ELb1ELb1ELb0ELb0ELi2ELi1ELi2ELi2ELb0EEENS1_21CollectiveEpilogueBwdISC_SD_SF_Li256ELb1ELb0ELi1EEENS1_19SingleTileSchedulerILb1ELb0ELb0ELi128EEEEEEEEEvNT_6ParamsE)
	.align		4
        /*0034*/ 	.word	index@(__assertfail)
	.align		4
        /*0038*/ 	.word	index@(_ZN7cutlass13device_kernelIN5flash11enable_sm90INS1_16FlashAttnBwdSm90INS1_25CollectiveMainloopBwdSm90ILi2ELi2ELi2EN4cute5tupleIJNS5_1CILi1EEES8_S8_EEENS6_IJNS7_ILi128EEESA_NS7_ILi64EEEEEENS_10bfloat16_tEfNS_4arch4Sm90ELb0ELb0ELb0ELb1ELb0ELb1ELb0ELb0ELi2ELi1ELi2ELi2ELb0EEENS1_24CollectiveEpilogueBwdGQAISC_fSF_Li256ELb1ELb0EEENS1_19SingleTileSchedulerILb1ELb0ELb0ELi128EEEEEEEEEvNT_6ParamsE)
	.align		4
        /*003c*/ 	.word	index@(__assertfail)
	.align		4
        /*0040*/ 	.word	index@(_ZN7cutlass13device_kernelIN5flash11enable_sm90INS1_16FlashAttnBwdSm90INS1_25CollectiveMainloopBwdSm90ILi2ELi2ELi2EN4cute5tupleIJNS5_1CILi1EEES8_S8_EEENS6_IJNS7_ILi128EEESA_NS7_ILi64EEEEEENS_10bfloat16_tEfNS_4arch4Sm90ELb0ELb0ELb0ELb1ELb1ELb1ELb0ELb0ELi2ELi1ELi2ELi2ELb0EEENS1_24CollectiveEpilogueBwdGQAISC_fSF_Li256ELb1ELb1EEENS1_19SingleTileSchedulerILb1ELb0ELb0ELi128EEEEEEEEEvNT_6ParamsE)
	.align		4
        /*0044*/ 	.word	index@(__assertfail)
	.align		4
        /*0048*/ 	.word	index@(_ZN7cutlass13device_kernelIN5flash11enable_sm90INS1_16FlashAttnBwdSm90INS1_25CollectiveMainloopBwdSm90ILi2ELi2ELi2EN4cute5tupleIJNS5_1CILi1EEES8_S8_EEENS6_IJNS7_ILi128EEESA_NS7_ILi64EEEEEENS_10bfloat16_tEfNS_4arch4Sm90ELb0ELb1ELb0ELb0ELb0ELb1ELb0ELb0ELi2ELi1ELi2ELi2ELb0EEENS1_21CollectiveEpilogueBwdISC_SD_SF_Li256ELb0ELb0ELi1EEENS1_19SingleTileSchedulerILb0ELb0ELb0ELi128EEEEEEEEEvNT_6ParamsE)
	.align		4
        /*004c*/ 	.word	index@(__assertfail)
	.align		4
        /*0050*/ 	.word	index@(_ZN7cutlass13device_kernelIN5flash11enable_sm90INS1_16FlashAttnBwdSm90INS1_25CollectiveMainloopBwdSm90ILi2ELi2ELi2EN4cute5tupleIJNS5_1CILi1EEES8_S8_EEENS6_IJNS7_ILi128EEESA_NS7_ILi64EEEEEENS_10bfloat16_tEfNS_4arch4Sm90ELb0ELb1ELb0ELb0ELb1ELb1ELb0ELb0ELi2ELi1ELi2ELi2ELb0EEENS1_21CollectiveEpilogueBwdISC_SD_SF_Li256ELb0ELb0ELi1EEENS1_19SingleTileSchedulerILb0ELb0ELb0ELi128EEEEEEEEEvNT_6ParamsE)
	.align		4
        /*0054*/ 	.word	index@(__assertfail)
	.align		4
        /*0058*/ 	.word	index@(_ZN7cutlass13device_kernelIN5flash11enable_sm90INS1_16FlashAttnBwdSm90INS1_25CollectiveMainloopBwdSm90ILi2ELi2ELi2EN4cute5tupleIJNS5_1CILi1EEES8_S8_EEENS6_IJNS7_ILi128EEESA_NS7_ILi64EEEEEENS_10bfloat16_tEfNS_4arch4Sm90ELb0ELb1ELb0ELb0ELb0ELb1ELb0ELb0ELi2ELi1ELi2ELi2ELb0EEENS1_24CollectiveEpilogueBwdGQAISC_fSF_Li256ELb0ELb0EEENS1_19SingleTileSchedulerILb0ELb0ELb0ELi128EEEEEEEEEvNT_6ParamsE)
	.align		4
        /*005c*/ 	.word	index@(__assertfail)
	.align		4
        /*0060*/ 	.word	index@(_ZN7cutlass13device_kernelIN5flash11enable_sm90INS1_16FlashAttnBwdSm90INS1_25CollectiveMainloopBwdSm90ILi2ELi2ELi2EN4cute5tupleIJNS5_1CILi1EEES8_S8_EEENS6_IJNS7_ILi128EEESA_NS7_ILi64EEEEEENS_10bfloat16_tEfNS_4arch4Sm90ELb0ELb1ELb0ELb0ELb1ELb1ELb0ELb0ELi2ELi1ELi2ELi2ELb0EEENS1_24CollectiveEpilogueBwdGQAISC_fSF_Li256ELb0ELb1EEENS1_19SingleTileSchedulerILb0ELb0ELb0ELi128EEEEEEEEEvNT_6ParamsE)
	.align		4
        /*0064*/ 	.word	index@(__assertfail)
	.align		4
        /*0068*/ 	.word	index@(_ZN7cutlass13device_kernelIN5flash11enable_sm90INS1_16FlashAttnBwdSm90INS1_25CollectiveMainloopBwdSm90ILi2ELi2ELi2EN4cute5tupleIJNS5_1CILi1EEES8_S8_EEENS6_IJNS7_ILi128EEESA_NS7_ILi64EEEEEENS_10bfloat16_tEfNS_4arch4Sm90ELb0ELb1ELb0ELb1ELb0ELb1ELb0ELb0ELi2ELi1ELi2ELi2ELb0EEENS1_21CollectiveEpilogueBwdISC_SD_SF_Li256ELb1ELb0ELi1EEENS1_19SingleTileSchedulerILb1ELb0ELb0ELi128EEEEEEEEEvNT_6ParamsE)
	.align		4
        /*006c*/ 	.word	index@(__assertfail)
	.align		4
        /*0070*/ 	.word	index@(_ZN7cutlass13device_kernelIN5flash11enable_sm90INS1_16FlashAttnBwdSm90INS1_25CollectiveMainloopBwdSm90ILi2ELi2ELi2EN4cute5tupleIJNS5_1CILi1EEES8_S8_EEENS6_IJNS7_ILi128EEESA_NS7_ILi64EEEEEENS_10bfloat16_tEfNS_4arch4Sm90ELb0ELb1ELb0ELb1ELb1ELb1ELb0ELb0ELi2ELi1ELi2ELi2ELb0EEENS1_21CollectiveEpilogueBwdISC_SD_SF_Li256ELb1ELb0ELi1EEENS1_19SingleTileSchedulerILb1ELb0ELb0ELi128EEEEEEEEEvNT_6ParamsE)
	.align		4
        /*0074*/ 	.word	index@(__assertfail)
	.align		4
        /*0078*/ 	.word	index@(_ZN7cutlass13device_kernelIN5flash11enable_sm90INS1_16FlashAttnBwdSm90INS1_25CollectiveMainloopBwdSm90ILi2ELi2ELi2EN4cute5tupleIJNS5_1CILi1EEES8_S8_EEENS6_IJNS7_ILi128EEESA_NS7_ILi64EEEEEENS_10bfloat16_tEfNS_4arch4Sm90ELb0ELb1ELb0ELb1ELb0ELb1ELb0ELb0ELi2ELi1ELi2ELi2ELb0EEENS1_24CollectiveEpilogueBwdGQAISC_fSF_Li256ELb1ELb0EEENS1_19SingleTileSchedulerILb1ELb0ELb0ELi128EEEEEEEEEvNT_6ParamsE)
	.align		4
        /*007c*/ 	.word	index@(__assertfail)
	.align		4
        /*0080*/ 	.word	index@(_ZN7cutlass13device_kernelIN5flash11enable_sm90INS1_16FlashAttnBwdSm90INS1_25CollectiveMainloopBwdSm90ILi2ELi2ELi2EN4cute5tupleIJNS5_1CILi1EEES8_S8_EEENS6_IJNS7_ILi128EEESA_NS7_ILi64EEEEEENS_10bfloat16_tEfNS_4arch4Sm90ELb0ELb1ELb0ELb1ELb1ELb1ELb0ELb0ELi2ELi1ELi2ELi2ELb0EEENS1_24CollectiveEpilogueBwdGQAISC_fSF_Li256ELb1ELb1EEENS1_19SingleTileSchedulerILb1ELb0ELb0ELi128EEEEEEEEEvNT_6ParamsE)
	.align		4
        /*0084*/ 	.word	index@(__assertfail)
	.align		4
        /*0088*/ 	.word	index@(_ZN7cutlass13device_kernelIN5flash11enable_sm90INS1_16FlashAttnBwdSm90INS1_25CollectiveMainloopBwdSm90ILi2ELi2ELi2EN4cute5tupleIJNS5_1CILi1EEES8_S8_EEENS6_IJNS7_ILi128EEESA_NS7_ILi64EEEEEENS_10bfloat16_tEfNS_4arch4Sm90ELb1ELb0ELb0ELb0ELb0ELb1ELb0ELb0ELi2ELi1ELi2ELi2ELb0EEENS1_21CollectiveEpilogueBwdISC_SD_SF_Li256ELb0ELb0ELi1EEENS1_25SingleTileBwdLPTSchedulerILb0ELi128ELb0EEEEEEEEEvNT_6ParamsE)
	.align		4
        /*008c*/ 	.word	index@(__assertfail)
	.align		4
        /*0090*/ 	.word	index@(_ZN7cutlass13device_kernelIN5flash11enable_sm90INS1_16FlashAttnBwdSm90INS1_25CollectiveMainloopBwdSm90ILi2ELi2ELi2EN4cute5tupleIJNS5_1CILi1EEES8_S8_EEENS6_IJNS7_ILi128EEESA_NS7_ILi64EEEEEENS_10bfloat16_tEfNS_4arch4Sm90ELb1ELb0ELb0ELb0ELb1ELb1ELb0ELb0ELi2ELi1ELi2ELi2ELb0EEENS1_21CollectiveEpilogueBwdISC_SD_SF_Li256ELb0ELb0ELi1EEENS1_25SingleTileBwdLPTSchedulerILb0ELi128ELb1EEEEEEEEEvNT_6ParamsE)
	.align		4
        /*0094*/ 	.word	index@(__assertfail)
	.align		4
        /*0098*/ 	.word	index@(_ZN7cutlass13device_kernelIN5flash11enable_sm90INS1_16FlashAttnBwdSm90INS1_25CollectiveMainloopBwdSm90ILi2ELi2ELi2EN4cute5tupleIJNS5_1CILi1EEES8_S8_EEENS6_IJNS7_ILi128EEESA_NS7_ILi64EEEEEENS_10bfloat16_tEfNS_4arch4Sm90ELb1ELb0ELb0ELb0ELb0ELb1ELb0ELb0ELi2ELi1ELi2ELi2ELb0EEENS1_24CollectiveEpilogueBwdGQAISC_fSF_Li256ELb0ELb0EEENS1_25SingleTileBwdLPTSchedulerILb0ELi128ELb0EEEEEEEEEvNT_6ParamsE)
	.align		4
        /*009c*/ 	.word	index@(__assertfail)
	.align		4
        /*00a0*/ 	.word	index@(_ZN7cutlass13device_kernelIN5flash11enable_sm90INS1_16FlashAttnBwdSm90INS1_25CollectiveMainloopBwdSm90ILi2ELi2ELi2EN4cute5tupleIJNS5_1CILi1EEES8_S8_EEENS6_IJNS7_ILi128EEESA_NS7_ILi64EEEEEENS_10bfloat16_tEfNS_4arch4Sm90ELb1ELb0ELb0ELb0ELb1ELb1ELb0ELb0ELi2ELi1ELi2ELi2ELb0EEENS1_24CollectiveEpilogueBwdGQAISC_fSF_Li256ELb0ELb1EEENS1_25SingleTileBwdLPTSchedulerILb0ELi128ELb1EEEEEEEEEvNT_6ParamsE)
	.align		4
        /*00a4*/ 	.word	index@(__assertfail)
	.align		4
        /*00a8*/ 	.word	index@(_ZN7cutlass13device_kernelIN5flash11enable_sm90INS1_16FlashAttnBwdSm90INS1_25CollectiveMainloopBwdSm90ILi2ELi2ELi2EN4cute5tupleIJNS5_1CILi1EEES8_S8_EEENS6_IJNS7_ILi128EEESA_NS7_ILi64EEEEEENS_10bfloat16_tEfNS_4arch4Sm90ELb1ELb0ELb0ELb1ELb0ELb1ELb0ELb0ELi2ELi1ELi2ELi2ELb0EEENS1_21CollectiveEpilogueBwdISC_SD_SF_Li256ELb1ELb0ELi1EEENS1_25SingleTileBwdLPTSchedulerILb1ELi128ELb0EEEEEEEEEvNT_6ParamsE)
	.align		4
        /*00ac*/ 	.word	index@(__assertfail)
	.align		4
        /*00b0*/ 	.word	index@(_ZN7cutlass13device_kernelIN5flash11enable_sm90INS1_16FlashAttnBwdSm90INS1_25CollectiveMainloopBwdSm90ILi2ELi2ELi2EN4cute5tupleIJNS5_1CILi1EEES8_S8_EEENS6_IJNS7_ILi128EEESA_NS7_ILi64EEEEEENS_10bfloat16_tEfNS_4arch4Sm90ELb1ELb0ELb0ELb1ELb1ELb1ELb0ELb0ELi2ELi1ELi2ELi2ELb0EEENS1_21CollectiveEpilogueBwdISC_SD_SF_Li256ELb1ELb0ELi1EEENS1_25SingleTileBwdLPTSchedulerILb1ELi128ELb1EEEEEEEEEvNT_6ParamsE)
	.align		4
        /*00b4*/ 	.word	index@(__assertfail)
	.align		4
        /*00b8*/ 	.word	index@(_ZN7cutlass13device_kernelIN5flash11enable_sm90INS1_16FlashAttnBwdSm90INS1_25CollectiveMainloopBwdSm90ILi2ELi2ELi2EN4cute5tupleIJNS5_1CILi1EEES8_S8_EEENS6_IJNS7_ILi128EEESA_NS7_ILi64EEEEEENS_10bfloat16_tEfNS_4arch4Sm90ELb1ELb0ELb0ELb1ELb0ELb1ELb0ELb0ELi2ELi1ELi2ELi2ELb0EEENS1_24CollectiveEpilogueBwdGQAISC_fSF_Li256ELb1ELb0EEENS1_25SingleTileBwdLPTSchedulerILb1ELi128ELb0EEEEEEEEEvNT_6ParamsE)
	.align		4
        /*00bc*/ 	.word	index@(__assertfail)
	.align		4
        /*00c0*/ 	.word	index@(_ZN7cutlass13device_kernelIN5flash11enable_sm90INS1_16FlashAttnBwdSm90INS1_25CollectiveMainloopBwdSm90ILi2ELi2ELi2EN4cute5tupleIJNS5_1CILi1EEES8_S8_EEENS6_IJNS7_ILi128EEESA_NS7_ILi64EEEEEENS_10bfloat16_tEfNS_4arch4Sm90ELb1ELb0ELb0ELb1ELb1ELb1ELb0ELb0ELi2ELi1ELi2ELi2ELb0EEENS1_24CollectiveEpilogueBwdGQAISC_fSF_Li256ELb1ELb1EEENS1_25SingleTileBwdLPTSchedulerILb1ELi128ELb1EEEEEEEEEvNT_6ParamsE)
	.align		4
        /*00c4*/ 	.word	index@(__assertfail)
	.align		4
        /*00c8*/ 	.word	0x00000000
	.align		4
        /*00cc*/ 	.word	0xfffffffe
	.align		4
        /*00d0*/ 	.word	0x00000000
	.align		4
        /*00d4*/ 	.word	0xfffffffd
	.align		4
        /*00d8*/ 	.word	0x00000000
	.align		4
        /*00dc*/ 	.word	0xfffffffc


//--------------------- .nv.constant4             --------------------------
	.section	.nv.constant4,"a",@progbits
	.align	8
	.align		8
.nv.constant4:
        /*0000*/ 	.dword	__assertfail
	.align		8
        /*0008*/ 	.dword	__unnamed_1
	.align		8
        /*0010*/ 	.dword	__unnamed_2
	.align		8
        /*0018*/ 	.dword	__unnamed_3
	.align		8
        /*0020*/ 	.dword	__unnamed_4
	.align		8
        /*0028*/ 	.dword	_ZN65_INTERNAL_d6de7d86_29_flash_bwd_hdim64_bf16_sm90_cu_8e232a79_31394cuda3std3__45__cpo5beginE
	.align		8
        /*0030*/ 	.dword	_ZN65_INTERNAL_d6de7d86_29_flash_bwd_hdim64_bf16_sm90_cu_8e232a79_31394cuda3std3__45__cpo3endE
	.align		8
        /*0038*/ 	.dword	_ZN65_INTERNAL_d6de7d86_29_flash_bwd_hdim64_bf16_sm90_cu_8e232a79_31394cuda3std3__45__cpo6cbeginE
	.align		8
        /*0040*/ 	.dword	_ZN65_INTERNAL_d6de7d86_29_flash_bwd_hdim64_bf16_sm90_cu_8e232a79_31394cuda3std3__45__cpo4cendE
	.align		8
        /*0048*/ 	.dword	_ZN65_INTERNAL_d6de7d86_29_flash_bwd_hdim64_bf16_sm90_cu_8e232a79_31394cuda3std3__467_GLOBAL__N__d6de7d86_29_flash_bwd_hdim64_bf16_sm90_cu_8e232a79_31396ignoreE
	.align		8
        /*0050*/ 	.dword	_ZN65_INTERNAL_d6de7d86_29_flash_bwd_hdim64_bf16_sm90_cu_8e232a79_31394cuda3std3__419piecewise_constructE
	.align		8
        /*0058*/ 	.dword	_ZN65_INTERNAL_d6de7d86_29_flash_bwd_hdim64_bf16_sm90_cu_8e232a79_31394cuda3std3__48in_placeE
	.align		8
        /*0060*/ 	.dword	_ZN65_INTERNAL_d6de7d86_29_flash_bwd_hdim64_bf16_sm90_cu_8e232a79_31394cuda3std6ranges3__45__cpo4swapE
	.align		8
        /*0068*/ 	.dword	_ZN65_INTERNAL_d6de7d86_29_flash_bwd_hdim64_bf16_sm90_cu_8e232a79_31394cuda3std6ranges3__45__cpo9iter_moveE
	.align		8
        /*0070*/ 	.dword	_ZN65_INTERNAL_d6de7d86_29_flash_bwd_hdim64_bf16_sm90_cu_8e232a79_31394cute7productE
	.align		8
        /*0078*/ 	.dword	_ZN65_INTERNAL_d6de7d86_29_flash_bwd_hdim64_bf16_sm90_cu_8e232a79_31394cute1_E
	.align		8
        /*0080*/ 	.dword	$str$23
	.align		8
        /*0088*/ 	.dword	$str$24


//--------------------- .text._ZN7cutlass13device_kernelIN5flash11enable_sm90INS1_16FlashAttnBwdSm90INS1_25CollectiveMainloopBwdSm90ILi2ELi2ELi2EN4cute5tupleIJNS5_1CILi1EEES8_S8_EEENS6_IJNS7_ILi128EEESA_NS7_ILi64EEEEEENS_10bfloat16_tEfNS_4arch4Sm90ELb0ELb0ELb0ELb0ELb0ELb1ELb0ELb0ELi2ELi1ELi2ELi2ELb0EEENS1_21CollectiveEpilogueBwdISC_SD_SF_Li256ELb0ELb0ELi1EEENS1_19SingleTileSchedulerILb0ELb0ELb0ELi128EEEEEEEEEvNT_6ParamsE --------------------------
	.section	.text._ZN7cutlass13device_kernelIN5flash11enable_sm90INS1_16FlashAttnBwdSm90INS1_25CollectiveMainloopBwdSm90ILi2ELi2ELi2EN4cute5tupleIJNS5_1CILi1EEES8_S8_EEENS6_IJNS7_ILi128EEESA_NS7_ILi64EEEEEENS_10bfloat16_tEfNS_4arch4Sm90ELb0ELb0ELb0ELb0ELb0ELb1ELb0ELb0ELi2ELi1ELi2ELi2ELb0EEENS1_21CollectiveEpilogueBwdISC_SD_SF_Li256ELb0ELb0ELi1EEENS1_19SingleTileSchedulerILb0ELb0ELb0ELi128EEEEEEEEEvNT_6ParamsE,"ax",@progbits
	.align	128
.text._ZN7cutlass13device_kernelIN5flash11enable_sm90INS1_16FlashAttnBwdSm90INS1_25CollectiveMainloopBwdSm90ILi2ELi2ELi2EN4cute5tupleIJNS5_1CILi1EEES8_S8_EEENS6_IJNS7_ILi128EEESA_NS7_ILi64EEEEEENS_10bfloat16_tEfNS_4arch4Sm90ELb0ELb0ELb0ELb0ELb0ELb1ELb0ELb0ELi2ELi1ELi2ELi2ELb0EEENS1_21CollectiveEpilogueBwdISC_SD_SF_Li256ELb0ELb0ELi1EEENS1_19SingleTileSchedulerILb0ELb0ELb0ELi128EEEEEEEEEvNT_6ParamsE:
        .type           _ZN7cutlass13device_kernelIN5flash11enable_sm90INS1_16FlashAttnBwdSm90INS1_25CollectiveMainloopBwdSm90ILi2ELi2ELi2EN4cute5tupleIJNS5_1CILi1EEES8_S8_EEENS6_IJNS7_ILi128EEESA_NS7_ILi64EEEEEENS_10bfloat16_tEfNS_4arch4Sm90ELb0ELb0ELb0ELb0ELb0ELb1ELb0ELb0ELi2ELi1ELi2ELi2ELb0EEENS1_21CollectiveEpilogueBwdISC_SD_SF_Li256ELb0ELb0ELi1EEENS1_19SingleTileSchedulerILb0ELb0ELb0ELi128EEEEEEEEEvNT_6ParamsE,@function
        .size           _ZN7cutlass13device_kernelIN5flash11enable_sm90INS1_16FlashAttnBwdSm90INS1_25CollectiveMainloopBwdSm90ILi2ELi2ELi2EN4cute5tupleIJNS5_1CILi1EEES8_S8_EEENS6_IJNS7_ILi128EEESA_NS7_ILi64EEEEEENS_10bfloat16_tEfNS_4arch4Sm90ELb0ELb0ELb0ELb0ELb0ELb1ELb0ELb0ELi2ELi1ELi2ELi2ELb0EEENS1_21CollectiveEpilogueBwdISC_SD_SF_Li256ELb0ELb0ELi1EEENS1_19SingleTileSchedulerILb0ELb0ELb0ELi128EEEEEEEEEvNT_6ParamsE,(.L_x_3693 - _ZN7cutlass13device_kernelIN5flash11enable_sm90INS1_16FlashAttnBwdSm90INS1_25CollectiveMainloopBwdSm90ILi2ELi2ELi2EN4cute5tupleIJNS5_1CILi1EEES8_S8_EEENS6_IJNS7_ILi128EEESA_NS7_ILi64EEEEEENS_10bfloat16_tEfNS_4arch4Sm90ELb0ELb0ELb0ELb0ELb0ELb1ELb0ELb0ELi2ELi1ELi2ELi2ELb0EEENS1_21CollectiveEpilogueBwdISC_SD_SF_Li256ELb0ELb0ELi1EEENS1_19SingleTileSchedulerILb0ELb0ELb0ELi128EEEEEEEEEvNT_6ParamsE)
        .other          _ZN7cutlass13device_kernelIN5flash11enable_sm90INS1_16FlashAttnBwdSm90INS1_25CollectiveMainloopBwdSm90ILi2ELi2ELi2EN4cute5tupleIJNS5_1CILi1EEES8_S8_EEENS6_IJNS7_ILi128EEESA_NS7_ILi64EEEEEENS_10bfloat16_tEfNS_4arch4Sm90ELb0ELb0ELb0ELb0ELb0ELb1ELb0ELb0ELi2ELi1ELi2ELi2ELb0EEENS1_21CollectiveEpilogueBwdISC_SD_SF_Li256ELb0ELb0ELi1EEENS1_19SingleTileSchedulerILb0ELb0ELb0ELi128EEEEEEEEEvNT_6ParamsE,@"STO_CUDA_ENTRY STV_DEFAULT"
_ZN7cutlass13device_kernelIN5flash11enable_sm90INS1_16FlashAttnBwdSm90INS1_25CollectiveMainloopBwdSm90ILi2ELi2ELi2EN4cute5tupleIJNS5_1CILi1EEES8_S8_EEENS6_IJNS7_ILi128EEESA_NS7_ILi64EEEEEENS_10bfloat16_tEfNS_4arch4Sm90ELb0ELb0ELb0ELb0ELb0ELb1ELb0ELb0ELi2ELi1ELi2ELi2ELb0EEENS1_21CollectiveEpilogueBwdISC_SD_SF_Li256ELb0ELb0ELi1EEENS1_19SingleTileSchedulerILb0ELb0ELb0ELi128EEEEEEEEEvNT_6ParamsE:
[----:B------:R-:W1:Y:S02]  /*0000*/  LDC R1, c[0x0][0x28] ;  /* 0x00000a00ff017b82 */ /* 0x000e640000000800 */
[----:B-1----:R-:W-:Y:S01]  /*0010*/  VIADD R1, R1, 0xfffffff0 ;  /* 0xfffffff001017836 */ /* 0x002fe20000000000 */
[----:B------:R-:W1:Y:S01]  /*0020*/  S2R R3, SR_TID.X ;  /* 0x0000000000037919 */ /* 0x000e620000002100 */
[----:B------:R-:W-:Y:S01]  /*0030*/  ELECT P0, URZ, PT ;  /* 0x00000000003f782f */ /* 0x000fe20003800000 */
[----:B------:R-:W-:Y:S01]  /*0040*/  BSSY B0, `(.L_x_0) ;  /* 0x0000019000007945 */ /* 0x000fe20003800000 */
[----:B-1----:R-:W-:-:S05]  /*0050*/  SHF.R.U32.HI R0, RZ, 0x5, R3 ;  /* 0x00000005ff007819 */ /* 0x002fca0000011603 */
[----:B------:R-:W1:Y:S02]  /*0060*/  SHFL.IDX PT, R2, R0, RZ, 0x1f ;  /* 0x00001fff00027589 */ /* 0x000e6400000e0000 */
[----:B-1----:R-:W-:-:S13]  /*0070*/  ISETP.EQ.AND P0, PT, R2, RZ, P0 ;  /* 0x000000ff0200720c */ /* 0x002fda0000702270 */
[----:B------:R-:W-:Y:S05]  /*0080*/  @!P0 BRA `(.L_x_1) ;  /* 0x0000000000508947 */ /* 0x000fea0003800000 */
[----:B------:R-:W-:Y:S02]  /*0090*/  ULDC.64 UR4, c[0x0][0x198] ;  /* 0x0000660000047ab9 */ /* 0x000fe40000000a00 */
[----:B------:R-:W-:Y:S02]  /*00a0*/  UIADD3 UR6, UP0, UR4, 0xf0, URZ ;  /* 0x000000f004067890 */ /* 0x000fe4000ff1e03f */
[----:B------:R-:W-:Y:S02]  /*00b0*/  UIADD3 UR8, UP1, UR4, 0x1f0, URZ ;  /* 0x000001f004087890 */ /* 0x000fe4000ff3e03f */
[----:B------:R-:W-:Y:S02]  /*00c0*/  UIADD3 UR10, UP2, UR4, 0x2f0, URZ ;  /* 0x000002f0040a7890 */ /* 0x000fe4000ff5e03f */
[----:B------:R-:W-:Y:S02]  /*00d0*/  UIADD3 UR12, UP3, UR4, 0x3f0, URZ ;  /* 0x000003f0040c7890 */ /* 0x000fe4000ff7e03f */
[----:B------:R-:W-:-:S02]  /*00e0*/  UIADD3 UR14, UP4, UR4, 0x670, URZ ;  /* 0x00000670040e7890 */ /* 0x000fc4000ff9e03f */
[----:B------:R-:W-:Y:S02]  /*00f0*/  UIADD3.X UR7, URZ, UR5, URZ, UP0, !UPT ;  /* 0x000000053f077290 */ /* 0x000fe400087fe43f */
[----:B------:R-:W-:Y:S02]  /*0100*/  UIADD3 UR4, UP5, UR4, 0x770, URZ ;  /* 0x0000077004047890 */ /* 0x000fe4000ffbe03f */
[----:B------:R-:W-:Y:S02]  /*0110*/  UIADD3.X UR9, URZ, UR5, URZ, UP1, !UPT ;  /* 0x000000053f097290 */ /* 0x000fe40008ffe43f */
[----:B------:R-:W-:Y:S02]  /*0120*/  UIADD3.X UR11, URZ, UR5, URZ, UP2, !UPT ;  /* 0x000000053f0b7290 */ /* 0x000fe400097fe43f */
[----:B------:R-:W-:Y:S01]  /*0130*/  UIADD3.X UR13, URZ, UR5, URZ, UP3, !UPT ;  /* 0x000000053f0d7290 */ /* 0x000fe20009ffe43f */
[----:B------:R1:W-:Y:S01]  /*0140*/  UTMACCTL.PF [UR6] ;  /* 0x00000000060079b9 */ /* 0x0003e20008040000 */
[----:B------:R-:W-:-:S03]  /*0150*/  UIADD3.X UR15, URZ, UR5, URZ, UP4, !UPT ;  /* 0x000000053f0f7290 */ /* 0x000fc6000a7fe43f */
[----:B------:R1:W-:Y:S01]  /*0160*/  UTMACCTL.PF [UR8] ;  /* 0x00000000080079b9 */ /* 0x0003e20008040000 */
[----:B------:R-:W-:Y:S01]  /*0170*/  UIADD3.X UR5, URZ, UR5, URZ, UP5, !UPT ;  /* 0x000000053f057290 */ /* 0x000fe2000affe43f */
[----:B------:R1:W-:Y:S02]  /*0180*/  UTMACCTL.PF [UR10] ;  /* 0x000000000a0079b9 */ /* 0x0003e40008040000 */
[----:B------:R1:W-:Y:S02]  /*0190*/  UTMACCTL.PF [UR12] ;  /* 0x000000000c0079b9 */ /* 0x0003e40008040000 */
[----:B------:R1:W-:Y:S04]  /*01a0*/  UTMACCTL.PF [UR14] ;  /* 0x000000000e0079b9 */ /* 0x0003e80008040000 */
[----:B------:R1:W-:Y:S02]  /*01b0*/  UTMACCTL.PF [UR4] ;  /* 0x00000000040079b9 */ /* 0x0003e40008040000 */
[----:B-1----:R-:W-:Y:S01]  /*01c0*/  NOP ;  /* 0x0000000000007918 */ /* 0x002fe20000000000 */
.L_x_1:
[----:B------:R-:W-:Y:S05]  /*01d0*/  BSYNC B0 ;  /* 0x0000000000007941 */ /* 0x000fea0003800000 */
.L_x_0:
[----:B------:R-:W-:Y:S01]  /*01e0*/  VOTEU.ANY UP0, P0 ;  /* 0x00000000003f7886 */ /* 0x000fe20000000100 */
[----:B------:R-:W1:Y:S01]  /*01f0*/  SHFL.IDX PT, R2, R0, RZ, 0x1f ;  /* 0x00001fff00027589 */ /* 0x000e6200000e0000 */
[----:B------:R-:W-:Y:S01]  /*0200*/  UMOV UR4, 0x1 ;  /* 0x0000000100047882 */ /* 0x000fe20000000000 */
[----:B------:R-:W-:Y:S02]  /*0210*/  SHF.R.U32.HI R3, RZ, 0x7, R3 ;  /* 0x00000007ff037819 */ /* 0x000fe40000011603 */
[----:B------:R-:W2:Y:S01]  /*0220*/  @UP0 S2UR UR7, SR_CgaCtaId ;  /* 0x00000000000709c3 */ /* 0x000ea20000008800 */
[----:B------:R-:W-:Y:S01]  /*0230*/  @UP0 UMOV UR6, 0x400 ;  /* 0x0000040000060882 */ /* 0x000fe20000000000 */
[----:B------:R-:W-:-:S04]  /*0240*/  @UP0 UIADD3 UR4, -UR4, 0x100000, URZ ;  /* 0x0010000004040890 */ /* 0x000fc8000fffe13f */
[----:B------:R-:W-:Y:S02]  /*0250*/  @UP0 USHF.L.U32 UR5, UR4, 0xb, URZ ;  /* 0x0000000b04050899 */ /* 0x000fe4000800063f */
[----:B------:R-:W-:Y:S01]  /*0260*/  @UP0 USHF.L.U32 UR4, UR4, 0x1, URZ ;  /* 0x0000000104040899 */ /* 0x000fe2000800063f */
[----:B-1----:R-:W-:Y:S02]  /*0270*/  ISETP.NE.AND P1, PT, R2, RZ, PT ;  /* 0x000000ff0200720c */ /* 0x002fe40003f25270 */
[----:B------:R1:W3:Y:S01]  /*0280*/  SHFL.IDX PT, R2, R3, RZ, 0x1f ;  /* 0x00001fff03027589 */ /* 0x0002e200000e0000 */
[----:B--2---:R-:W-:Y:S01]  /*0290*/  @UP0 ULEA UR6, UR7, UR6, 0x18 ;  /* 0x0000000607060291 */ /* 0x004fe2000f8ec03f */
[----:B------:R-:W-:Y:S02]  /*02a0*/  VOTEU.ANY UP0, P0 ;  /* 0x00000000003f7886 */ /* 0x000fe40000000100 */
[----:B------:R-:W2:Y:S09]  /*02b0*/  FENCE.VIEW.ASYNC.S ;  /* 0x00000000000073c6 */ /* 0x000eb20000000000 */
[----:B--2---:R1:W2:Y:S02]  /*02c0*/  @UP0 SYNCS.EXCH.64 URZ, [UR6+0x30c00], UR4 ;  /* 0x030c0004063f05b2 */ /* 0x0042a40008000100 */
[----:B-1----:R-:W-:Y:S05]  /*02d0*/  @P1 BRA `(.L_x_2) ;  /* 0x0000000000481947 */ /* 0x002fea0003800000 */
[----:B------:R-:W1:Y:S01]  /*02e0*/  S2UR UR5, SR_CgaCtaId ;  /* 0x00000000000579c3 */ /* 0x000e620000008800 */
[----:B------:R-:W-:Y:S01]  /*02f0*/  UMOV UR4, 0x400 ;  /* 0x0000040000047882 */ /* 0x000fe20000000000 */
[----:B------:R-:W-:Y:S01]  /*0300*/  UMOV UR6, 0x1 ;  /* 0x0000000100067882 */ /* 0x000fe20000000000 */
[----:B------:R-:W-:Y:S01]  /*0310*/  UMOV UR9, 0x100 ;  /* 0x0000010000097882 */ /* 0x000fe20000000000 */
[----:B------:R-:W-:-:S04]  /*0320*/  UIADD3 UR6, -UR6, 0x100000, URZ ;  /* 0x0010000006067890 */ /* 0x000fc8000fffe13f */
[----:B------:R-:W-:Y:S02]  /*0330*/  USHF.L.U32 UR7, UR6, 0xb, URZ ;  /* 0x0000000b06077899 */ /* 0x000fe4000800063f */
[----:B------:R-:W-:Y:S01]  /*0340*/  USHF.L.U32 UR6, UR6, 0x1, URZ ;  /* 0x0000000106067899 */ /* 0x000fe2000800063f */
[----:B------:R-:W-:Y:S01]  /*0350*/  ELECT P0, URZ, PT ;  /* 0x00000000003f782f */ /* 0x000fe20003800000 */
[----:B-1----:R-:W-:Y:S02]  /*0360*/  ULEA UR8, UR5, UR4, 0x18 ;  /* 0x0000000405087291 */ /* 0x002fe4000f8ec03f */
[----:B------:R-:W-:-:S04]  /*0370*/  UIADD3 UR4, -UR9, 0x100000, URZ ;  /* 0x0010000009047890 */ /* 0x000fc8000fffe13f */
[----:B------:R-:W-:Y:S02]  /*0380*/  USHF.L.U32 UR5, UR4, 0xb, URZ ;  /* 0x0000000b04057899 */ /* 0x000fe4000800063f */
[----:B------:R-:W-:Y:S01]  /*0390*/  USHF.L.U32 UR4, UR4, 0x1, URZ ;  /* 0x0000000104047899 */ /* 0x000fe2000800063f */
[----:B------:R-:W1:Y:S03]  /*03a0*/  FENCE.VIEW.ASYNC.S ;  /* 0x00000000000073c6 */ /* 0x000e660000000000 */
[----:B-1----:R1:W4:Y:S08]  /*03b0*/  SYNCS.EXCH.64 URZ, [UR8+0x30c10], UR6 ;  /* 0x030c1006083f75b2 */ /* 0x0023300008000100 */
[----:B------:R1:W1:Y:S01]  /*03c0*/  SYNCS.EXCH.64 URZ, [UR8+0x30c20], UR4 ;  /* 0x030c2004083f75b2 */ /* 0x0002620008000100 */
[----:B------:R1:W1:Y:S01]  /*03d0*/  SYNCS.EXCH.64 URZ, [UR8+0x30c18], UR6 ;  /* 0x030c1806083f75b2 */ /* 0x0002620008000100 */
[----:B------:R1:W1:Y:S01]  /*03e0*/  SYNCS.EXCH.64 URZ, [UR8+0x30c28], UR4 ;  /* 0x030c2804083f75b2 */ /* 0x0002620008000100 */
[----:B------:R-:W-:Y:S01]  /*03f0*/  NOP ;  /* 0x0000000000007918 */ /* 0x000fe20000000000 */
.L_x_2:
[----:B------:R-:W5:Y:S01]  /*0400*/  SHFL.IDX PT, R3, R0, RZ, 0x1f ;  /* 0x00001fff00037589 */ /* 0x000f6200000e0000 */
[----:B------:R-:W-:Y:S01]  /*0410*/  NOP ;  /* 0x0000000000007918 */ /* 0x000fe20000000000 */
[----:B-----5:R-:W-:-:S13]  /*0420*/  ISETP.NE.AND P0, PT, R3, RZ, PT ;  /* 0x000000ff0300720c */ /* 0x020fda0003f05270 */
[----:B------:R-:W-:Y:S05]  /*0430*/  @P0 BRA `(.L_x_3) ;  /* 0x0000000000480947 */ /* 0x000fea0003800000 */
[----:B-1----:R-:W1:Y:S01]  /*0440*/  S2UR UR5, SR_CgaCtaId ;  /* 0x00000000000579c3 */ /* 0x002e620000008800 */
[----:B------:R-:W-:Y:S01]  /*0450*/  UMOV UR4, 0x400 ;  /* 0x0000040000047882 */ /* 0x000fe20000000000 */
[----:B------:R-:W-:Y:S01]  /*0460*/  UMOV UR6, 0x1 ;  /* 0x0000000100067882 */ /* 0x000fe20000000000 */
[----:B------:R-:W-:Y:S01]  /*0470*/  UMOV UR7, 0x100 ;  /* 0x0000010000077882 */ /* 0x000fe20000000000 */
[----:B------:R-:W-:Y:S01]  /*0480*/  ELECT P0, URZ, PT ;  /* 0x00000000003f782f */ /* 0x000fe20003800000 */
[----:B-1----:R-:W-:Y:S02]  /*0490*/  ULEA UR8, UR5, UR4, 0x18 ;  /* 0x0000000405087291 */ /* 0x002fe4000f8ec03f */
[----:B------:R-:W-:-:S04]  /*04a0*/  UIADD3 UR4, -UR6, 0x100000, URZ ;  /* 0x0010000006047890 */ /* 0x000fc8000fffe13f */
[----:B------:R-:W-:Y:S02]  /*04b0*/  USHF.L.U32 UR5, UR4, 0xb, URZ ;  /* 0x0000000b04057899 */ /* 0x000fe4000800063f */
[----:B------:R-:W-:Y:S02]  /*04c0*/  USHF.L.U32 UR4, UR4, 0x1, URZ ;  /* 0x0000000104047899 */ /* 0x000fe4000800063f */
[----:B------:R-:W-:-:S04]  /*04d0*/  UIADD3 UR6, -UR7, 0x100000, URZ ;  /* 0x0010000007067890 */ /* 0x000fc8000fffe13f */
[----:B------:R-:W-:Y:S02]  /*04e0*/  USHF.L.U32 UR7, UR6, 0xb, URZ ;  /* 0x0000000b06077899 */ /* 0x000fe4000800063f */
[----:B------:R-:W-:Y:S01]  /*04f0*/  USHF.L.U32 UR6, UR6, 0x1, URZ ;  /* 0x0000000106067899 */ /* 0x000fe2000800063f */
[----:B------:R-:W1:Y:S03]  /*0500*/  FENCE.VIEW.ASYNC.S ;  /* 0x00000000000073c6 */ /* 0x000e660000000000 */
[----:B-1----:R1:W1:Y:S08]  /*0510*/  SYNCS.EXCH.64 URZ, [UR8+0x30c30], UR4 ;  /* 0x030c3004083f75b2 */ /* 0x0022700008000100 */
[----:B------:R1:W1:Y:S01]  /*0520*/  SYNCS.EXCH.64 URZ, [UR8+0x30c40], UR6 ;  /* 0x030c4006083f75b2 */ /* 0x0002620008000100 */
[----:B------:R1:W1:Y:S01]  /*0530*/  SYNCS.EXCH.64 URZ, [UR8+0x30c38], UR4 ;  /* 0x030c3804083f75b2 */ /* 0x0002620008000100 */
[----:B------:R1:W1:Y:S01]  /*0540*/  SYNCS.EXCH.64 URZ, [UR8+0x30c48], UR6 ;  /* 0x030c4806083f75b2 */ /* 0x0002620008000100 */
[----:B------:R-:W-:Y:S01]  /*0550*/  NOP ;  /* 0x0000000000007918 */ /* 0x000fe20000000000 */
.L_x_3:
[----:B---3--:R-:W-:Y:S01]  /*0560*/  ISETP.NE.AND P0, PT, R2, RZ, PT ;  /* 0x000000ff0200720c */ /* 0x008fe20003f05270 */
[----:B------:R-:W-:Y:S01]  /*0570*/  IMAD.MOV.U32 R16, RZ, RZ, 0x1 ;  /* 0x00000001ff107424 */ /* 0x000fe200078e00ff */
[----:B------:R-:W-:Y:S01]  /*0580*/  NOP ;  /* 0x0000000000007918 */ /* 0x000fe20000000000 */
[----:B------:R-:W-:Y:S03]  /*0590*/  BSSY B6, `(.L_x_4) ;  /* 0x000071c000067945 */ /* 0x000fe60003800000 */
[----:B------:R-:W-:Y:S01]  /*05a0*/  SEL R16, R16, 0x2, !P0 ;  /* 0x0000000210107807 */ /* 0x000fe20004000000 */
[----:B-12-4-:R-:W-:Y:S06]  /*05b0*/  BAR.SYNC.DEFER_BLOCKING 0x0 ;  /* 0x0000000000007b1d */ /* 0x016fec0000010000 */
[----:B------:R-:W-:Y:S05]  /*05c0*/  @!P0 BRA `(.L_x_5) ;  /* 0x0000004c00548947 */ /* 0x000fea0003800000 */
.L_x_6:
[----:B------:R-:W-:-:S08]  /*05d0*/  NOP ;  /* 0x0000000000007918 */ /* 0x000fd00000000000 */
[----:B------:R-:W1:Y:S02]  /*05e0*/  USETMAXREG.TRY_ALLOC.CTAPOOL UP0, 0xf0 ;  /* 0x000000f0000079c8 */ /* 0x000e640008000600 */
[----:B-1----:R-:W-:-:S13]  /*05f0*/  PLOP3.LUT P0, PT, PT, PT, UP0, 0x80, 0x0 ;  /* 0x000000000000781c */ /* 0x002fda0003f0f008 */
[----:B------:R-:W-:Y:S05]  /*0600*/  @!P0 BRA `(.L_x_6) ;  /* 0xfffffffc00f08947 */ /* 0x000fea000383ffff */
[----:B------:R-:W-:Y:S01]  /*0610*/  LOP3.LUT R0, R0, 0x3, RZ, 0xc0, !PT ;  /* 0x0000000300007812 */ /* 0x000fe200078ec0ff */
[----:B------:R-:W1:Y:S01]  /*0620*/  S2R R2, SR_TID.X ;  /* 0x0000000000027919 */ /* 0x000e620000002100 */
[----:B------:R-:W2:Y:S04]  /*0630*/  S2UR UR4, SR_CTAID.Z ;  /* 0x00000000000479c3 */ /* 0x000ea80000002700 */
[----:B------:R-:W3:Y:S02]  /*0640*/  SHFL.IDX PT, R0, R0, RZ, 0x1f ;  /* 0x00001fff00007589 */ /* 0x000ee400000e0000 */
[----:B---3--:R-:W-:Y:S02]  /*0650*/  ISETP.NE.AND P0, PT, R0, RZ, PT ;  /* 0x000000ff0000720c */ /* 0x008fe40003f05270 */
[----:B-1----:R-:W-:-:S11]  /*0660*/  SHF.R.U32.HI R2, RZ, 0x7, R2 ;  /* 0x00000007ff027819 */ /* 0x002fd60000011602 */
[----:B------:R-:W-:-:S05]  /*0670*/  @!P0 VIADD R2, R2, 0x9 ;  /* 0x0000000902028836 */ /* 0x000fca0000000000 */
[----:B------:R1:W-:Y:S06]  /*0680*/  @!P0 BAR.ARV R2, 0xa0 ;  /* 0x000280020000851d */ /* 0x0003ec0000002000 */
[----:B--2---:R-:W-:-:S13]  /*0690*/  ISETP.LE.AND P0, PT, RZ, UR4, PT ;  /* 0x00000004ff007c0c */ /* 0x004fda000bf03270 */
[----:B-1----:R-:W-:Y:S05]  /*06a0*/  @!P0 BRA `(.L_x_7) ;  /* 0x0000007000288947 */ /* 0x002fea0003800000 */
[----:B------:R-:W1:Y:S01]  /*06b0*/  S2R R3, SR_TID.X ;  /* 0x0000000000037919 */ /* 0x000e620000002100 */
[----:B------:R-:W-:-:S04]  /*06c0*/  MOV R0, RZ ;  /* 0x000000ff00007202 */ /* 0x000fc80000000f00 */
[----:B------:R-:W-:Y:S01]  /*06d0*/  LOP3.LUT P0, RZ, R0, 0x3ff, RZ, 0xc0, !PT ;  /* 0x000003ff00ff7812 */ /* 0x000fe2000780c0ff */
[----:B-1----:R-:W-:-:S12]  /*06e0*/  VIADD R17, R3, 0xffffff80 ;  /* 0xffffff8003117836 */ /* 0x002fd80000000000 */
[----:B------:R-:W-:Y:S05]  /*06f0*/  @!P0 BRA `(.L_x_8) ;  /* 0x00000000007c8947 */ /* 0x000fea0003800000 */
[----:B------:R-:W-:Y:S01]  /*0700*/  MOV R2, 0x0 ;  /* 0x0000000000027802 */ /* 0x000fe20000000f00 */
[----:B------:R-:W-:Y:S01]  /*0710*/  ULDC.64 UR4, c[0x4][0x80] ;  /* 0x0100200000047ab9 */ /* 0x000fe20000000a00 */
[----:B------:R-:W-:Y:S01]  /*0720*/  ULDC.64 UR6, c[0x4][0x8] ;  /* 0x0100020000067ab9 */ /* 0x000fe20000000a00 */
[----:B------:R-:W-:Y:S01]  /*0730*/  IMAD.U32 R4, RZ, RZ, UR4 ;  /* 0x00000004ff047e24 */ /* 0x000fe2000f8e00ff */
[----:B------:R1:W2:Y:S01]  /*0740*/  LDC.64 R14, c[0x4][R2] ;  /* 0x01000000020e7b82 */ /* 0x0002a20000000a00 */
[----:B------:R-:W-:Y:S01]  /*0750*/  IMAD.U32 R5, RZ, RZ, UR5 ;  /* 0x00000005ff057e24 */ /* 0x000fe2000f8e00ff */
[----:B------:R-:W-:Y:S01]  /*0760*/  ULDC.64 UR4, c[0x4][0x88] ;  /* 0x0100220000047ab9 */ /* 0x000fe20000000a00 */
[----:B------:R-:W-:Y:S02]  /*0770*/  IMAD.U32 R10, RZ, RZ, UR6 ;  /* 0x00000006ff0a7e24 */ /* 0x000fe4000f8e00ff */
[----:B------:R-:W-:Y:S02]  /*0780*/  IMAD.U32 R6, RZ, RZ, UR4 ;  /* 0x00000004ff067e24 */ /* 0x000fe4000f8e00ff */
[----:B------:R-:W-:-:S02]  /*0790*/  IMAD.U32 R7, RZ, RZ, UR5 ;  /* 0x00000005ff077e24 */ /* 0x000fc4000f8e00ff */
[----:B------:R-:W-:Y:S02]  /*07a0*/  IMAD.U32 R11, RZ, RZ, UR7 ;  /* 0x00000007ff0b7e24 */ /* 0x000fe4000f8e00ff */
[----:B------:R-:W-:Y:S02]  /*07b0*/  IMAD.MOV.U32 R8, RZ, RZ, 0x70 ;  /* 0x00000070ff087424 */ /* 0x000fe400078e00ff */
[----:B------:R-:W-:Y:S02]  /*07c0*/  IMAD.MOV.U32 R12, RZ, RZ, 0x1 ;  /* 0x00000001ff0c7424 */ /* 0x000fe400078e00ff */
[----:B-1----:R-:W-:-:S07]  /*07d0*/  IMAD.MOV.U32 R13, RZ, RZ, RZ ;  /* 0x000000ffff0d7224 */ /* 0x002fce00078e00ff */
[----:B------:R-:W-:-:S07]  /*07e0*/  LEPC R20, `(.L_x_9) ;  /* 0x000000001014794e */ /* 0x000fce0000000000 */
[----:B--2---:R-:W-:Y:S05]  /*07f0*/  CALL.ABS.NOINC R14 ;  /* 0x000000000e007343 */ /* 0x004fea0003c00000 */
.L_x_9:
[----:B------:R-:W1:Y:S01]  /*0800*/  LDC.64 R2, c[0x4][R2] ;  /* 0x0100000002027b82 */ /* 0x000e620000000a00 */
[----:B------:R-:W-:Y:S01]  /*0810*/  ULDC.64 UR4, c[0x4][0x80] ;  /* 0x0100200000047ab9 */ /* 0x000fe20000000a00 */
[----:B------:R-:W-:Y:S01]  /*0820*/  ULDC.64 UR6, c[0x4][0x88] ;  /* 0x0100220000067ab9 */ /* 0x000fe20000000a00 */
[----:B------:R-:W-:Y:S02]  /*0830*/  IMAD.U32 R4, RZ, RZ, UR4 ;  /* 0x00000004ff047e24 */ /* 0x000fe4000f8e00ff */
        /* <DEDUP_REMOVED lines=8> */
[----:B------:R-:W-:-:S07]  /*08c0*/  IMAD.MOV.U32 R13, RZ, RZ, RZ ;  /* 0x000000ffff0d7224 */ /* 0x000fce00078e00ff */
[----:B------:R-:W-:-:S07]  /*08d0*/  LEPC R20, `(.L_x_8) ;  /* 0x000000001014794e */ /* 0x000fce0000000000 */
[----:B-1----:R-:W-:Y:S05]  /*08e0*/  CALL.ABS.NOINC R2 ;  /* 0x0000000002007343 */ /* 0x002fea0003c00000 */
.L_x_8:
[----:B------:R-:W1:Y:S01]  /*08f0*/  S2R R0, SR_CgaCtaId ;  /* 0x0000000000007919 */ /* 0x000e620000008800 */
[----:B------:R-:W-:-:S04]  /*0900*/  MOV R225, 0x400 ;  /* 0x0000040000e17802 */ /* 0x000fc80000000f00 */
[----:B-1----:R-:W-:-:S05]  /*0910*/  LEA R225, R0, R225, 0x18 ;  /* 0x000000e100e17211 */ /* 0x002fca00078ec0ff */
[----:B------:R-:W-:-:S05]  /*0920*/  VIADD R2, R225, 0x20c00 ;  /* 0x00020c00e1027836 */ /* 0x000fca0000000000 */
[----:B------:R-:W-:-:S13]  /*0930*/  LOP3.LUT P0, RZ, R2, 0x3ff, RZ, 0xc0, !PT ;  /* 0x000003ff02ff7812 */ /* 0x000fda000780c0ff */
        /* <DEDUP_REMOVED lines=17> */
.L_x_11:
        /* <DEDUP_REMOVED lines=15> */
.L_x_10:
[----:B------:R-:W-:Y:S01]  /*0b40*/  SHF.R.S32.HI R2, RZ, 0x1f, R17 ;  /* 0x0000001fff027819 */ /* 0x000fe20000011411 */
[----:B------:R-:W-:-:S03]  /*0b50*/  UMOV UR4, 0xffffffff ;  /* 0xffffffff00047882 */ /* 0x000fc60000000000 */
[----:B------:R-:W-:-:S04]  /*0b60*/  LEA.HI R3, R2, R17, RZ, 0x7 ;  /* 0x0000001102037211 */ /* 0x000fc800078f38ff */
[----:B------:R-:W-:Y:S01]  /*0b70*/  SHF.R.S32.HI R13, RZ, 0x7, R3 ;  /* 0x00000007ff0d7819 */ /* 0x000fe20000011403 */
[----:B------:R-:W-:Y:S06]  /*0b80*/  BRA.DIV UR4, `(.L_x_12) ;  /* 0x0000006a04f87947 */ /* 0x000fec000b800000 */
[----:B------:R1:W2:Y:S02]  /*0b90*/  SHFL.IDX PT, R14, R13, RZ, 0x1f ;  /* 0x00001fff0d0e7589 */ /* 0x0002a400000e0000 */
.L_x_83:
[----:B------:R-:W-:Y:S02]  /*0ba0*/  SHF.L.U32 R6, RZ, 0x1f, RZ ;  /* 0x0000001fff067819 */ /* 0x000fe400000006ff */
[----:B------:R-:W-:Y:S02]  /*0bb0*/  LEA.HI R4, R2, R17, RZ, 0x4 ;  /* 0x0000001102047211 */ /* 0x000fe400078f20ff */
[----:B------:R-:W3:Y:S01]  /*0bc0*/  SYNCS.PHASECHK.TRANS64.TRYWAIT P0, [R225+URZ+0x30c00], R6 ;  /* 0x030c0006e10075a7 */ /* 0x000ee2000800017f */
[----:B--2---:R-:W-:Y:S02]  /*0bd0*/  LEA.HI R0, R14, R14, RZ, 0x1 ;  /* 0x0000000e0e007211 */ /* 0x004fe400078f08ff */
[----:B------:R-:W-:Y:S02]  /*0be0*/  SHF.R.S32.HI R7, RZ, 0x4, R4 ;  /* 0x00000004ff077819 */ /* 0x000fe40000011404 */
[----:B------:R-:W-:Y:S02]  /*0bf0*/  LOP3.LUT R5, R0, 0xffffe, RZ, 0xc0, !PT ;  /* 0x000ffffe00057812 */ /* 0x000fe400078ec0ff */
[----:B------:R-:W-:-:S03]  /*0c00*/  LEA.HI R4, R4, R7, RZ, 0x1 ;  /* 0x0000000704047211 */ /* 0x000fc600078f08ff */
[----:B------:R-:W-:Y:S01]  /*0c10*/  IMAD.IADD R0, R14, 0x1, -R5 ;  /* 0x000000010e007824 */ /* 0x000fe200078e0a05 */
[----:B------:R-:W-:-:S05]  /*0c20*/  LOP3.LUT R4, R4, 0xfffffffe, RZ, 0xc0, !PT ;  /* 0xfffffffe04047812 */ /* 0x000fca00078ec0ff */
[----:B------:R-:W-:-:S05]  /*0c30*/  IMAD.IADD R4, R7, 0x1, -R4 ;  /* 0x0000000107047824 */ /* 0x000fca00078e0a04 */
[----:B------:R2:W-:Y:S02]  /*0c40*/  STL [R1+0xc], R4 ;  /* 0x00000c0401007387 */ /* 0x0005e40000100800 */
[----:B--23--:R-:W-:Y:S05]  /*0c50*/  @P0 BRA `(.L_x_13) ;  /* 0x0000000000080947 */ /* 0x00cfea0003800000 */
[----:B------:R-:W2:Y:S02]  /*0c60*/  SYNCS.PHASECHK.TRANS64.TRYWAIT P0, [R225+URZ+0x30c00], R6 ;  /* 0x030c0006e10075a7 */ /* 0x000ea4000800017f */
[----:B--2---:R-:W-:Y:S05]  /*0c70*/  @!P0 BRA `(.L_x_14) ;  /* 0x0000006800d88947 */ /* 0x004fea0003800000 */
.L_x_13:
[----:B------:R-:W3:Y:S01]  /*0c80*/  LDC R9, c[0x0][0x280] ;  /* 0x0000a000ff097b82 */ /* 0x000ee20000000800 */
[----:B------:R-:W-:Y:S02]  /*0c90*/  LEA.HI R4, R2, R17, RZ, 0x5 ;  /* 0x0000001102047211 */ /* 0x000fe400078f28ff */
[----:B------:R-:W-:Y:S02]  /*0ca0*/  CS2R R214, SRZ ;  /* 0x0000000000d67805 */ /* 0x000fe4000001ff00 */
[----:B------:R-:W-:Y:S02]  /*0cb0*/  CS2R R212, SRZ ;  /* 0x0000000000d47805 */ /* 0x000fe4000001ff00 */
[----:B------:R-:W-:Y:S02]  /*0cc0*/  CS2R R210, SRZ ;  /* 0x0000000000d27805 */ /* 0x000fe4000001ff00 */
[----:B------:R-:W-:Y:S02]  /*0cd0*/  CS2R R208, SRZ ;  /* 0x0000000000d07805 */ /* 0x000fe4000001ff00 */
[----:B------:R-:W-:-:S02]  /*0ce0*/  CS2R R206, SRZ ;  /* 0x0000000000ce7805 */ /* 0x000fc4000001ff00 */
[----:B------:R-:W-:Y:S02]  /*0cf0*/  CS2R R204, SRZ ;  /* 0x0000000000cc7805 */ /* 0x000fe4000001ff00 */
        /* <DEDUP_REMOVED lines=16> */
[----:B---3--:R-:W-:-:S02]  /*0e00*/  ISETP.GE.AND P0, PT, R9, 0x1, PT ;  /* 0x000000010900780c */ /* 0x008fc40003f06270 */
        /* <DEDUP_REMOVED lines=10> */
[----:B------:R-:W-:Y:S01]  /*0eb0*/  SHF.R.S32.HI R5, RZ, 0x5, R4 ;  /* 0x00000005ff057819 */ /* 0x000fe20000011404 */
[----:B------:R-:W-:Y:S06]  /*0ec0*/  @!P0 BRA `(.L_x_15) ;  /* 0x0000003400c48947 */ /* 0x000fec0003800000 */
[----:B------:R-:W3:Y:S01]  /*0ed0*/  LDL R12, [R1+0xc] ;  /* 0x00000c00010c7983 */ /* 0x000ee20000100800 */
[----:B--2---:R-:W-:Y:S01]  /*0ee0*/  LOP3.LUT R6, R3, 0xffffff80, RZ, 0xc0, !PT ;  /* 0xffffff8003067812 */ /* 0x004fe200078ec0ff */
[----:B------:R-:W-:Y:S01]  /*0ef0*/  IMAD.SHL.U32 R3, R17, 0x40, RZ ;  /* 0x0000004011037824 */ /* 0x000fe200078e00ff */
[----:B------:R-:W-:Y:S01]  /*0f00*/  LOP3.LUT R4, R4, 0xffffffe0, RZ, 0xc0, !PT ;  /* 0xffffffe004047812 */ /* 0x000fe200078ec0ff */
[----:B------:R-:W-:Y:S01]  /*0f10*/  IMAD.SHL.U32 R8, R5, 0x10, RZ ;  /* 0x0000001005087824 */ /* 0x000fe200078e00ff */
[CC--:B------:R-:W-:Y:S01]  /*0f20*/  LEA.HI R5, R2.reuse, R17.reuse, RZ, 0x2 ;  /* 0x0000001102057211 */ /* 0x0c0fe200078f10ff */
[----:B------:R-:W-:Y:S01]  /*0f30*/  VIADD R9, R9, 0x7f ;  /* 0x0000007f09097836 */ /* 0x000fe20000000000 */
[----:B------:R-:W-:Y:S01]  /*0f40*/  LOP3.LUT R3, R3, 0x1c0, RZ, 0xc0, !PT ;  /* 0x000001c003037812 */ /* 0x000fe200078ec0ff */
[C---:B------:R-:W-:Y:S01]  /*0f50*/  IMAD.IADD R4, R17.reuse, 0x1, -R4 ;  /* 0x0000000111047824 */ /* 0x040fe200078e0a04 */
[----:B------:R-:W-:Y:S01]  /*0f60*/  LEA.HI R7, R2, R17, RZ, 0x3 ;  /* 0x0000001102077211 */ /* 0x000fe200078f18ff */
[----:B------:R-:W-:Y:S01]  /*0f70*/  IMAD.IADD R6, R17, 0x1, -R6 ;  /* 0x0000000111067824 */ /* 0x000fe200078e0a06 */
[----:B------:R-:W-:Y:S01]  /*0f80*/  LOP3.LUT R2, R5, 0xfffffffc, RZ, 0xc0, !PT ;  /* 0xfffffffc05027812 */ /* 0x000fe200078ec0ff */
[----:B------:R-:W2:Y:S01]  /*0f90*/  S2R R18, SR_CTAID.X ;  /* 0x0000000000127919 */ /* 0x000ea20000002500 */
[----:B------:R-:W-:Y:S01]  /*0fa0*/  SHF.R.S32.HI R10, RZ, 0x1f, R9 ;  /* 0x0000001fff0a7819 */ /* 0x000fe20000011409 */
[----:B------:R-:W2:Y:S01]  /*0fb0*/  LDC R21, c[0x0][0x290] ;  /* 0x0000a400ff157b82 */ /* 0x000ea20000000800 */
[----:B------:R-:W-:Y:S01]  /*0fc0*/  LOP3.LUT R8, R3, 0x30, R8, 0xf8, !PT ;  /* 0x0000003003087812 */ /* 0x000fe200078ef808 */
[----:B------:R-:W-:Y:S01]  /*0fd0*/  IMAD R19, R13, 0x400, R6 ;  /* 0x000004000d137824 */ /* 0x000fe200078e0206 */
[----:B------:R-:W-:Y:S01]  /*0fe0*/  SHF.R.S32.HI R5, RZ, 0x1f, R4 ;  /* 0x0000001fff057819 */ /* 0x000fe20000011404 */
[----:B------:R-:W-:Y:S01]  /*0ff0*/  IMAD.IADD R2, R17, 0x1, -R2 ;  /* 0x0000000111027824 */ /* 0x000fe200078e0a02 */
[----:B------:R-:W-:Y:S01]  /*1000*/  SHF.R.U32.HI R11, RZ, 0x3, R3 ;  /* 0x00000003ff0b7819 */ /* 0x000fe20000011603 */
[----:B------:R-:W-:Y:S01]  /*1010*/  IMAD.MOV.U32 R215, RZ, RZ, RZ ;  /* 0x000000ffffd77224 */ /* 0x000fe200078e00ff */
[----:B------:R-:W-:-:S02]  /*1020*/  LEA.HI R3, R13, R13, RZ, 0x1 ;  /* 0x0000000d0d037211 */ /* 0x000fc400078f08ff */
[----:B------:R-:W-:Y:S02]  /*1030*/  LEA.HI R235, R10, R9, RZ, 0x7 ;  /* 0x000000090aeb7211 */ /* 0x000fe400078f38ff */
[----:B------:R-:W-:Y:S02]  /*1040*/  LOP3.LUT R8, R8, 0x8, R7, 0xf8, !PT ;  /* 0x0000000808087812 */ /* 0x000fe400078ef807 */
[CC--:B------:R-:W-:Y:S02]  /*1050*/  LEA.HI R7, R5.reuse, R4.reuse, RZ, 0x3 ;  /* 0x0000000405077211 */ /* 0x0c0fe400078f18ff */
[----:B------:R-:W-:Y:S02]  /*1060*/  LEA.HI R9, R5, R4, RZ, 0x2 ;  /* 0x0000000405097211 */ /* 0x000fe400078f10ff */
[----:B------:R-:W-:Y:S02]  /*1070*/  LOP3.LUT R4, R3, 0xfffffffe, RZ, 0xc0, !PT ;  /* 0xfffffffe03047812 */ /* 0x000fe400078ec0ff */
[----:B------:R-:W-:-:S02]  /*1080*/  LOP3.LUT R11, R8, R11, RZ, 0x3c, !PT ;  /* 0x0000000b080b7212 */ /* 0x000fc400078e3cff */
[----:B------:R-:W-:Y:S01]  /*1090*/  SHF.R.S32.HI R3, RZ, 0x1f, R6 ;  /* 0x0000001fff037819 */ /* 0x000fe20000011406 */
[----:B------:R-:W-:Y:S01]  /*10a0*/  IMAD.IADD R226, R13, 0x1, -R4 ;  /* 0x000000010de27824 */ /* 0x000fe200078e0a04 */
[--C-:B------:R-:W-:Y:S02]  /*10b0*/  SHF.R.S32.HI R8, RZ, 0x3, R7.reuse ;  /* 0x00000003ff087819 */ /* 0x100fe40000011407 */
[----:B------:R-:W-:Y:S02]  /*10c0*/  SHF.R.S32.HI R7, RZ, 0x1f, R7 ;  /* 0x0000001fff077819 */ /* 0x000fe40000011407 */
[----:B------:R-:W-:Y:S02]  /*10d0*/  LEA.HI R4, R3, R6, RZ, 0x2 ;  /* 0x0000000603047211 */ /* 0x000fe400078f10ff */
[----:B------:R-:W-:Y:S01]  /*10e0*/  LEA.HI R7, R7, R8, RZ, 0x4 ;  /* 0x0000000807077211 */ /* 0x000fe200078f20ff */
[----:B--2---:R-:W-:Y:S01]  /*10f0*/  IMAD R18, R18, -0x80, R21 ;  /* 0xffffff8012127824 */ /* 0x004fe200078e0215 */
[----:B------:R-:W-:-:S02]  /*1100*/  LOP3.LUT R5, R4, 0x7ffffffc, RZ, 0xc0, !PT ;  /* 0x7ffffffc04057812 */ /* 0x000fc400078ec0ff */
[----:B------:R-:W-:Y:S02]  /*1110*/  SHF.R.S32.HI R10, RZ, 0x2, R9 ;  /* 0x00000002ff0a7819 */ /* 0x000fe40000011409 */
[----:B------:R-:W-:Y:S02]  /*1120*/  LOP3.LUT R7, R7, 0x1ffffff0, RZ, 0xc0, !PT ;  /* 0x1ffffff007077812 */ /* 0x000fe400078ec0ff */
[----:B------:R-:W-:Y:S02]  /*1130*/  LEA.HI R9, R9, R10, RZ, 0x1 ;  /* 0x0000000a09097211 */ /* 0x000fe400078f08ff */
[----:B------:R-:W-:Y:S01]  /*1140*/  SHF.R.S32.HI R235, RZ, 0x7, R235 ;  /* 0x00000007ffeb7819 */ /* 0x000fe200000114eb */
[----:B------:R-:W-:Y:S01]  /*1150*/  IMAD.IADD R8, R8, 0x1, -R7 ;  /* 0x0000000108087824 */ /* 0x000fe200078e0a07 */
[----:B------:R-:W-:Y:S01]  /*1160*/  LOP3.LUT R9, R9, 0xfffffffe, RZ, 0xc0, !PT ;  /* 0xfffffffe09097812 */ /* 0x000fe200078ec0ff */
[----:B------:R-:W-:-:S04]  /*1170*/  VIADD R7, R10, 0x10 ;  /* 0x000000100a077836 */ /* 0x000fc80000000000 */
[----:B------:R-:W-:Y:S02]  /*1180*/  IMAD.IADD R9, R10, 0x1, -R9 ;  /* 0x000000010a097824 */ /* 0x000fe400078e0a09 */
[----:B---3--:R-:W-:Y:S01]  /*1190*/  IMAD R236, R13, 0x10, R12 ;  /* 0x000000100dec7824 */ /* 0x008fe200078e020c */
[----:B------:R-:W-:Y:S01]  /*11a0*/  LEA.HI R12, R3, R6, RZ, 0x5 ;  /* 0x00000006030c7211 */ /* 0x000fe200078f28ff */
[----:B------:R-:W-:Y:S02]  /*11b0*/  IMAD.IADD R3, R6, 0x1, -R5 ;  /* 0x0000000106037824 */ /* 0x000fe400078e0a05 */
[C---:B------:R-:W-:Y:S01]  /*11c0*/  VIADD R5, R10.reuse, 0x8 ;  /* 0x000000080a057836 */ /* 0x040fe20000000000 */
[----:B------:R-:W-:Y:S01]  /*11d0*/  SHF.R.S32.HI R17, RZ, 0x5, R12 ;  /* 0x00000005ff117819 */ /* 0x000fe2000001140c */
[----:B-1----:R-:W-:Y:S02]  /*11e0*/  VIADD R13, R10, 0x18 ;  /* 0x000000180a0d7836 */ /* 0x002fe40000000000 */
[----:B------:R-:W-:Y:S01]  /*11f0*/  IMAD.U32 R236, R236, 0x200, R11 ;  /* 0x00000200ecec7824 */ /* 0x000fe200078e000b */
[----:B------:R-:W-:Y:S01]  /*1200*/  LEA.HI R6, R5, R5, RZ, 0x1 ;  /* 0x0000000505067211 */ /* 0x000fe200078f08ff */
[----:B------:R-:W-:Y:S01]  /*1210*/  IMAD R17, R17, -0x10, R18 ;  /* 0xfffffff011117824 */ /* 0x000fe200078e0212 */
[----:B------:R-:W-:-:S02]  /*1220*/  LEA.HI R11, R7, R7, RZ, 0x1 ;  /* 0x00000007070b7211 */ /* 0x000fc400078f08ff */
[----:B------:R-:W-:Y:S02]  /*1230*/  LEA.HI R15, R13, R13, RZ, 0x1 ;  /* 0x0000000d0d0f7211 */ /* 0x000fe400078f08ff */
[----:B------:R-:W-:Y:S02]  /*1240*/  LOP3.LUT R10, R6, 0xfffffffe, RZ, 0xc0, !PT ;  /* 0xfffffffe060a7812 */ /* 0x000fe400078ec0ff */
[----:B------:R-:W-:Y:S02]  /*1250*/  LOP3.LUT R12, R11, 0xfffffffe, RZ, 0xc0, !PT ;  /* 0xfffffffe0b0c7812 */ /* 0x000fe400078ec0ff */
[----:B------:R-:W-:Y:S01]  /*1260*/  LOP3.LUT R14, R15, 0xfffffffe, RZ, 0xc0, !PT ;  /* 0xfffffffe0f0e7812 */ /* 0x000fe200078ec0ff */
[----:B------:R-:W-:Y:S01]  /*1270*/  IMAD.IADD R10, R5, 0x1, -R10 ;  /* 0x00000001050a7824 */ /* 0x000fe200078e0a0a */
[----:B------:R-:W-:Y:S01]  /*1280*/  SHF.R.S32.HI R5, RZ, 0x1, R6 ;  /* 0x00000001ff057819 */ /* 0x000fe20000011406 */
[----:B------:R-:W-:Y:S01]  /*1290*/  IMAD.IADD R12, R7, 0x1, -R12 ;  /* 0x00000001070c7824 */ /* 0x000fe200078e0a0c */
[----:B------:R-:W-:Y:S01]  /*12a0*/  SHF.R.S32.HI R6, RZ, 0x1f, R6 ;  /* 0x0000001fff067819 */ /* 0x000fe20000011406 */
[----:B------:R-:W-:Y:S01]  /*12b0*/  IMAD.IADD R237, R13, 0x1, -R14 ;  /* 0x000000010ded7824 */ /* 0x000fe200078e0a0e */
[----:B------:R-:W-:-:S02]  /*12c0*/  SHF.R.S32.HI R7, RZ, 0x1, R11 ;  /* 0x00000001ff077819 */ /* 0x000fc4000001140b */
[----:B------:R-:W-:Y:S02]  /*12d0*/  SHF.R.S32.HI R14, RZ, 0x1f, R11 ;  /* 0x0000001fff0e7819 */ /* 0x000fe4000001140b */
[--C-:B------:R-:W-:Y:S02]  /*12e0*/  SHF.R.S32.HI R13, RZ, 0x2, R4.reuse ;  /* 0x00000002ff0d7819 */ /* 0x100fe40000011404 */
[----:B------:R-:W-:Y:S02]  /*12f0*/  LEA.HI R6, R6, R5, RZ, 0x4 ;  /* 0x0000000506067211 */ /* 0x000fe400078f20ff */
[----:B------:R-:W-:Y:S02]  /*1300*/  SHF.R.S32.HI R4, RZ, 0x1f, R4 ;  /* 0x0000001fff047819 */ /* 0x000fe40000011404 */
[----:B------:R-:W-:Y:S02]  /*1310*/  LEA.HI R14, R14, R7, RZ, 0x4 ;  /* 0x000000070e0e7211 */ /* 0x000fe400078f20ff */
[----:B------:R-:W-:-:S02]  /*1320*/  SHF.R.S32.HI R11, RZ, 0x1, R15 ;  /* 0x00000001ff0b7819 */ /* 0x000fc4000001140f */
[----:B------:R-:W-:Y:S02]  /*1330*/  SHF.R.S32.HI R18, RZ, 0x1f, R15 ;  /* 0x0000001fff127819 */ /* 0x000fe4000001140f */
[----:B------:R-:W-:Y:S02]  /*1340*/  LOP3.LUT R6, R6, 0x1ffffff0, RZ, 0xc0, !PT ;  /* 0x1ffffff006067812 */ /* 0x000fe400078ec0ff */
[----:B------:R-:W-:Y:S02]  /*1350*/  LEA.HI R4, R4, R13, RZ, 0x3 ;  /* 0x0000000d04047211 */ /* 0x000fe400078f18ff */
[----:B------:R-:W-:Y:S01]  /*1360*/  LOP3.LUT R14, R14, 0x1ffffff0, RZ, 0xc0, !PT ;  /* 0x1ffffff00e0e7812 */ /* 0x000fe200078ec0ff */
[----:B------:R-:W-:Y:S01]  /*1370*/  IMAD.IADD R5, R5, 0x1, -R6 ;  /* 0x0000000105057824 */ /* 0x000fe200078e0a06 */
[----:B------:R-:W-:Y:S01]  /*1380*/  LEA.HI R18, R18, R11, RZ, 0x4 ;  /* 0x0000000b12127211 */ /* 0x000fe200078f20ff */
[----:B------:R-:W-:Y:S01]  /*1390*/  IMAD R6, R8, 0x8, R9 ;  /* 0x0000000808067824 */ /* 0x000fe200078e0209 */
[----:B------:R-:W-:Y:S01]  /*13a0*/  LOP3.LUT R4, R4, 0xfffffff8, RZ, 0xc0, !PT ;  /* 0xfffffff804047812 */ /* 0x000fe200078ec0ff */
[----:B------:R-:W-:Y:S01]  /*13b0*/  IMAD.IADD R7, R7, 0x1, -R14 ;  /* 0x0000000107077824 */ /* 0x000fe200078e0a0e */
[----:B------:R-:W-:Y:S01]  /*13c0*/  LOP3.LUT R18, R18, 0x1ffffff0, RZ, 0xc0, !PT ;  /* 0x1ffffff012127812 */ /* 0x000fe200078ec0ff */
[----:B------:R-:W-:Y:S01]  /*13d0*/  IMAD R5, R5, 0x8, R10 ;  /* 0x0000000805057824 */ /* 0x000fe200078e020a */
[----:B------:R-:W-:Y:S01]  /*13e0*/  IADD3 R17, R17, R4, -R13 ;  /* 0x0000000411117210 */ /* 0x000fe20007ffe80d */
[----:B------:R-:W-:Y:S01]  /*13f0*/  IMAD R4, R7, 0x8, R12 ;  /* 0x0000000807047824 */ /* 0x000fe200078e020c */
[----:B------:R1:W-:Y:S01]  /*1400*/  STL [R1+0x8], R6 ;  /* 0x0000080601007387 */ /* 0x0003e20000100800 */
[----:B------:R-:W-:-:S02]  /*1410*/  IMAD.IADD R18, R11, 0x1, -R18 ;  /* 0x000000010b127824 */ /* 0x000fc400078e0a12 */
[----:B------:R-:W-:Y:S01]  /*1420*/  IMAD.SHL.U32 R8, R19, 0x4, RZ ;  /* 0x0000000413087824 */ /* 0x000fe200078e00ff */
[----:B------:R2:W-:Y:S01]  /*1430*/  STL [R1+0x4], R5 ;  /* 0x0000040501007387 */ /* 0x0005e20000100800 */
[----:B------:R-:W-:Y:S02]  /*1440*/  IMAD R237, R18, 0x8, R237 ;  /* 0x0000000812ed7824 */ /* 0x000fe400078e02ed */
[----:B------:R-:W-:Y:S01]  /*1450*/  IMAD R226, R226, -0x40, R17 ;  /* 0xffffffc0e2e27824 */ /* 0x000fe200078e0211 */
[----:B------:R3:W-:Y:S01]  /*1460*/  STL [R1], R4 ;  /* 0x0000000401007387 */ /* 0x0007e20000100800 */
[----:B------:R-:W-:Y:S01]  /*1470*/  IMAD R8, R8, 0x4, R225 ;  /* 0x0000000408087824 */ /* 0x000fe200078e02e1 */
[----:B-1----:R-:W-:Y:S01]  /*1480*/  CS2R R6, SRZ ;  /* 0x0000000000067805 */ /* 0x002fe2000001ff00 */
[----:B--2---:R-:W-:Y:S01]  /*1490*/  IMAD.MOV.U32 R5, RZ, RZ, RZ ;  /* 0x000000ffff057224 */ /* 0x004fe200078e00ff */
[----:B---3--:R-:W-:-:S07]  /*14a0*/  LOP3.LUT R4, R16, 0x1, RZ, 0xfc, !PT ;  /* 0x0000000110047812 */ /* 0x008fce00078efcff */
.L_x_26:
[----:B------:R-:W-:Y:S01]  /*14b0*/  ISETP.NE.AND P0, PT, R4, 0x3, PT ;  /* 0x000000030400780c */ /* 0x000fe20003f05270 */
[----:B------:R-:W-:-:S12]  /*14c0*/  YIELD ;  /* 0x0000000000007946 */ /* 0x000fd80003800000 */
[----:B-1----:R-:W-:Y:S05]  /*14d0*/  @!P0 BRA `(.L_x_16) ;  /* 0x0000000000048947 */ /* 0x002fea0003800000 */
[----:B------:R-:W-:Y:S01]  /*14e0*/  BPT.TRAP 0x1 ;  /* 0x000000040000795c */ /* 0x000fe20000300000 */
.L_x_16:
[----:B------:R-:W-:Y:S01]  /*14f0*/  IMAD R9, R7, 0x8, R225 ;  /* 0x0000000807097824 */ /* 0x000fe200078e02e1 */
[----:B------:R-:W-:-:S04]  /*1500*/  SHF.L.U32 R22, R6, 0x1f, RZ ;  /* 0x0000001f06167819 */ /* 0x000fc800000006ff */
[----:B------:R1:W2:Y:S01]  /*1510*/  SYNCS.PHASECHK.TRANS64.TRYWAIT P1, [R9+URZ+0x30c10], R22 ;  /* 0x030c1016090075a7 */ /* 0x0002a2000802017f */
[----:B------:R-:W-:Y:S05]  /*1520*/  @!P0 BRA `(.L_x_17) ;  /* 0x0000000000048947 */ /* 0x000fea0003800000 */
[----:B------:R-:W-:Y:S01]  /*1530*/  BPT.TRAP 0x1 ;  /* 0x000000040000795c */ /* 0x000fe20000300000 */
.L_x_17:
[----:B------:R-:W-:-:S05]  /*1540*/  VIADD R10, R225, 0x10000 ;  /* 0x00010000e10a7836 */ /* 0x000fca0000000000 */
[----:B------:R-:W-:-:S04]  /*1550*/  SHF.R.U32.HI R10, RZ, 0x4, R10 ;  /* 0x00000004ff0a7819 */ /* 0x000fc8000001160a */
[----:B------:R-:W-:Y:S01]  /*1560*/  LOP3.LUT R10, R10, 0x3fff, RZ, 0xc0, !PT ;  /* 0x00003fff0a0a7812 */ /* 0x000fe200078ec0ff */
[----:B--2---:R-:W-:Y:S06]  /*1570*/  @P1 BRA `(.L_x_18) ;  /* 0x0000000000081947 */ /* 0x004fec0003800000 */
[----:B------:R-:W2:Y:S02]  /*1580*/  SYNCS.PHASECHK.TRANS64.TRYWAIT P1, [R9+URZ+0x30c10], R22 ;  /* 0x030c1016090075a7 */ /* 0x000ea4000802017f */
[----:B--2---:R-:W-:Y:S05]  /*1590*/  @!P1 BRA `(.L_x_19) ;  /* 0x0000006000a49947 */ /* 0x004fea0003800000 */
.L_x_18:
[----:B------:R-:W-:Y:S05]  /*15a0*/  WARPSYNC.ALL ;  /* 0x0000000000007948 */ /* 0x000fea0003800000 */
[----:B------:R-:W-:Y:S01]  /*15b0*/  LOP3.LUT R12, R10, 0x10000, RZ, 0xfc, !PT ;  /* 0x000100000a0c7812 */ /* 0x000fe200078efcff */
[----:B------:R-:W-:Y:S01]  /*15c0*/  IMAD R11, R0, 0x2000, R225 ;  /* 0x00002000000b7824 */ /* 0x000fe200078e02e1 */
[----:B------:R-:W3:Y:S04]  /*15d0*/  LDL R15, [R1+0x8] ;  /* 0x00000800010f7983 */ /* 0x000ee80000100800 */
[----:B------:R-:W-:Y:S01]  /*15e0*/  R2UR UR9, R11 ;  /* 0x000000000b0972ca */ /* 0x000fe200000e0000 */
[C---:B------:R-:W-:Y:S01]  /*15f0*/  IMAD R12, R7.reuse, 0x400, R12 ;  /* 0x00000400070c7824 */ /* 0x040fe200078e020c */
[----:B------:R-:W4:Y:S04]  /*1600*/  LDL R14, [R1+0x4] ;  /* 0x00000400010e7983 */ /* 0x000f280000100800 */
[----:B------:R-:W-:Y:S01]  /*1610*/  R2UR UR8, R12 ;  /* 0x000000000c0872ca */ /* 0x000fe200000e0000 */
[----:B------:R-:W5:Y:S01]  /*1620*/  LDL R13, [R1] ;  /* 0x00000000010d7983 */ /* 0x000f620000100800 */
[----:B------:R-:W-:Y:S01]  /*1630*/  WARPGROUP.ARRIVE ;  /* 0x00000000000079c5 */ /* 0x000fe20000000000 */
[----:B------:R-:W-:Y:S01]  /*1640*/  UMOV UR7, 0x40000040 ;  /* 0x4000004000077882 */ /* 0x000fe20000000000 */
[----:B------:R-:W-:Y:S01]  /*1650*/  UMOV UR5, 0x40000040 ;  /* 0x4000004000057882 */ /* 0x000fe20000000000 */
[----:B------:R-:W-:-:S02]  /*1660*/  IMAD R18, R7, 0x80, R237 ;  /* 0x0000008007127824 */ /* 0x000fc400078e02ed */
[----:B------:R-:W-:Y:S01]  /*1670*/  USHF.R.U32.HI UR4, URZ, 0x4, UR9 ;  /* 0x000000043f047899 */ /* 0x000fe20008011609 */
[----:B------:R-:W-:Y:S02]  /*1680*/  VIADD R11, R225, 0x20000 ;  /* 0x00020000e10b7836 */ /* 0x000fe40000000000 */
[----:B------:R-:W-:Y:S01]  /*1690*/  IMAD R18, R3, 0x2, R18 ;  /* 0x0000000203127824 */ /* 0x000fe200078e0212 */
[----:B------:R-:W-:Y:S02]  /*16a0*/  ULOP3.LUT UR4, UR4, 0x3fff, URZ, 0xc0, !UPT ;  /* 0x00003fff04047892 */ /* 0x000fe4000f8ec03f */
[----:B------:R-:W-:Y:S01]  /*16b0*/  UMOV UR6, UR8 ;  /* 0x0000000800067c82 */ /* 0x000fe20008000000 */
[C---:B------:R-:W-:Y:S01]  /*16c0*/  IMAD R216, R18.reuse, 0x4, R225 ;  /* 0x0000000412d87824 */ /* 0x040fe200078e02e1 */
[----:B------:R-:W-:Y:S01]  /*16d0*/  ULOP3.LUT UR10, UR4, 0x10000, URZ, 0xfc, !UPT ;  /* 0x00010000040a7892 */ /* 0x000fe2000f8efc3f */
[----:B------:R-:W-:-:S06]  /*16e0*/  IMAD R220, R18, 0x4, R11 ;  /* 0x0000000412dc7824 */ /* 0x000fcc00078e020b */
[----:B------:R-:W-:Y:S02]  /*16f0*/  UMOV UR4, UR10 ;  /* 0x0000000a00047c82 */ /* 0x000fe40008000000 */
[----:B------:R-:W-:Y:S01]  /*1700*/  HGMMA.64x128x16.F32.BF16 R88, gdesc[UR4], RZ, !UPT, gsb0 ;  /* 0x01e00000045879f0 */ /* 0x000fe2000c0018ff */
[----:B------:R-:W-:Y:S02]  /*1710*/  UIADD3 UR6, UR8, 0x2, URZ ;  /* 0x0000000208067890 */ /* 0x000fe4000fffe03f */
[----:B------:R-:W-:Y:S01]  /*1720*/  UIADD3 UR4, UR10, 0x2, URZ ;  /* 0x000000020a047890 */ /* 0x000fe2000fffe03f */
[----:B------:R-:W-:Y:S01]  /*1730*/  UMOV UR7, 0x40000040 ;  /* 0x4000004000077882 */ /* 0x000fe20000000000 */
[----:B------:R-:W-:Y:S01]  /*1740*/  UMOV UR5, 0x40000040 ;  /* 0x4000004000057882 */ /* 0x000fe20000000000 */
[----:B------:R-:W-:Y:S02]  /*1750*/  WARPGROUP.DEPBAR.LE gsb0, 0x0 ;  /* 0x00008000000079c5 */ /* 0x000fe40000010000 */
[----:B------:R-:W-:-:S06]  /*1760*/  WARPGROUP.ARRIVE ;  /* 0x00000000000079c5 */ /* 0x000fcc0000000000 */
[----:B------:R-:W-:Y:S01]  /*1770*/  HGMMA.64x128x16.F32.BF16 R88, gdesc[UR4], R88, gsb0 ;  /* 0x01e00000045879f0 */ /* 0x000fe20008001858 */
[----:B------:R-:W-:Y:S02]  /*1780*/  UIADD3 UR6, UR8, 0x4, URZ ;  /* 0x0000000408067890 */ /* 0x000fe4000fffe03f */
[----:B------:R-:W-:Y:S01]  /*1790*/  UIADD3 UR4, UR10, 0x4, URZ ;  /* 0x000000040a047890 */ /* 0x000fe2000fffe03f */
[----:B------:R-:W-:Y:S01]  /*17a0*/  UMOV UR7, 0x40000040 ;  /* 0x4000004000077882 */ /* 0x000fe20000000000 */
[----:B------:R-:W-:Y:S01]  /*17b0*/  UMOV UR5, 0x40000040 ;  /* 0x4000004000057882 */ /* 0x000fe20000000000 */
[----:B---3--:R-:W-:-:S04]  /*17c0*/  IMAD R12, R7, 0x80, R15 ;  /* 0x00000080070c7824 */ /* 0x008fc800078e020f */
[----:B------:R-:W-:Y:S02]  /*17d0*/  IMAD R12, R3, 0x2, R12 ;  /* 0x00000002030c7824 */ /* 0x000fe400078e020c */
[C---:B----4-:R-:W-:Y:S02]  /*17e0*/  IMAD R14, R7.reuse, 0x80, R14 ;  /* 0x00000080070e7824 */ /* 0x050fe400078e020e */
[----:B------:R-:W-:Y:S01]  /*17f0*/  IMAD R20, R12, 0x4, R225 ;  /* 0x000000040c147824 */ /* 0x000fe200078e02e1 */
[----:B------:R-:W-:Y:S02]  /*1800*/  WARPGROUP.DEPBAR.LE gsb0, 0x0 ;  /* 0x00008000000079c5 */ /* 0x000fe40000010000 */
[----:B------:R-:W-:Y:S01]  /*1810*/  WARPGROUP.ARRIVE ;  /* 0x00000000000079c5 */ /* 0x000fe20000000000 */
[----:B-----5:R-:W-:Y:S02]  /*1820*/  IMAD R16, R7, 0x80, R13 ;  /* 0x0000008007107824 */ /* 0x020fe400078e020d */
[----:B------:R-:W-:-:S02]  /*1830*/  IMAD R14, R3, 0x2, R14 ;  /* 0x00000002030e7824 */ /* 0x000fc400078e020e */
[----:B------:R-:W-:Y:S01]  /*1840*/  IMAD R16, R3, 0x2, R16 ;  /* 0x0000000203107824 */ /* 0x000fe200078e0210 */
[----:B------:R-:W-:Y:S01]  /*1850*/  HGMMA.64x128x16.F32.BF16 R88, gdesc[UR4], R88, gsb0 ;  /* 0x01e00000045879f0 */ /* 0x000fe20008001858 */
[----:B------:R-:W-:Y:S01]  /*1860*/  UIADD3 UR6, UR8, 0x6, URZ ;  /* 0x0000000608067890 */ /* 0x000fe2000fffe03f */
[--C-:B------:R-:W-:Y:S01]  /*1870*/  IMAD R234, R14, 0x4, R225.reuse ;  /* 0x000000040eea7824 */ /* 0x100fe200078e02e1 */
[----:B------:R-:W-:Y:S01]  /*1880*/  UIADD3 UR4, UR10, 0x6, URZ ;  /* 0x000000060a047890 */ /* 0x000fe2000fffe03f */
[----:B------:R-:W-:Y:S01]  /*1890*/  IMAD R222, R16, 0x4, R225 ;  /* 0x0000000410de7824 */ /* 0x000fe200078e02e1 */
[----:B------:R-:W-:Y:S01]  /*18a0*/  UMOV UR7, 0x40000040 ;  /* 0x4000004000077882 */ /* 0x000fe20000000000 */
[----:B------:R-:W-:Y:S01]  /*18b0*/  UMOV UR5, 0x40000040 ;  /* 0x4000004000057882 */ /* 0x000fe20000000000 */
[--C-:B------:R-:W-:Y:S02]  /*18c0*/  IMAD R217, R12, 0x4, R11.reuse ;  /* 0x000000040cd97824 */ /* 0x100fe400078e020b */
[----:B------:R-:W-:-:S02]  /*18d0*/  IMAD R221, R14, 0x4, R11 ;  /* 0x000000040edd7824 */ /* 0x000fc400078e020b */
[----:B------:R-:W-:Y:S01]  /*18e0*/  IMAD R219, R16, 0x4, R11 ;  /* 0x0000000410db7824 */ /* 0x000fe200078e020b */
[----:B------:R-:W-:Y:S02]  /*18f0*/  WARPGROUP.DEPBAR.LE gsb0, 0x0 ;  /* 0x00008000000079c5 */ /* 0x000fe40000010000 */
[----:B------:R-:W-:-:S06]  /*1900*/  WARPGROUP.ARRIVE ;  /* 0x00000000000079c5 */ /* 0x000fcc0000000000 */
[----:B------:R-:W-:Y:S03]  /*1910*/  HGMMA.64x128x16.F32.BF16 R88, gdesc[UR4], R88, gsb0 ;  /* 0x01e00000045879f0 */ /* 0x000fe60008001858 */
[----:B------:R-:W-:Y:S02]  /*1920*/  WARPGROUP.DEPBAR.LE gsb0, 0x0 ;  /* 0x00008000000079c5 */ /* 0x000fe40000010000 */
[----:B------:R-:W3:Y:S04]  /*1930*/  LDS R20, [R20+0x20000] ;  /* 0x0200000014147984 */ /* 0x000ee80000000800 */
[----:B------:R-:W4:Y:S04]  /*1940*/  LDS R234, [R234+0x20000] ;  /* 0x02000000eaea7984 */ /* 0x000f280000000800 */
[----:B------:R-:W1:Y:S04]  /*1950*/  LDS R222, [R222+0x20000] ;  /* 0x02000000dede7984 */ /* 0x000e680000000800 */
[----:B------:R-:W1:Y:S01]  /*1960*/  LDS R216, [R216+0x20000] ;  /* 0x02000000d8d87984 */ /* 0x000e620000000800 */
[----:B------:R-:W-:Y:S05]  /*1970*/  @!P0 BRA `(.L_x_20) ;  /* 0x0000000000048947 */ /* 0x000fea0003800000 */
[----:B------:R-:W-:Y:S01]  /*1980*/  BPT.TRAP 0x1 ;  /* 0x000000040000795c */ /* 0x000fe20000300000 */
.L_x_20:
[----:B------:R1:W1:Y:S01]  /*1990*/  SYNCS.PHASECHK.TRANS64.TRYWAIT P1, [R9+URZ+0x30c30], R22 ;  /* 0x030c3016090075a7 */ /* 0x000262000802017f */
[----:B------:R-:W-:Y:S05]  /*19a0*/  @!P0 BRA `(.L_x_21) ;  /* 0x0000000000048947 */ /* 0x000fea0003800000 */
[----:B------:R-:W-:Y:S01]  /*19b0*/  BPT.TRAP 0x1 ;  /* 0x000000040000795c */ /* 0x000fe20000300000 */
.L_x_21:
[----:B------:R-:W-:-:S05]  /*19c0*/  VIADD R11, R225, 0x18000 ;  /* 0x00018000e10b7836 */ /* 0x000fca0000000000 */
[----:B------:R-:W-:-:S04]  /*19d0*/  SHF.R.U32.HI R11, RZ, 0x4, R11 ;  /* 0x00000004ff0b7819 */ /* 0x000fc8000001160b */
[----:B------:R-:W-:-:S04]  /*19e0*/  LOP3.LUT R218, R11, 0x3fff, RZ, 0xc0, !PT ;  /* 0x00003fff0bda7812 */ /* 0x000fc800078ec0ff */
[----:B------:R-:W-:Y:S01]  /*19f0*/  LOP3.LUT R12, R218, 0x10000, RZ, 0xfc, !PT ;  /* 0x00010000da0c7812 */ /* 0x000fe200078efcff */
[----:B-1----:R-:W-:Y:S06]  /*1a00*/  @P1 BRA `(.L_x_22) ;  /* 0x0000000000081947 */ /* 0x002fec0003800000 */
[----:B------:R-:W1:Y:S02]  /*1a10*/  SYNCS.PHASECHK.TRANS64.TRYWAIT P1, [R9+URZ+0x30c30], R22 ;  /* 0x030c3016090075a7 */ /* 0x000e64000802017f */
[----:B-1----:R-:W-:Y:S05]  /*1a20*/  @!P1 BRA `(.L_x_23) ;  /* 0x0000005c00949947 */ /* 0x002fea0003800000 */
.L_x_22:
[----:B------:R-:W-:Y:S01]  /*1a30*/  UIADD3 UR9, UR9, 0x4000, URZ ;  /* 0x0000400009097890 */ /* 0x000fe2000fffe03f */
[----:B------:R-:W-:Y:S01]  /*1a40*/  IMAD R12, R7, 0x400, R12 ;  /* 0x00000400070c7824 */ /* 0x000fe200078e020c */
[----:B------:R-:W-:Y:S01]  /*1a50*/  WARPGROUP.ARRIVE ;  /* 0x00000000000079c5 */ /* 0x000fe20000000000 */
[----:B------:R-:W-:Y:S01]  /*1a60*/  UMOV UR7, 0x40000040 ;  /* 0x4000004000077882 */ /* 0x000fe20000000000 */
[----:B------:R-:W-:Y:S01]  /*1a70*/  USHF.R.U32.HI UR9, URZ, 0x4, UR9 ;  /* 0x000000043f097899 */ /* 0x000fe20008011609 */
[----:B------:R-:W-:Y:S01]  /*1a80*/  VIADD R231, R2, 0xc ;  /* 0x0000000c02e77836 */ /* 0x000fe20000000000 */
[----:B------:R-:W-:Y:S01]  /*1a90*/  R2UR UR8, R12 ;  /* 0x000000000c0872ca */ /* 0x000fe200000e0000 */
[----:B------:R-:W-:Y:S01]  /*1aa0*/  UMOV UR5, 0x40000040 ;  /* 0x4000004000057882 */ /* 0x000fe20000000000 */
[----:B------:R-:W-:Y:S01]  /*1ab0*/  ULOP3.LUT UR9, UR9, 0x3fff, URZ, 0xc0, !UPT ;  /* 0x00003fff09097892 */ /* 0x000fe2000f8ec03f */
[----:B------:R-:W-:Y:S01]  /*1ac0*/  VIADD R230, R2, 0x10 ;  /* 0x0000001002e67836 */ /* 0x000fe20000000000 */
[----:B---3--:R-:W1:Y:S01]  /*1ad0*/  SHFL.IDX PT, R15, R20, R231, 0x1f ;  /* 0x00001fe7140f7589 */ /* 0x008e6200000e0000 */
[C---:B------:R-:W-:Y:S01]  /*1ae0*/  ISETP.GT.AND P2, PT, R226.reuse, RZ, PT ;  /* 0x000000ffe200720c */ /* 0x040fe20003f44270 */
[----:B------:R-:W-:Y:S01]  /*1af0*/  ULOP3.LUT UR9, UR9, 0x10000, URZ, 0xfc, !UPT ;  /* 0x0001000009097892 */ /* 0x000fe2000f8efc3f */
[----:B------:R-:W-:Y:S01]  /*1b00*/  ISETP.GT.AND P1, PT, R226, 0x8, PT ;  /* 0x00000008e200780c */ /* 0x000fe20003f24270 */
[----:B------:R-:W3:Y:S01]  /*1b10*/  SHFL.IDX PT, R16, R20, R230, 0x1f ;  /* 0x00001fe614107589 */ /* 0x000ee200000e0000 */
[----:B------:R-:W-:Y:S01]  /*1b20*/  FSEL R18, R93, -INF , P2 ;  /* 0xff8000005d127808 */ /* 0x000fe20001000000 */
[C---:B------:R-:W-:Y:S01]  /*1b30*/  VIADD R232, R2.reuse, 0x8 ;  /* 0x0000000802e87836 */ /* 0x040fe20000000000 */
[----:B------:R-:W-:Y:S01]  /*1b40*/  ULDC UR10, c[0x0][0x744] ;  /* 0x0001d100000a7ab9 */ /* 0x000fe20000000800 */
[----:B------:R-:W5:Y:S01]  /*1b50*/  SHFL.IDX PT, R11, R20, R2, 0x1f ;  /* 0x00001f02140b7589 */ /* 0x000f6200000e0000 */
[----:B------:R-:W-:Y:S01]  /*1b60*/  UMOV UR6, UR8 ;  /* 0x0000000800067c82 */ /* 0x000fe20008000000 */
[----:B------:R-:W-:Y:S01]  /*1b70*/  UMOV UR4, UR9 ;  /* 0x0000000900047c82 */ /* 0x000fe20008000000 */
[----:B--2---:R-:W-:Y:S01]  /*1b80*/  FSEL R22, R95, -INF , P1 ;  /* 0xff8000005f167808 */ /* 0x004fe20000800000 */
[----:B------:R-:W-:Y:S01]  /*1b90*/  HGMMA.64x128x16.F32.BF16 R24, gdesc[UR4], RZ, !UPT, gsb0 ;  /* 0x01e00000041879f0 */ /* 0x000fe2000c0018ff */
[----:B------:R-:W-:Y:S01]  /*1ba0*/  UIADD3 UR6, UR8, 0x2, URZ ;  /* 0x0000000208067890 */ /* 0x000fe2000fffe03f */
[----:B------:R-:W2:Y:S01]  /*1bb0*/  SHFL.IDX PT, R13, R20, R232, 0x1f ;  /* 0x00001fe8140d7589 */ /* 0x000ea200000e0000 */
[----:B------:R-:W-:Y:S01]  /*1bc0*/  UIADD3 UR4, UR9, 0x2, URZ ;  /* 0x0000000209047890 */ /* 0x000fe2000fffe03f */
[----:B------:R-:W-:Y:S01]  /*1bd0*/  VIADD R227, R2, 0x1c ;  /* 0x0000001c02e37836 */ /* 0x000fe20000000000 */
[----:B------:R-:W-:Y:S01]  /*1be0*/  UMOV UR7, 0x40000040 ;  /* 0x4000004000077882 */ /* 0x000fe20000000000 */
[----:B------:R-:W-:Y:S01]  /*1bf0*/  UMOV UR5, 0x40000040 ;  /* 0x4000004000057882 */ /* 0x000fe20000000000 */
[----:B------:R-:W-:Y:S01]  /*1c00*/  FSEL R19, R96, -INF , P2 ;  /* 0xff80000060137808 */ /* 0x000fe20001000000 */
[----:B------:R-:W-:Y:S01]  /*1c10*/  VIADD R228, R2, 0x18 ;  /* 0x0000001802e47836 */ /* 0x000fe20000000000 */
[----:B------:R-:W-:Y:S01]  /*1c20*/  FSEL R21, R98, -INF , P1 ;  /* 0xff80000062157808 */ /* 0x000fe20000800000 */
[----:B------:R-:W-:Y:S01]  /*1c30*/  VIADD R233, R2, 0x4 ;  /* 0x0000000402e97836 */ /* 0x000fe20000000000 */
[----:B------:R-:W-:Y:S01]  /*1c40*/  FSEL R88, R88, -INF , P2 ;  /* 0xff80000058587808 */ /* 0x000fe20001000000 */
[--C-:B-1----:R-:W-:Y:S01]  /*1c50*/  FFMA.FTZ R23, R18, UR10, -R15.reuse ;  /* 0x0000000a12177c23 */ /* 0x102fe2000801080f */
[----:B------:R-:W-:Y:S01]  /*1c60*/  FFMA.FTZ R17, R22, UR10, -R15 ;  /* 0x0000000a16117c23 */ /* 0x000fe2000801080f */
[----:B------:R-:W-:Y:S01]  /*1c70*/  VIADD R229, R2, 0x14 ;  /* 0x0000001402e57836 */ /* 0x000fe20000000000 */
[----:B------:R-:W1:Y:S01]  /*1c80*/  SHFL.IDX PT, R12, R20, R233, 0x1f ;  /* 0x00001fe9140c7589 */ /* 0x000e6200000e0000 */
[----:B------:R4:W-:Y:S01]  /*1c90*/  MUFU.EX2 R15, R23 ;  /* 0x00000017000f7308 */ /* 0x0009e20000000800 */
[--C-:B---3--:R-:W-:Y:S01]  /*1ca0*/  FFMA.FTZ R22, R19, UR10, -R16.reuse ;  /* 0x0000000a13167c23 */ /* 0x108fe20008010810 */
[----:B------:R-:W-:Y:S01]  /*1cb0*/  FFMA.FTZ R19, R21, UR10, -R16 ;  /* 0x0000000a15137c23 */ /* 0x000fe20008010810 */
[----:B------:R-:W-:Y:S01]  /*1cc0*/  FSEL R94, R94, -INF , P1 ;  /* 0xff8000005e5e7808 */ /* 0x000fe20000800000 */
[----:B------:R-:W3:Y:S01]  /*1cd0*/  SHFL.IDX PT, R21, R20, R228, 0x1f ;  /* 0x00001fe414157589 */ /* 0x000ee200000e0000 */
[----:B-----5:R-:W-:Y:S01]  /*1ce0*/  FFMA.FTZ R88, R88, UR10, -R11 ;  /* 0x0000000a58587c23 */ /* 0x020fe2000801080b */
[----:B------:R-:W-:Y:S01]  /*1cf0*/  FSEL R100, R100, -INF , P2 ;  /* 0xff80000064647808 */ /* 0x000fe20001000000 */
[----:B------:R-:W-:Y:S01]  /*1d00*/  IMAD R218, R7, 0x400, R218 ;  /* 0x0000040007da7824 */ /* 0x000fe200078e02da */
[----:B------:R-:W5:Y:S01]  /*1d10*/  SHFL.IDX PT, R18, R20, R229, 0x1f ;  /* 0x00001fe514127589 */ /* 0x000f6200000e0000 */
[----:B------:R1:W-:Y:S01]  /*1d20*/  MUFU.EX2 R223, R88 ;  /* 0x0000005800df7308 */ /* 0x0003e20000000800 */
[----:B--2---:R-:W-:Y:S01]  /*1d30*/  FFMA.FTZ R14, R94, UR10, -R13 ;  /* 0x0000000a5e0e7c23 */ /* 0x004fe2000801080d */
[----:B------:R-:W-:Y:S01]  /*1d40*/  FSEL R94, R103, -INF , P1 ;  /* 0xff800000675e7808 */ /* 0x000fe20000800000 */
[----:B----4-:R-:W2:Y:S01]  /*1d50*/  SHFL.IDX PT, R23, R20, R227, 0x1f ;  /* 0x00001fe314177589 */ /* 0x010ea200000e0000 */
[----:B------:R-:W-:-:S02]  /*1d60*/  FSEL R102, R102, -INF , P1 ;  /* 0xff80000066667808 */ /* 0x000fc40000800000 */
[----:B------:R-:W-:Y:S01]  /*1d70*/  FSEL R89, R89, -INF , P2 ;  /* 0xff80000059597808 */ /* 0x000fe20001000000 */
[----:B------:R-:W-:Y:S01]  /*1d80*/  SHFL.IDX PT, R98, R234, R230, 0x1f ;  /* 0x00001fe6ea627589 */ /* 0x000fe200000e0000 */
[----:B------:R4:W-:Y:S01]  /*1d90*/  MUFU.EX2 R16, R22 ;  /* 0x0000001600107308 */ /* 0x0009e20000000800 */
[----:B-1----:R-:W-:Y:S02]  /*1da0*/  FSEL R88, R101, -INF , P2 ;  /* 0xff80000065587808 */ /* 0x002fe40001000000 */
[----:B------:R-:W-:Y:S01]  /*1db0*/  FSEL R97, R97, -INF , P2 ;  /* 0xff80000061617808 */ /* 0x000fe20001000000 */
[----:B------:R-:W-:Y:S01]  /*1dc0*/  SHFL.IDX PT, R96, R234, R231, 0x1f ;  /* 0x00001fe7ea607589 */ /* 0x000fe200000e0000 */
[----:B------:R-:W-:Y:S01]  /*1dd0*/  FSEL R90, R90, -INF , P1 ;  /* 0xff8000005a5a7808 */ /* 0x000fe20000800000 */
[----:B------:R-:W-:Y:S01]  /*1de0*/  FFMA.FTZ R89, R89, UR10, -R12 ;  /* 0x0000000a59597c23 */ /* 0x000fe2000801080c */
[----:B------:R-:W-:Y:S01]  /*1df0*/  FSEL R99, R99, -INF , P1 ;  /* 0xff80000063637808 */ /* 0x000fe20000800000 */
[----:B------:R-:W-:Y:S01]  /*1e00*/  SHFL.IDX PT, R101, R234, R228, 0x1f ;  /* 0x00001fe4ea657589 */ /* 0x000fe200000e0000 */
[----:B------:R-:W-:Y:S01]  /*1e10*/  FSEL R91, R91, -INF , P1 ;  /* 0xff8000005b5b7808 */ /* 0x000fe20000800000 */
[----:B------:R1:W-:Y:S01]  /*1e20*/  MUFU.EX2 R224, R89 ;  /* 0x0000005900e07308 */ /* 0x0003e20000000800 */
[--C-:B---3--:R-:W-:Y:S01]  /*1e30*/  FFMA.FTZ R100, R100, UR10, -R21.reuse ;  /* 0x0000000a64647c23 */ /* 0x108fe20008010815 */
[----:B----4-:R-:W-:Y:S01]  /*1e40*/  FFMA.FTZ R22, R102, UR10, -R21 ;  /* 0x0000000a66167c23 */ /* 0x010fe20008010815 */
[----:B------:R-:W-:Y:S01]  /*1e50*/  FFMA.FTZ R11, R90, UR10, -R11 ;  /* 0x0000000a5a0b7c23 */ /* 0x000fe2000801080b */
[----:B------:R-:W-:Y:S01]  /*1e60*/  FSEL R93, R108, -INF , P2 ;  /* 0xff8000006c5d7808 */ /* 0x000fe20001000000 */
[--C-:B-----5:R-:W-:Y:S01]  /*1e70*/  FFMA.FTZ R97, R97, UR10, -R18.reuse ;  /* 0x0000000a61617c23 */ /* 0x120fe20008010812 */
[----:B------:R-:W3:Y:S01]  /*1e80*/  SHFL.IDX PT, R90, R234, R2, 0x1f ;  /* 0x00001f02ea5a7589 */ /* 0x000ee200000e0000 */
[----:B------:R-:W-:Y:S01]  /*1e90*/  FFMA.FTZ R99, R99, UR10, -R18 ;  /* 0x0000000a63637c23 */ /* 0x000fe20008010812 */
[----:B------:R4:W-:Y:S01]  /*1ea0*/  MUFU.EX2 R21, R100 ;  /* 0x0000006400157308 */ /* 0x0009e20000000800 */
[--C-:B--2---:R-:W-:Y:S01]  /*1eb0*/  FFMA.FTZ R95, R88, UR10, -R23.reuse ;  /* 0x0000000a585f7c23 */ /* 0x104fe20008010817 */
[----:B------:R-:W-:Y:S01]  /*1ec0*/  FFMA.FTZ R88, R94, UR10, -R23 ;  /* 0x0000000a5e587c23 */ /* 0x000fe20008010817 */
[----:B-1----:R-:W-:Y:S01]  /*1ed0*/  FSEL R89, R104, -INF , P2 ;  /* 0xff80000068597808 */ /* 0x002fe20001000000 */
[----:B------:R-:W1:Y:S01]  /*1ee0*/  SHFL.IDX PT, R94, R234, R232, 0x1f ;  /* 0x00001fe8ea5e7589 */ /* 0x000e6200000e0000 */
[----:B------:R-:W-:Y:S01]  /*1ef0*/  FFMA.FTZ R12, R91, UR10, -R12 ;  /* 0x0000000a5b0c7c23 */ /* 0x000fe2000801080c */
[----:B------:R-:W-:-:S02]  /*1f00*/  FSEL R91, R106, -INF , P1 ;  /* 0xff8000006a5b7808 */ /* 0x000fc40000800000 */
[----:B------:R-:W-:Y:S01]  /*1f10*/  SHFL.IDX PT, R104, R234, R227, 0x1f ;  /* 0x00001fe3ea687589 */ /* 0x000fe200000e0000 */
[----:B------:R2:W-:Y:S01]  /*1f20*/  MUFU.EX2 R18, R97 ;  /* 0x0000006100127308 */ /* 0x0005e20000000800 */
[----:B------:R-:W-:Y:S02]  /*1f30*/  FSEL R103, R114, -INF , P1 ;  /* 0xff80000072677808 */ /* 0x000fe40000800000 */
[----:B----4-:R-:W4:Y:S01]  /*1f40*/  SHFL.IDX PT, R100, R234, R229, 0x1f ;  /* 0x00001fe5ea647589 */ /* 0x010f2200000e0000 */
[----:B------:R-:W-:Y:S02]  /*1f50*/  FSEL R115, R115, -INF , P1 ;  /* 0xff80000073737808 */ /* 0x000fe40000800000 */
[----:B------:R-:W-:Y:S01]  /*1f60*/  FSEL R92, R92, -INF , P2 ;  /* 0xff8000005c5c7808 */ /* 0x000fe20001000000 */
[----:B------:R-:W5:Y:S01]  /*1f70*/  SHFL.IDX PT, R106, R222, R2, 0x1f ;  /* 0x00001f02de6a7589 */ /* 0x000f6200000e0000 */
[----:B------:R1:W-:Y:S01]  /*1f80*/  MUFU.EX2 R20, R99 ;  /* 0x0000006300147308 */ /* 0x0003e20000000800 */
[----:B--2---:R-:W-:-:S02]  /*1f90*/  FSEL R97, R110, -INF , P1 ;  /* 0xff8000006e617808 */ /* 0x004fc40000800000 */
[----:B------:R-:W-:Y:S01]  /*1fa0*/  FFMA.FTZ R92, R92, UR10, -R13 ;  /* 0x0000000a5c5c7c23 */ /* 0x000fe2000801080d */
[----:B------:R-:W-:Y:S01]  /*1fb0*/  SHFL.IDX PT, R114, R222, R230, 0x1f ;  /* 0x00001fe6de727589 */ /* 0x000fe200000e0000 */
[----:B------:R-:W-:Y:S01]  /*1fc0*/  FSEL R119, R119, -INF , P1 ;  /* 0xff80000077777808 */ /* 0x000fe20000800000 */
[--C-:B---3--:R-:W-:Y:S01]  /*1fd0*/  FFMA.FTZ R89, R89, UR10, -R90.reuse ;  /* 0x0000000a59597c23 */ /* 0x108fe2000801085a */
[----:B------:R-:W-:Y:S01]  /*1fe0*/  FSEL R111, R111, -INF , P1 ;  /* 0xff8000006f6f7808 */ /* 0x000fe20000800000 */
[----:B------:R2:W-:Y:S01]  /*1ff0*/  MUFU.EX2 R23, R95 ;  /* 0x0000005f00177308 */ /* 0x0005e20000000800 */
[----:B-1----:R-:W-:Y:S01]  /*2000*/  FSEL R99, R113, -INF , P2 ;  /* 0xff80000071637808 */ /* 0x002fe20001000000 */
[----:B------:R-:W-:Y:S01]  /*2010*/  FFMA.FTZ R90, R91, UR10, -R90 ;  /* 0x0000000a5b5a7c23 */ /* 0x000fe2000801085a */
[--C-:B------:R-:W-:Y:S01]  /*2020*/  FFMA.FTZ R93, R93, UR10, -R94.reuse ;  /* 0x0000000a5d5d7c23 */ /* 0x100fe2000801085e */
[----:B------:R-:W-:Y:S01]  /*2030*/  FFMA.FTZ R94, R97, UR10, -R94 ;  /* 0x0000000a615e7c23 */ /* 0x000fe2000801085e */
[----:B------:R-:W-:Y:S01]  /*2040*/  FSEL R97, R112, -INF , P2 ;  /* 0xff80000070617808 */ /* 0x000fe20001000000 */
[----:B------:R-:W-:Y:S01]  /*2050*/  SHFL.IDX PT, R108, R222, R233, 0x1f ;  /* 0x00001fe9de6c7589 */ /* 0x000fe200000e0000 */
[----:B------:R-:W-:Y:S01]  /*2060*/  FSEL R102, R116, -INF , P2 ;  /* 0xff80000074667808 */ /* 0x000fe20001000000 */
[----:B------:R1:W-:Y:S01]  /*2070*/  MUFU.EX2 R13, R92 ;  /* 0x0000005c000d7308 */ /* 0x0003e20000000800 */
[----:B--2---:R-:W-:Y:S01]  /*2080*/  FSEL R95, R109, -INF , P2 ;  /* 0xff8000006d5f7808 */ /* 0x004fe20001000000 */
[----:B------:R-:W-:Y:S01]  /*2090*/  FFMA.FTZ R97, R97, UR10, -R98 ;  /* 0x0000000a61617c23 */ /* 0x000fe20008010862 */
[----:B----4-:R-:W-:Y:S01]  /*20a0*/  FFMA.FTZ R99, R99, UR10, -R100 ;  /* 0x0000000a63637c23 */ /* 0x010fe20008010864 */
[----:B------:R-:W-:Y:S01]  /*20b0*/  FFMA.FTZ R98, R103, UR10, -R98 ;  /* 0x0000000a67627c23 */ /* 0x000fe20008010862 */
[----:B------:R-:W-:Y:S01]  /*20c0*/  FFMA.FTZ R100, R115, UR10, -R100 ;  /* 0x0000000a73647c23 */ /* 0x000fe20008010864 */
[----:B------:R-:W2:Y:S01]  /*20d0*/  SHFL.IDX PT, R112, R222, R231, 0x1f ;  /* 0x00001fe7de707589 */ /* 0x000ea200000e0000 */
[----:B------:R-:W-:Y:S01]  /*20e0*/  FSEL R103, R117, -INF , P2 ;  /* 0xff80000075677808 */ /* 0x000fe20001000000 */
[----:B------:R-:W-:Y:S01]  /*20f0*/  FFMA.FTZ R95, R95, UR10, -R96 ;  /* 0x0000000a5f5f7c23 */ /* 0x000fe20008010860 */
[----:B------:R-:W-:Y:S01]  /*2100*/  FSEL R118, R118, -INF , P1 ;  /* 0xff80000076767808 */ /* 0x000fe20000800000 */
[----:B------:R-:W3:Y:S01]  /*2110*/  SHFL.IDX PT, R115, R222, R229, 0x1f ;  /* 0x00001fe5de737589 */ /* 0x000ee200000e0000 */
[----:B------:R-:W-:Y:S01]  /*2120*/  FSEL R91, R105, -INF , P2 ;  /* 0xff800000695b7808 */ /* 0x000fe20001000000 */
[--C-:B------:R-:W-:Y:S01]  /*2130*/  FFMA.FTZ R103, R103, UR10, -R104.reuse ;  /* 0x0000000a67677c23 */ /* 0x100fe20008010868 */
[----:B------:R-:W-:Y:S01]  /*2140*/  FFMA.FTZ R104, R119, UR10, -R104 ;  /* 0x0000000a77687c23 */ /* 0x000fe20008010868 */
[----:B-1----:R-:W1:Y:S01]  /*2150*/  SHFL.IDX PT, R92, R234, R233, 0x1f ;  /* 0x00001fe9ea5c7589 */ /* 0x002e6200000e0000 */
[----:B------:R-:W-:Y:S01]  /*2160*/  FFMA.FTZ R96, R111, UR10, -R96 ;  /* 0x0000000a6f607c23 */ /* 0x000fe20008010860 */
[----:B------:R-:W-:Y:S01]  /*2170*/  FSEL R105, R120, -INF , P2 ;  /* 0xff80000078697808 */ /* 0x000fe20001000000 */
[--C-:B------:R-:W-:Y:S01]  /*2180*/  FFMA.FTZ R102, R102, UR10, -R101.reuse ;  /* 0x0000000a66667c23 */ /* 0x100fe20008010865 */
[----:B------:R-:W4:Y:S01]  /*2190*/  SHFL.IDX PT, R119, R222, R228, 0x1f ;  /* 0x00001fe4de777589 */ /* 0x000f2200000e0000 */
[----:B------:R-:W-:Y:S01]  /*21a0*/  FSEL R111, R122, -INF , P1 ;  /* 0xff8000007a6f7808 */ /* 0x000fe20000800000 */
[----:B------:R-:W-:Y:S01]  /*21b0*/  FFMA.FTZ R101, R118, UR10, -R101 ;  /* 0x0000000a76657c23 */ /* 0x000fe20008010865 */
[----:B------:R-:W-:Y:S01]  /*21c0*/  FSEL R110, R124, -INF , P2 ;  /* 0xff8000007c6e7808 */ /* 0x000fe20001000000 */
[--C-:B-----5:R-:W-:Y:S01]  /*21d0*/  FFMA.FTZ R105, R105, UR10, -R106.reuse ;  /* 0x0000000a69697c23 */ /* 0x120fe2000801086a */
[----:B------:R-:W5:Y:S01]  /*21e0*/  SHFL.IDX PT, R124, R216, R232, 0x1f ;  /* 0x00001fe8d87c7589 */ /* 0x000f6200000e0000 */
[----:B------:R-:W-:Y:S01]  /*21f0*/  FSEL R118, R131, -INF , P1 ;  /* 0xff80000083767808 */ /* 0x000fe20000800000 */
[----:B------:R-:W-:Y:S01]  /*2200*/  FFMA.FTZ R106, R111, UR10, -R106 ;  /* 0x0000000a6f6a7c23 */ /* 0x000fe2000801086a */
[----:B------:R-:W-:Y:S01]  /*2210*/  FSEL R111, R125, -INF , P2 ;  /* 0xff8000007d6f7808 */ /* 0x000fe20001000000 */
[----:B------:R-:W5:Y:S01]  /*2220*/  SHFL.IDX PT, R131, R216, R233, 0x1f ;  /* 0x00001fe9d8837589 */ /* 0x000f6200000e0000 */
[----:B------:R-:W-:Y:S01]  /*2230*/  FSEL R127, R127, -INF , P1 ;  /* 0xff8000007f7f7808 */ /* 0x000fe20000800000 */
[----:B------:R-:W-:Y:S01]  /*2240*/  MUFU.EX2 R11, R11 ;  /* 0x0000000b000b7308 */ /* 0x000fe20000000800 */
[----:B------:R-:W-:Y:S01]  /*2250*/  FSEL R113, R128, -INF , P2 ;  /* 0xff80000080717808 */ /* 0x000fe20001000000 */
[--C-:B--2---:R-:W-:Y:S01]  /*2260*/  FFMA.FTZ R111, R111, UR10, -R112.reuse ;  /* 0x0000000a6f6f7c23 */ /* 0x104fe20008010870 */
[----:B------:R-:W-:Y:S01]  /*2270*/  FSEL R116, R129, -INF , P2 ;  /* 0xff80000081747808 */ /* 0x000fe20001000000 */
[----:B------:R-:W-:Y:S01]  /*2280*/  FFMA.FTZ R112, R127, UR10, -R112 ;  /* 0x0000000a7f707c23 */ /* 0x000fe20008010870 */
[----:B------:R-:W-:Y:S01]  /*2290*/  FSEL R117, R130, -INF , P1 ;  /* 0xff80000082757808 */ /* 0x000fe20000800000 */
[--C-:B------:R-:W-:Y:S01]  /*22a0*/  FFMA.FTZ R113, R113, UR10, -R114.reuse ;  /* 0x0000000a71717c23 */ /* 0x100fe20008010872 */
[----:B------:R-:W2:Y:S01]  /*22b0*/  SHFL.IDX PT, R109, R222, R232, 0x1f ;  /* 0x00001fe8de6d7589 */ /* 0x000ea200000e0000 */
[--C-:B---3--:R-:W-:Y:S01]  /*22c0*/  FFMA.FTZ R116, R116, UR10, -R115.reuse ;  /* 0x0000000a74747c23 */ /* 0x108fe20008010873 */
[----:B------:R-:W-:Y:S01]  /*22d0*/  FFMA.FTZ R115, R118, UR10, -R115 ;  /* 0x0000000a76737c23 */ /* 0x000fe20008010873 */
[----:B------:R-:W-:Y:S01]  /*22e0*/  FFMA.FTZ R114, R117, UR10, -R114 ;  /* 0x0000000a75727c23 */ /* 0x000fe20008010872 */
[----:B------:R-:W3:Y:S01]  /*22f0*/  SHFL.IDX PT, R127, R216, R231, 0x1f ;  /* 0x00001fe7d87f7589 */ /* 0x000ee200000e0000 */
[----:B------:R-:W-:Y:S01]  /*2300*/  FSEL R107, R107, -INF , P1 ;  /* 0xff8000006b6b7808 */ /* 0x000fe20000800000 */
[--C-:B-1----:R-:W-:Y:S01]  /*2310*/  FFMA.FTZ R91, R91, UR10, -R92.reuse ;  /* 0x0000000a5b5b7c23 */ /* 0x102fe2000801085c */
[----:B------:R-:W-:Y:S01]  /*2320*/  FSEL R117, R132, -INF , P2 ;  /* 0xff80000084757808 */ /* 0x000fe20001000000 */
[----:B------:R-:W1:Y:S01]  /*2330*/  SHFL.IDX PT, R122, R222, R227, 0x1f ;  /* 0x00001fe3de7a7589 */ /* 0x000e6200000e0000 */
[----:B------:R-:W-:Y:S01]  /*2340*/  FSEL R118, R134, -INF , P1 ;  /* 0xff80000086767808 */ /* 0x000fe20000800000 */
[----:B------:R-:W-:Y:S01]  /*2350*/  FFMA.FTZ R92, R107, UR10, -R92 ;  /* 0x0000000a6b5c7c23 */ /* 0x000fe2000801085c */
[----:B------:R-:W-:Y:S01]  /*2360*/  FSEL R107, R121, -INF , P2 ;  /* 0xff800000796b7808 */ /* 0x000fe20001000000 */
[----:B----4-:R-:W-:Y:S01]  /*2370*/  FFMA.FTZ R117, R117, UR10, -R119 ;  /* 0x0000000a75757c23 */ /* 0x010fe20008010877 */
[----:B------:R-:W4:Y:S01]  /*2380*/  SHFL.IDX PT, R129, R216, R229, 0x1f ;  /* 0x00001fe5d8817589 */ /* 0x000f2200000e0000 */
[----:B------:R-:W-:-:S02]  /*2390*/  WARPGROUP.DEPBAR.LE gsb0, 0x0 ;  /* 0x00008000000079c5 */ /* 0x000fc40000010000 */
[----:B------:R-:W-:Y:S01]  /*23a0*/  WARPGROUP.ARRIVE ;  /* 0x00000000000079c5 */ /* 0x000fe20000000000 */
[----:B------:R-:W-:Y:S01]  /*23b0*/  FFMA.FTZ R118, R118, UR10, -R119 ;  /* 0x0000000a76767c23 */ /* 0x000fe20008010877 */
[----:B------:R-:W-:Y:S01]  /*23c0*/  FSEL R119, R140, -INF , P2 ;  /* 0xff8000008c777808 */ /* 0x000fe20001000000 */
[----:B------:R-:W-:Y:S01]  /*23d0*/  FFMA.FTZ R107, R107, UR10, -R108 ;  /* 0x0000000a6b6b7c23 */ /* 0x000fe2000801086c */
[----:B------:R-:W-:Y:S01]  /*23e0*/  FSEL R123, R123, -INF , P1 ;  /* 0xff8000007b7b7808 */ /* 0x000fe20000800000 */
[----:B------:R-:W-:Y:S01]  /*23f0*/  SHFL.IDX PT, R134, R216, R230, 0x1f ;  /* 0x00001fe6d8867589 */ /* 0x000fe200000e0000 */
[----:B------:R-:W-:Y:S01]  /*2400*/  HGMMA.64x128x16.F32.BF16 R24, gdesc[UR4], R24, gsb0 ;  /* 0x01e00000041879f0 */ /* 0x000fe20008001818 */
[----:B------:R-:W-:Y:S01]  /*2410*/  UIADD3 UR6, UR8, 0x4, URZ ;  /* 0x0000000408067890 */ /* 0x000fe2000fffe03f */
[----:B------:R-:W-:Y:S01]  /*2420*/  FSEL R132, R137, -INF , P2 ;  /* 0xff80000089847808 */ /* 0x000fe20001000000 */
[----:B------:R-:W-:Y:S01]  /*2430*/  UIADD3 UR4, UR9, 0x4, URZ ;  /* 0x0000000409047890 */ /* 0x000fe2000fffe03f */
[----:B------:R-:W-:Y:S01]  /*2440*/  FSEL R120, R139, -INF , P1 ;  /* 0xff8000008b787808 */ /* 0x000fe20000800000 */
[----:B------:R-:W-:Y:S01]  /*2450*/  UMOV UR7, 0x40000040 ;  /* 0x4000004000077882 */ /* 0x000fe20000000000 */
[----:B------:R-:W-:Y:S01]  /*2460*/  UMOV UR5, 0x40000040 ;  /* 0x4000004000057882 */ /* 0x000fe20000000000 */
[----:B-----5:R-:W-:Y:S01]  /*2470*/  FFMA.FTZ R128, R119, UR10, -R124 ;  /* 0x0000000a77807c23 */ /* 0x020fe2000801087c */
[----:B------:R-:W-:Y:S01]  /*2480*/  FFMA.FTZ R108, R123, UR10, -R108 ;  /* 0x0000000a7b6c7c23 */ /* 0x000fe2000801086c */
[----:B------:R-:W5:Y:S01]  /*2490*/  SHFL.IDX PT, R119, R216, R227, 0x1f ;  /* 0x00001fe3d8777589 */ /* 0x000f6200000e0000 */
[--C-:B------:R-:W-:Y:S01]  /*24a0*/  FFMA.FTZ R132, R132, UR10, -R131.reuse ;  /* 0x0000000a84847c23 */ /* 0x100fe20008010883 */
[----:B------:R-:W-:Y:S01]  /*24b0*/  FFMA.FTZ R131, R120, UR10, -R131 ;  /* 0x0000000a78837c23 */ /* 0x000fe20008010883 */
[----:B------:R-:W-:Y:S01]  /*24c0*/  FSEL R130, R141, -INF , P2 ;  /* 0xff8000008d827808 */ /* 0x000fe20001000000 */
[----:B------:R-:W5:Y:S01]  /*24d0*/  SHFL.IDX PT, R123, R216, R2, 0x1f ;  /* 0x00001f02d87b7589 */ /* 0x000f6200000e0000 */
[----:B------:R-:W-:Y:S01]  /*24e0*/  FSEL R120, R143, -INF , P1 ;  /* 0xff8000008f787808 */ /* 0x000fe20000800000 */
[----:B--2---:R-:W-:Y:S01]  /*24f0*/  FFMA.FTZ R110, R110, UR10, -R109 ;  /* 0x0000000a6e6e7c23 */ /* 0x004fe2000801086d */
[----:B------:R-:W-:Y:S01]  /*2500*/  FSEL R126, R126, -INF , P1 ;  /* 0xff8000007e7e7808 */ /* 0x000fe20000800000 */
[--C-:B---3--:R-:W-:Y:S01]  /*2510*/  FFMA.FTZ R130, R130, UR10, -R127.reuse ;  /* 0x0000000a82827c23 */ /* 0x108fe2000801087f */
[----:B------:R-:W-:Y:S01]  /*2520*/  FSEL R133, R133, -INF , P2 ;  /* 0xff80000085857808 */ /* 0x000fe20001000000 */
[----:B------:R-:W-:Y:S01]  /*2530*/  FFMA.FTZ R127, R120, UR10, -R127 ;  /* 0x0000000a787f7c23 */ /* 0x000fe2000801087f */
[----:B------:R-:W-:Y:S01]  /*2540*/  FSEL R120, R145, -INF , P2 ;  /* 0xff80000091787808 */ /* 0x000fe20001000000 */
[----:B------:R-:W-:Y:S01]  /*2550*/  FFMA.FTZ R109, R126, UR10, -R109 ;  /* 0x0000000a7e6d7c23 */ /* 0x000fe2000801086d */
[----:B------:R-:W-:Y:S01]  /*2560*/  FSEL R126, R136, -INF , P2 ;  /* 0xff800000887e7808 */ /* 0x000fe20001000000 */
[--C-:B-1----:R-:W-:Y:S01]  /*2570*/  FFMA.FTZ R222, R133, UR10, -R122.reuse ;  /* 0x0000000a85de7c23 */ /* 0x102fe2000801087a */
[----:B------:R-:W-:Y:S01]  /*2580*/  FSEL R136, R147, -INF , P1 ;  /* 0xff80000093887808 */ /* 0x000fe20000800000 */
[--C-:B----4-:R-:W-:Y:S01]  /*2590*/  FFMA.FTZ R133, R120, UR10, -R129.reuse ;  /* 0x0000000a78857c23 */ /* 0x110fe20008010881 */
[----:B------:R-:W-:Y:S01]  /*25a0*/  FSEL R120, R149, -INF , P2 ;  /* 0xff80000095787808 */ /* 0x000fe20001000000 */
[----:B------:R-:W-:Y:S01]  /*25b0*/  MUFU.EX2 R12, R12 ;  /* 0x0000000c000c7308 */ /* 0x000fe20000000800 */
[----:B------:R-:W-:Y:S01]  /*25c0*/  FSEL R138, R138, -INF , P1 ;  /* 0xff8000008a8a7808 */ /* 0x000fe20000800000 */
[----:B------:R-:W-:Y:S01]  /*25d0*/  FFMA.FTZ R129, R136, UR10, -R129 ;  /* 0x0000000a88817c23 */ /* 0x000fe20008010881 */
[----:B------:R-:W-:Y:S01]  /*25e0*/  FSEL R136, R151, -INF , P1 ;  /* 0xff80000097887808 */ /* 0x000fe20000800000 */
[----:B------:R-:W-:Y:S01]  /*25f0*/  VIADD R234, R225, 0x20c00 ;  /* 0x00020c00e1ea7836 */ /* 0x000fe20000000000 */
[----:B------:R-:W-:Y:S01]  /*2600*/  FSEL R135, R135, -INF , P1 ;  /* 0xff80000087877808 */ /* 0x000fe20000800000 */
[--C-:B-----5:R-:W-:Y:S01]  /*2610*/  FFMA.FTZ R120, R120, UR10, -R119.reuse ;  /* 0x0000000a78787c23 */ /* 0x120fe20008010877 */
[----:B------:R-:W-:Y:S01]  /*2620*/  FSEL R121, R142, -INF , P1 ;  /* 0xff8000008e797808 */ /* 0x000fe20000800000 */
[----:B------:R-:W-:Y:S01]  /*2630*/  FFMA.FTZ R119, R136, UR10, -R119 ;  /* 0x0000000a88777c23 */ /* 0x000fe20008010877 */
[----:B------:R-:W-:Y:S01]  /*2640*/  FSEL R125, R146, -INF , P1 ;  /* 0xff800000927d7808 */ /* 0x000fe20000800000 */
[--C-:B------:R-:W-:Y:S01]  /*2650*/  FFMA.FTZ R126, R126, UR10, -R123.reuse ;  /* 0x0000000a7e7e7c23 */ /* 0x100fe2000801087b */
[----:B------:R-:W-:Y:S01]  /*2660*/  FFMA.FTZ R123, R138, UR10, -R123 ;  /* 0x0000000a8a7b7c23 */ /* 0x000fe2000801087b */
[----:B------:R-:W-:Y:S01]  /*2670*/  FFMA.FTZ R122, R135, UR10, -R122 ;  /* 0x0000000a877a7c23 */ /* 0x000fe2000801087a */
[----:B------:R-:W-:Y:S01]  /*2680*/  FFMA.FTZ R124, R121, UR10, -R124 ;  /* 0x0000000a797c7c23 */ /* 0x000fe2000801087c */
[----:B------:R-:W-:Y:S01]  /*2690*/  FSEL R135, R144, -INF , P2 ;  /* 0xff80000090877808 */ /* 0x000fe20001000000 */
[----:B------:R-:W1:Y:S01]  /*26a0*/  SHFL.IDX PT, R121, R216, R228, 0x1f ;  /* 0x00001fe4d8797589 */ /* 0x000e6200000e0000 */
[----:B------:R-:W-:Y:S01]  /*26b0*/  FSEL R148, R148, -INF , P2 ;  /* 0xff80000094947808 */ /* 0x000fe20001000000 */
[----:B------:R-:W-:Y:S01]  /*26c0*/  MUFU.EX2 R22, R22 ;  /* 0x0000001600167308 */ /* 0x000fe20000000800 */
[----:B------:R-:W-:Y:S01]  /*26d0*/  FSEL R150, R150, -INF , P1 ;  /* 0xff80000096967808 */ /* 0x000fe20000800000 */
[--C-:B------:R-:W-:Y:S01]  /*26e0*/  FFMA.FTZ R135, R135, UR10, -R134.reuse ;  /* 0x0000000a87877c23 */ /* 0x100fe20008010886 */
[----:B------:R-:W-:-:S05]  /*26f0*/  FFMA.FTZ R134, R125, UR10, -R134 ;  /* 0x0000000a7d867c23 */ /* 0x000fca0008010886 */
[----:B------:R-:W-:Y:S08]  /*2700*/  MUFU.EX2 R88, R88 ;  /* 0x0000005800587308 */ /* 0x000ff00000000800 */
[----:B------:R-:W2:Y:S01]  /*2710*/  MUFU.EX2 R14, R14 ;  /* 0x0000000e000e7308 */ /* 0x000ea20000000800 */
[--C-:B-1----:R-:W-:Y:S01]  /*2720*/  FFMA.FTZ R125, R148, UR10, -R121.reuse ;  /* 0x0000000a947d7c23 */ /* 0x102fe20008010879 */
[----:B------:R-:W-:-:S06]  /*2730*/  FFMA.FTZ R121, R150, UR10, -R121 ;  /* 0x0000000a96797c23 */ /* 0x000fcc0008010879 */
[----:B------:R-:W-:Y:S08]  /*2740*/  MUFU.EX2 R17, R17 ;  /* 0x0000001100117308 */ /* 0x000ff00000000800 */
[----:B------:R-:W1:Y:S08]  /*2750*/  MUFU.EX2 R89, R89 ;  /* 0x0000005900597308 */ /* 0x000e700000000800 */
[----:B------:R-:W-:Y:S08]  /*2760*/  MUFU.EX2 R90, R90 ;  /* 0x0000005a005a7308 */ /* 0x000ff00000000800 */
[----:B------:R-:W3:Y:S08]  /*2770*/  MUFU.EX2 R91, R91 ;  /* 0x0000005b005b7308 */ /* 0x000ef00000000800 */
[----:B------:R-:W4:Y:S08]  /*2780*/  MUFU.EX2 R92, R92 ;  /* 0x0000005c005c7308 */ /* 0x000f300000000800 */
[----:B------:R-:W5:Y:S08]  /*2790*/  MUFU.EX2 R110, R110 ;  /* 0x0000006e006e7308 */ /* 0x000f700000000800 */
[----:B------:R-:W5:Y:S08]  /*27a0*/  MUFU.EX2 R109, R109 ;  /* 0x0000006d006d7308 */ /* 0x000f700000000800 */
[----:B------:R-:W-:Y:S08]  /*27b0*/  MUFU.EX2 R111, R111 ;  /* 0x0000006f006f7308 */ /* 0x000ff00000000800 */
[----:B------:R-:W-:Y:S01]  /*27c0*/  MUFU.EX2 R112, R112 ;  /* 0x0000007000707308 */ /* 0x000fe20000000800 */
[----:B------:R-:W-:-:S02]  /*27d0*/  WARPGROUP.DEPBAR.LE gsb0, 0x0 ;  /* 0x00008000000079c5 */ /* 0x000fc40000010000 */
[----:B------:R-:W-:-:S05]  /*27e0*/  WARPGROUP.ARRIVE ;  /* 0x00000000000079c5 */ /* 0x000fca0000000000 */
[----:B------:R-:W-:Y:S01]  /*27f0*/  MUFU.EX2 R113, R113 ;  /* 0x0000007100717308 */ /* 0x000fe20000000800 */
[----:B------:R-:W-:Y:S01]  /*2800*/  HGMMA.64x128x16.F32.BF16 R24, gdesc[UR4], R24, gsb0 ;  /* 0x01e00000041879f0 */ /* 0x000fe20008001818 */
[----:B------:R-:W-:Y:S02]  /*2810*/  UIADD3 UR6, UR8, 0x6, URZ ;  /* 0x0000000608067890 */ /* 0x000fe4000fffe03f */
[----:B------:R-:W-:Y:S01]  /*2820*/  UIADD3 UR4, UR9, 0x6, URZ ;  /* 0x0000000609047890 */ /* 0x000fe2000fffe03f */
[----:B------:R-:W-:Y:S01]  /*2830*/  UMOV UR7, 0x40000040 ;  /* 0x4000004000077882 */ /* 0x000fe20000000000 */
[----:B------:R-:W-:Y:S02]  /*2840*/  UMOV UR5, 0x40000040 ;  /* 0x4000004000057882 */ /* 0x000fe40000000000 */
[----:B------:R-:W-:Y:S08]  /*2850*/  MUFU.EX2 R116, R116 ;  /* 0x0000007400747308 */ /* 0x000ff00000000800 */
[----:B------:R-:W5:Y:S08]  /*2860*/  MUFU.EX2 R19, R19 ;  /* 0x0000001300137308 */ /* 0x000f700000000800 */
[----:B------:R-:W-:Y:S08]  /*2870*/  MUFU.EX2 R105, R105 ;  /* 0x0000006900697308 */ /* 0x000ff00000000800 */
        /* <DEDUP_REMOVED lines=12> */
[----:B------:R-:W-:Y:S01]  /*2940*/  MUFU.EX2 R100, R100 ;  /* 0x0000006400647308 */ /* 0x000fe20000000800 */
[----:B------:R-:W-:-:S02]  /*2950*/  WARPGROUP.DEPBAR.LE gsb0, 0x0 ;  /* 0x00008000000079c5 */ /* 0x000fc40000010000 */
[----:B------:R-:W-:-:S05]  /*2960*/  WARPGROUP.ARRIVE ;  /* 0x00000000000079c5 */ /* 0x000fca0000000000 */
[----:B------:R-:W-:Y:S01]  /*2970*/  MUFU.EX2 R102, R102 ;  /* 0x0000006600667308 */ /* 0x000fe20000000800 */
[----:B------:R-:W-:Y:S01]  /*2980*/  HGMMA.64x128x16.F32.BF16 R24, gdesc[UR4], R24, gsb0 ;  /* 0x01e00000041879f0 */ /* 0x000fe20008001818 */
[----:B------:R-:W-:Y:S01]  /*2990*/  R2UR UR4, R218 ;  /* 0x00000000da0472ca */ /* 0x000fe200000e0000 */
[----:B------:R-:W-:-:S05]  /*29a0*/  UMOV UR7, 0x40000040 ;  /* 0x4000004000077882 */ /* 0x000fca0000000000 */
[----:B------:R-:W-:Y:S01]  /*29b0*/  MUFU.EX2 R101, R101 ;  /* 0x0000006500657308 */ /* 0x000fe20000000800 */
[----:B------:R-:W-:-:S07]  /*29c0*/  R2UR UR5, R225 ;  /* 0x00000000e10572ca */ /* 0x000fce00000e0000 */
[----:B------:R-:W-:Y:S01]  /*29d0*/  MUFU.EX2 R103, R103 ;  /* 0x0000006700677308 */ /* 0x000fe20000000800 */
[----:B------:R-:W-:-:S05]  /*29e0*/  UMOV UR6, UR4 ;  /* 0x0000000400067c82 */ /* 0x000fca0008000000 */
[----:B------:R-:W-:Y:S02]  /*29f0*/  USHF.R.U32.HI UR5, URZ, 0x4, UR5 ;  /* 0x000000043f057899 */ /* 0x000fe40008011605 */
[----:B------:R-:W-:Y:S02]  /*2a00*/  MUFU.EX2 R104, R104 ;  /* 0x0000006800687308 */ /* 0x000fe40000000800 */
[----:B------:R-:W-:-:S03]  /*2a10*/  ULOP3.LUT UR9, UR5, 0x3fff, URZ, 0xc0, !UPT ;  /* 0x00003fff05097892 */ /* 0x000fc6000f8ec03f */
[----:B------:R-:W-:-:S03]  /*2a20*/  UMOV UR5, 0x40000040 ;  /* 0x4000004000057882 */ /* 0x000fc60000000000 */
        /* <DEDUP_REMOVED lines=11> */
[----:B------:R-:W2:Y:S04]  /*2ae0*/  LDS R217, [R217+0x400] ;  /* 0x00040000d9d97984 */ /* 0x000ea80000000800 */
[----:B------:R-:W-:Y:S04]  /*2af0*/  LDS R221, [R221+0x400] ;  /* 0x00040000dddd7984 */ /* 0x000fe80000000800 */
[----:B------:R-:W-:Y:S04]  /*2b00*/  LDS R220, [R220+0x400] ;  /* 0x00040000dcdc7984 */ /* 0x000fe80000000800 */
[----:B------:R-:W-:Y:S04]  /*2b10*/  LDS R219, [R219+0x400] ;  /* 0x00040000dbdb7984 */ /* 0x000fe80000000800 */
[----:B--2---:R-:W2:Y:S04]  /*2b20*/  SHFL.IDX PT, R137, R217, R233, 0x1f ;  /* 0x00001fe9d9897589 */ /* 0x004ea800000e0000 */
[----:B------:R-:W1:Y:S04]  /*2b30*/  SHFL.IDX PT, R141, R217, R232, 0x1f ;  /* 0x00001fe8d98d7589 */ /* 0x000e6800000e0000 */
[----:B------:R-:W3:Y:S04]  /*2b40*/  SHFL.IDX PT, R143, R217, R229, 0x1f ;  /* 0x00001fe5d98f7589 */ /* 0x000ee800000e0000 */
[----:B------:R-:W4:Y:S04]  /*2b50*/  SHFL.IDX PT, R139, R217, R231, 0x1f ;  /* 0x00001fe7d98b7589 */ /* 0x000f2800000e0000 */
[----:B------:R-:W5:Y:S04]  /*2b60*/  SHFL.IDX PT, R140, R217, R230, 0x1f ;  /* 0x00001fe6d98c7589 */ /* 0x000f6800000e0000 */
[----:B------:R-:W5:Y:S01]  /*2b70*/  SHFL.IDX PT, R145, R217, R228, 0x1f ;  /* 0x00001fe4d9917589 */ /* 0x000f6200000e0000 */
[--C-:B--2---:R-:W-:Y:S01]  /*2b80*/  FADD.FTZ R136, R25, -R137.reuse ;  /* 0x8000008919887221 */ /* 0x104fe20000010000 */
[----:B------:R-:W-:-:S02]  /*2b90*/  FADD.FTZ R137, R27, -R137 ;  /* 0x800000891b897221 */ /* 0x000fc40000010000 */
[----:B------:R-:W2:Y:S01]  /*2ba0*/  SHFL.IDX PT, R147, R217, R2, 0x1f ;  /* 0x00001f02d9937589 */ /* 0x000ea200000e0000 */
[--C-:B-1----:R-:W-:Y:S01]  /*2bb0*/  FADD.FTZ R138, R28, -R141.reuse ;  /* 0x8000008d1c8a7221 */ /* 0x102fe20000010000 */
[----:B------:R-:W-:Y:S02]  /*2bc0*/  FADD.FTZ R25, R30, -R141 ;  /* 0x8000008d1e197221 */ /* 0x000fe40000010000 */
[----:B------:R-:W1:Y:S01]  /*2bd0*/  SHFL.IDX PT, R217, R217, R227, 0x1f ;  /* 0x00001fe3d9d97589 */ /* 0x000e6200000e0000 */
[----:B------:R-:W-:Y:S01]  /*2be0*/  MUFU.EX2 R30, R126 ;  /* 0x0000007e001e7308 */ /* 0x000fe20000000800 */
[--C-:B---3--:R-:W-:Y:S01]  /*2bf0*/  FADD.FTZ R141, R33, -R143.reuse ;  /* 0x8000008f218d7221 */ /* 0x108fe20000010000 */
[----:B------:R-:W-:Y:S01]  /*2c00*/  FADD.FTZ R143, R35, -R143 ;  /* 0x8000008f238f7221 */ /* 0x000fe20000010000 */
[----:B------:R-:W3:Y:S01]  /*2c10*/  SHFL.IDX PT, R33, R221, R230, 0x1f ;  /* 0x00001fe6dd217589 */ /* 0x000ee200000e0000 */
[----:B------:R-:W-:Y:S01]  /*2c20*/  FMUL.FTZ R25, R14, R25 ;  /* 0x000000190e197220 */ /* 0x000fe20000410000 */
[--C-:B----4-:R-:W-:Y:S01]  /*2c30*/  FADD.FTZ R142, R29, -R139.reuse ;  /* 0x8000008b1d8e7221 */ /* 0x110fe20000010000 */
[----:B------:R-:W-:Y:S01]  /*2c40*/  FADD.FTZ R27, R31, -R139 ;  /* 0x8000008b1f1b7221 */ /* 0x000fe20000010000 */
[----:B------:R-:W4:Y:S01]  /*2c50*/  SHFL.IDX PT, R146, R221, R2, 0x1f ;  /* 0x00001f02dd927589 */ /* 0x000f2200000e0000 */
[----:B------:R2:W-:Y:S01]  /*2c60*/  MUFU.EX2 R29, R122 ;  /* 0x0000007a001d7308 */ /* 0x0005e20000000800 */
[--C-:B-----5:R-:W-:Y:S01]  /*2c70*/  FADD.FTZ R139, R32, -R140.reuse ;  /* 0x8000008c208b7221 */ /* 0x120fe20000010000 */
[----:B------:R-:W-:Y:S01]  /*2c80*/  FADD.FTZ R140, R34, -R140 ;  /* 0x8000008c228c7221 */ /* 0x000fe20000010000 */
[----:B------:R-:W5:Y:S01]  /*2c90*/  SHFL.IDX PT, R32, R221, R233, 0x1f ;  /* 0x00001fe9dd207589 */ /* 0x000f6200000e0000 */
[----:B------:R-:W-:Y:S01]  /*2ca0*/  FMUL.FTZ R141, R18, R141 ;  /* 0x0000008d128d7220 */ /* 0x000fe20000410000 */
[--C-:B------:R-:W-:Y:S01]  /*2cb0*/  FADD.FTZ R144, R36, -R145.reuse ;  /* 0x8000009124907221 */ /* 0x100fe20000010000 */
[----:B------:R-:W-:Y:S01]  /*2cc0*/  FADD.FTZ R38, R38, -R145 ;  /* 0x8000009126267221 */ /* 0x000fe20000010000 */
[----:B------:R-:W5:Y:S01]  /*2cd0*/  SHFL.IDX PT, R34, R221, R228, 0x1f ;  /* 0x00001fe4dd227589 */ /* 0x000f6200000e0000 */
[----:B------:R-:W-:Y:S02]  /*2ce0*/  MUFU.EX2 R31, R123 ;  /* 0x0000007b001f7308 */ /* 0x000fe40000000800 */
[----:B------:R-:W-:Y:S01]  /*2cf0*/  FMUL.FTZ R38, R22, R38 ;  /* 0x0000002616267220 */ /* 0x000fe20000410000 */
[----:B--2---:R-:W2:Y:S01]  /*2d00*/  SHFL.IDX PT, R122, R221, R232, 0x1f ;  /* 0x00001fe8dd7a7589 */ /* 0x004ea200000e0000 */
[--C-:B------:R-:W-:Y:S01]  /*2d10*/  FADD.FTZ R24, R24, -R147.reuse ;  /* 0x8000009318187221 */ /* 0x100fe20000010000 */
[----:B------:R-:W-:-:S02]  /*2d20*/  FADD.FTZ R26, R26, -R147 ;  /* 0x800000931a1a7221 */ /* 0x000fc40000010000 */
[----:B------:R-:W2:Y:S01]  /*2d30*/  SHFL.IDX PT, R35, R221, R229, 0x1f ;  /* 0x00001fe5dd237589 */ /* 0x000ea200000e0000 */
[--C-:B-1----:R-:W-:Y:S01]  /*2d40*/  FADD.FTZ R37, R37, -R217.reuse ;  /* 0x800000d925257221 */ /* 0x102fe20000010000 */
[----:B------:R-:W-:Y:S01]  /*2d50*/  FADD.FTZ R39, R39, -R217 ;  /* 0x800000d927277221 */ /* 0x000fe20000010000 */
[----:B------:R-:W1:Y:S01]  /*2d60*/  MUFU.EX2 R28, R222 ;  /* 0x000000de001c7308 */ /* 0x000e620000000800 */
        /* <DEDUP_REMOVED lines=15> */
[----:B------:R5:W-:Y:S01]  /*2e60*/  MUFU.EX2 R34, R128 ;  /* 0x0000008000227308 */ /* 0x000be20000000800 */
[--C-:B--2---:R-:W-:Y:S01]  /*2e70*/  FADD.FTZ R44, R44, -R122.reuse ;  /* 0x8000007a2c2c7221 */ /* 0x104fe20000010000 */
[----:B------:R-:W-:Y:S01]  /*2e80*/  FADD.FTZ R46, R46, -R122 ;  /* 0x8000007a2e2e7221 */ /* 0x000fe20000010000 */
[----:B-1----:R-:W-:Y:S01]  /*2e90*/  SHFL.IDX PT, R131, R220, R227, 0x1f ;  /* 0x00001fe3dc837589 */ /* 0x002fe200000e0000 */
[----:B------:R-:W-:Y:S01]  /*2ea0*/  FMUL.FTZ R40, R89, R40 ;  /* 0x0000002859287220 */ /* 0x000fe20000410000 */
[--C-:B------:R-:W-:Y:S01]  /*2eb0*/  FADD.FTZ R49, R49, -R35.reuse ;  /* 0x8000002331317221 */ /* 0x100fe20000010000 */
[----:B------:R-:W-:Y:S01]  /*2ec0*/  FADD.FTZ R51, R51, -R35 ;  /* 0x8000002333337221 */ /* 0x000fe20000010000 */
[----:B------:R-:W1:Y:S01]  /*2ed0*/  SHFL.IDX PT, R122, R219, R229, 0x1f ;  /* 0x00001fe5db7a7589 */ /* 0x000e6200000e0000 */
[----:B------:R2:W2:Y:S01]  /*2ee0*/  MUFU.EX2 R32, R132 ;  /* 0x0000008400207308 */ /* 0x0004a20000000800 */
[----:B------:R-:W-:Y:S01]  /*2ef0*/  FMUL.FTZ R41, R91, R41 ;  /* 0x000000295b297220 */ /* 0x000fe20000410000 */
[----:B------:R-:W-:Y:S01]  /*2f00*/  FMUL.FTZ R42, R90, R42 ;  /* 0x0000002a5a2a7220 */ /* 0x000fe20000410000 */
[----:B------:R-:W2:Y:S01]  /*2f10*/  SHFL.IDX PT, R151, R219, R231, 0x1f ;  /* 0x00001fe7db977589 */ /* 0x000ea200000e0000 */
[--C-:B---3--:R-:W-:Y:S01]  /*2f20*/  FADD.FTZ R60, R60, -R216.reuse ;  /* 0x800000d83c3c7221 */ /* 0x108fe20000010000 */
[----:B------:R-:W-:Y:S01]  /*2f30*/  FADD.FTZ R62, R62, -R216 ;  /* 0x800000d83e3e7221 */ /* 0x000fe20000010000 */
[----:B------:R-:W-:Y:S01]  /*2f40*/  FMUL.FTZ R43, R92, R43 ;  /* 0x0000002b5c2b7220 */ /* 0x000fe20000410000 */
[----:B------:R-:W3:Y:S01]  /*2f50*/  SHFL.IDX PT, R148, R219, R230, 0x1f ;  /* 0x00001fe6db947589 */ /* 0x000ee200000e0000 */
[----:B------:R3:W3:Y:S01]  /*2f60*/  MUFU.EX2 R35, R124 ;  /* 0x0000007c00237308 */ /* 0x0006e20000000800 */
[--C-:B----4-:R-:W-:Y:S01]  /*2f70*/  FADD.FTZ R216, R81, -R145.reuse ;  /* 0x8000009151d87221 */ /* 0x110fe20000010000 */
[----:B------:R-:W-:Y:S01]  /*2f80*/  FADD.FTZ R145, R83, -R145 ;  /* 0x8000009153917221 */ /* 0x000fe20000010000 */
[----:B------:R-:W4:Y:S01]  /*2f90*/  SHFL.IDX PT, R126, R219, R228, 0x1f ;  /* 0x00001fe4db7e7589 */ /* 0x000f2200000e0000 */
[--C-:B-----5:R-:W-:Y:S01]  /*2fa0*/  FADD.FTZ R45, R45, -R36.reuse ;  /* 0x800000242d2d7221 */ /* 0x120fe20000010000 */
[----:B------:R-:W-:Y:S01]  /*2fb0*/  FADD.FTZ R47, R47, -R36 ;  /* 0x800000242f2f7221 */ /* 0x000fe20000010000 */
[----:B------:R-:W-:Y:S01]  /*2fc0*/  F2FP.BF16.F32.PACK_AB R83, R39, R38 ;  /* 0x000000262753723e */ /* 0x000fe200000010ff */
[----:B------:R-:W5:Y:S01]  /*2fd0*/  SHFL.IDX PT, R123, R219, R227, 0x1f ;  /* 0x00001fe3db7b7589 */ /* 0x000f6200000e0000 */
[----:B------:R5:W5:Y:S01]  /*2fe0*/  MUFU.EX2 R36, R130 ;  /* 0x0000008200247308 */ /* 0x000b620000000800 */
[--C-:B------:R-:W-:Y:S01]  /*2ff0*/  FADD.FTZ R57, R57, -R218.reuse ;  /* 0x800000da39397221 */ /* 0x100fe20000010000 */
[----:B------:R-:W-:Y:S01]  /*3000*/  FADD.FTZ R59, R59, -R218 ;  /* 0x800000da3b3b7221 */ /* 0x000fe20000010000 */
[----:B------:R-:W5:Y:S01]  /*3010*/  SHFL.IDX PT, R149, R220, R228, 0x1f ;  /* 0x00001fe4dc957589 */ /* 0x000f6200000e0000 */
[----:B------:R-:W-:Y:S01]  /*3020*/  FMUL.FTZ R60, R110, R60 ;  /* 0x0000003c6e3c7220 */ /* 0x000fe20000410000 */
[----:B------:R-:W-:Y:S01]  /*3030*/  FMUL.FTZ R62, R109, R62 ;  /* 0x0000003e6d3e7220 */ /* 0x000fe20000410000 */
[----:B------:R-:W-:Y:S01]  /*3040*/  FMUL.FTZ R81, R19, R140 ;  /* 0x0000008c13517220 */ /* 0x000fe20000410000 */
[----:B------:R3:W5:Y:S01]  /*3050*/  SHFL.IDX PT, R217, R219, R2, 0x1f ;  /* 0x00001f02dbd97589 */ /* 0x00076200000e0000 */
[--C-:B-1----:R-:W-:Y:S01]  /*3060*/  FADD.FTZ R65, R65, -R122.reuse ;  /* 0x8000007a41417221 */ /* 0x102fe20000010000 */
[----:B------:R-:W-:Y:S01]  /*3070*/  FADD.FTZ R122, R67, -R122 ;  /* 0x8000007a437a7221 */ /* 0x000fe20000010000 */
[----:B------:R-:W1:Y:S01]  /*3080*/  MUFU.EX2 R38, R119 ;  /* 0x0000007700267308 */ /* 0x000e620000000800 */
[----:B------:R-:W1:Y:S01]  /*3090*/  SHFL.IDX PT, R150, R220, R232, 0x1f ;  /* 0x00001fe8dc967589 */ /* 0x000e6200000e0000 */
[--C-:B--2---:R-:W-:Y:S01]  /*30a0*/  FADD.FTZ R61, R61, -R151.reuse ;  /* 0x800000973d3d7221 */ /* 0x104fe20000010000 */
[----:B------:R-:W-:Y:S01]  /*30b0*/  FADD.FTZ R63, R63, -R151 ;  /* 0x800000973f3f7221 */ /* 0x000fe20000010000 */
[----:B------:R-:W-:Y:S01]  /*30c0*/  FMUL.FTZ R37, R23, R37 ;  /* 0x0000002517257220 */ /* 0x000fe20000410000 */
[----:B------:R-:W2:Y:S01]  /*30d0*/  SHFL.IDX PT, R146, R220, R233, 0x1f ;  /* 0x00001fe9dc927589 */ /* 0x000ea200000e0000 */
[----:B---3--:R-:W-:Y:S01]  /*30e0*/  FADD.FTZ R64, R64, -R148 ;  /* 0x8000009440407221 */ /* 0x008fe20000010000 */
[--C-:B------:R-:W-:Y:S01]  /*30f0*/  FADD.FTZ R219, R85, -R131.reuse ;  /* 0x8000008355db7221 */ /* 0x100fe20000010000 */
[----:B------:R-:W-:Y:S01]  /*3100*/  FMUL.FTZ R85, R12, R137 ;  /* 0x000000890c557220 */ /* 0x000fe20000410000 */
[----:B------:R-:W3:Y:S01]  /*3110*/  SHFL.IDX PT, R147, R220, R231, 0x1f ;  /* 0x00001fe7dc937589 */ /* 0x000ee200000e0000 */
[----:B----4-:R-:W-:Y:S01]  /*3120*/  FADD.FTZ R67, R70, -R126 ;  /* 0x8000007e46437221 */ /* 0x010fe20000010000 */
[----:B------:R-:W-:Y:S01]  /*3130*/  FADD.FTZ R131, R87, -R131 ;  /* 0x8000008357837221 */ /* 0x000fe20000010000 */
[----:B------:R-:W-:Y:S01]  /*3140*/  FADD.FTZ R66, R66, -R148 ;  /* 0x8000009442427221 */ /* 0x000fe20000010000 */
[----:B------:R-:W4:Y:S01]  /*3150*/  SHFL.IDX PT, R128, R220, R2, 0x1f ;  /* 0x00001f02dc807589 */ /* 0x000f2200000e0000 */
[----:B------:R-:W-:Y:S01]  /*3160*/  F2FP.BF16.F32.PACK_AB R85, R85, R26 ;  /* 0x0000001a5555723e */ /* 0x000fe200000010ff */
[----:B------:R-:W-:Y:S01]  /*3170*/  FMUL.FTZ R26, R17, R27 ;  /* 0x0000001b111a7220 */ /* 0x000fe20000410000 */
[----:B-----5:R-:W-:Y:S01]  /*3180*/  FADD.FTZ R70, R69, -R123 ;  /* 0x8000007b45467221 */ /* 0x020fe20000010000 */
[----:B------:R-:W5:Y:S01]  /*3190*/  SHFL.IDX PT, R221, R221, R227, 0x1f ;  /* 0x00001fe3dddd7589 */ /* 0x000f6200000e0000 */
[----:B------:R-:W-:Y:S01]  /*31a0*/  FADD.FTZ R218, R84, -R149 ;  /* 0x8000009554da7221 */ /* 0x000fe20000010000 */
[----:B------:R-:W-:Y:S01]  /*31b0*/  FADD.FTZ R123, R71, -R123 ;  /* 0x8000007b477b7221 */ /* 0x000fe20000010000 */
[----:B------:R-:W-:Y:S01]  /*31c0*/  FADD.FTZ R149, R86, -R149 ;  /* 0x8000009556957221 */ /* 0x000fe20000010000 */
[----:B------:R-:W5:Y:S01]  /*31d0*/  SHFL.IDX PT, R132, R220, R230, 0x1f ;  /* 0x00001fe6dc847589 */ /* 0x000f6200000e0000 */
[----:B------:R-:W-:Y:S01]  /*31e0*/  FMUL.FTZ R86, R13, R138 ;  /* 0x0000008a0d567220 */ /* 0x000fe20000410000 */
[----:B------:R-:W-:Y:S01]  /*31f0*/  FMUL.FTZ R71, R15, R142 ;  /* 0x0000008e0f477220 */ /* 0x000fe20000410000 */
[----:B------:R-:W-:Y:S01]  /*3200*/  F2FP.BF16.F32.PACK_AB R87, R26, R25 ;  /* 0x000000191a57723e */ /* 0x000fe200000010ff */
[----:B------:R-:W-:Y:S01]  /*3210*/  FMUL.FTZ R61, R111, R61 ;  /* 0x0000003d6f3d7220 */ /* 0x000fe20000410000 */
[----:B------:R-:W-:Y:S01]  /*3220*/  FMUL.FTZ R63, R112, R63 ;  /* 0x0000003f703f7220 */ /* 0x000fe20000410000 */
[----:B------:R-:W-:Y:S01]  /*3230*/  FMUL.FTZ R64, R113, R64 ;  /* 0x0000004071407220 */ /* 0x000fe20000410000 */
[----:B------:R-:W-:Y:S01]  /*3240*/  FMUL.FTZ R25, R116, R65 ;  /* 0x0000004174197220 */ /* 0x000fe20000410000 */
[--C-:B------:R-:W-:Y:S01]  /*3250*/  FADD.FTZ R56, R56, -R217.reuse ;  /* 0x800000d938387221 */ /* 0x100fe20000010000 */
[----:B------:R-:W-:Y:S01]  /*3260*/  FADD.FTZ R58, R58, -R217 ;  /* 0x800000d93a3a7221 */ /* 0x000fe20000010000 */
[----:B------:R-:W-:Y:S01]  /*3270*/  FADD.FTZ R124, R68, -R126 ;  /* 0x8000007e447c7221 */ /* 0x000fe20000010000 */
[----:B-1----:R-:W-:Y:S01]  /*3280*/  FADD.FTZ R148, R76, -R150 ;  /* 0x800000964c947221 */ /* 0x002fe20000010000 */
[----:B--2---:R-:W-:Y:S01]  /*3290*/  FADD.FTZ R130, R73, -R146 ;  /* 0x8000009249827221 */ /* 0x004fe20000010000 */
[----:B------:R-:W-:Y:S01]  /*32a0*/  FADD.FTZ R150, R78, -R150 ;  /* 0x800000964e967221 */ /* 0x000fe20000010000 */
[--C-:B---3--:R-:W-:Y:S01]  /*32b0*/  FADD.FTZ R217, R79, -R147.reuse ;  /* 0x800000934fd97221 */ /* 0x108fe20000010000 */
[----:B------:R-:W-:Y:S01]  /*32c0*/  FADD.FTZ R151, R77, -R147 ;  /* 0x800000934d977221 */ /* 0x000fe20000010000 */
[----:B----4-:R-:W-:Y:S01]  /*32d0*/  FADD.FTZ R126, R72, -R128 ;  /* 0x80000080487e7221 */ /* 0x010fe20000010000 */
[----:B------:R-:W-:Y:S01]  /*32e0*/  F2FP.BF16.F32.PACK_AB R86, R71, R86 ;  /* 0x000000564756723e */ /* 0x000fe200000010ff */
[----:B------:R-:W-:Y:S01]  /*32f0*/  FMUL.FTZ R27, R28, R70 ;  /* 0x000000461c1b7220 */ /* 0x000fe20000410000 */
[----:B------:R-:W-:Y:S01]  /*3300*/  FMUL.FTZ R84, R223, R24 ;  /* 0x00000018df547220 */ /* 0x000fe20000410000 */
[--C-:B-----5:R-:W-:Y:S01]  /*3310*/  FADD.FTZ R53, R53, -R221.reuse ;  /* 0x800000dd35357221 */ /* 0x120fe20000010000 */
[----:B------:R-:W-:Y:S01]  /*3320*/  FADD.FTZ R55, R55, -R221 ;  /* 0x800000dd37377221 */ /* 0x000fe20000010000 */
[----:B------:R-:W-:Y:S01]  /*3330*/  FMUL.FTZ R69, R224, R136 ;  /* 0x00000088e0457220 */ /* 0x000fe20000410000 */
[----:B------:R-:W-:Y:S01]  /*3340*/  FMUL.FTZ R68, R20, R143 ;  /* 0x0000008f14447220 */ /* 0x000fe20000410000 */
[--C-:B------:R-:W-:Y:S01]  /*3350*/  FADD.FTZ R147, R80, -R132.reuse ;  /* 0x8000008450937221 */ /* 0x100fe20000010000 */
[----:B------:R-:W-:Y:S01]  /*3360*/  FADD.FTZ R132, R82, -R132 ;  /* 0x8000008452847221 */ /* 0x000fe20000010000 */
[----:B------:R-:W-:Y:S01]  /*3370*/  F2FP.BF16.F32.PACK_AB R76, R41, R40 ;  /* 0x00000028294c723e */ /* 0x000fe200000010ff */
[----:B------:R-:W-:Y:S01]  /*3380*/  FMUL.FTZ R80, R16, R139 ;  /* 0x0000008b10507220 */ /* 0x000fe20000410000 */
        /* <DEDUP_REMOVED lines=8> */
[----:B------:R-:W-:Y:S01]  /*3410*/  FMUL.FTZ R59, R108, R59 ;  /* 0x0000003b6c3b7220 */ /* 0x000fe20000410000 */
[----:B------:R-:W-:Y:S01]  /*3420*/  FMUL.FTZ R67, R118, R67 ;  /* 0x0000004376437220 */ /* 0x000fe20000410000 */
[----:B------:R-:W-:Y:S01]  /*3430*/  FMUL.FTZ R26, R29, R123 ;  /* 0x0000007b1d1a7220 */ /* 0x000fe20000410000 */
[----:B------:R-:W-:Y:S01]  /*3440*/  FMUL.FTZ R60, R30, R126 ;  /* 0x0000007e1e3c7220 */ /* 0x000fe20000410000 */
[----:B------:R-:W-:Y:S01]  /*3450*/  FMUL.FTZ R25, R32, R130 ;  /* 0x0000008220197220 */ /* 0x000fe20000410000 */
[----:B------:R-:W-:Y:S01]  /*3460*/  FMUL.FTZ R63, R35, R150 ;  /* 0x00000096233f7220 */ /* 0x000fe20000410000 */
[----:B------:R-:W-:Y:S01]  /*3470*/  FMUL.FTZ R40, R127, R217 ;  /* 0x000000d97f287220 */ /* 0x000fe20000410000 */
[----:B------:R-:W-:-:S02]  /*3480*/  IMAD R42, R7, 0x4000, R236 ;  /* 0x00004000072a7824 */ /* 0x000fc400078e02ec */
[----:B------:R-:W-:Y:S01]  /*3490*/  FADD.FTZ R128, R74, -R128 ;  /* 0x800000804a807221 */ /* 0x000fe20000010000 */
[----:B------:R-:W-:Y:S01]  /*34a0*/  FADD.FTZ R146, R75, -R146 ;  /* 0x800000924b927221 */ /* 0x000fe20000010000 */
        /* <DEDUP_REMOVED lines=13> */
[----:B------:R-:W-:Y:S01]  /*3580*/  F2FP.BF16.F32.PACK_AB R84, R69, R84 ;  /* 0x000000544554723e */ /* 0x000fe200000010ff */
[----:B------:R-:W-:Y:S01]  /*3590*/  FMUL.FTZ R122, R115, R122 ;  /* 0x0000007a737a7220 */ /* 0x000fe20000410000 */
[----:B------:R-:W-:Y:S01]  /*35a0*/  F2FP.BF16.F32.PACK_AB R81, R68, R81 ;  /* 0x000000514451723e */ /* 0x000fe200000010ff */
[----:B------:R-:W-:Y:S01]  /*35b0*/  FMUL.FTZ R66, R117, R124 ;  /* 0x0000007c75427220 */ /* 0x000fe20000410000 */
[----:B------:R-:W-:Y:S01]  /*35c0*/  IMAD R42, R42, 0x2, R225 ;  /* 0x000000022a2a7824 */ /* 0x000fe200078e02e1 */
        /* <DEDUP_REMOVED lines=21> */
[----:B------:R-:W-:Y:S01]  /*3720*/  F2FP.BF16.F32.PACK_AB R72, R49, R48 ;  /* 0x000000303148723e */ /* 0x000fe200000010ff */
[----:B------:R-:W-:Y:S01]  /*3730*/  STSM.16.MT88.4 [R42+0x20c00], R84 ;  /* 0x020c00542a007844 */ /* 0x000fe20000004200 */
[----:B------:R-:W-:-:S02]  /*3740*/  F2FP.BF16.F32.PACK_AB R73, R51, R50 ;  /* 0x000000323349723e */ /* 0x000fc400000010ff */
[----:B------:R-:W-:Y:S01]  /*3750*/  F2FP.BF16.F32.PACK_AB R74, R53, R52 ;  /* 0x00000034354a723e */ /* 0x000fe200000010ff */
[----:B------:R-:W-:Y:S01]  /*3760*/  STSM.16.MT88.4 [R42+0x21400], R80 ;  /* 0x021400502a007844 */ /* 0x000fe20000004200 */
[----:B------:R-:W-:Y:S02]  /*3770*/  F2FP.BF16.F32.PACK_AB R75, R55, R54 ;  /* 0x00000036374b723e */ /* 0x000fe400000010ff */
[----:B------:R-:W-:Y:S01]  /*3780*/  F2FP.BF16.F32.PACK_AB R65, R122, R65 ;  /* 0x000000417a41723e */ /* 0x000fe200000010ff */
[----:B------:R-:W-:Y:S01]  /*3790*/  STSM.16.MT88.4 [R42+0x21c00], R76 ;  /* 0x021c004c2a007844 */ /* 0x000fe20000004200 */
[----:B------:R-:W-:Y:S02]  /*37a0*/  F2FP.BF16.F32.PACK_AB R66, R27, R66 ;  /* 0x000000421b42723e */ /* 0x000fe400000010ff */
        /* <DEDUP_REMOVED lines=11> */
[----:B------:R-:W-:Y:S01]  /*3860*/  F2FP.BF16.F32.PACK_AB R25, R12, R11 ;  /* 0x0000000b0c19723e */ /* 0x000fe200000010ff */
[----:B------:R-:W-:Y:S01]  /*3870*/  IMAD R11, R0, 0x2000, R234 ;  /* 0x00002000000b7824 */ /* 0x000fe200078e02ea */
[----:B------:R-:W-:Y:S01]  /*3880*/  F2FP.BF16.F32.PACK_AB R26, R15, R13 ;  /* 0x0000000d0f1a723e */ /* 0x000fe200000010ff */
[----:B------:R1:W-:Y:S01]  /*3890*/  STSM.16.MT88.4 [R42+0x24400], R56 ;  /* 0x024400382a007844 */ /* 0x0003e20000004200 */
[----:B------:R-:W-:-:S02]  /*38a0*/  F2FP.BF16.F32.PACK_AB R27, R17, R14 ;  /* 0x0000000e111b723e */ /* 0x000fc400000010ff */
[----:B------:R-:W-:Y:S02]  /*38b0*/  F2FP.BF16.F32.PACK_AB R32, R32, R30 ;  /* 0x0000001e2020723e */ /* 0x000fe400000010ff */
[----:B------:R-:W-:Y:S01]  /*38c0*/  WARPGROUP.ARRIVE ;  /* 0x00000000000079c5 */ /* 0x000fe20000000000 */
[----:B------:R-:W-:Y:S02]  /*38d0*/  F2FP.BF16.F32.PACK_AB R33, R33, R31 ;  /* 0x0000001f2121723e */ /* 0x000fe400000010ff */
[----:B------:R-:W-:Y:S02]  /*38e0*/  F2FP.BF16.F32.PACK_AB R34, R36, R34 ;  /* 0x000000222422723e */ /* 0x000fe400000010ff */
[----:B------:R-:W-:Y:S01]  /*38f0*/  F2FP.BF16.F32.PACK_AB R35, R127, R35 ;  /* 0x000000237f23723e */ /* 0x000fe200000010ff */
[----:B------:R-:W-:Y:S01]  /*3900*/  HGMMA.64x64x16.F32.BF16 R152, R24, gdesc[UR4].tnspB, R152, gsb0 ;  /* 0x40e0000418987df0 */ /* 0x000fe20008001898 */
[----:B------:R-:W-:Y:S01]  /*3910*/  UIADD3 UR6, UR4, 0x80, URZ ;  /* 0x0000008004067890 */ /* 0x000fe2000fffe03f */
[----:B------:R-:W-:Y:S01]  /*3920*/  F2FP.BF16.F32.PACK_AB R128, R133, R135 ;  /* 0x000000878580723e */ /* 0x000fe200000010ff */
[----:B------:R-:W-:Y:S01]  /*3930*/  UMOV UR7, 0x40000040 ;  /* 0x4000004000077882 */ /* 0x000fe20000000000 */
[----:B------:R-:W-:-:S02]  /*3940*/  F2FP.BF16.F32.PACK_AB R129, R129, R134 ;  /* 0x000000868181723e */ /* 0x000fc400000010ff */
[----:B------:R-:W-:Y:S02]  /*3950*/  F2FP.BF16.F32.PACK_AB R130, R120, R125 ;  /* 0x0000007d7882723e */ /* 0x000fe400000010ff */
[----:B------:R-:W-:Y:S02]  /*3960*/  F2FP.BF16.F32.PACK_AB R131, R38, R121 ;  /* 0x000000792683723e */ /* 0x000fe400000010ff */
[----:B------:R-:W-:-:S04]  /*3970*/  SHF.R.U32.HI R11, RZ, 0x4, R11 ;  /* 0x00000004ff0b7819 */ /* 0x000fc8000001160b */
[----:B------:R-:W-:-:S04]  /*3980*/  LOP3.LUT R11, R11, 0x3fff, RZ, 0xc0, !PT ;  /* 0x00003fff0b0b7812 */ /* 0x000fc800078ec0ff */
[----:B------:R-:W-:-:S05]  /*3990*/  LOP3.LUT R12, R11, 0x10000, RZ, 0xfc, !PT ;  /* 0x000100000b0c7812 */ /* 0x000fca00078efcff */
[----:B------:R-:W-:-:S05]  /*39a0*/  IMAD R12, R7, 0x800, R12 ;  /* 0x00000800070c7824 */ /* 0x000fca00078e020c */
[----:B------:R-:W-:Y:S01]  /*39b0*/  R2UR UR8, R12 ;  /* 0x000000000c0872ca */ /* 0x000fe200000e0000 */
[----:B------:R-:W-:Y:S02]  /*39c0*/  WARPGROUP.DEPBAR.LE gsb0, 0x0 ;  /* 0x00008000000079c5 */ /* 0x000fe40000010000 */
[----:B------:R-:W-:Y:S02]  /*39d0*/  F2FP.BF16.F32.PACK_AB R24, R18, R16 ;  /* 0x000000101218723e */ /* 0x000fe400000010ff */
[----:B------:R-:W-:Y:S02]  /*39e0*/  F2FP.BF16.F32.PACK_AB R25, R20, R19 ;  /* 0x000000131419723e */ /* 0x000fe400000010ff */
[----:B------:R-:W-:Y:S02]  /*39f0*/  F2FP.BF16.F32.PACK_AB R26, R23, R21 ;  /* 0x00000015171a723e */ /* 0x000fe400000010ff */
[----:B------:R-:W-:-:S04]  /*3a00*/  F2FP.BF16.F32.PACK_AB R27, R88, R22 ;  /* 0x00000016581b723e */ /* 0x000fc800000010ff */
[----:B------:R-:W-:-:S06]  /*3a10*/  WARPGROUP.ARRIVE ;  /* 0x00000000000079c5 */ /* 0x000fcc0000000000 */
[----:B------:R-:W-:Y:S01]  /*3a20*/  HGMMA.64x64x16.F32.BF16 R152, R24, gdesc[UR4].tnspB, R152, gsb0 ;  /* 0x40e0000418987df0 */ /* 0x000fe20008001898 */
[----:B------:R-:W-:Y:S01]  /*3a30*/  UIADD3 UR6, UR4, 0x100, URZ ;  /* 0x0000010004067890 */ /* 0x000fe2000fffe03f */
[----:B------:R-:W-:Y:S01]  /*3a40*/  UMOV UR7, 0x40000040 ;  /* 0x4000004000077882 */ /* 0x000fe20000000000 */
        /* <DEDUP_REMOVED lines=36> */
[----:B------:R-:W-:Y:S01]  /*3c90*/  UIADD3 UR4, UR4, 0x380, URZ ;  /* 0x0000038004047890 */ /* 0x000fe2000fffe03f */
[----:B------:R-:W-:Y:S02]  /*3ca0*/  WARPGROUP.DEPBAR.LE gsb0, 0x0 ;  /* 0x00008000000079c5 */ /* 0x000fe40000010000 */
[----:B------:R-:W-:-:S06]  /*3cb0*/  WARPGROUP.ARRIVE ;  /* 0x00000000000079c5 */ /* 0x000fcc0000000000 */
[----:B------:R-:W-:Y:S01]  /*3cc0*/  HGMMA.64x64x16.F32.BF16 R152, R32, gdesc[UR4].tnspB, R152, gsb0 ;  /* 0x40e0000420987df0 */ /* 0x000fe20008001898 */
[----:B------:R-:W-:Y:S01]  /*3cd0*/  UMOV UR6, UR4 ;  /* 0x0000000400067c82 */ /* 0x000fe20008000000 */
[----:B------:R-:W-:Y:S01]  /*3ce0*/  UMOV UR7, 0x40000040 ;  /* 0x4000004000077882 */ /* 0x000fe20000000000 */
[----:B------:R-:W-:Y:S01]  /*3cf0*/  UMOV UR4, UR8 ;  /* 0x0000000800047c82 */ /* 0x000fe20008000000 */
[----:B------:R-:W-:Y:S02]  /*3d00*/  WARPGROUP.DEPBAR.LE gsb0, 0x0 ;  /* 0x00008000000079c5 */ /* 0x000fe40000010000 */
[----:B------:R-:W-:-:S06]  /*3d10*/  WARPGROUP.ARRIVE ;  /* 0x00000000000079c5 */ /* 0x000fcc0000000000 */
[----:B------:R-:W-:Y:S01]  /*3d20*/  HGMMA.64x64x16.F32.BF16 R152, R128, gdesc[UR4].tnspB, R152, gsb0 ;  /* 0x40e0000480987df0 */ /* 0x000fe20008001898 */
[----:B------:R-:W-:Y:S01]  /*3d30*/  UMOV UR6, UR9 ;  /* 0x0000000900067c82 */ /* 0x000fe20008000000 */
[----:B------:R-:W-:Y:S01]  /*3d40*/  UMOV UR7, 0x40000040 ;  /* 0x4000004000077882 */ /* 0x000fe20000000000 */
[----:B------:R-:W-:Y:S02]  /*3d50*/  WARPGROUP.DEPBAR.LE gsb0, 0x0 ;  /* 0x00008000000079c5 */ /* 0x000fe40000010000 */
[----:B------:R2:W-:Y:S06]  /*3d60*/  MEMBAR.ALL.CTA ;  /* 0x0000000000007992 */ /* 0x0005ec0000008000 */
[----:B--2---:R-:W2:Y:S02]  /*3d70*/  FENCE.VIEW.ASYNC.S ;  /* 0x00000000000073c6 */ /* 0x004ea40000000000 */
[----:B--2---:R-:W-:Y:S06]  /*3d80*/  BAR.SYNC.DEFER_BLOCKING 0x9, 0x100 ;  /* 0x0244000000007b1d */ /* 0x004fec0000010000 */
[----:B-1----:R-:W-:-:S06]  /*3d90*/  WARPGROUP.ARRIVE ;  /* 0x00000000000079c5 */ /* 0x002fcc0000000000 */
[----:B------:R-:W-:Y:S01]  /*3da0*/  HGMMA.64x64x16.F32.BF16 R24, gdesc[UR4].tnspB, RZ, !UPT, gsb0 ;  /* 0x40e00000041879f0 */ /* 0x000fe2000c0018ff */
[----:B------:R-:W-:Y:S02]  /*3db0*/  UIADD3 UR4, UR8, 0x2, URZ ;  /* 0x0000000208047890 */ /* 0x000fe4000fffe03f */
[----:B------:R-:W-:Y:S01]  /*3dc0*/  UIADD3 UR6, UR9, 0x80, URZ ;  /* 0x0000008009067890 */ /* 0x000fe2000fffe03f */
[----:B------:R-:W-:Y:S01]  /*3dd0*/  UMOV UR5, 0x40000040 ;  /* 0x4000004000057882 */ /* 0x000fe20000000000 */
[----:B------:R-:W-:Y:S01]  /*3de0*/  UMOV UR7, 0x40000040 ;  /* 0x4000004000077882 */ /* 0x000fe20000000000 */
[----:B------:R-:W-:Y:S02]  /*3df0*/  WARPGROUP.DEPBAR.LE gsb0, 0x0 ;  /* 0x00008000000079c5 */ /* 0x000fe40000010000 */
[----:B------:R-:W-:-:S06]  /*3e00*/  WARPGROUP.ARRIVE ;  /* 0x00000000000079c5 */ /* 0x000fcc0000000000 */
[----:B------:R-:W-:Y:S01]  /*3e10*/  HGMMA.64x64x16.F32.BF16 R24, gdesc[UR4].tnspB, R24, gsb0 ;  /* 0x40e00000041879f0 */ /* 0x000fe20008001818 */
        /* <DEDUP_REMOVED lines=41> */
[----:B------:R-:W-:Y:S03]  /*40b0*/  HGMMA.64x64x16.F32.BF16 R24, gdesc[UR4].tnspB, R24, gsb0 ;  /* 0x40e00000041879f0 */ /* 0x000fe60008001818 */
[----:B------:R-:W-:Y:S02]  /*40c0*/  WARPGROUP.DEPBAR.LE gsb0, 0x0 ;  /* 0x00008000000079c5 */ /* 0x000fe40000010000 */
[----:B------:R-:W-:Y:S05]  /*40d0*/  @!P0 BRA `(.L_x_24) ;  /* 0x0000000000048947 */ /* 0x000fea0003800000 */
[----:B------:R-:W-:Y:S01]  /*40e0*/  BPT.TRAP 0x1 ;  /* 0x000000040000795c */ /* 0x000fe20000300000 */
.L_x_24:
[----:B------:R-:W-:Y:S01]  /*40f0*/  IMAD R10, R7, 0x400, R10 ;  /* 0x00000400070a7824 */ /* 0x000fe200078e020a */
[----:B------:R-:W-:Y:S01]  /*4100*/  UMOV UR7, 0x40000040 ;  /* 0x4000004000077882 */ /* 0x000fe20000000000 */
[----:B------:R-:W1:Y:S03]  /*4110*/  S2R R11, SR_TID.X ;  /* 0x00000000000b7919 */ /* 0x000e660000002100 */
[----:B------:R-:W-:Y:S01]  /*4120*/  R2UR UR4, R10 ;  /* 0x000000000a0472ca */ /* 0x000fe200000e0000 */
[----:B------:R-:W-:-:S05]  /*4130*/  VIADD R10, R9, 0x30c40 ;  /* 0x00030c40090a7836 */ /* 0x000fca0000000000 */
[----:B------:R-:W-:-:S04]  /*4140*/  PRMT R10, RZ, 0x654, R10 ;  /* 0x00000654ff0a7816 */ /* 0x000fc8000000000a */
[----:B------:R2:W-:Y:S01]  /*4150*/  SYNCS.ARRIVE.TRANS64.RED.A1T0 RZ, [R10+URZ], RZ ;  /* 0x000000ff0aff79a7 */ /* 0x0005e2000810043f */
[----:B------:R-:W-:Y:S02]  /*4160*/  WARPGROUP.ARRIVE ;  /* 0x00000000000079c5 */ /* 0x000fe40000000000 */
[----:B------:R-:W-:-:S04]  /*4170*/  UMOV UR6, UR4 ;  /* 0x0000000400067c82 */ /* 0x000fc80008000000 */
[----:B------:R-:W-:Y:S01]  /*4180*/  HGMMA.64x64x16.F32.BF16 R184, R84, gdesc[UR4].tnspB, R184, gsb0 ;  /* 0x40e0000454b87df0 */ /* 0x000fe200080018b8 */
[----:B------:R-:W-:Y:S01]  /*4190*/  UIADD3 UR6, UR4, 0x80, URZ ;  /* 0x0000008004067890 */ /* 0x000fe2000fffe03f */
[----:B------:R-:W-:Y:S01]  /*41a0*/  UMOV UR7, 0x40000040 ;  /* 0x4000004000077882 */ /* 0x000fe20000000000 */
[----:B-1----:R-:W-:-:S05]  /*41b0*/  SHF.R.U32.HI R12, RZ, 0x7, R11 ;  /* 0x00000007ff0c7819 */ /* 0x002fca000001160b */
[C---:B------:R-:W-:Y:S02]  /*41c0*/  VIADD R11, R12.reuse, 0x9 ;  /* 0x000000090c0b7836 */ /* 0x040fe40000000000 */
[----:B--2---:R-:W-:Y:S01]  /*41d0*/  VIADD R10, R12, 0xc ;  /* 0x0000000c0c0a7836 */ /* 0x004fe20000000000 */
[----:B------:R-:W-:Y:S02]  /*41e0*/  WARPGROUP.DEPBAR.LE gsb0, 0x0 ;  /* 0x00008000000079c5 */ /* 0x000fe40000010000 */
[----:B------:R-:W-:-:S06]  /*41f0*/  WARPGROUP.ARRIVE ;  /* 0x00000000000079c5 */ /* 0x000fcc0000000000 */
[----:B------:R-:W-:Y:S01]  /*4200*/  HGMMA.64x64x16.F32.BF16 R184, R80, gdesc[UR4].tnspB, R184, gsb0 ;  /* 0x40e0000450b87df0 */ /* 0x000fe200080018b8 */
[----:B------:R-:W-:Y:S01]  /*4210*/  UIADD3 UR6, UR4, 0x100, URZ ;  /* 0x0000010004067890 */ /* 0x000fe2000fffe03f */
[----:B------:R-:W-:Y:S01]  /*4220*/  UMOV UR7, 0x40000040 ;  /* 0x4000004000077882 */ /* 0x000fe20000000000 */
        /* <DEDUP_REMOVED lines=26> */
[----:B------:R-:W-:Y:S02]  /*43d0*/  WARPGROUP.DEPBAR.LE gsb0, 0x0 ;  /* 0x00008000000079c5 */ /* 0x000fe40000010000 */
[----:B------:R-:W-:-:S06]  /*43e0*/  WARPGROUP.ARRIVE ;  /* 0x00000000000079c5 */ /* 0x000fcc0000000000 */
[----:B------:R-:W-:Y:S03]  /*43f0*/  HGMMA.64x64x16.F32.BF16 R184, R56, gdesc[UR4].tnspB, R184, gsb0 ;  /* 0x40e0000438b87df0 */ /* 0x000fe600080018b8 */
[----:B------:R-:W-:Y:S02]  /*4400*/  WARPGROUP.DEPBAR.LE gsb0, 0x0 ;  /* 0x00008000000079c5 */ /* 0x000fe40000010000 */
[----:B------:R1:W-:Y:S06]  /*4410*/  BAR.SYNC.DEFER_BLOCKING R11, 0xa0 ;  /* 0x0002800b0000751d */ /* 0x0003ec0000010000 */
[----:B------:R1:W-:Y:S04]  /*4420*/  STS.128 [R8+0x8000], R24 ;  /* 0x0080001808007388 */ /* 0x0003e80000000c00 */
[----:B------:R1:W-:Y:S04]  /*4430*/  STS.128 [R8+0x8800], R28 ;  /* 0x0088001c08007388 */ /* 0x0003e80000000c00 */
[----:B------:R1:W-:Y:S04]  /*4440*/  STS.128 [R8+0x9000], R32 ;  /* 0x0090002008007388 */ /* 0x0003e80000000c00 */
[----:B------:R1:W-:Y:S04]  /*4450*/  STS.128 [R8+0x9800], R36 ;  /* 0x0098002408007388 */ /* 0x0003e80000000c00 */
[----:B------:R1:W-:Y:S04]  /*4460*/  STS.128 [R8+0xa000], R40 ;  /* 0x00a0002808007388 */ /* 0x0003e80000000c00 */
[----:B------:R1:W-:Y:S04]  /*4470*/  STS.128 [R8+0xa800], R44 ;  /* 0x00a8002c08007388 */ /* 0x0003e80000000c00 */
[----:B------:R1:W-:Y:S04]  /*4480*/  STS.128 [R8+0xb000], R48 ;  /* 0x00b0003008007388 */ /* 0x0003e80000000c00 */
[----:B------:R1:W-:Y:S01]  /*4490*/  STS.128 [R8+0xb800], R52 ;  /* 0x00b8003408007388 */ /* 0x0003e20000000c00 */
[----:B------:R-:W-:Y:S01]  /*44a0*/  @!PT LDS RZ, [RZ] ;  /* 0x00000000fffff984 */ /* 0x000fe20000000800 */
[----:B------:R-:W-:Y:S01]  /*44b0*/  @!PT LDS RZ, [RZ] ;  /* 0x00000000fffff984 */ /* 0x000fe20000000800 */
[----:B------:R-:W-:Y:S01]  /*44c0*/  @!PT LDS RZ, [RZ] ;  /* 0x00000000fffff984 */ /* 0x000fe20000000800 */
[----:B------:R-:W-:Y:S01]  /*44d0*/  @!PT LDS RZ, [RZ] ;  /* 0x00000000fffff984 */ /* 0x000fe20000000800 */
[----:B------:R2:W-:Y:S06]  /*44e0*/  MEMBAR.ALL.CTA ;  /* 0x0000000000007992 */ /* 0x0005ec0000008000 */
[----:B--2---:R-:W2:Y:S02]  /*44f0*/  FENCE.VIEW.ASYNC.S ;  /* 0x00000000000073c6 */ /* 0x004ea40000000000 */
[----:B--2---:R1:W-:Y:S06]  /*4500*/  BAR.ARV R10, 0xa0 ;  /* 0x0002800a0000751d */ /* 0x0043ec0000002000 */
[----:B------:R-:W-:Y:S05]  /*4510*/  @!P0 BRA `(.L_x_25) ;  /* 0x0000000000048947 */ /* 0x000fea0003800000 */
[----:B------:R-:W-:Y:S01]  /*4520*/  BPT.TRAP 0x1 ;  /* 0x000000040000795c */ /* 0x000fe20000300000 */
.L_x_25:
[----:B------:R-:W-:Y:S02]  /*4530*/  VIADD R5, R5, 0x1 ;  /* 0x0000000105057836 */ /* 0x000fe40000000000 */
[----:B------:R-:W-:Y:S02]  /*4540*/  VIADD R9, R9, 0x30c20 ;  /* 0x00030c2009097836 */ /* 0x000fe40000000000 */
[----:B------:R-:W-:Y:S01]  /*4550*/  VIADD R7, R7, 0x1 ;  /* 0x0000000107077836 */ /* 0x000fe20000000000 */
[----:B------:R-:W-:Y:S02]  /*4560*/  ISETP.GE.AND P1, PT, R5, R235, PT ;  /* 0x000000eb0500720c */ /* 0x000fe40003f26270 */
[----:B------:R-:W-:Y:S02]  /*4570*/  PRMT R9, RZ, 0x654, R9 ;  /* 0x00000654ff097816 */ /* 0x000fe40000000009 */
[C---:B------:R-:W-:Y:S02]  /*4580*/  ISETP.NE.AND P0, PT, R7.reuse, 0x2, PT ;  /* 0x000000020700780c */ /* 0x040fe40003f05270 */
[----:B------:R2:W-:Y:S02]  /*4590*/  SYNCS.ARRIVE.TRANS64.RED.A1T0 RZ, [R9+URZ], RZ ;  /* 0x000000ff09ff79a7 */ /* 0x0005e4000810043f */
[----:B------:R-:W-:-:S02]  /*45a0*/  SEL R7, R7, RZ, P0 ;  /* 0x000000ff07077207 */ /* 0x000fc40000000000 */
[----:B--2---:R-:W-:-:S04]  /*45b0*/  SEL R9, RZ, 0x1, P0 ;  /* 0x00000001ff097807 */ /* 0x004fc80000000000 */
[----:B------:R-:W-:Y:S01]  /*45c0*/  LOP3.LUT R6, R6, R9, RZ, 0x3c, !PT ;  /* 0x0000000906067212 */ /* 0x000fe200078e3cff */
[----:B------:R-:W-:Y:S06]  /*45d0*/  @!P1 BRA `(.L_x_26) ;  /* 0xffffffcc00b49947 */ /* 0x000fec000383ffff */
.L_x_15:
[----:B------:R-:W-:Y:S01]  /*45e0*/  LOP3.LUT P0, RZ, R225, 0x3ff, RZ, 0xc0, !PT ;  /* 0x000003ffe1ff7812 */ /* 0x000fe2000780c0ff */
[----:B------:R-:W-:Y:S02]  /*45f0*/  ULDC UR4, c[0x0][0x740] ;  /* 0x0001d00000047ab9 */ /* 0x000fe40000000800 */
[----:B------:R-:W-:Y:S01]  /*4600*/  FMUL.FTZ R184, R184, UR4 ;  /* 0x00000004b8b87c20 */ /* 0x000fe20008410000 */
        /* <DEDUP_REMOVED lines=31> */
[----:B------:R-:W-:Y:S06]  /*4800*/  @!P0 BRA `(.L_x_27) ;  /* 0x0000000000408947 */ /* 0x000fec0003800000 */
[----:B------:R-:W-:Y:S01]  /*4810*/  MOV R0, 0x0 ;  /* 0x0000000000007802 */ /* 0x000fe20000000f00 */
[----:B------:R-:W-:Y:S01]  /*4820*/  ULDC.64 UR4, c[0x4][0x80] ;  /* 0x0100200000047ab9 */ /* 0x000fe20000000a00 */
[----:B------:R-:W-:Y:S01]  /*4830*/  ULDC.64 UR6, c[0x4][0x88] ;  /* 0x0100220000067ab9 */ /* 0x000fe20000000a00 */
[----:B------:R-:W-:Y:S01]  /*4840*/  IMAD.U32 R4, RZ, RZ, UR4 ;  /* 0x00000004ff047e24 */ /* 0x000fe2000f8e00ff */
[----:B------:R3:W4:Y:S01]  /*4850*/  LDC.64 R2, c[0x4][R0] ;  /* 0x0100000000027b82 */ /* 0x0007220000000a00 */
[----:B------:R-:W-:Y:S01]  /*4860*/  IMAD.U32 R5, RZ, RZ, UR5 ;  /* 0x00000005ff057e24 */ /* 0x000fe2000f8e00ff */
[----:B------:R-:W-:Y:S01]  /*4870*/  ULDC.64 UR4, c[0x4][0x18] ;  /* 0x0100060000047ab9 */ /* 0x000fe20000000a00 */
[----:B--2---:R-:W-:Y:S02]  /*4880*/  IMAD.U32 R6, RZ, RZ, UR6 ;  /* 0x00000006ff067e24 */ /* 0x004fe4000f8e00ff */
[----:B------:R-:W-:Y:S02]  /*4890*/  IMAD.U32 R7, RZ, RZ, UR7 ;  /* 0x00000007ff077e24 */ /* 0x000fe4000f8e00ff */
[----:B-1----:R-:W-:-:S02]  /*48a0*/  IMAD.U32 R10, RZ, RZ, UR4 ;  /* 0x00000004ff0a7e24 */ /* 0x002fc4000f8e00ff */
[----:B------:R-:W-:Y:S02]  /*48b0*/  IMAD.U32 R11, RZ, RZ, UR5 ;  /* 0x00000005ff0b7e24 */ /* 0x000fe4000f8e00ff */
[----:B------:R-:W-:Y:S02]  /*48c0*/  IMAD.MOV.U32 R8, RZ, RZ, 0x70 ;  /* 0x00000070ff087424 */ /* 0x000fe400078e00ff */
[----:B------:R-:W-:Y:S02]  /*48d0*/  IMAD.MOV.U32 R12, RZ, RZ, 0x1 ;  /* 0x00000001ff0c7424 */ /* 0x000fe400078e00ff */
[----:B---3--:R-:W-:-:S07]  /*48e0*/  IMAD.MOV.U32 R13, RZ, RZ, RZ ;  /* 0x000000ffff0d7224 */ /* 0x008fce00078e00ff */
[----:B------:R-:W-:-:S07]  /*48f0*/  LEPC R20, `(.L_x_27) ;  /* 0x000000001014794e */ /* 0x000fce0000000000 */
[----:B----4-:R-:W-:Y:S05]  /*4900*/  CALL.ABS.NOINC R2 ;  /* 0x0000000002007343 */ /* 0x010fea0003c00000 */
.L_x_27:
[----:B------:R-:W-:-:S05]  /*4910*/  VIADD R23, R225, 0x4000 ;  /* 0x00004000e1177836 */ /* 0x000fca0000000000 */
[----:B------:R-:W-:-:S13]  /*4920*/  LOP3.LUT P0, RZ, R23, 0x3ff, RZ, 0xc0, !PT ;  /* 0x000003ff17ff7812 */ /* 0x000fda000780c0ff */
[----:B------:R-:W-:Y:S05]  /*4930*/  @!P0 BRA `(.L_x_28) ;  /* 0x0000000000408947 */ /* 0x000fea0003800000 */
[----:B------:R-:W-:Y:S01]  /*4940*/  MOV R0, 0x0 ;  /* 0x0000000000007802 */ /* 0x000fe20000000f00 */
[----:B------:R-:W-:Y:S01]  /*4950*/  ULDC.64 UR4, c[0x4][0x80] ;  /* 0x0100200000047ab9 */ /* 0x000fe20000000a00 */
[----:B------:R-:W-:Y:S01]  /*4960*/  ULDC.64 UR6, c[0x4][0x18] ;  /* 0x0100060000067ab9 */ /* 0x000fe20000000a00 */
[----:B------:R-:W-:Y:S01]  /*4970*/  IMAD.U32 R4, RZ, RZ, UR4 ;  /* 0x00000004ff047e24 */ /* 0x000fe2000f8e00ff */
[----:B------:R3:W4:Y:S01]  /*4980*/  LDC.64 R2, c[0x4][R0] ;  /* 0x0100000000027b82 */ /* 0x0007220000000a00 */
[----:B------:R-:W-:Y:S01]  /*4990*/  IMAD.U32 R5, RZ, RZ, UR5 ;  /* 0x00000005ff057e24 */ /* 0x000fe2000f8e00ff */
[----:B------:R-:W-:Y:S01]  /*49a0*/  ULDC.64 UR4, c[0x4][0x88] ;  /* 0x0100220000047ab9 */ /* 0x000fe20000000a00 */
[----:B-1----:R-:W-:Y:S02]  /*49b0*/  IMAD.U32 R10, RZ, RZ, UR6 ;  /* 0x00000006ff0a7e24 */ /* 0x002fe4000f8e00ff */
[----:B--2---:R-:W-:Y:S02]  /*49c0*/  IMAD.U32 R6, RZ, RZ, UR4 ;  /* 0x00000004ff067e24 */ /* 0x004fe4000f8e00ff */
[----:B------:R-:W-:-:S02]  /*49d0*/  IMAD.U32 R7, RZ, RZ, UR5 ;  /* 0x00000005ff077e24 */ /* 0x000fc4000f8e00ff */
[----:B------:R-:W-:Y:S02]  /*49e0*/  IMAD.U32 R11, RZ, RZ, UR7 ;  /* 0x00000007ff0b7e24 */ /* 0x000fe4000f8e00ff */
[----:B------:R-:W-:Y:S02]  /*49f0*/  IMAD.MOV.U32 R8, RZ, RZ, 0x70 ;  /* 0x00000070ff087424 */ /* 0x000fe400078e00ff */
[----:B------:R-:W-:Y:S02]  /*4a00*/  IMAD.MOV.U32 R12, RZ, RZ, 0x1 ;  /* 0x00000001ff0c7424 */ /* 0x000fe400078e00ff */
[----:B---3--:R-:W-:-:S07]  /*4a10*/  IMAD.MOV.U32 R13, RZ, RZ, RZ ;  /* 0x000000ffff0d7224 */ /* 0x008fce00078e00ff */
[----:B------:R-:W-:-:S07]  /*4a20*/  LEPC R20, `(.L_x_28) ;  /* 0x000000001014794e */ /* 0x000fce0000000000 */
[----:B----4-:R-:W-:Y:S05]  /*4a30*/  CALL.ABS.NOINC R2 ;  /* 0x0000000002007343 */ /* 0x010fea0003c00000 */
.L_x_28:
        /* <DEDUP_REMOVED lines=18> */
.L_x_29:
        /* <DEDUP_REMOVED lines=18> */
.L_x_30:
[----:B------:R-:W3:Y:S01]  /*4c80*/  LDL.LU R20, [R1+0xc] ;  /* 0x00000c0001147983 */ /* 0x000ee20000300800 */
[----:B------:R-:W-:Y:S02]  /*4c90*/  F2FP.BF16.F32.PACK_AB R152, R153, R152 ;  /* 0x000000989998723e */ /* 0x000fe400000010ff */
[----:B------:R-:W-:Y:S01]  /*4ca0*/  F2FP.BF16.F32.PACK_AB R153, R155, R154 ;  /* 0x0000009a9b99723e */ /* 0x000fe200000010ff */
[----:B------:R-:W4:Y:S01]  /*4cb0*/  S2R R0, SR_TID.X ;  /* 0x0000000000007919 */ /* 0x000f220000002100 */
[----:B------:R-:W-:Y:S02]  /*4cc0*/  F2FP.BF16.F32.PACK_AB R160, R161, R160 ;  /* 0x000000a0a1a0723e */ /* 0x000fe400000010ff */
[----:B------:R-:W-:Y:S02]  /*4cd0*/  F2FP.BF16.F32.PACK_AB R154, R157, R156 ;  /* 0x0000009c9d9a723e */ /* 0x000fe400000010ff */
[----:B------:R-:W-:Y:S02]  /*4ce0*/  F2FP.BF16.F32.PACK_AB R155, R159, R158 ;  /* 0x0000009e9f9b723e */ /* 0x000fe400000010ff */
[----:B------:R-:W-:-:S02]  /*4cf0*/  F2FP.BF16.F32.PACK_AB R161, R163, R162 ;  /* 0x000000a2a3a1723e */ /* 0x000fc400000010ff */
[----:B------:R-:W-:Y:S02]  /*4d00*/  F2FP.BF16.F32.PACK_AB R168, R169, R168 ;  /* 0x000000a8a9a8723e */ /* 0x000fe400000010ff */
[----:B------:R-:W-:Y:S02]  /*4d10*/  F2FP.BF16.F32.PACK_AB R162, R165, R164 ;  /* 0x000000a4a5a2723e */ /* 0x000fe400000010ff */
        /* <DEDUP_REMOVED lines=9> */
[----:B--2---:R-:W-:Y:S01]  /*4db0*/  F2FP.BF16.F32.PACK_AB R6, R189, R188 ;  /* 0x000000bcbd06723e */ /* 0x004fe200000010ff */
[----:B----4-:R-:W-:Y:S01]  /*4dc0*/  VIADD R9, R0, 0xffffff80 ;  /* 0xffffff8000097836 */ /* 0x010fe20000000000 */
[----:B-1----:R-:W-:-:S02]  /*4dd0*/  F2FP.BF16.F32.PACK_AB R8, R193, R192 ;  /* 0x000000c0c108723e */ /* 0x002fc400000010ff */
[----:B------:R-:W-:Y:S02]  /*4de0*/  F2FP.BF16.F32.PACK_AB R10, R197, R196 ;  /* 0x000000c4c50a723e */ /* 0x000fe400000010ff */
[----:B------:R-:W-:Y:S02]  /*4df0*/  SHF.R.S32.HI R2, RZ, 0x1f, R9 ;  /* 0x0000001fff027819 */ /* 0x000fe40000011409 */
[----:B------:R-:W-:Y:S02]  /*4e00*/  F2FP.BF16.F32.PACK_AB R11, R199, R198 ;  /* 0x000000c6c70b723e */ /* 0x000fe400000010ff */
[CC--:B------:R-:W-:Y:S02]  /*4e10*/  LEA.HI R0, R2.reuse, R9.reuse, RZ, 0x4 ;  /* 0x0000000902007211 */ /* 0x0c0fe400078f20ff */
[----:B------:R-:W-:Y:S02]  /*4e20*/  LEA.HI R2, R2, R9, RZ, 0x5 ;  /* 0x0000000902027211 */ /* 0x000fe400078f28ff */
[----:B------:R-:W-:-:S02]  /*4e30*/  LOP3.LUT R0, R0, 0xfffffff0, RZ, 0xc0, !PT ;  /* 0xfffffff000007812 */ /* 0x000fc400078ec0ff */
[----:B------:R-:W-:Y:S02]  /*4e40*/  SHF.R.S32.HI R24, RZ, 0x5, R2 ;  /* 0x00000005ff187819 */ /* 0x000fe40000011402 */
[----:B------:R-:W-:Y:S01]  /*4e50*/  F2FP.BF16.F32.PACK_AB R12, R201, R200 ;  /* 0x000000c8c90c723e */ /* 0x000fe200000010ff */
[----:B------:R-:W-:Y:S01]  /*4e60*/  IMAD.IADD R0, R9, 0x1, -R0 ;  /* 0x0000000109007824 */ /* 0x000fe200078e0a00 */
[----:B------:R-:W-:Y:S01]  /*4e70*/  F2FP.BF16.F32.PACK_AB R9, R195, R194 ;  /* 0x000000c2c309723e */ /* 0x000fe200000010ff */
[----:B------:R-:W1:Y:S01]  /*4e80*/  SHFL.IDX PT, R21, R24, RZ, 0x1f ;  /* 0x00001fff18157589 */ /* 0x000e6200000e0000 */
[----:B------:R-:W-:Y:S02]  /*4e90*/  F2FP.BF16.F32.PACK_AB R13, R203, R202 ;  /* 0x000000cacb0d723e */ /* 0x000fe400000010ff */
[----:B------:R-:W-:Y:S02]  /*4ea0*/  SHF.R.S32.HI R3, RZ, 0x1f, R0 ;  /* 0x0000001fff037819 */ /* 0x000fe40000011400 */
[----:B------:R-:W-:-:S02]  /*4eb0*/  F2FP.BF16.F32.PACK_AB R14, R205, R204 ;  /* 0x000000cccd0e723e */ /* 0x000fc400000010ff */
[----:B------:R-:W-:Y:S02]  /*4ec0*/  LEA.HI R3, R3, R0, RZ, 0x3 ;  /* 0x0000000003037211 */ /* 0x000fe400078f18ff */
[----:B------:R-:W-:Y:S02]  /*4ed0*/  F2FP.BF16.F32.PACK_AB R15, R207, R206 ;  /* 0x000000cecf0f723e */ /* 0x000fe400000010ff */
[C---:B------:R-:W-:Y:S01]  /*4ee0*/  LOP3.LUT R5, R3.reuse, 0xfffffff8, RZ, 0xc0, !PT ;  /* 0xfffffff803057812 */ /* 0x040fe200078ec0ff */
[----:B------:R-:W-:Y:S01]  /*4ef0*/  IMAD.SHL.U32 R3, R3, 0x40, RZ ;  /* 0x0000004003037824 */ /* 0x000fe200078e00ff */
[----:B------:R-:W-:Y:S02]  /*4f00*/  F2FP.BF16.F32.PACK_AB R17, R18, R17 ;  /* 0x000000111211723e */ /* 0x000fe400000010ff */
[----:B------:R-:W-:Y:S01]  /*4f10*/  F2FP.BF16.F32.PACK_AB R16, R209, R16 ;  /* 0x00000010d110723e */ /* 0x000fe200000010ff */
[----:B------:R-:W-:Y:S01]  /*4f20*/  IMAD.IADD R5, R0, 0x1, -R5 ;  /* 0x0000000100057824 */ /* 0x000fe200078e0a05 */
[----:B------:R-:W-:-:S02]  /*4f30*/  LOP3.LUT R3, R3, 0x7ffffe00, RZ, 0xc0, !PT ;  /* 0x7ffffe0003037812 */ /* 0x000fc400078ec0ff */
[----:B------:R-:W-:Y:S01]  /*4f40*/  F2FP.BF16.F32.PACK_AB R18, R213, R212 ;  /* 0x000000d4d512723e */ /* 0x000fe200000010ff */
[C---:B------:R-:W-:Y:S01]  /*4f50*/  IMAD.SHL.U32 R0, R5.reuse, 0x40, RZ ;  /* 0x0000004005007824 */ /* 0x040fe200078e00ff */
[----:B------:R-:W-:Y:S01]  /*4f60*/  BAR.SYNC.DEFER_BLOCKING 0x1, 0x100 ;  /* 0x0044000000007b1d */ /* 0x000fe20000010000 */
[----:B------:R-:W-:Y:S01]  /*4f70*/  IMAD R3, R24, 0x400, R3 ;  /* 0x0000040018037824 */ /* 0x000fe200078e0203 */
[----:B------:R-:W-:Y:S01]  /*4f80*/  R2P PR, R5, 0x6 ;  /* 0x0000000605007804 */ /* 0x000fe20000000000 */
[----:B------:R-:W-:Y:S01]  /*4f90*/  IMAD.MOV.U32 R5, RZ, RZ, 0x40 ;  /* 0x00000040ff057424 */ /* 0x000fe200078e00ff */
[----:B------:R-:W-:Y:S02]  /*4fa0*/  LOP3.LUT R0, R0, 0x1c0, RZ, 0xc0, !PT ;  /* 0x000001c000007812 */ /* 0x000fe400078ec0ff */
[----:B------:R-:W-:Y:S02]  /*4fb0*/  F2FP.BF16.F32.PACK_AB R19, R22, R19 ;  /* 0x000000131613723e */ /* 0x000fe400000010ff */
[----:B------:R-:W-:-:S02]  /*4fc0*/  SEL R5, R5, 0xffffffc0, !P2 ;  /* 0xffffffc005057807 */ /* 0x000fc40005000000 */
[----:B-1----:R-:W-:Y:S01]  /*4fd0*/  ISETP.NE.AND P0, PT, R21, 0x7, PT ;  /* 0x000000071500780c */ /* 0x002fe20003f05270 */
[----:B---3--:R-:W-:-:S05]  /*4fe0*/  IMAD.SHL.U32 R7, R20, 0x8, RZ ;  /* 0x0000000814077824 */ /* 0x008fca00078e00ff */
[----:B------:R-:W-:Y:S02]  /*4ff0*/  LOP3.LUT R7, R0, 0x8, R7, 0xf8, !PT ;  /* 0x0000000800077812 */ /* 0x000fe400078ef807 */
[----:B------:R-:W-:-:S04]  /*5000*/  SHF.R.U32.HI R0, RZ, 0x3, R0 ;  /* 0x00000003ff007819 */ /* 0x000fc80000011600 */
[----:B------:R-:W-:Y:S02]  /*5010*/  LOP3.LUT R0, R7, R0, RZ, 0x3c, !PT ;  /* 0x0000000007007212 */ /* 0x000fe400078e3cff */
[----:B------:R-:W-:-:S03]  /*5020*/  F2FP.BF16.F32.PACK_AB R7, R191, R190 ;  /* 0x000000bebf07723e */ /* 0x000fc600000010ff */
[----:B------:R-:W-:Y:S02]  /*5030*/  IMAD.IADD R0, R0, 0x1, R3 ;  /* 0x0000000100007824 */ /* 0x000fe400078e0203 */
[----:B------:R-:W-:Y:S02]  /*5040*/  IMAD.MOV.U32 R3, RZ, RZ, 0x20 ;  /* 0x00000020ff037424 */ /* 0x000fe400078e00ff */
[----:B------:R-:W-:-:S03]  /*5050*/  IMAD R0, R0, 0x2, R225 ;  /* 0x0000000200007824 */ /* 0x000fc600078e02e1 */
[----:B------:R-:W-:Y:S02]  /*5060*/  SEL R3, R3, 0xffffffe0, !P1 ;  /* 0xffffffe003037807 */ /* 0x000fe40004800000 */
[--C-:B------:R-:W-:Y:S01]  /*5070*/  IADD3 R20, R5, 0x4000, R0.reuse ;  /* 0x0000400005147810 */ /* 0x100fe20007ffe000 */
[----:B------:R1:W-:Y:S01]  /*5080*/  STSM.16.M88.4 [R0+0x4000], R152 ;  /* 0x0040009800007844 */ /* 0x0003e20000000200 */
[----:B------:R-:W-:Y:S02]  /*5090*/  IADD3 R2, R3, 0x4000, R0 ;  /* 0x0000400003027810 */ /* 0x000fe40007ffe000 */
[----:B------:R-:W-:Y:S01]  /*50a0*/  F2FP.BF16.F32.PACK_AB R5, R187, R186 ;  /* 0x000000babb05723e */ /* 0x000fe200000010ff */
[----:B------:R-:W-:Y:S02]  /*50b0*/  IMAD.IADD R3, R3, 0x1, R20 ;  /* 0x0000000103037824 */ /* 0x000fe400078e0214 */
[----:B------:R1:W-:Y:S04]  /*50c0*/  STSM.16.M88.4 [R2], R160 ;  /* 0x000000a002007844 */ /* 0x0003e80000000200 */
[----:B------:R1:W-:Y:S04]  /*50d0*/  STSM.16.M88.4 [R20], R168 ;  /* 0x000000a814007844 */ /* 0x0003e80000000200 */
[----:B------:R1:W-:Y:S04]  /*50e0*/  STSM.16.M88.4 [R3], R176 ;  /* 0x000000b003007844 */ /* 0x0003e80000000200 */
[----:B------:R1:W-:Y:S04]  /*50f0*/  STSM.16.M88.4 [R0], R4 ;  /* 0x0000000400007844 */ /* 0x0003e80000000200 */
[----:B------:R1:W-:Y:S04]  /*5100*/  STSM.16.M88.4 [R2+-0x4000], R8 ;  /* 0xffc0000802007844 */ /* 0x0003e80000000200 */
[----:B------:R1:W-:Y:S04]  /*5110*/  STSM.16.M88.4 [R20+-0x4000], R12 ;  /* 0xffc0000c14007844 */ /* 0x0003e80000000200 */
[----:B------:R1:W-:Y:S01]  /*5120*/  STSM.16.M88.4 [R3+-0x4000], R16 ;  /* 0xffc0001003007844 */ /* 0x0003e20000000200 */
[----:B------:R-:W-:Y:S01]  /*5130*/  @!PT LDS RZ, [RZ] ;  /* 0x00000000fffff984 */ /* 0x000fe20000000800 */
[----:B------:R-:W-:Y:S01]  /*5140*/  @!PT LDS RZ, [RZ] ;  /* 0x00000000fffff984 */ /* 0x000fe20000000800 */
[----:B------:R-:W-:Y:S01]  /*5150*/  @!PT LDS RZ, [RZ] ;  /* 0x00000000fffff984 */ /* 0x000fe20000000800 */
[----:B------:R-:W-:Y:S01]  /*5160*/  @!PT LDS RZ, [RZ] ;  /* 0x00000000fffff984 */ /* 0x000fe20000000800 */
[----:B------:R2:W-:Y:S06]  /*5170*/  MEMBAR.ALL.CTA ;  /* 0x0000000000007992 */ /* 0x0005ec0000008000 */
[----:B--2---:R-:W2:Y:S02]  /*5180*/  FENCE.VIEW.ASYNC.S ;  /* 0x00000000000073c6 */ /* 0x004ea40000000000 */
[----:B--2---:R-:W-:Y:S06]  /*5190*/  BAR.ARV 0x1, 0x120 ;  /* 0x0044800000007b1d */ /* 0x004fec0000002000 */
[----:B------:R-:W-:Y:S05]  /*51a0*/  @P0 BRA `(.L_x_31) ;  /* 0x0000000000540947 */ /* 0x000fea0003800000 */
[----:B------:R-:W-:Y:S01]  /*51b0*/  BAR.SYNC.DEFER_BLOCKING 0x1, 0x120 ;  /* 0x0044800000007b1d */ /* 0x000fe20000010000 */
[----:B------:R-:W-:-:S05]  /*51c0*/  ELECT P0, URZ, PT ;  /* 0x00000000003f782f */ /* 0x000fca0003800000 */
[----:B------:R-:W-:Y:S08]  /*51d0*/  BSSY B0, `(.L_x_31) ;  /* 0x0000012000007945 */ /* 0x000ff00003800000 */
[----:B------:R-:W-:Y:S05]  /*51e0*/  @!P0 BRA `(.L_x_32) ;  /* 0x0000000000408947 */ /* 0x000fea0003800000 */
[----:B------:R-:W2:Y:S01]  /*51f0*/  S2UR UR10, SR_CTAID.X ;  /* 0x00000000000a79c3 */ /* 0x000ea20000002500 */
[----:B------:R-:W-:Y:S01]  /*5200*/  R2UR UR6, R225 ;  /* 0x00000000e10672ca */ /* 0x000fe200000e0000 */
[----:B------:R-:W-:Y:S01]  /*5210*/  ULDC.64 UR14, c[0x0][0x198] ;  /* 0x00006600000e7ab9 */ /* 0x000fe20000000a00 */
[----:B------:R-:W-:Y:S01]  /*5220*/  UMOV UR9, URZ ;  /* 0x0000003f00097c82 */ /* 0x000fe20008000000 */
[----:B------:R-:W-:Y:S02]  /*5230*/  UIADD3 UR4, UP0, UR14, 0x770, URZ ;  /* 0x000007700e047890 */ /* 0x000fe4000ff1e03f */
[----:B------:R-:W-:Y:S02]  /*5240*/  UIADD3 UR14, UP1, UR14, 0x670, URZ ;  /* 0x000006700e0e7890 */ /* 0x000fe4000ff3e03f */
[----:B------:R-:W-:Y:S01]  /*5250*/  S2UR UR12, SR_CTAID.Z ;  /* 0x00000000000c79c3 */ /* 0x000fe20000002700 */
[----:B------:R-:W-:Y:S02]  /*5260*/  UIADD3.X UR5, URZ, UR15, URZ, UP0, !UPT ;  /* 0x0000000f3f057290 */ /* 0x000fe400087fe43f */
[----:B------:R-:W-:-:S03]  /*5270*/  UIADD3.X UR15, URZ, UR15, URZ, UP1, !UPT ;  /* 0x0000000f3f0f7290 */ /* 0x000fc60008ffe43f */
[----:B------:R-:W-:Y:S02]  /*5280*/  UIADD3 UR8, UR6, 0x4000, URZ ;  /* 0x0000400006087890 */ /* 0x000fe4000fffe03f */
[----:B------:R-:W3:Y:S01]  /*5290*/  S2UR UR11, SR_CTAID.Y ;  /* 0x00000000000b79c3 */ /* 0x000ee20000002600 */
[----:B--2---:R-:W-:-:S09]  /*52a0*/  USHF.L.U32 UR10, UR10, 0x7, URZ ;  /* 0x000000070a0a7899 */ /* 0x004fd2000800063f */
[----:B---3--:R2:W-:Y:S02]  /*52b0*/  UTMASTG.4D [UR8], [UR4] ;  /* 0x00000008040073b5 */ /* 0x0085e40008018000 */
[----:B--2---:R-:W-:Y:S02]  /*52c0*/  UMOV UR8, UR6 ;  /* 0x0000000600087c82 */ /* 0x004fe40008000000 */
[----:B------:R2:W-:Y:S02]  /*52d0*/  UTMASTG.4D [UR8], [UR14] ;  /* 0x000000080e0073b5 */ /* 0x0005e40008018000 */
[----:B--2---:R0:W-:Y:S02]  /*52e0*/  UTMACMDFLUSH ;  /* 0x00000000000079b7 */ /* 0x0041e40000000000 */
.L_x_32:
[----:B------:R-:W-:Y:S05]  /*52f0*/  BSYNC B0 ;  /* 0x0000000000007941 */ /* 0x000fea0003800000 */
.L_x_31:
[----:B------:R-:W-:-:S04]  /*5300*/  DEPBAR.LE SB0, 0x0 ;  /* 0x000080000000791a */ /* 0x000fc80000000000 */
[----:B------:R-:W-:Y:S05]  /*5310*/  BRA `(.L_x_7) ;  /* 0x00000024000c7947 */ /* 0x000fea0003800000 */
.L_x_5:
[----:B------:R-:W-:-:S08]  /*5320*/  NOP ;  /* 0x0000000000007918 */ /* 0x000fd00000000000 */
[----:B------:R-:W1:-:S00]  /*5330*/  USETMAXREG.DEALLOC.CTAPOOL 0x18 ;  /* 0x00000018000079c8 */ /* 0x000e4000080e0500 */
[----:B-1----:R-:W-:Y:S01]  /*5340*/  LOP3.LUT R2, R0, 0x3, RZ, 0xc0, !PT ;  /* 0x0000000300027812 */ /* 0x002fe200078ec0ff */
[----:B------:R-:W-:-:S05]  /*5350*/  IMAD.MOV.U32 R0, RZ, RZ, RZ ;  /* 0x000000ffff007224 */ /* 0x000fca00078e00ff */
[----:B------:R-:W1:Y:S02]  /*5360*/  SHFL.IDX PT, R2, R2, RZ, 0x1f ;  /* 0x00001fff02027589 */ /* 0x000e6400000e0000 */
[----:B-1----:R-:W-:-:S13]  /*5370*/  ISETP.NE.AND P0, PT, R2, RZ, PT ;  /* 0x000000ff0200720c */ /* 0x002fda0003f05270 */
[----:B------:R-:W-:Y:S05]  /*5380*/  @!P0 BRA `(.L_x_33) ;  /* 0x0000000800b08947 */ /* 0x000fea0003800000 */
[----:B------:R-:W-:-:S13]  /*5390*/  ISETP.NE.AND P0, PT, R2, 0x1, PT ;  /* 0x000000010200780c */ /* 0x000fda0003f05270 */
[----:B------:R-:W-:Y:S05]  /*53a0*/  @P0 BRA `(.L_x_7) ;  /* 0x0000002000e80947 */ /* 0x000fea0003800000 */
[----:B------:R-:W1:Y:S02]  /*53b0*/  S2UR UR11, SR_CTAID.Z ;  /* 0x00000000000b79c3 */ /* 0x000e640000002700 */
[----:B-1----:R-:W-:-:S13]  /*53c0*/  ISETP.LE.AND P0, PT, RZ, UR11, PT ;  /* 0x0000000bff007c0c */ /* 0x002fda000bf03270 */
[----:B------:R-:W-:Y:S05]  /*53d0*/  @!P0 BRA `(.L_x_7) ;  /* 0x0000002000dc8947 */ /* 0x000fea0003800000 */
[----:B------:R-:W1:Y:S01]  /*53e0*/  S2UR UR7, SR_CTAID.Y ;  /* 0x00000000000779c3 */ /* 0x000e620000002600 */
[----:B------:R-:W-:Y:S01]  /*53f0*/  ULDC.64 UR8, c[0x0][0x2d8] ;  /* 0x0000b60000087ab9 */ /* 0x000fe20000000a00 */
[----:B------:R-:W-:-:S06]  /*5400*/  ELECT P0, URZ, PT ;  /* 0x00000000003f782f */ /* 0x000fcc0003800000 */
[----:B------:R-:W2:Y:S01]  /*5410*/  LDC R2, c[0x0][0x280] ;  /* 0x0000a000ff027b82 */ /* 0x000ea20000000800 */
[----:B-1----:R-:W-:-:S04]  /*5420*/  USHF.R.S32.HI UR4, URZ, 0x1f, UR7 ;  /* 0x0000001f3f047899 */ /* 0x002fc80008011407 */
[----:B------:R-:W-:Y:S02]  /*5430*/  UIMAD UR6, UR4, UR8, URZ ;  /* 0x00000008040672a4 */ /* 0x000fe4000f8e023f */
[----:B------:R-:W-:Y:S01]  /*5440*/  UIMAD.WIDE.U32 UR4, UR7, UR8, URZ ;  /* 0x00000008070472a5 */ /* 0x000fe2000f8e003f */
[----:B--2---:R-:W-:Y:S01]  /*5450*/  ISETP.GE.AND P1, PT, R2, 0x1, PT ;  /* 0x000000010200780c */ /* 0x004fe20003f26270 */
[----:B------:R-:W-:Y:S02]  /*5460*/  UIMAD UR7, UR7, UR9, UR6 ;  /* 0x00000009070772a4 */ /* 0x000fe4000f8e0206 */
[----:B------:R-:W-:Y:S01]  /*5470*/  USHF.R.S32.HI UR6, URZ, 0x1f, UR11 ;  /* 0x0000001f3f067899 */ /* 0x000fe2000801140b */
[----:B------:R-:W-:Y:S01]  /*5480*/  ULDC.64 UR8, c[0x0][0x2e0] ;  /* 0x0000b80000087ab9 */ /* 0x000fe20000000a00 */
[----:B------:R-:W-:Y:S02]  /*5490*/  UIADD3 UR5, UR5, UR7, URZ ;  /* 0x0000000705057290 */ /* 0x000fe4000fffe03f */
[----:B------:R-:W-:-:S04]  /*54a0*/  UIMAD UR6, UR6, UR8, URZ ;  /* 0x00000008060672a4 */ /* 0x000fc8000f8e023f */
[----:B------:R-:W-:Y:S02]  /*54b0*/  UIMAD UR10, UR11, UR9, UR6 ;  /* 0x000000090b0a72a4 */ /* 0x000fe4000f8e0206 */
[----:B------:R-:W-:Y:S01]  /*54c0*/  UIMAD.WIDE.U32 UR6, UR11, UR8, UR4 ;  /* 0x000000080b0672a5 */ /* 0x000fe2000f8e0004 */
[----:B------:R-:W-:Y:S11]  /*54d0*/  @!P1 BRA `(.L_x_7) ;  /* 0x00000020009c9947 */ /* 0x000ff60003800000 */
[C---:B------:R-:W-:Y:S01]  /*54e0*/  VIADD R0, R2.reuse, 0x7f ;  /* 0x0000007f02007836 */ /* 0x040fe20000000000 */
[----:B------:R-:W-:Y:S01]  /*54f0*/  ISETP.GE.AND P1, PT, R2, 0x81, PT ;  /* 0x000000810200780c */ /* 0x000fe20003f26270 */
[----:B------:R-:W-:Y:S01]  /*5500*/  UIADD3 UR10, UR7, UR10, URZ ;  /* 0x0000000a070a7290 */ /* 0x000fe2000fffe03f */
[----:B------:R-:W-:Y:S02]  /*5510*/  UMOV UR5, URZ ;  /* 0x0000003f00057c82 */ /* 0x000fe40008000000 */
[----:B------:R-:W-:-:S04]  /*5520*/  SHF.R.S32.HI R3, RZ, 0x1f, R0 ;  /* 0x0000001fff037819 */ /* 0x000fc80000011400 */
[----:B------:R-:W-:-:S04]  /*5530*/  LEA.HI R3, R3, R0, RZ, 0x7 ;  /* 0x0000000003037211 */ /* 0x000fc800078f38ff */
[----:B------:R-:W-:-:S04]  /*5540*/  SHF.R.S32.HI R0, RZ, 0x7, R3 ;  /* 0x00000007ff007819 */ /* 0x000fc80000011403 */
[----:B------:R-:W-:-:S04]  /*5550*/  VIMNMX R0, R0, 0x1, !PT ;  /* 0x0000000100007848 */ /* 0x000fc80007fe0100 */
[----:B------:R-:W-:Y:S01]  /*5560*/  LOP3.LUT R3, R0, 0x1, RZ, 0xc0, !PT ;  /* 0x0000000100037812 */ /* 0x000fe200078ec0ff */
[----:B------:R-:W-:Y:S06]  /*5570*/  @!P1 BRA `(.L_x_34) ;  /* 0x0000000400789947 */ /* 0x000fec0003800000 */
[----:B------:R-:W-:Y:S01]  /*5580*/  ULDC.64 UR16, c[0x0][0x2c0] ;  /* 0x0000b00000107ab9 */ /* 0x000fe20000000a00 */
[----:B------:R-:W-:Y:S01]  /*5590*/  IMAD.IADD R0, R0, 0x1, -R3 ;  /* 0x0000000100007824 */ /* 0x000fe200078e0a03 */
[----:B------:R-:W-:Y:S01]  /*55a0*/  ULEA UR16, UP0, UR6, UR16, 0x2 ;  /* 0x0000001006107291 */ /* 0x000fe2000f80103f */
[----:B------:R-:W-:Y:S01]  /*55b0*/  UMOV UR4, URZ ;  /* 0x0000003f00047c82 */ /* 0x000fe20008000000 */
[----:B------:R-:W-:Y:S02]  /*55c0*/  UMOV UR5, URZ ;  /* 0x0000003f00057c82 */ /* 0x000fe40008000000 */
[----:B------:R-:W-:Y:S02]  /*55d0*/  ULEA.HI.X UR17, UR6, UR17, UR10, 0x2, UP0 ;  /* 0x0000001106117291 */ /* 0x000fe400080f140a */
[----:B------:R-:W-:Y:S02]  /*55e0*/  UIADD3 UR12, UP0, UR16, 0x4000, URZ ;  /* 0x00004000100c7890 */ /* 0x000fe4000ff1e03f */
[----:B------:R-:W-:-:S02]  /*55f0*/  UIADD3 UR14, UP1, UR16, 0x8000, URZ ;  /* 0x00008000100e7890 */ /* 0x000fc4000ff3e03f */
[----:B------:R-:W-:Y:S02]  /*5600*/  UIADD3 UR16, UP2, UR16, 0xc000, URZ ;  /* 0x0000c00010107890 */ /* 0x000fe4000ff5e03f */
[----:B------:R-:W-:Y:S02]  /*5610*/  UIADD3.X UR13, URZ, UR17, URZ, UP0, !UPT ;  /* 0x000000113f0d7290 */ /* 0x000fe400087fe43f */
[----:B------:R-:W-:Y:S02]  /*5620*/  UIADD3.X UR15, URZ, UR17, URZ, UP1, !UPT ;  /* 0x000000113f0f7290 */ /* 0x000fe40008ffe43f */
[----:B------:R-:W-:Y:S01]  /*5630*/  UIADD3.X UR17, URZ, UR17, URZ, UP2, !UPT ;  /* 0x000000113f117290 */ /* 0x000fe200097fe43f */
[----:B------:R-:W-:-:S11]  /*5640*/  ULDC.64 UR20, c[0x0][0x2c0] ;  /* 0x0000b00000147ab9 */ /* 0x000fd60000000a00 */
.L_x_47:
[----:B------:R-:W-:Y:S01]  /*5650*/  USHF.L.U32 UR8, UR4, 0xe, URZ ;  /* 0x0000000e04087899 */ /* 0x000fe2000800063f */
[----:B------:R-:W-:Y:S03]  /*5660*/  BAR.SYNC.DEFER_BLOCKING 0xd, 0xa0 ;  /* 0x0342800000007b1d */ /* 0x000fe60000010000 */
[----:B------:R-:W-:Y:S02]  /*5670*/  UIMAD.WIDE UR24, UR8, 0x4, UR12 ;  /* 0x00000004081878a5 */ /* 0x000fe4000f8e020c */
[----:B------:R-:W-:Y:S01]  /*5680*/  UIMAD.WIDE UR22, UR8, 0x4, UR14 ;  /* 0x00000004081678a5 */ /* 0x000fe2000f8e020e */
[----:B------:R-:W-:Y:S01]  /*5690*/  BSSY B0, `(.L_x_35) ;  /* 0x0000011000007945 */ /* 0x000fe20003800000 */
[----:B------:R-:W-:-:S03]  /*56a0*/  UIMAD.WIDE UR8, UR8, 0x4, UR16 ;  /* 0x00000004080878a5 */ /* 0x000fc6000f8e0210 */
[----:B------:R-:W-:Y:S09]  /*56b0*/  @!P0 BRA `(.L_x_36) ;  /* 0x0000000000388947 */ /* 0x000ff20003800000 */
[----:B------:R-:W1:Y:S01]  /*56c0*/  S2UR UR19, SR_CgaCtaId ;  /* 0x00000000001379c3 */ /* 0x000e620000008800 */
[----:B------:R-:W-:Y:S01]  /*56d0*/  USHF.L.U32 UR11, UR5, 0xd, URZ ;  /* 0x0000000d050b7899 */ /* 0x000fe2000800063f */
[----:B------:R-:W-:Y:S01]  /*56e0*/  UMOV UR18, 0x400 ;  /* 0x0000040000127882 */ /* 0x000fe20000000000 */
[----:B------:R-:W-:Y:S02]  /*56f0*/  UMOV UR27, 0x14f00000 ;  /* 0x14f00000001b7882 */ /* 0x000fe40000000000 */
[----:B------:R-:W-:-:S04]  /*5700*/  UIADD3 UR26, UP0, UR11, UR6, URZ ;  /* 0x000000060b1a7290 */ /* 0x000fc8000ff1e03f */
[----:B------:R-:W-:Y:S02]  /*5710*/  ULEA.HI.X.SX32 UR11, UR11, UR10, 0x1, UP0 ;  /* 0x0000000a0b0b7291 */ /* 0x000fe400080f0e3f */
[----:B------:R-:W-:-:S04]  /*5720*/  ULEA UR28, UP0, UR26, UR20, 0x2 ;  /* 0x000000141a1c7291 */ /* 0x000fc8000f80103f */
[----:B------:R-:W-:-:S03]  /*5730*/  ULEA.HI.X UR29, UR26, UR21, UR11, 0x2, UP0 ;  /* 0x000000151a1d7291 */ /* 0x000fc600080f140b */
[----:B------:R-:W-:Y:S01]  /*5740*/  UMOV UR11, 0x400 ;  /* 0x00000400000b7882 */ /* 0x000fe20000000000 */
[----:B------:R-:W-:Y:S01]  /*5750*/  UMOV UR26, 0x0 ;  /* 0x00000000001a7882 */ /* 0x000fe20000000000 */
[----:B-1----:R-:W-:-:S04]  /*5760*/  ULEA UR18, UR19, UR18, 0x18 ;  /* 0x0000001213127291 */ /* 0x002fc8000f8ec03f */
[----:B------:R-:W-:-:S09]  /*5770*/  UIADD3 UR18, UR18, 0x8000, URZ ;  /* 0x0000800012127890 */ /* 0x000fd2000fffe03f */
[----:B------:R1:W-:Y:S02]  /*5780*/  UBLKRED.G.S.ADD.F32.RN [UR28], [UR18], UR11, desc[UR26] ;  /* 0x00001a1c120073bb */ /* 0x0003e400080a140b */
[----:B-1----:R0:W-:Y:S02]  /*5790*/  UTMACMDFLUSH ;  /* 0x00000000000079b7 */ /* 0x0021e40000000000 */
.L_x_36:
[----:B------:R-:W-:Y:S05]  /*57a0*/  BSYNC B0 ;  /* 0x0000000000007941 */ /* 0x000fea0003800000 */
.L_x_35:
[----:B------:R-:W-:Y:S06]  /*57b0*/  BAR.SYNC.DEFER_BLOCKING 0xe, 0xa0 ;  /* 0x0382800000007b1d */ /* 0x000fec0000010000 */
[----:B------:R-:W-:Y:S04]  /*57c0*/  BSSY B0, `(.L_x_37) ;  /* 0x000000c000007945 */ /* 0x000fe80003800000 */
[----:B------:R-:W-:Y:S05]  /*57d0*/  @!P0 BRA `(.L_x_38) ;  /* 0x0000000000288947 */ /* 0x000fea0003800000 */
[----:B------:R-:W1:Y:S01]  /*57e0*/  S2UR UR18, SR_CgaCtaId ;  /* 0x00000000001279c3 */ /* 0x000e620000008800 */
[----:B------:R-:W-:Y:S01]  /*57f0*/  UMOV UR11, 0x400 ;  /* 0x00000400000b7882 */ /* 0x000fe20000000000 */
[----:B------:R-:W-:Y:S01]  /*5800*/  UMOV UR26, 0x0 ;  /* 0x00000000001a7882 */ /* 0x000fe20000000000 */
[----:B------:R-:W-:Y:S01]  /*5810*/  UMOV UR27, 0x14f00000 ;  /* 0x14f00000001b7882 */ /* 0x000fe20000000000 */
[----:B-1----:R-:W-:-:S03]  /*5820*/  ULEA UR11, UR18, UR11, 0x18 ;  /* 0x0000000b120b7291 */ /* 0x002fc6000f8ec03f */
[----:B------:R-:W-:Y:S01]  /*5830*/  UMOV UR18, 0x400 ;  /* 0x0000040000127882 */ /* 0x000fe20000000000 */
[----:B------:R-:W-:-:S09]  /*5840*/  UIADD3 UR11, UR11, 0xc000, URZ ;  /* 0x0000c0000b0b7890 */ /* 0x000fd2000fffe03f */
[----:B------:R1:W-:Y:S01]  /*5850*/  UBLKRED.G.S.ADD.F32.RN [UR24], [UR11], UR18, desc[UR26] ;  /* 0x00001a180b0073bb */ /* 0x0003e200080a1412 */
[----:B------:R0:W-:Y:S01]  /*5860*/  UTMACMDFLUSH ;  /* 0x00000000000079b7 */ /* 0x0001e20000000000 */
[----:B-1----:R-:W-:-:S04]  /*5870*/  DEPBAR.LE SB0, 0x1 ;  /* 0x000080400000791a */ /* 0x002fc80000000000 */
.L_x_38:
[----:B------:R-:W-:Y:S05]  /*5880*/  BSYNC B0 ;  /* 0x0000000000007941 */ /* 0x000fea0003800000 */
.L_x_37:
[----:B------:R-:W-:Y:S06]  /*5890*/  BAR.ARV 0xa, 0xa0 ;  /* 0x0282800000007b1d */ /* 0x000fec0000002000 */
[----:B------:R-:W-:Y:S04]  /*58a0*/  BSSY B0, `(.L_x_39) ;  /* 0x0000003000007945 */ /* 0x000fe80003800000 */
[----:B------:R-:W-:Y:S05]  /*58b0*/  @!P0 BRA `(.L_x_40) ;  /* 0x0000000000048947 */ /* 0x000fea0003800000 */
[----:B------:R-:W-:-:S04]  /*58c0*/  DEPBAR.LE SB0, 0x0 ;  /* 0x000080000000791a */ /* 0x000fc80000000000 */
.L_x_40:
[----:B------:R-:W-:Y:S05]  /*58d0*/  BSYNC B0 ;  /* 0x0000000000007941 */ /* 0x000fea0003800000 */
.L_x_39:
[----:B------:R-:W-:Y:S06]  /*58e0*/  BAR.ARV 0xb, 0xa0 ;  /* 0x02c2800000007b1d */ /* 0x000fec0000002000 */
[----:B------:R-:W-:Y:S02]  /*58f0*/  BSSY B0, `(.L_x_41) ;  /* 0x000000c000007945 */ /* 0x000fe40003800000 */
[----:B------:R-:W-:Y:S06]  /*5900*/  BAR.SYNC.DEFER_BLOCKING 0xd, 0xa0 ;  /* 0x0342800000007b1d */ /* 0x000fec0000010000 */
        /* <DEDUP_REMOVED lines=8> */
[----:B------:R1:W-:Y:S02]  /*5990*/  UBLKRED.G.S.ADD.F32.RN [UR22], [UR11], UR18, desc[UR24] ;  /* 0x000018160b0073bb */ /* 0x0003e400080a1412 */
[----:B-1----:R0:W-:Y:S02]  /*59a0*/  UTMACMDFLUSH ;  /* 0x00000000000079b7 */ /* 0x0021e40000000000 */
.L_x_42:
[----:B------:R-:W-:Y:S05]  /*59b0*/  BSYNC B0 ;  /* 0x0000000000007941 */ /* 0x000fea0003800000 */
.L_x_41:
        /* <DEDUP_REMOVED lines=13> */
.L_x_44:
[----:B------:R-:W-:Y:S05]  /*5a90*/  BSYNC B0 ;  /* 0x0000000000007941 */ /* 0x000fea0003800000 */
.L_x_43:
[----:B------:R-:W-:Y:S01]  /*5aa0*/  VIADD R0, R0, 0xfffffffe ;  /* 0xfffffffe00007836 */ /* 0x000fe20000000000 */
[----:B------:R-:W-:Y:S06]  /*5ab0*/  BAR.ARV 0xa, 0xa0 ;  /* 0x0282800000007b1d */ /* 0x000fec0000002000 */
[----:B------:R-:W-:Y:S01]  /*5ac0*/  BSSY B0, `(.L_x_45) ;  /* 0x0000004000007945 */ /* 0x000fe20003800000 */
[----:B------:R-:W-:-:S03]  /*5ad0*/  ISETP.NE.AND P1, PT, R0, RZ, PT ;  /* 0x000000ff0000720c */ /* 0x000fc60003f25270 */
[----:B------:R-:W-:Y:S10]  /*5ae0*/  @!P0 BRA `(.L_x_46) ;  /* 0x0000000000048947 */ /* 0x000ff40003800000 */
[----:B------:R-:W-:-:S04]  /*5af0*/  DEPBAR.LE SB0, 0x0 ;  /* 0x000080000000791a */ /* 0x000fc80000000000 */
.L_x_46:
[----:B------:R-:W-:Y:S05]  /*5b00*/  BSYNC B0 ;  /* 0x0000000000007941 */ /* 0x000fea0003800000 */
.L_x_45:
[----:B------:R-:W-:Y:S06]  /*5b10*/  BAR.ARV 0xb, 0xa0 ;  /* 0x02c2800000007b1d */ /* 0x000fec0000002000 */
[----:B------:R-:W-:Y:S02]  /*5b20*/  UIADD3 UR5, UR5, 0x2, URZ ;  /* 0x0000000205057890 */ /* 0x000fe4000fffe03f */
[----:B------:R-:W-:Y:S01]  /*5b30*/  UIADD3 UR4, UR4, 0x1, URZ ;  /* 0x0000000104047890 */ /* 0x000fe2000fffe03f */
[----:B------:R-:W-:Y:S11]  /*5b40*/  @P1 BRA `(.L_x_47) ;  /* 0xfffffff800c01947 */ /* 0x000ff6000383ffff */
[----:B------:R-:W-:-:S12]  /*5b50*/  USHF.L.U32 UR5, UR5, 0xd, URZ ;  /* 0x0000000d05057899 */ /* 0x000fd8000800063f */
.L_x_34:
[----:B------:R-:W-:-:S13]  /*5b60*/  ISETP.NE.AND P1, PT, R3, RZ, PT ;  /* 0x000000ff0300720c */ /* 0x000fda0003f25270 */
[----:B------:R-:W-:Y:S05]  /*5b70*/  @!P1 BRA `(.L_x_7) ;  /* 0x0000001800f49947 */ /* 0x000fea0003800000 */
[----:B------:R-:W-:Y:S06]  /*5b80*/  BAR.SYNC.DEFER_BLOCKING 0xd, 0xa0 ;  /* 0x0342800000007b1d */ /* 0x000fec0000010000 */
[----:B------:R-:W-:Y:S04]  /*5b90*/  BSSY B0, `(.L_x_48) ;  /* 0x0000010000007945 */ /* 0x000fe80003800000 */
[----:B------:R-:W-:Y:S05]  /*5ba0*/  @!P0 BRA `(.L_x_49) ;  /* 0x0000000000388947 */ /* 0x000fea0003800000 */
[----:B------:R-:W1:Y:S01]  /*5bb0*/  S2UR UR11, SR_CgaCtaId ;  /* 0x00000000000b79c3 */ /* 0x000e620000008800 */
[----:B------:R-:W-:Y:S01]  /*5bc0*/  UIADD3 UR12, UP0, UR5, UR6, URZ ;  /* 0x00000006050c7290 */ /* 0x000fe2000ff1e03f */
[----:B------:R-:W-:Y:S01]  /*5bd0*/  UMOV UR4, 0x400 ;  /* 0x0000040000047882 */ /* 0x000fe20000000000 */
[----:B------:R-:W-:Y:S02]  /*5be0*/  ULDC.64 UR8, c[0x0][0x2c0] ;  /* 0x0000b00000087ab9 */ /* 0x000fe40000000a00 */
[----:B------:R-:W-:Y:S02]  /*5bf0*/  ULEA.HI.X.SX32 UR13, UR5, UR10, 0x1, UP0 ;  /* 0x0000000a050d7291 */ /* 0x000fe400080f0e3f */
[----:B------:R-:W-:-:S04]  /*5c00*/  ULEA UR8, UP0, UR12, UR8, 0x2 ;  /* 0x000000080c087291 */ /* 0x000fc8000f80103f */
[----:B------:R-:W-:-:S03]  /*5c10*/  ULEA.HI.X UR9, UR12, UR9, UR13, 0x2, UP0 ;  /* 0x000000090c097291 */ /* 0x000fc600080f140d */
[----:B------:R-:W-:Y:S01]  /*5c20*/  UMOV UR12, 0x0 ;  /* 0x00000000000c7882 */ /* 0x000fe20000000000 */
[----:B------:R-:W-:Y:S01]  /*5c30*/  UMOV UR13, 0x14f00000 ;  /* 0x14f00000000d7882 */ /* 0x000fe20000000000 */
[----:B-1----:R-:W-:-:S03]  /*5c40*/  ULEA UR4, UR11, UR4, 0x18 ;  /* 0x000000040b047291 */ /* 0x002fc6000f8ec03f */
[----:B------:R-:W-:Y:S01]  /*5c50*/  UMOV UR11, 0x400 ;  /* 0x00000400000b7882 */ /* 0x000fe20000000000 */
[----:B------:R-:W-:-:S09]  /*5c60*/  UIADD3 UR4, UR4, 0x8000, URZ ;  /* 0x0000800004047890 */ /* 0x000fd2000fffe03f */
[----:B------:R1:W-:Y:S02]  /*5c70*/  UBLKRED.G.S.ADD.F32.RN [UR8], [UR4], UR11, desc[UR12] ;  /* 0x00000c08040073bb */ /* 0x0003e400080a140b */
[----:B-1----:R0:W-:Y:S02]  /*5c80*/  UTMACMDFLUSH ;  /* 0x00000000000079b7 */ /* 0x0021e40000000000 */
.L_x_49:
[----:B------:R-:W-:Y:S05]  /*5c90*/  BSYNC B0 ;  /* 0x0000000000007941 */ /* 0x000fea0003800000 */
.L_x_48:
[----:B------:R-:W-:Y:S06]  /*5ca0*/  BAR.SYNC.DEFER_BLOCKING 0xe, 0xa0 ;  /* 0x0382800000007b1d */ /* 0x000fec0000010000 */
[----:B------:R-:W-:Y:S04]  /*5cb0*/  BSSY B0, `(.L_x_50) ;  /* 0x0000012000007945 */ /* 0x000fe80003800000 */
[----:B------:R-:W-:Y:S05]  /*5cc0*/  @!P0 BRA `(.L_x_51) ;  /* 0x0000000000408947 */ /* 0x000fea0003800000 */
[----:B------:R-:W1:Y:S01]  /*5cd0*/  S2UR UR12, SR_CgaCtaId ;  /* 0x00000000000c79c3 */ /* 0x000e620000008800 */
[----:B------:R-:W-:Y:S01]  /*5ce0*/  UIADD3 UR4, UR5, 0x1000, URZ ;  /* 0x0000100005047890 */ /* 0x000fe2000fffe03f */
[----:B------:R-:W-:Y:S01]  /*5cf0*/  UMOV UR11, 0x400 ;  /* 0x00000400000b7882 */ /* 0x000fe20000000000 */
[----:B------:R-:W-:Y:S02]  /*5d00*/  ULDC.64 UR8, c[0x0][0x2c0] ;  /* 0x0000b00000087ab9 */ /* 0x000fe40000000a00 */
[----:B------:R-:W-:-:S04]  /*5d10*/  UIADD3 UR13, UP0, UR4, UR6, URZ ;  /* 0x00000006040d7290 */ /* 0x000fc8000ff1e03f */
        /* <DEDUP_REMOVED lines=11> */
.L_x_51:
[----:B------:R-:W-:Y:S05]  /*5dd0*/  BSYNC B0 ;  /* 0x0000000000007941 */ /* 0x000fea0003800000 */
.L_x_50:
[----:B------:R-:W-:Y:S06]  /*5de0*/  BAR.ARV 0xa, 0xa0 ;  /* 0x0282800000007b1d */ /* 0x000fec0000002000 */
[----:B------:R-:W-:Y:S04]  /*5df0*/  BSSY B0, `(.L_x_52) ;  /* 0x0000003000007945 */ /* 0x000fe80003800000 */
[----:B------:R-:W-:Y:S05]  /*5e00*/  @!P0 BRA `(.L_x_53) ;  /* 0x0000000000048947 */ /* 0x000fea0003800000 */
[----:B------:R-:W-:-:S04]  /*5e10*/  DEPBAR.LE SB0, 0x0 ;  /* 0x000080000000791a */ /* 0x000fc80000000000 */
.L_x_53:
[----:B------:R-:W-:Y:S05]  /*5e20*/  BSYNC B0 ;  /* 0x0000000000007941 */ /* 0x000fea0003800000 */
.L_x_52:
[----:B------:R-:W-:Y:S06]  /*5e30*/  BAR.ARV 0xb, 0xa0 ;  /* 0x02c2800000007b1d */ /* 0x000fec0000002000 */
[----:B------:R-:W-:Y:S05]  /*5e40*/  BRA `(.L_x_7) ;  /* 0x0000001800407947 */ /* 0x000fea0003800000 */
.L_x_33:
[----:B------:R-:W1:Y:S01]  /*5e50*/  S2UR UR21, SR_CTAID.Z ;  /* 0x00000000001579c3 */ /* 0x000e620000002700 */
[----:B------:R-:W-:Y:S01]  /*5e60*/  IMAD.MOV.U32 R9, RZ, RZ, 0x1 ;  /* 0x00000001ff097424 */ /* 0x000fe200078e00ff */
[----:B-1----:R-:W-:-:S13]  /*5e70*/  ISETP.LE.AND P0, PT, RZ, UR21, PT ;  /* 0x00000015ff007c0c */ /* 0x002fda000bf03270 */
[----:B------:R-:W-:Y:S05]  /*5e80*/  @!P0 BRA `(.L_x_54) ;  /* 0x0000001400a08947 */ /* 0x000fea0003800000 */
[----:B------:R-:W1:Y:S01]  /*5e90*/  S2R R15, SR_CTAID.Y ;  /* 0x00000000000f7919 */ /* 0x000e620000002600 */
[----:B------:R-:W2:Y:S01]  /*5ea0*/  LDC.64 R2, c[0x0][0x718] ;  /* 0x0001c600ff027b82 */ /* 0x000ea20000000a00 */
[----:B------:R-:W-:Y:S01]  /*5eb0*/  ULDC UR4, c[0x0][0x2e8] ;  /* 0x0000ba0000047ab9 */ /* 0x000fe20000000800 */
[----:B------:R-:W-:Y:S01]  /*5ec0*/  BSSY B0, `(.L_x_54) ;  /* 0x0000164000007945 */ /* 0x000fe20003800000 */
[----:B------:R-:W3:Y:S01]  /*5ed0*/  S2R R13, SR_CTAID.Z ;  /* 0x00000000000d7919 */ /* 0x000ee20000002700 */
[----:B------:R-:W-:-:S04]  /*5ee0*/  UISETP.NE.AND UP0, UPT, UR4, 0x1, UPT ;  /* 0x000000010400788c */ /* 0x000fc8000bf05270 */
[----:B------:R-:W4:Y:S07]  /*5ef0*/  S2UR UR20, SR_CTAID.Y ;  /* 0x00000000001479c3 */ /* 0x000f2e0000002600 */
[----:B------:R-:W-:Y:S01]  /*5f00*/  @UP0 ULDC UR6, c[0x0][0x2ec] ;  /* 0x0000bb0000060ab9 */ /* 0x000fe20000000800 */
[----:B------:R-:W5:Y:S01]  /*5f10*/  LDC.64 R10, c[0x0][0x720] ;  /* 0x0001c800ff0a7b82 */ /* 0x000f620000000a00 */
[----:B------:R-:W-:-:S07]  /*5f20*/  @UP0 ULDC UR8, c[0x0][0x2f0] ;  /* 0x0000bc0000080ab9 */ /* 0x000fce0000000800 */
[----:B------:R-:W5:Y:S01]  /*5f30*/  LDC.64 R4, c[0x0][0x700] ;  /* 0x0001c000ff047b82 */ /* 0x000f620000000a00 */
[----:B-1----:R-:W-:Y:S01]  /*5f40*/  SHF.R.S32.HI R15, RZ, 0x1f, R15 ;  /* 0x0000001fff0f7819 */ /* 0x002fe2000001140f */
[----:B----4-:R-:W-:Y:S02]  /*5f50*/  UIMAD.WIDE.U32 UR6, UR20, UR6, URZ ;  /* 0x00000006140672a5 */ /* 0x010fe4000f8e003f */
[----:B------:R-:W-:Y:S01]  /*5f60*/  UMOV UR12, UR20 ;  /* 0x00000014000c7c82 */ /* 0x000fe20008000000 */
[----:B---3--:R-:W-:Y:S01]  /*5f70*/  SHF.R.S32.HI R13, RZ, 0x1f, R13 ;  /* 0x0000001fff0d7819 */ /* 0x008fe2000001140d */
[----:B--2---:R-:W-:Y:S01]  /*5f80*/  IMAD R0, R15, R2, RZ ;  /* 0x000000020f007224 */ /* 0x004fe200078e02ff */
[----:B------:R-:W-:-:S03]  /*5f90*/  @UP0 USHF.R.U32.HI UR12, URZ, UR8, UR7 ;  /* 0x000000083f0c0299 */ /* 0x000fc60008011607 */
[----:B------:R-:W-:Y:S02]  /*5fa0*/  IMAD R7, R3, UR20, R0 ;  /* 0x0000001403077c24 */ /* 0x000fe4000f8e0200 */
[----:B------:R-:W-:-:S04]  /*5fb0*/  IMAD.WIDE.U32 R2, R2, UR20, RZ ;  /* 0x0000001402027c25 */ /* 0x000fc8000f8e00ff */
[----:B------:R-:W-:Y:S02]  /*5fc0*/  IMAD.IADD R3, R3, 0x1, R7 ;  /* 0x0000000103037824 */ /* 0x000fe400078e0207 */
[----:B------:R-:W1:Y:S01]  /*5fd0*/  LDC.64 R6, c[0x0][0x730] ;  /* 0x0001cc00ff067b82 */ /* 0x000e620000000a00 */
[----:B-----5:R-:W-:Y:S02]  /*5fe0*/  IMAD R0, R13, R10, RZ ;  /* 0x0000000a0d007224 */ /* 0x020fe400078e02ff */
[----:B------:R-:W-:-:S04]  /*5ff0*/  IMAD.WIDE.U32 R2, R10, UR21, R2 ;  /* 0x000000150a027c25 */ /* 0x000fc8000f8e0002 */
[----:B------:R-:W-:Y:S01]  /*6000*/  IMAD R11, R11, UR21, R0 ;  /* 0x000000150b0b7c24 */ /* 0x000fe2000f8e0200 */
[----:B------:R-:W-:-:S03]  /*6010*/  LEA R4, P0, R2, R4, 0x2 ;  /* 0x0000000402047211 */ /* 0x000fc600078010ff */
[----:B------:R-:W-:Y:S01]  /*6020*/  IMAD.IADD R0, R3, 0x1, R11 ;  /* 0x0000000103007824 */ /* 0x000fe200078e020b */
[----:B------:R-:W-:-:S04]  /*6030*/  R2UR UR4, R4 ;  /* 0x00000000040472ca */ /* 0x000fc800000e0000 */
[----:B------:R-:W-:Y:S02]  /*6040*/  LEA.HI.X R0, R2, R5, R0, 0x2, P0 ;  /* 0x0000000502007211 */ /* 0x000fe400000f1400 */
[----:B------:R-:W-:Y:S02]  /*6050*/  ELECT P0, URZ, PT ;  /* 0x00000000003f782f */ /* 0x000fe40003800000 */
[----:B------:R-:W-:Y:S01]  /*6060*/  R2UR UR5, R0 ;  /* 0x00000000000572ca */ /* 0x000fe200000e0000 */
[----:B-1----:R-:W-:-:S04]  /*6070*/  IMAD R2, R15, R6, RZ ;  /* 0x000000060f027224 */ /* 0x002fc800078e02ff */
[----:B------:R-:W-:Y:S02]  /*6080*/  IMAD R5, R7, UR20, R2 ;  /* 0x0000001407057c24 */ /* 0x000fe4000f8e0202 */
[----:B------:R-:W1:Y:S01]  /*6090*/  LDC.64 R2, c[0x0][0x738] ;  /* 0x0001ce00ff027b82 */ /* 0x000e620000000a00 */
[----:B------:R-:W-:-:S04]  /*60a0*/  IMAD.WIDE.U32 R6, R6, UR20, RZ ;  /* 0x0000001406067c25 */ /* 0x000fc8000f8e00ff */
[----:B------:R-:W-:Y:S02]  /*60b0*/  IMAD.IADD R7, R7, 0x1, R5 ;  /* 0x0000000107077824 */ /* 0x000fe400078e0205 */
[----:B-1----:R-:W-:Y:S02]  /*60c0*/  IMAD R0, R13, R2, RZ ;  /* 0x000000020d007224 */ /* 0x002fe400078e02ff */
[----:B------:R-:W-:-:S04]  /*60d0*/  IMAD.WIDE.U32 R6, R2, UR21, R6 ;  /* 0x0000001502067c25 */ /* 0x000fc8000f8e0006 */
[----:B------:R-:W-:Y:S02]  /*60e0*/  IMAD R3, R3, UR21, R0 ;  /* 0x0000001503037c24 */ /* 0x000fe4000f8e0200 */
[----:B------:R-:W-:Y:S01]  /*60f0*/  IMAD.MOV.U32 R0, RZ, RZ, RZ ;  /* 0x000000ffff007224 */ /* 0x000fe200078e00ff */
[----:B------:R-:W-:Y:S06]  /*6100*/  @!P0 BRA `(.L_x_55) ;  /* 0x0000001000fc8947 */ /* 0x000fec0003800000 */
[----:B------:R-:W1:Y:S01]  /*6110*/  S2R R0, SR_CgaCtaId ;  /* 0x0000000000007919 */ /* 0x000e620000008800 */
[----:B------:R-:W-:Y:S01]  /*6120*/  MOV R11, 0x400 ;  /* 0x00000400000b7802 */ /* 0x000fe20000000f00 */
[----:B------:R-:W2:Y:S01]  /*6130*/  S2R R8, SR_TID.X ;  /* 0x0000000000087919 */ /* 0x000ea20000002100 */
[----:B------:R-:W3:Y:S02]  /*6140*/  S2R R2, SR_CTAID.X ;  /* 0x0000000000027919 */ /* 0x000ee40000002500 */
[----:B-1----:R-:W-:Y:S01]  /*6150*/  LEA R11, R0, R11, 0x18 ;  /* 0x0000000b000b7211 */ /* 0x002fe200078ec0ff */
[----:B------:R-:W-:Y:S01]  /*6160*/  IMAD.MOV.U32 R0, RZ, RZ, 0x1 ;  /* 0x00000001ff007424 */ /* 0x000fe200078e00ff */
[----:B--2---:R-:W-:-:S04]  /*6170*/  LOP3.LUT R8, R8, 0x7f, RZ, 0xc0, !PT ;  /* 0x0000007f08087812 */ /* 0x004fc800078ec0ff */
[----:B------:R-:W-:Y:S02]  /*6180*/  SHF.L.U32 R0, R0, 0x1f, RZ ;  /* 0x0000001f00007819 */ /* 0x000fe400000006ff */
[----:B------:R-:W-:Y:S02]  /*6190*/  ISETP.NE.AND P0, PT, R8, RZ, PT ;  /* 0x000000ff0800720c */ /* 0x000fe40003f05270 */
[----:B------:R-:W1:Y:S02]  /*61a0*/  SYNCS.PHASECHK.TRANS64.TRYWAIT P1, [R11+URZ+0x30c20], R0 ;  /* 0x030c20000b0075a7 */ /* 0x000e64000802017f */
[----:B-1-3--:R-:W-:Y:S09]  /*61b0*/  @!P1 BRA `(.L_x_56) ;  /* 0x0000001400c49947 */ /* 0x00aff20003800000 */
.L_x_84:
[----:B------:R-:W-:Y:S02]  /*61c0*/  IMAD.IADD R10, R7, 0x1, R3 ;  /* 0x00000001070a7824 */ /* 0x000fe400078e0203 */
[----:B------:R-:W-:Y:S02]  /*61d0*/  IMAD.SHL.U32 R2, R2, 0x80, RZ ;  /* 0x0000008002027824 */ /* 0x000fe400078e00ff */
[----:B------:R-:W-:Y:S01]  /*61e0*/  IMAD.MOV.U32 R9, RZ, RZ, 0x1 ;  /* 0x00000001ff097424 */ /* 0x000fe200078e00ff */
[----:B------:R-:W-:Y:S06]  /*61f0*/  @P0 BRA `(.L_x_57) ;  /* 0x0000000000180947 */ /* 0x000fec0003800000 */
[----:B------:R-:W2:Y:S01]  /*6200*/  S2R R4, SR_TID.X ;  /* 0x0000000000047919 */ /* 0x000ea20000002100 */
[----:B-1----:R-:W-:-:S04]  /*6210*/  IMAD.MOV.U32 R0, RZ, RZ, 0x4200 ;  /* 0x00004200ff007424 */ /* 0x002fc800078e00ff */
[----:B------:R3:W-:Y:S01]  /*6220*/  SYNCS.ARRIVE.TRANS64 RZ, [R11+URZ+0x30c10], R0 ;  /* 0x030c10000bff79a7 */ /* 0x0007e2000800003f */
[----:B--2---:R-:W-:-:S13]  /*6230*/  LOP3.LUT P1, RZ, R4, 0x1f, RZ, 0xc0, !PT ;  /* 0x0000001f04ff7812 */ /* 0x004fda000782c0ff */
[----:B---3--:R-:W-:Y:S05]  /*6240*/  @!P1 BRA `(.L_x_57) ;  /* 0x0000000000049947 */ /* 0x008fea0003800000 */
[----:B------:R-:W-:Y:S01]  /*6250*/  BPT.TRAP 0x1 ;  /* 0x000000040000795c */ /* 0x000fe20000300000 */
.L_x_57:
[----:B------:R-:W2:Y:S01]  /*6260*/  LDC.64 R4, c[0x0][0x198] ;  /* 0x00006600ff047b82 */ /* 0x000ea20000000a00 */
[----:B------:R-:W-:Y:S01]  /*6270*/  R2UR UR11, R2 ;  /* 0x00000000020b72ca */ /* 0x000fe200000e0000 */
[----:B------:R-:W-:Y:S01]  /*6280*/  UMOV UR14, 0x0 ;  /* 0x00000000000e7882 */ /* 0x000fe20000000000 */
[----:B------:R-:W-:Y:S01]  /*6290*/  R2UR UR8, R11 ;  /* 0x000000000b0872ca */ /* 0x000fe200000e0000 */
[----:B------:R-:W-:Y:S01]  /*62a0*/  UMOV UR15, 0x14f00000 ;  /* 0x14f00000000f7882 */ /* 0x000fe20000000000 */
[----:B------:R-:W-:Y:S01]  /*62b0*/  UMOV UR19, URZ ;  /* 0x0000003f00137c82 */ /* 0x000fe20008000000 */
[----:B------:R-:W-:Y:S01]  /*62c0*/  UMOV UR18, URZ ;  /* 0x0000003f00127c82 */ /* 0x000fe20008000000 */
[----:B------:R-:W-:Y:S01]  /*62d0*/  UMOV UR25, 0x20 ;  /* 0x0000002000197882 */ /* 0x000fe20000000000 */
[----:B------:R-:W3:Y:S01]  /*62e0*/  LDC R12, c[0x0][0x280] ;  /* 0x0000a000ff0c7b82 */ /* 0x000ee20000000800 */
[----:B------:R-:W-:Y:S01]  /*62f0*/  UMOV UR22, 0x0 ;  /* 0x0000000000167882 */ /* 0x000fe20000000000 */
[----:B------:R-:W-:Y:S01]  /*6300*/  UMOV UR23, 0x10000000 ;  /* 0x1000000000177882 */ /* 0x000fe20000000000 */
[----:B------:R-:W-:Y:S01]  /*6310*/  UMOV UR13, UR21 ;  /* 0x00000015000d7c82 */ /* 0x000fe20008000000 */
[----:B------:R-:W-:Y:S01]  /*6320*/  UMOV UR10, UR18 ;  /* 0x00000012000a7c82 */ /* 0x000fe20008000000 */
[----:B------:R-:W-:Y:S01]  /*6330*/  UMOV UR28, UR12 ;  /* 0x0000000c001c7c82 */ /* 0x000fe20008000000 */
[----:B------:R-:W-:Y:S01]  /*6340*/  UMOV UR29, UR21 ;  /* 0x00000015001d7c82 */ /* 0x000fe20008000000 */
[----:B------:R-:W-:Y:S01]  /*6350*/  UMOV UR26, UR18 ;  /* 0x00000012001a7c82 */ /* 0x000fe20008000000 */
[----:B------:R-:W-:Y:S01]  /*6360*/  UIADD3 UR16, UR8, 0x10000, URZ ;  /* 0x0001000008107890 */ /* 0x000fe2000fffe03f */
[----:B------:R-:W-:Y:S01]  /*6370*/  IMAD.MOV.U32 R20, RZ, RZ, RZ ;  /* 0x000000ffff147224 */ /* 0x000fe200078e00ff */
[----:B------:R-:W-:-:S02]  /*6380*/  UIADD3 UR17, UR8, 0x30c10, URZ ;  /* 0x00030c1008117890 */ /* 0x000fc4000fffe03f */
[----:B------:R-:W-:Y:S02]  /*6390*/  UIADD3 UR30, UR8, 0x20000, URZ ;  /* 0x00020000081e7890 */ /* 0x000fe4000fffe03f */
[----:B------:R-:W-:Y:S01]  /*63a0*/  UIADD3 UR9, UR8, 0x30c00, URZ ;  /* 0x00030c0008097890 */ /* 0x000fe2000fffe03f */
[----:B--2---:R-:W-:Y:S01]  /*63b0*/  IMAD.MOV.U32 R8, RZ, RZ, R4 ;  /* 0x000000ffff087224 */ /* 0x004fe200078e0004 */
[----:B------:R-:W-:Y:S01]  /*63c0*/  UIADD3 UR24, UR8, 0x4000, URZ ;  /* 0x0000400008187890 */ /* 0x000fe2000fffe03f */
[----:B------:R-:W-:Y:S01]  /*63d0*/  IMAD.MOV.U32 R4, RZ, RZ, 0x8000 ;  /* 0x00008000ff047424 */ /* 0x000fe200078e00ff */
[----:B------:R-:W-:Y:S01]  /*63e0*/  UMOV UR31, UR17 ;  /* 0x00000011001f7c82 */ /* 0x000fe20008000000 */
[----:B------:R-:W-:Y:S01]  /*63f0*/  UMOV UR27, UR11 ;  /* 0x0000000b001b7c82 */ /* 0x000fe20008000000 */
[----:B-1----:R-:W-:-:S04]  /*6400*/  IADD3 R0, P1, R8, 0x2f0, RZ ;  /* 0x000002f008007810 */ /* 0x002fc80007f3e0ff */
[----:B------:R-:W-:Y:S02]  /*6410*/  R2UR UR32, R0 ;  /* 0x00000000002072ca */ /* 0x000fe400000e0000 */
[----:B------:R-:W-:-:S04]  /*6420*/  IADD3 R0, P2, R8, 0x3f0, RZ ;  /* 0x000003f008007810 */ /* 0x000fc80007f5e0ff */
[----:B------:R-:W-:Y:S01]  /*6430*/  R2UR UR34, R0 ;  /* 0x00000000002272ca */ /* 0x000fe200000e0000 */
[----:B------:R-:W-:Y:S02]  /*6440*/  IMAD.MOV.U32 R0, RZ, RZ, R5 ;  /* 0x000000ffff007224 */ /* 0x000fe400078e0005 */
[----:B------:R-:W-:Y:S02]  /*6450*/  IMAD.MOV.U32 R5, RZ, RZ, RZ ;  /* 0x000000ffff057224 */ /* 0x000fe400078e00ff */
[----:B------:R-:W-:-:S05]  /*6460*/  IMAD.X R2, RZ, RZ, R0, P1 ;  /* 0x000000ffff027224 */ /* 0x000fca00008e0600 */
[----:B------:R-:W-:Y:S01]  /*6470*/  R2UR UR33, R2 ;  /* 0x00000000022172ca */ /* 0x000fe200000e0000 */
[----:B------:R-:W-:-:S05]  /*6480*/  IMAD.X R2, RZ, RZ, R0, P2 ;  /* 0x000000ffff027224 */ /* 0x000fca00010e0600 */
[----:B------:R-:W-:Y:S02]  /*6490*/  R2UR UR35, R2 ;  /* 0x00000000022372ca */ /* 0x000fe400000e0000 */
[----:B------:R-:W-:-:S04]  /*64a0*/  IADD3 R2, P1, R8, 0xf0, RZ ;  /* 0x000000f008027810 */ /* 0x000fc80007f3e0ff */
[----:B------:R-:W-:Y:S01]  /*64b0*/  R2UR UR6, R2 ;  /* 0x00000000020672ca */ /* 0x000fe200000e0000 */
[----:B------:R-:W-:Y:S01]  /*64c0*/  IMAD.X R3, RZ, RZ, R0, P1 ;  /* 0x000000ffff037224 */ /* 0x000fe200008e0600 */
[----:B---3--:R-:W-:-:S04]  /*64d0*/  ISETP.GE.AND P1, PT, R12, 0x81, PT ;  /* 0x000000810c00780c */ /* 0x008fc80003f26270 */
[----:B------:R-:W-:-:S13]  /*64e0*/  R2UR UR7, R3 ;  /* 0x00000000030772ca */ /* 0x000fda00000e0000 */
[----:B------:R-:W-:Y:S01]  /*64f0*/  UTMALDG.4D [UR16], [UR6], desc[UR14] ;  /* 0x00000e10060075b4 */ /* 0x000fe20008019000 */
[----:B------:R1:W-:Y:S01]  /*6500*/  UBLKCP.S.G [UR30], [UR4], UR25 ;  /* 0x0000001e040073ba */ /* 0x0003e20008000219 */
[----:B------:R2:W-:Y:S01]  /*6510*/  SYNCS.ARRIVE.TRANS64 RZ, [R11+URZ+0x30c00], R4 ;  /* 0x030c00040bff79a7 */ /* 0x0005e2000800003f */
[----:B------:R2:W-:Y:S01]  /*6520*/  UTMALDG.4D [UR8], [UR32], desc[UR22] ;  /* 0x00001608200075b4 */ /* 0x0005e20008019000 */
[----:B-1----:R-:W-:Y:S02]  /*6530*/  UMOV UR25, UR9 ;  /* 0x0000000900197c82 */ /* 0x002fe40008000000 */
[----:B------:R2:W-:Y:S01]  /*6540*/  UTMALDG.4D [UR24], [UR34], desc[UR22] ;  /* 0x00001618220075b4 */ /* 0x0005e20008019000 */
[----:B------:R-:W-:Y:S05]  /*6550*/  @!P1 BRA `(.L_x_58) ;  /* 0x0000000c002c9947 */ /* 0x000fea0003800000 */
[----:B------:R-:W1:Y:S01]  /*6560*/  S2R R13, SR_TID.X ;  /* 0x00000000000d7919 */ /* 0x000e620000002100 */
[C---:B--2---:R-:W-:Y:S01]  /*6570*/  VIADD R4, R12.reuse, 0x7f ;  /* 0x0000007f0c047836 */ /* 0x044fe20000000000 */
[----:B------:R-:W-:Y:S01]  /*6580*/  ISETP.GE.AND P1, PT, R12, 0x101, PT ;  /* 0x000001010c00780c */ /* 0x000fe20003f26270 */
[----:B------:R-:W-:Y:S02]  /*6590*/  IMAD.MOV.U32 R20, RZ, RZ, RZ ;  /* 0x000000ffff147224 */ /* 0x000fe400078e00ff */
[----:B------:R-:W-:Y:S01]  /*65a0*/  IMAD.MOV.U32 R15, RZ, RZ, RZ ;  /* 0x000000ffff0f7224 */ /* 0x000fe200078e00ff */
[----:B------:R-:W-:-:S04]  /*65b0*/  SHF.R.S32.HI R9, RZ, 0x1f, R4 ;  /* 0x0000001fff097819 */ /* 0x000fc80000011404 */
[----:B------:R-:W-:Y:S01]  /*65c0*/  LEA.HI R4, R9, R4, RZ, 0x7 ;  /* 0x0000000409047211 */ /* 0x000fe200078f38ff */
[----:B------:R-:W-:-:S03]  /*65d0*/  IMAD.MOV.U32 R9, RZ, RZ, 0x1 ;  /* 0x00000001ff097424 */ /* 0x000fc600078e00ff */
[----:B------:R-:W-:-:S04]  /*65e0*/  LEA.HI.SX32 R4, R4, 0xffffffff, 0x19 ;  /* 0xffffffff04047811 */ /* 0x000fc800078fcaff */
[----:B------:R-:W-:-:S04]  /*65f0*/  VIMNMX R4, R4, 0x1, !PT ;  /* 0x0000000104047848 */ /* 0x000fc80007fe0100 */
[----:B------:R-:W-:Y:S02]  /*6600*/  LOP3.LUT R19, R4, 0x1, RZ, 0xc0, !PT ;  /* 0x0000000104137812 */ /* 0x000fe400078ec0ff */
[----:B-1----:R-:W-:Y:S01]  /*6610*/  LOP3.LUT R14, R13, 0x1f, RZ, 0xc0, !PT ;  /* 0x0000001f0d0e7812 */ /* 0x002fe200078ec0ff */
[----:B------:R-:W-:Y:S06]  /*6620*/  @!P1 BRA `(.L_x_59) ;  /* 0x0000000800009947 */ /* 0x000fec0003800000 */
[----:B------:R-:W-:Y:S02]  /*6630*/  IMAD.IADD R18, R4, 0x1, -R19 ;  /* 0x0000000104127824 */ /* 0x000fe400078e0a13 */
[----:B------:R-:W-:Y:S02]  /*6640*/  IMAD.MOV.U32 R9, RZ, RZ, 0x1 ;  /* 0x00000001ff097424 */ /* 0x000fe400078e00ff */
[----:B------:R-:W-:-:S07]  /*6650*/  IMAD.MOV.U32 R15, RZ, RZ, RZ ;  /* 0x000000ffff0f7224 */ /* 0x000fce00078e00ff */
.L_x_68:
[----:B------:R-:W-:-:S04]  /*6660*/  SHF.L.U32 R21, R9, 0x1f, RZ ;  /* 0x0000001f09157819 */ /* 0x000fc800000006ff */
[----:B-1----:R-:W1:Y:S02]  /*6670*/  SYNCS.PHASECHK.TRANS64.TRYWAIT P1, [R11+URZ+0x30c40], R21 ;  /* 0x030c40150b0075a7 */ /* 0x002e64000802017f */
[----:B-12---:R-:W-:Y:S05]  /*6680*/  @!P1 BRA `(.L_x_60) ;  /* 0x0000001000a49947 */ /* 0x006fea0003800000 */
.L_x_85:
[----:B------:R-:W-:Y:S05]  /*6690*/  @P0 BRA `(.L_x_61) ;  /* 0x0000000000140947 */ /* 0x000fea0003800000 */
[----:B------:R-:W-:Y:S01]  /*66a0*/  ISETP.NE.AND P1, PT, R14, RZ, PT ;  /* 0x000000ff0e00720c */ /* 0x000fe20003f25270 */
[----:B------:R-:W-:-:S04]  /*66b0*/  IMAD.MOV.U32 R0, RZ, RZ, 0x4200 ;  /* 0x00004200ff007424 */ /* 0x000fc800078e00ff */
[----:B------:R2:W-:Y:S08]  /*66c0*/  SYNCS.ARRIVE.TRANS64 RZ, [R11+URZ+0x30c30], R0 ;  /* 0x030c30000bff79a7 */ /* 0x0005f0000800003f */
[----:B------:R-:W-:Y:S05]  /*66d0*/  @!P1 BRA `(.L_x_61) ;  /* 0x0000000000049947 */ /* 0x000fea0003800000 */
[----:B------:R-:W-:Y:S01]  /*66e0*/  BPT.TRAP 0x1 ;  /* 0x000000040000795c */ /* 0x000fe20000300000 */
.L_x_61:
[----:B------:R-:W3:Y:S01]  /*66f0*/  LDC.64 R12, c[0x0][0x728] ;  /* 0x0001ca00ff0c7b82 */ /* 0x000ee20000000a00 */
[----:B------:R-:W-:Y:S01]  /*6700*/  IMAD.SHL.U32 R17, R15, 0x80, RZ ;  /* 0x000000800f117824 */ /* 0x000fe200078e00ff */
[----:B------:R-:W-:Y:S01]  /*6710*/  R2UR UR6, R11 ;  /* 0x000000000b0672ca */ /* 0x000fe200000e0000 */
[----:B------:R-:W-:Y:S01]  /*6720*/  UMOV UR14, 0x0 ;  /* 0x00000000000e7882 */ /* 0x000fe20000000000 */
[----:B------:R-:W-:Y:S01]  /*6730*/  UMOV UR15, 0x14f00000 ;  /* 0x14f00000000f7882 */ /* 0x000fe20000000000 */
[----:B------:R-:W-:Y:S01]  /*6740*/  UMOV UR18, URZ ;  /* 0x0000003f00127c82 */ /* 0x000fe20008000000 */
[C---:B--2---:R-:W-:Y:S01]  /*6750*/  IADD3 R0, P1, R17.reuse, R6, RZ ;  /* 0x0000000611007210 */ /* 0x044fe20007f3e0ff */
[----:B------:R-:W-:Y:S01]  /*6760*/  UMOV UR13, 0x20 ;  /* 0x00000020000d7882 */ /* 0x000fe20000000000 */
[----:B------:R-:W2:Y:S01]  /*6770*/  LDC.64 R4, c[0x0][0x198] ;  /* 0x00006600ff047b82 */ /* 0x000ea20000000a00 */
[----:B------:R-:W-:-:S06]  /*6780*/  R2UR UR19, R17 ;  /* 0x00000000111372ca */ /* 0x000fcc00000e0000 */
[----:B------:R-:W-:Y:S02]  /*6790*/  UIADD3 UR16, UR6, 0x18000, URZ ;  /* 0x0001800006107890 */ /* 0x000fe4000fffe03f */
[----:B------:R-:W-:Y:S02]  /*67a0*/  UIADD3 UR17, UR6, 0x30c30, URZ ;  /* 0x00030c3006117890 */ /* 0x000fe4000fffe03f */
[----:B------:R-:W-:Y:S01]  /*67b0*/  UIADD3 UR6, UR6, 0x20400, URZ ;  /* 0x0002040006067890 */ /* 0x000fe2000fffe03f */
[----:B---3--:R-:W-:-:S04]  /*67c0*/  LEA R2, P2, R0, R12, 0x2 ;  /* 0x0000000c00027211 */ /* 0x008fc800078410ff */
[----:B------:R-:W-:Y:S01]  /*67d0*/  UMOV UR7, UR17 ;  /* 0x0000001100077c82 */ /* 0x000fe20008000000 */
[----:B------:R-:W-:Y:S02]  /*67e0*/  R2UR UR8, R2 ;  /* 0x00000000020872ca */ /* 0x000fe400000e0000 */
[----:B------:R-:W-:Y:S01]  /*67f0*/  LEA.HI.X.SX32 R2, R17, R10, 0x1, P1 ;  /* 0x0000000a11027211 */ /* 0x000fe200008f0eff */
[----:B--2---:R-:W-:-:S03]  /*6800*/  IMAD.MOV.U32 R8, RZ, RZ, R4 ;  /* 0x000000ffff087224 */ /* 0x004fc600078e0004 */
[----:B------:R-:W-:Y:S02]  /*6810*/  LEA.HI.X R0, R0, R13, R2, 0x2, P2 ;  /* 0x0000000d00007211 */ /* 0x000fe400010f1402 */
[----:B------:R-:W-:Y:S02]  /*6820*/  IADD3 R4, P1, R8, 0x1f0, RZ ;  /* 0x000001f008047810 */ /* 0x000fe40007f3e0ff */
[----:B------:R-:W-:Y:S01]  /*6830*/  R2UR UR9, R0 ;  /* 0x00000000000972ca */ /* 0x000fe200000e0000 */
[----:B------:R-:W-:Y:S01]  /*6840*/  IMAD.MOV.U32 R0, RZ, RZ, R5 ;  /* 0x000000ffff007224 */ /* 0x000fe200078e0005 */
[----:B------:R-:W-:-:S03]  /*6850*/  R2UR UR10, R4 ;  /* 0x00000000040a72ca */ /* 0x000fc600000e0000 */
[----:B------:R-:W-:-:S05]  /*6860*/  IMAD.X R5, RZ, RZ, R0, P1 ;  /* 0x000000ffff057224 */ /* 0x000fca00008e0600 */
[----:B------:R-:W-:-:S13]  /*6870*/  R2UR UR11, R5 ;  /* 0x00000000050b72ca */ /* 0x000fda00000e0000 */
[----:B------:R2:W-:Y:S01]  /*6880*/  UTMALDG.4D [UR16], [UR10], desc[UR14] ;  /* 0x00000e100a0075b4 */ /* 0x0005e20008019000 */
[----:B------:R2:W-:Y:S01]  /*6890*/  UBLKCP.S.G [UR6], [UR8], UR13 ;  /* 0x00000006080073ba */ /* 0x0005e2000800020d */
[----:B------:R-:W3:Y:S02]  /*68a0*/  SYNCS.PHASECHK.TRANS64.TRYWAIT P1, [R11+URZ+0x30c28], R21 ;  /* 0x030c28150b0075a7 */ /* 0x000ee4000802017f */
[----:B--23--:R-:W-:Y:S05]  /*68b0*/  @!P1 BRA `(.L_x_62) ;  /* 0x00000010002c9947 */ /* 0x00cfea0003800000 */
.L_x_86:
[----:B------:R-:W-:Y:S05]  /*68c0*/  @P0 BRA `(.L_x_63) ;  /* 0x0000000000140947 */ /* 0x000fea0003800000 */
[----:B------:R-:W-:Y:S01]  /*68d0*/  ISETP.NE.AND P1, PT, R14, RZ, PT ;  /* 0x000000ff0e00720c */ /* 0x000fe20003f25270 */
[----:B------:R-:W-:-:S04]  /*68e0*/  IMAD.MOV.U32 R2, RZ, RZ, 0x4200 ;  /* 0x00004200ff027424 */ /* 0x000fc800078e00ff */
[----:B------:R3:W-:Y:S08]  /*68f0*/  SYNCS.ARRIVE.TRANS64 RZ, [R11+URZ+0x30c18], R2 ;  /* 0x030c18020bff79a7 */ /* 0x0007f0000800003f */
[----:B------:R-:W-:Y:S05]  /*6900*/  @!P1 BRA `(.L_x_63) ;  /* 0x0000000000049947 */ /* 0x000fea0003800000 */
[----:B------:R-:W-:Y:S01]  /*6910*/  BPT.TRAP 0x1 ;  /* 0x000000040000795c */ /* 0x000fe20000300000 */
.L_x_63:
[----:B------:R-:W-:Y:S01]  /*6920*/  VIADD R17, R17, 0x80 ;  /* 0x0000008011117836 */ /* 0x000fe20000000000 */
[----:B------:R-:W-:Y:S01]  /*6930*/  R2UR UR17, R11 ;  /* 0x000000000b1172ca */ /* 0x000fe200000e0000 */
[----:B------:R-:W-:Y:S01]  /*6940*/  UMOV UR14, 0x0 ;  /* 0x00000000000e7882 */ /* 0x000fe20000000000 */
[----:B---3--:R-:W-:Y:S01]  /*6950*/  IADD3 R2, P1, R8, 0xf0, RZ ;  /* 0x000000f008027810 */ /* 0x008fe20007f3e0ff */
[----:B------:R-:W-:Y:S01]  /*6960*/  UMOV UR15, 0x14f00000 ;  /* 0x14f00000000f7882 */ /* 0x000fe20000000000 */
[----:B------:R-:W-:Y:S01]  /*6970*/  R2UR UR19, R17 ;  /* 0x00000000111372ca */ /* 0x000fe200000e0000 */
[----:B------:R-:W-:Y:S01]  /*6980*/  UMOV UR18, URZ ;  /* 0x0000003f00127c82 */ /* 0x000fe20008000000 */
[----:B------:R-:W-:Y:S01]  /*6990*/  R2UR UR10, R2 ;  /* 0x00000000020a72ca */ /* 0x000fe200000e0000 */
[----:B------:R-:W-:Y:S01]  /*69a0*/  IMAD.X R3, RZ, RZ, R0, P1 ;  /* 0x000000ffff037224 */ /* 0x000fe200008e0600 */
[----:B------:R-:W-:-:S04]  /*69b0*/  UMOV UR13, 0x20 ;  /* 0x00000020000d7882 */ /* 0x000fc80000000000 */
[----:B------:R-:W-:Y:S01]  /*69c0*/  R2UR UR11, R3 ;  /* 0x00000000030b72ca */ /* 0x000fe200000e0000 */
[----:B------:R-:W-:Y:S02]  /*69d0*/  UIADD3 UR8, UR17, 0x20200, URZ ;  /* 0x0002020011087890 */ /* 0x000fe4000fffe03f */
[----:B------:R-:W-:Y:S02]  /*69e0*/  UIADD3 UR16, UR17, 0x14000, URZ ;  /* 0x0001400011107890 */ /* 0x000fe4000fffe03f */
[----:B------:R-:W-:Y:S02]  /*69f0*/  UIADD3 UR17, UR17, 0x30c18, URZ ;  /* 0x00030c1811117890 */ /* 0x000fe4000fffe03f */
[----:B------:R-:W-:-:S05]  /*6a00*/  UIMAD.WIDE UR6, UR19, 0x4, UR4 ;  /* 0x00000004130678a5 */ /* 0x000fca000f8e0204 */
[----:B------:R-:W-:Y:S02]  /*6a10*/  UMOV UR9, UR17 ;  /* 0x0000001100097c82 */ /* 0x000fe40008000000 */
[----:B------:R3:W-:Y:S02]  /*6a20*/  UTMALDG.4D [UR16], [UR10], desc[UR14] ;  /* 0x00000e100a0075b4 */ /* 0x0007e40008019000 */
[----:B------:R3:W-:Y:S01]  /*6a30*/  UBLKCP.S.G [UR8], [UR6], UR13 ;  /* 0x00000008060073ba */ /* 0x0007e2000800020d */
[----:B------:R-:W4:Y:S02]  /*6a40*/  SYNCS.PHASECHK.TRANS64.TRYWAIT P1, [R11+URZ+0x30c48], R21 ;  /* 0x030c48150b0075a7 */ /* 0x000f24000802017f */
[----:B---34-:R-:W-:Y:S05]  /*6a50*/  @!P1 BRA `(.L_x_64) ;  /* 0x0000000c00d89947 */ /* 0x018fea0003800000 */
.L_x_87:
[----:B-123--:R-:W-:Y:S01]  /*6a60*/  SHF.R.S32.HI R21, RZ, 0x1f, R17 ;  /* 0x0000001fff157819 */ /* 0x00efe20000011411 */
[----:B------:R-:W-:Y:S06]  /*6a70*/  @P0 BRA `(.L_x_65) ;  /* 0x00000000001c0947 */ /* 0x000fec0003800000 */
[----:B------:R-:W-:-:S04]  /*6a80*/  IMAD.MOV.U32 R14, RZ, RZ, 0x4200 ;  /* 0x00004200ff0e7424 */ /* 0x000fc800078e00ff */
[----:B------:R1:W-:Y:S02]  /*6a90*/  SYNCS.ARRIVE.TRANS64 RZ, [R11+URZ+0x30c38], R14 ;  /* 0x030c380e0bff79a7 */ /* 0x0003e4000800003f */
[----:B-1----:R-:W1:Y:S02]  /*6aa0*/  S2R R14, SR_TID.X ;  /* 0x00000000000e7919 */ /* 0x002e640000002100 */
[----:B-1----:R-:W-:-:S04]  /*6ab0*/  LOP3.LUT R14, R14, 0x1f, RZ, 0xc0, !PT ;  /* 0x0000001f0e0e7812 */ /* 0x002fc800078ec0ff */
[----:B------:R-:W-:-:S13]  /*6ac0*/  ISETP.NE.AND P1, PT, R14, RZ, PT ;  /* 0x000000ff0e00720c */ /* 0x000fda0003f25270 */
[----:B------:R-:W-:Y:S05]  /*6ad0*/  @!P1 BRA `(.L_x_65) ;  /* 0x0000000000049947 */ /* 0x000fea0003800000 */
[----:B------:R-:W-:Y:S01]  /*6ae0*/  BPT.TRAP 0x1 ;  /* 0x000000040000795c */ /* 0x000fe20000300000 */
.L_x_65:
[C---:B------:R-:W-:Y:S01]  /*6af0*/  R2UR UR19, R17.reuse ;  /* 0x00000000111372ca */ /* 0x040fe200000e0000 */
[----:B------:R-:W-:Y:S01]  /*6b00*/  UMOV UR8, 0x0 ;  /* 0x0000000000087882 */ /* 0x000fe20000000000 */
[----:B------:R-:W-:Y:S01]  /*6b10*/  IADD3 R17, P1, R17, R6, RZ ;  /* 0x0000000611117210 */ /* 0x000fe20007f3e0ff */
[----:B------:R-:W-:Y:S01]  /*6b20*/  UMOV UR9, 0x14f00000 ;  /* 0x14f0000000097882 */ /* 0x000fe20000000000 */
[----:B------:R-:W-:Y:S01]  /*6b30*/  R2UR UR10, R11 ;  /* 0x000000000b0a72ca */ /* 0x000fe200000e0000 */
[----:B------:R-:W-:Y:S01]  /*6b40*/  UMOV UR18, URZ ;  /* 0x0000003f00127c82 */ /* 0x000fe20008000000 */
[----:B------:R-:W-:Y:S01]  /*6b50*/  R2UR UR6, R4 ;  /* 0x00000000040672ca */ /* 0x000fe200000e0000 */
[----:B------:R-:W-:Y:S01]  /*6b60*/  IMAD.X R21, R21, 0x1, R10, P1 ;  /* 0x0000000115157824 */ /* 0x000fe200008e060a */
[----:B------:R-:W-:Y:S01]  /*6b70*/  LEA R12, P1, R17, R12, 0x2 ;  /* 0x0000000c110c7211 */ /* 0x000fe200078210ff */
[----:B------:R-:W-:Y:S01]  /*6b80*/  UMOV UR13, 0x20 ;  /* 0x00000020000d7882 */ /* 0x000fe20000000000 */
[----:B------:R-:W-:-:S02]  /*6b90*/  R2UR UR7, R5 ;  /* 0x00000000050772ca */ /* 0x000fc400000e0000 */
[----:B------:R-:W-:Y:S02]  /*6ba0*/  LEA.HI.X R21, R17, R13, R21, 0x2, P1 ;  /* 0x0000000d11157211 */ /* 0x000fe400008f1415 */
[----:B------:R-:W-:Y:S02]  /*6bb0*/  R2UR UR14, R12 ;  /* 0x000000000c0e72ca */ /* 0x000fe400000e0000 */
[----:B------:R-:W-:Y:S01]  /*6bc0*/  R2UR UR15, R21 ;  /* 0x00000000150f72ca */ /* 0x000fe200000e0000 */
[----:B------:R-:W-:Y:S01]  /*6bd0*/  UIADD3 UR16, UR10, 0x1c000, URZ ;  /* 0x0001c0000a107890 */ /* 0x000fe2000fffe03f */
[----:B------:R-:W-:Y:S01]  /*6be0*/  LOP3.LUT R9, R9, 0x1, RZ, 0x3c, !PT ;  /* 0x0000000109097812 */ /* 0x000fe200078e3cff */
[----:B------:R-:W-:Y:S02]  /*6bf0*/  UIADD3 UR17, UR10, 0x30c38, URZ ;  /* 0x00030c380a117890 */ /* 0x000fe4000fffe03f */
[----:B------:R-:W-:Y:S01]  /*6c00*/  UIADD3 UR10, UR10, 0x20600, URZ ;  /* 0x000206000a0a7890 */ /* 0x000fe2000fffe03f */
[----:B------:R-:W-:-:S04]  /*6c10*/  SHF.L.U32 R4, R9, 0x1f, RZ ;  /* 0x0000001f09047819 */ /* 0x000fc800000006ff */
[----:B------:R-:W-:Y:S02]  /*6c20*/  UMOV UR11, UR17 ;  /* 0x00000011000b7c82 */ /* 0x000fe40008000000 */
[----:B------:R1:W-:Y:S02]  /*6c30*/  UTMALDG.4D [UR16], [UR6], desc[UR8] ;  /* 0x00000810060075b4 */ /* 0x0003e40008019000 */
[----:B------:R1:W-:Y:S01]  /*6c40*/  UBLKCP.S.G [UR10], [UR14], UR13 ;  /* 0x0000000a0e0073ba */ /* 0x0003e2000800020d */
[----:B------:R-:W2:Y:S02]  /*6c50*/  SYNCS.PHASECHK.TRANS64.TRYWAIT P1, [R11+URZ+0x30c20], R4 ;  /* 0x030c20040b0075a7 */ /* 0x000ea4000802017f */
[----:B-12---:R-:W-:Y:S05]  /*6c60*/  @!P1 BRA `(.L_x_66) ;  /* 0x0000000c00689947 */ /* 0x006fea0003800000 */
.L_x_89:
[----:B------:R-:W-:Y:S05]  /*6c70*/  @P0 BRA `(.L_x_67) ;  /* 0x0000000000140947 */ /* 0x000fea0003800000 */
[----:B------:R-:W-:Y:S01]  /*6c80*/  ISETP.NE.AND P1, PT, R14, RZ, PT ;  /* 0x000000ff0e00720c */ /* 0x000fe20003f25270 */
[----:B-1----:R-:W-:-:S04]  /*6c90*/  IMAD.MOV.U32 R4, RZ, RZ, 0x4200 ;  /* 0x00004200ff047424 */ /* 0x002fc800078e00ff */
[----:B------:R2:W-:Y:S08]  /*6ca0*/  SYNCS.ARRIVE.TRANS64 RZ, [R11+URZ+0x30c10], R4 ;  /* 0x030c10040bff79a7 */ /* 0x0005f0000800003f */
[----:B------:R-:W-:Y:S05]  /*6cb0*/  @!P1 BRA `(.L_x_67) ;  /* 0x0000000000049947 */ /* 0x000fea0003800000 */
[----:B------:R-:W-:Y:S01]  /*6cc0*/  BPT.TRAP 0x1 ;  /* 0x000000040000795c */ /* 0x000fe20000300000 */
.L_x_67:
[----:B------:R-:W-:Y:S01]  /*6cd0*/  R2UR UR6, R15 ;  /* 0x000000000f0672ca */ /* 0x000fe200000e0000 */
[----:B------:R-:W-:Y:S01]  /*6ce0*/  VIADD R18, R18, 0xfffffffe ;  /* 0xfffffffe12127836 */ /* 0x000fe20000000000 */
[----:B------:R-:W-:Y:S01]  /*6cf0*/  R2UR UR17, R11 ;  /* 0x000000000b1172ca */ /* 0x000fe200000e0000 */
[----:B------:R-:W-:Y:S01]  /*6d00*/  UMOV UR22, 0x0 ;  /* 0x0000000000167882 */ /* 0x000fe20000000000 */
[----:B------:R-:W-:Y:S01]  /*6d10*/  R2UR UR14, R2 ;  /* 0x00000000020e72ca */ /* 0x000fe200000e0000 */
[----:B------:R-:W-:Y:S01]  /*6d20*/  UMOV UR23, 0x14f00000 ;  /* 0x14f0000000177882 */ /* 0x000fe20000000000 */
[----:B------:R-:W-:Y:S01]  /*6d30*/  R2UR UR15, R3 ;  /* 0x00000000030f72ca */ /* 0x000fe200000e0000 */
[----:B------:R-:W-:Y:S01]  /*6d40*/  UMOV UR18, URZ ;  /* 0x0000003f00127c82 */ /* 0x000fe20008000000 */
[----:B------:R-:W-:Y:S01]  /*6d50*/  ISETP.NE.AND P1, PT, R18, RZ, PT ;  /* 0x000000ff1200720c */ /* 0x000fe20003f25270 */
[----:B------:R-:W-:-:S04]  /*6d60*/  UMOV UR7, 0x20 ;  /* 0x0000002000077882 */ /* 0x000fc80000000000 */
[----:B------:R-:W-:Y:S02]  /*6d70*/  UIADD3 UR6, UR6, 0x2, URZ ;  /* 0x0000000206067890 */ /* 0x000fe4000fffe03f */
[----:B------:R-:W-:Y:S02]  /*6d80*/  UIADD3 UR10, UR17, 0x20000, URZ ;  /* 0x00020000110a7890 */ /* 0x000fe4000fffe03f */
[----:B------:R-:W-:Y:S02]  /*6d90*/  USHF.L.U32 UR19, UR6, 0x7, URZ ;  /* 0x0000000706137899 */ /* 0x000fe4000800063f */
[----:B------:R-:W-:Y:S01]  /*6da0*/  UIADD3 UR16, UR17, 0x10000, URZ ;  /* 0x0001000011107890 */ /* 0x000fe2000fffe03f */
[----:B------:R-:W-:Y:S01]  /*6db0*/  IMAD.U32 R15, RZ, RZ, UR6 ;  /* 0x00000006ff0f7e24 */ /* 0x000fe2000f8e00ff */
[----:B------:R-:W-:Y:S02]  /*6dc0*/  UIADD3 UR17, UR17, 0x30c10, URZ ;  /* 0x00030c1011117890 */ /* 0x000fe4000fffe03f */
[----:B------:R-:W-:-:S05]  /*6dd0*/  UIMAD.WIDE UR8, UR19, 0x4, UR4 ;  /* 0x00000004130878a5 */ /* 0x000fca000f8e0204 */
[----:B------:R-:W-:Y:S02]  /*6de0*/  UMOV UR11, UR17 ;  /* 0x00000011000b7c82 */ /* 0x000fe40008000000 */
[----:B------:R3:W-:Y:S02]  /*6df0*/  UTMALDG.4D [UR16], [UR14], desc[UR22] ;  /* 0x000016100e0075b4 */ /* 0x0007e40008019000 */
[----:B------:R3:W-:Y:S02]  /*6e00*/  UBLKCP.S.G [UR10], [UR8], UR7 ;  /* 0x0000000a080073ba */ /* 0x0007e40008000207 */
[----:B---3--:R-:W-:Y:S05]  /*6e10*/  @P1 BRA `(.L_x_68) ;  /* 0xfffffff800101947 */ /* 0x008fea000383ffff */
[----:B------:R-:W-:-:S07]  /*6e20*/  IMAD.U32 R5, RZ, RZ, UR19 ;  /* 0x00000013ff057e24 */ /* 0x000fce000f8e00ff */
.L_x_59:
[----:B------:R-:W-:-:S13]  /*6e30*/  ISETP.NE.AND P1, PT, R19, RZ, PT ;  /* 0x000000ff1300720c */ /* 0x000fda0003f25270 */
[----:B------:R-:W-:Y:S05]  /*6e40*/  @!P1 BRA `(.L_x_58) ;  /* 0x0000000000f09947 */ /* 0x000fea0003800000 */
[----:B------:R-:W-:-:S04]  /*6e50*/  SHF.L.U32 R12, R9, 0x1f, RZ ;  /* 0x0000001f090c7819 */ /* 0x000fc800000006ff */
[----:B------:R-:W3:Y:S02]  /*6e60*/  SYNCS.PHASECHK.TRANS64.TRYWAIT P1, [R11+URZ+0x30c40], R12 ;  /* 0x030c400c0b0075a7 */ /* 0x000ee4000802017f */
[----:B---3--:R-:W-:Y:S05]  /*6e70*/  @!P1 BRA `(.L_x_69) ;  /* 0x0000000800fc9947 */ /* 0x008fea0003800000 */
.L_x_90:
[----:B------:R-:W-:Y:S05]  /*6e80*/  @P0 BRA `(.L_x_70) ;  /* 0x0000000000140947 */ /* 0x000fea0003800000 */
[----:B------:R-:W-:Y:S01]  /*6e90*/  ISETP.NE.AND P1, PT, R14, RZ, PT ;  /* 0x000000ff0e00720c */ /* 0x000fe20003f25270 */
[----:B-12---:R-:W-:-:S04]  /*6ea0*/  IMAD.MOV.U32 R4, RZ, RZ, 0x4200 ;  /* 0x00004200ff047424 */ /* 0x006fc800078e00ff */
[----:B------:R4:W-:Y:S08]  /*6eb0*/  SYNCS.ARRIVE.TRANS64 RZ, [R11+URZ+0x30c30], R4 ;  /* 0x030c30040bff79a7 */ /* 0x0009f0000800003f */
[----:B------:R-:W-:Y:S05]  /*6ec0*/  @!P1 BRA `(.L_x_70) ;  /* 0x0000000000049947 */ /* 0x000fea0003800000 */
[----:B------:R-:W-:Y:S01]  /*6ed0*/  BPT.TRAP 0x1 ;  /* 0x000000040000795c */ /* 0x000fe20000300000 */
.L_x_70:
[----:B-12-4-:R-:W1:Y:S01]  /*6ee0*/  LDC.64 R4, c[0x0][0x728] ;  /* 0x0001ca00ff047b82 */ /* 0x016e620000000a00 */
[----:B------:R-:W-:Y:S01]  /*6ef0*/  IMAD.SHL.U32 R15, R15, 0x80, RZ ;  /* 0x000000800f0f7824 */ /* 0x000fe200078e00ff */
[----:B------:R-:W-:Y:S01]  /*6f00*/  R2UR UR10, R11 ;  /* 0x000000000b0a72ca */ /* 0x000fe200000e0000 */
[----:B------:R-:W-:Y:S01]  /*6f10*/  UMOV UR8, 0x0 ;  /* 0x0000000000087882 */ /* 0x000fe20000000000 */
[----:B------:R-:W-:Y:S01]  /*6f20*/  UMOV UR9, 0x14f00000 ;  /* 0x14f0000000097882 */ /* 0x000fe20000000000 */
[----:B------:R-:W-:Y:S01]  /*6f30*/  UMOV UR18, URZ ;  /* 0x0000003f00127c82 */ /* 0x000fe20008000000 */
[C---:B------:R-:W-:Y:S01]  /*6f40*/  IADD3 R13, P1, R15.reuse, R6, RZ ;  /* 0x000000060f0d7210 */ /* 0x040fe20007f3e0ff */
[----:B------:R-:W-:Y:S01]  /*6f50*/  UMOV UR13, 0x20 ;  /* 0x00000020000d7882 */ /* 0x000fe20000000000 */
[----:B------:R-:W-:-:S07]  /*6f60*/  R2UR UR19, R15 ;  /* 0x000000000f1372ca */ /* 0x000fce00000e0000 */
[----:B------:R-:W-:Y:S02]  /*6f70*/  UIADD3 UR16, UR10, 0x18000, URZ ;  /* 0x000180000a107890 */ /* 0x000fe4000fffe03f */
[----:B------:R-:W-:Y:S02]  /*6f80*/  UIADD3 UR17, UR10, 0x30c30, URZ ;  /* 0x00030c300a117890 */ /* 0x000fe4000fffe03f */
[----:B------:R-:W-:Y:S01]  /*6f90*/  UIADD3 UR10, UR10, 0x20400, URZ ;  /* 0x000204000a0a7890 */ /* 0x000fe2000fffe03f */
[----:B-1----:R-:W-:-:S04]  /*6fa0*/  LEA R4, P2, R13, R4, 0x2 ;  /* 0x000000040d047211 */ /* 0x002fc800078410ff */
[----:B------:R-:W-:Y:S01]  /*6fb0*/  UMOV UR11, UR17 ;  /* 0x00000011000b7c82 */ /* 0x000fe20008000000 */
[----:B------:R-:W-:Y:S02]  /*6fc0*/  R2UR UR14, R4 ;  /* 0x00000000040e72ca */ /* 0x000fe400000e0000 */
[----:B------:R-:W-:-:S04]  /*6fd0*/  LEA.HI.X.SX32 R4, R15, R10, 0x1, P1 ;  /* 0x0000000a0f047211 */ /* 0x000fc800008f0eff */
[----:B------:R-:W-:Y:S02]  /*6fe0*/  LEA.HI.X R5, R13, R5, R4, 0x2, P2 ;  /* 0x000000050d057211 */ /* 0x000fe400010f1404 */
[----:B------:R-:W-:Y:S02]  /*6ff0*/  IADD3 R4, P1, R8, 0x1f0, RZ ;  /* 0x000001f008047810 */ /* 0x000fe40007f3e0ff */
[----:B------:R-:W-:Y:S02]  /*7000*/  R2UR UR15, R5 ;  /* 0x00000000050f72ca */ /* 0x000fe400000e0000 */
[----:B------:R-:W-:Y:S01]  /*7010*/  R2UR UR6, R4 ;  /* 0x00000000040672ca */ /* 0x000fe200000e0000 */
[----:B------:R-:W-:-:S05]  /*7020*/  IMAD.X R4, RZ, RZ, R0, P1 ;  /* 0x000000ffff047224 */ /* 0x000fca00008e0600 */
[----:B------:R-:W-:-:S13]  /*7030*/  R2UR UR7, R4 ;  /* 0x00000000040772ca */ /* 0x000fda00000e0000 */
[----:B------:R1:W-:Y:S01]  /*7040*/  UTMALDG.4D [UR16], [UR6], desc[UR8] ;  /* 0x00000810060075b4 */ /* 0x0003e20008019000 */
[----:B------:R1:W-:Y:S01]  /*7050*/  UBLKCP.S.G [UR10], [UR14], UR13 ;  /* 0x0000000a0e0073ba */ /* 0x0003e2000800020d */
[----:B------:R-:W2:Y:S02]  /*7060*/  SYNCS.PHASECHK.TRANS64.TRYWAIT P1, [R11+URZ+0x30c28], R12 ;  /* 0x030c280c0b0075a7 */ /* 0x000ea4000802017f */
[----:B-12---:R-:W-:Y:S05]  /*7070*/  @!P1 BRA `(.L_x_71) ;  /* 0x0000000800909947 */ /* 0x006fea0003800000 */
.L_x_91:
[----:B------:R-:W-:Y:S05]  /*7080*/  @P0 BRA `(.L_x_72) ;  /* 0x0000000000140947 */ /* 0x000fea0003800000 */
[----:B------:R-:W-:Y:S01]  /*7090*/  ISETP.NE.AND P0, PT, R14, RZ, PT ;  /* 0x000000ff0e00720c */ /* 0x000fe20003f05270 */
[----:B------:R-:W-:-:S04]  /*70a0*/  IMAD.MOV.U32 R4, RZ, RZ, 0x4200 ;  /* 0x00004200ff047424 */ /* 0x000fc800078e00ff */
[----:B------:R2:W-:Y:S08]  /*70b0*/  SYNCS.ARRIVE.TRANS64 RZ, [R11+URZ+0x30c18], R4 ;  /* 0x030c18040bff79a7 */ /* 0x0005f0000800003f */
[----:B------:R-:W-:Y:S05]  /*70c0*/  @!P0 BRA `(.L_x_72) ;  /* 0x0000000000048947 */ /* 0x000fea0003800000 */
[----:B------:R-:W-:Y:S01]  /*70d0*/  BPT.TRAP 0x1 ;  /* 0x000000040000795c */ /* 0x000fe20000300000 */
.L_x_72:
[----:B------:R-:W-:Y:S01]  /*70e0*/  R2UR UR19, R15 ;  /* 0x000000000f1372ca */ /* 0x000fe200000e0000 */
[----:B------:R-:W-:Y:S01]  /*70f0*/  UMOV UR14, 0x0 ;  /* 0x00000000000e7882 */ /* 0x000fe20000000000 */
[----:B------:R-:W-:Y:S01]  /*7100*/  R2UR UR17, R11 ;  /* 0x000000000b1172ca */ /* 0x000fe200000e0000 */
[----:B------:R-:W-:Y:S01]  /*7110*/  UMOV UR15, 0x14f00000 ;  /* 0x14f00000000f7882 */ /* 0x000fe20000000000 */
[----:B------:R-:W-:Y:S01]  /*7120*/  R2UR UR10, R2 ;  /* 0x00000000020a72ca */ /* 0x000fe200000e0000 */
[----:B------:R-:W-:Y:S01]  /*7130*/  UMOV UR18, URZ ;  /* 0x0000003f00127c82 */ /* 0x000fe20008000000 */
[----:B------:R-:W-:Y:S01]  /*7140*/  R2UR UR11, R3 ;  /* 0x00000000030b72ca */ /* 0x000fe200000e0000 */
[----:B------:R-:W-:Y:S01]  /*7150*/  UMOV UR13, 0x20 ;  /* 0x00000020000d7882 */ /* 0x000fe20000000000 */
[----:B------:R-:W-:-:S05]  /*7160*/  IMAD.MOV.U32 R20, RZ, RZ, 0x1 ;  /* 0x00000001ff147424 */ /* 0x000fca00078e00ff */
[----:B------:R-:W-:Y:S02]  /*7170*/  UIADD3 UR19, UR19, 0x80, URZ ;  /* 0x0000008013137890 */ /* 0x000fe4000fffe03f */
[----:B------:R-:W-:Y:S02]  /*7180*/  UIADD3 UR8, UR17, 0x20200, URZ ;  /* 0x0002020011087890 */ /* 0x000fe4000fffe03f */
[----:B------:R-:W-:Y:S02]  /*7190*/  UIADD3 UR16, UR17, 0x14000, URZ ;  /* 0x0001400011107890 */ /* 0x000fe4000fffe03f */
[----:B------:R-:W-:Y:S01]  /*71a0*/  UIADD3 UR17, UR17, 0x30c18, URZ ;  /* 0x00030c1811117890 */ /* 0x000fe2000fffe03f */
[----:B------:R-:W-:Y:S01]  /*71b0*/  IMAD.U32 R5, RZ, RZ, UR19 ;  /* 0x00000013ff057e24 */ /* 0x000fe2000f8e00ff */
[----:B------:R-:W-:-:S05]  /*71c0*/  UIMAD.WIDE UR6, UR19, 0x4, UR4 ;  /* 0x00000004130678a5 */ /* 0x000fca000f8e0204 */
[----:B------:R-:W-:Y:S02]  /*71d0*/  UMOV UR9, UR17 ;  /* 0x0000001100097c82 */ /* 0x000fe40008000000 */
[----:B------:R4:W-:Y:S02]  /*71e0*/  UTMALDG.4D [UR16], [UR10], desc[UR14] ;  /* 0x00000e100a0075b4 */ /* 0x0009e40008019000 */
[----:B------:R4:W-:Y:S02]  /*71f0*/  UBLKCP.S.G [UR8], [UR6], UR13 ;  /* 0x00000008060073ba */ /* 0x0009e4000800020d */
[----:B----4-:R-:W-:Y:S01]  /*7200*/  NOP ;  /* 0x0000000000007918 */ /* 0x010fe20000000000 */
.L_x_58:
[----:B------:R-:W4:Y:S01]  /*7210*/  S2R R2, SR_TID.X ;  /* 0x0000000000027919 */ /* 0x000f220000002100 */
[----:B------:R-:W-:Y:S01]  /*7220*/  IMAD R13, R20, 0x8, R11 ;  /* 0x00000008140d7824 */ /* 0x000fe200078e020b */
[----:B----4-:R-:W-:Y:S02]  /*7230*/  LOP3.LUT R3, R2, 0x7f, RZ, 0xc0, !PT ;  /* 0x0000007f02037812 */ /* 0x010fe400078ec0ff */
[----:B------:R-:W-:Y:S02]  /*7240*/  SHF.L.U32 R2, R9, 0x1f, RZ ;  /* 0x0000001f09027819 */ /* 0x000fe400000006ff */
[----:B------:R-:W-:Y:S02]  /*7250*/  ISETP.NE.AND P1, PT, R3, RZ, PT ;  /* 0x000000ff0300720c */ /* 0x000fe40003f25270 */
[----:B------:R-:W4:Y:S02]  /*7260*/  SYNCS.PHASECHK.TRANS64.TRYWAIT P0, [R13+URZ+0x30c40], R2 ;  /* 0x030c40020d0075a7 */ /* 0x000f24000800017f */
[----:B----4-:R-:W-:Y:S09]  /*7270*/  @!P0 BRA `(.L_x_73) ;  /* 0x0000000800248947 */ /* 0x010ff20003800000 */
.L_x_92:
[----:B------:R-:W-:Y:S05]  /*7280*/  @P1 BRA `(.L_x_74) ;  /* 0x0000000000181947 */ /* 0x000fea0003800000 */
[----:B------:R-:W5:Y:S01]  /*7290*/  S2R R3, SR_TID.X ;  /* 0x0000000000037919 */ /* 0x000f620000002100 */
[----:B----4-:R-:W-:-:S04]  /*72a0*/  IMAD.MOV.U32 R2, RZ, RZ, 0x4200 ;  /* 0x00004200ff027424 */ /* 0x010fc800078e00ff */
[----:B------:R4:W-:Y:S01]  /*72b0*/  SYNCS.ARRIVE.TRANS64 RZ, [R13+URZ+0x30c30], R2 ;  /* 0x030c30020dff79a7 */ /* 0x0009e2000800003f */
[----:B-----5:R-:W-:-:S13]  /*72c0*/  LOP3.LUT P0, RZ, R3, 0x1f, RZ, 0xc0, !PT ;  /* 0x0000001f03ff7812 */ /* 0x020fda000780c0ff */
[----:B----4-:R-:W-:Y:S05]  /*72d0*/  @!P0 BRA `(.L_x_74) ;  /* 0x0000000000048947 */ /* 0x010fea0003800000 */
[----:B--2---:R-:W-:Y:S01]  /*72e0*/  BPT.TRAP 0x1 ;  /* 0x000000040000795c */ /* 0x004fe20000300000 */
.L_x_74:
[----:B----4-:R-:W4:Y:S01]  /*72f0*/  LDC.64 R2, c[0x0][0x728] ;  /* 0x0001ca00ff027b82 */ /* 0x010f220000000a00 */
[----:B------:R-:W-:Y:S01]  /*7300*/  IADD3 R6, P0, R5, R6, RZ ;  /* 0x0000000605067210 */ /* 0x000fe20007f1e0ff */
[C-C-:B-12---:R-:W-:Y:S01]  /*7310*/  IMAD R4, R20.reuse, 0x4000, R11.reuse ;  /* 0x0000400014047824 */ /* 0x146fe200078e020b */
[----:B------:R-:W-:Y:S01]  /*7320*/  R2UR UR17, R13 ;  /* 0x000000000d1172ca */ /* 0x000fe200000e0000 */
[----:B---3--:R-:W-:Y:S01]  /*7330*/  IMAD R11, R20, 0x200, R11 ;  /* 0x00000200140b7824 */ /* 0x008fe200078e020b */
[----:B------:R-:W-:Y:S01]  /*7340*/  LEA.HI.X.SX32 R10, R5, R10, 0x1, P0 ;  /* 0x0000000a050a7211 */ /* 0x000fe200000f0eff */
[----:B------:R-:W-:Y:S01]  /*7350*/  UMOV UR8, 0x0 ;  /* 0x0000000000087882 */ /* 0x000fe20000000000 */
[----:B------:R-:W-:Y:S01]  /*7360*/  R2UR UR16, R4 ;  /* 0x00000000041072ca */ /* 0x000fe200000e0000 */
[----:B------:R-:W-:Y:S01]  /*7370*/  UMOV UR9, 0x14f00000 ;  /* 0x14f0000000097882 */ /* 0x000fe20000000000 */
[----:B------:R-:W-:Y:S01]  /*7380*/  R2UR UR10, R11 ;  /* 0x000000000b0a72ca */ /* 0x000fe200000e0000 */
[----:B------:R-:W-:Y:S01]  /*7390*/  UMOV UR18, URZ ;  /* 0x0000003f00127c82 */ /* 0x000fe20008000000 */
[----:B------:R-:W-:Y:S01]  /*73a0*/  R2UR UR19, R5 ;  /* 0x00000000051372ca */ /* 0x000fe200000e0000 */
[----:B------:R-:W-:-:S04]  /*73b0*/  UMOV UR13, 0x20 ;  /* 0x00000020000d7882 */ /* 0x000fc80000000000 */
[----:B------:R-:W-:-:S04]  /*73c0*/  UIADD3 UR17, UR17, 0x30c30, URZ ;  /* 0x00030c3011117890 */ /* 0x000fc8000fffe03f */
[----:B------:R-:W-:Y:S02]  /*73d0*/  UIADD3 UR16, UR16, 0x18000, URZ ;  /* 0x0001800010107890 */ /* 0x000fe4000fffe03f */
[----:B------:R-:W-:Y:S01]  /*73e0*/  UIADD3 UR10, UR10, 0x20400, URZ ;  /* 0x000204000a0a7890 */ /* 0x000fe2000fffe03f */
[----:B----4-:R-:W-:Y:S01]  /*73f0*/  LEA R2, P0, R6, R2, 0x2 ;  /* 0x0000000206027211 */ /* 0x010fe200078010ff */
[----:B------:R-:W-:-:S03]  /*7400*/  UMOV UR11, UR17 ;  /* 0x00000011000b7c82 */ /* 0x000fc60008000000 */
[----:B------:R-:W-:Y:S02]  /*7410*/  LEA.HI.X R3, R6, R3, R10, 0x2, P0 ;  /* 0x0000000306037211 */ /* 0x000fe400000f140a */
[----:B------:R-:W-:Y:S02]  /*7420*/  IADD3 R8, P0, R8, 0x1f0, RZ ;  /* 0x000001f008087810 */ /* 0x000fe40007f1e0ff */
[----:B------:R-:W-:Y:S02]  /*7430*/  R2UR UR14, R2 ;  /* 0x00000000020e72ca */ /* 0x000fe400000e0000 */
[----:B------:R-:W-:Y:S01]  /*7440*/  R2UR UR6, R8 ;  /* 0x00000000080672ca */ /* 0x000fe200000e0000 */
[----:B------:R-:W-:Y:S01]  /*7450*/  IMAD.X R0, RZ, RZ, R0, P0 ;  /* 0x000000ffff007224 */ /* 0x000fe200000e0600 */
[----:B------:R-:W-:-:S04]  /*7460*/  R2UR UR15, R3 ;  /* 0x00000000030f72ca */ /* 0x000fc800000e0000 */
[----:B------:R-:W-:Y:S01]  /*7470*/  R2UR UR7, R0 ;  /* 0x00000000000772ca */ /* 0x000fe200000e0000 */
[----:B------:R-:W-:-:S05]  /*7480*/  VIADD R0, R20, 0x1 ;  /* 0x0000000114007836 */ /* 0x000fca0000000000 */
[----:B------:R-:W-:-:S04]  /*7490*/  ISETP.NE.AND P0, PT, R0, 0x2, PT ;  /* 0x000000020000780c */ /* 0x000fc80003f05270 */
[----:B------:R-:W-:Y:S02]  /*74a0*/  SEL R2, RZ, 0x1, P0 ;  /* 0x00000001ff027807 */ /* 0x000fe40000000000 */
[----:B------:R-:W-:Y:S01]  /*74b0*/  SEL R0, R0, RZ, P0 ;  /* 0x000000ff00007207 */ /* 0x000fe20000000000 */
[----:B------:R1:W-:Y:S01]  /*74c0*/  UTMALDG.4D [UR16], [UR6], desc[UR8] ;  /* 0x00000810060075b4 */ /* 0x0003e20008019000 */
[----:B------:R-:W-:Y:S01]  /*74d0*/  LOP3.LUT R9, R9, R2, RZ, 0x3c, !PT ;  /* 0x0000000209097212 */ /* 0x000fe200078e3cff */
[----:B------:R1:W-:Y:S02]  /*74e0*/  UBLKCP.S.G [UR10], [UR14], UR13 ;  /* 0x0000000a0e0073ba */ /* 0x0003e4000800020d */
[----:B-1----:R-:W-:-:S04]  /*74f0*/  NOP ;  /* 0x0000000000007918 */ /* 0x002fc80000000000 */
.L_x_55:
[----:B------:R-:W-:Y:S05]  /*7500*/  BSYNC B0 ;  /* 0x0000000000007941 */ /* 0x000fea0003800000 */
.L_x_54:
[----:B------:R-:W-:-:S03]  /*7510*/  UMOV UR6, 0xffffffff ;  /* 0xffffffff00067882 */ /* 0x000fc60000000000 */
[----:B------:R-:W-:Y:S05]  /*7520*/  BRA.DIV UR6, `(.L_x_75) ;  /* 0x00000006068c7947 */ /* 0x000fea000b800000 */
[----:B------:R-:W-:-:S13]  /*7530*/  ELECT P0, URZ, PT ;  /* 0x00000000003f782f */ /* 0x000fda0003800000 */
.L_x_95:
[----:B------:R-:W-:Y:S05]  /*7540*/  @!P0 BRA `(.L_x_7) ;  /* 0x0000000000808947 */ /* 0x000fea0003800000 */
[----:B------:R-:W-:-:S04]  /*7550*/  LOP3.LUT R16, R16, 0x2, RZ, 0xfc, !PT ;  /* 0x0000000210107812 */ /* 0x000fc800078efcff */
[----:B------:R-:W-:-:S13]  /*7560*/  ISETP.NE.AND P0, PT, R16, 0x3, PT ;  /* 0x000000031000780c */ /* 0x000fda0003f05270 */
[----:B------:R-:W-:Y:S05]  /*7570*/  @!P0 BRA `(.L_x_76) ;  /* 0x0000000000048947 */ /* 0x000fea0003800000 */
[----:B------:R-:W-:Y:S01]  /*7580*/  BPT.TRAP 0x1 ;  /* 0x000000040000795c */ /* 0x000fe20000300000 */
.L_x_76:
[----:B------:R-:W1:Y:S01]  /*7590*/  S2R R3, SR_CgaCtaId ;  /* 0x0000000000037919 */ /* 0x000e620000008800 */
[----:B------:R-:W-:Y:S02]  /*75a0*/  MOV R2, 0x400 ;  /* 0x0000040000027802 */ /* 0x000fe40000000f00 */
[----:B------:R-:W-:Y:S02]  /*75b0*/  SHF.L.U32 R5, R9, 0x1f, RZ ;  /* 0x0000001f09057819 */ /* 0x000fe400000006ff */
[----:B-1----:R-:W-:Y:S01]  /*75c0*/  LEA R7, R3, R2, 0x18 ;  /* 0x0000000203077211 */ /* 0x002fe200078ec0ff */
[----:B------:R-:W-:-:S04]  /*75d0*/  VIADD R2, R0, 0x1 ;  /* 0x0000000100027836 */ /* 0x000fc80000000000 */
[----:B------:R-:W-:Y:S01]  /*75e0*/  VIADD R3, R7, 0x30c20 ;  /* 0x00030c2007037836 */ /* 0x000fe20000000000 */
[----:B------:R-:W-:-:S03]  /*75f0*/  ISETP.NE.AND P2, PT, R2, 0x2, PT ;  /* 0x000000020200780c */ /* 0x000fc60003f45270 */
[----:B------:R-:W-:Y:S01]  /*7600*/  IMAD R6, R0, 0x8, R3 ;  /* 0x0000000800067824 */ /* 0x000fe200078e0203 */
[----:B------:R-:W-:-:S03]  /*7610*/  SEL R4, RZ, 0x1, P2 ;  /* 0x00000001ff047807 */ /* 0x000fc60001000000 */
[----:B------:R-:W1:Y:S01]  /*7620*/  SYNCS.PHASECHK.TRANS64.TRYWAIT P1, [R6+URZ], R5 ;  /* 0x00000005060075a7 */ /* 0x000e62000802017f */
[----:B------:R-:W-:Y:S02]  /*7630*/  LOP3.LUT R9, R9, R4, RZ, 0x3c, !PT ;  /* 0x0000000409097212 */ /* 0x000fe400078e3cff */
[----:B------:R-:W-:Y:S02]  /*7640*/  SEL R4, R2, RZ, P2 ;  /* 0x000000ff02047207 */ /* 0x000fe40001000000 */
[----:B------:R-:W-:-:S03]  /*7650*/  SHF.L.U32 R2, R9, 0x1f, RZ ;  /* 0x0000001f09027819 */ /* 0x000fc600000006ff */
[----:B------:R-:W-:Y:S01]  /*7660*/  IMAD R3, R4, 0x8, R3 ;  /* 0x0000000804037824 */ /* 0x000fe200078e0203 */
[----:B-1----:R-:W-:Y:S06]  /*7670*/  @!P1 BRA `(.L_x_77) ;  /* 0x00000004005c9947 */ /* 0x002fec0003800000 */
.L_x_96:
[----:B------:R-:W2:Y:S02]  /*7680*/  SYNCS.PHASECHK.TRANS64.TRYWAIT P1, [R3+URZ], R2 ;  /* 0x00000002030075a7 */ /* 0x000ea4000802017f */
[----:B--2---:R-:W-:Y:S05]  /*7690*/  @!P1 BRA `(.L_x_78) ;  /* 0x0000000400689947 */ /* 0x004fea0003800000 */
.L_x_97:
[----:B------:R-:W-:Y:S05]  /*76a0*/  @!P0 BRA `(.L_x_79) ;  /* 0x0000000000048947 */ /* 0x000fea0003800000 */
[----:B------:R-:W-:Y:S01]  /*76b0*/  BPT.TRAP 0x1 ;  /* 0x000000040000795c */ /* 0x000fe20000300000 */
.L_x_79:
[----:B--2---:R-:W-:-:S04]  /*76c0*/  VIADD R3, R7, 0x30c40 ;  /* 0x00030c4007037836 */ /* 0x004fc80000000000 */
[----:B------:R-:W-:-:S04]  /*76d0*/  IMAD R0, R0, 0x8, R3 ;  /* 0x0000000800007824 */ /* 0x000fc800078e0203 */
[----:B------:R-:W2:Y:S02]  /*76e0*/  SYNCS.PHASECHK.TRANS64.TRYWAIT P0, [R0+URZ], R5 ;  /* 0x00000005000075a7 */ /* 0x000ea4000800017f */
[----:B--2---:R-:W-:Y:S05]  /*76f0*/  @!P0 BRA `(.L_x_80) ;  /* 0x0000000400648947 */ /* 0x004fea0003800000 */
.L_x_98:
[----:B------:R-:W-:-:S07]  /*7700*/  IMAD R3, R4, 0x8, R3 ;  /* 0x0000000804037824 */ /* 0x000fce00078e0203 */
.L_x_81:
[----:B---3--:R3:W4:Y:S02]  /*7710*/  SYNCS.PHASECHK.TRANS64.TRYWAIT P0, [R3+URZ], R2 ;  /* 0x00000002030075a7 */ /* 0x008724000800017f */
[----:B----4-:R-:W-:Y:S05]  /*7720*/  @!P0 NANOSLEEP.SYNCS 0x989680 ;  /* 0x009896800000895d */ /* 0x010fea0003900000 */
[----:B------:R-:W4:Y:S02]  /*7730*/  @!P0 SYNCS.PHASECHK.TRANS64 P0, [R3+URZ], R2 ;  /* 0x00000002030085a7 */ /* 0x000f24000800007f */
[----:B----4-:R-:W-:Y:S05]  /*7740*/  @!P0 BRA `(.L_x_81) ;  /* 0xfffffffc00f08947 */ /* 0x010fea000383ffff */
.L_x_7:
[----:B------:R-:W-:Y:S05]  /*7750*/  BSYNC B6 ;  /* 0x0000000000067941 */ /* 0x000fea0003800000 */
.L_x_4:
[----:B------:R-:W-:Y:S05]  /*7760*/  EXIT ;  /* 0x000000000000794d */ /* 0x000fea0003800000 */
.L_x_12:
[----:B------:R-:W-:Y:S02]  /*7770*/  IMAD.MOV.U32 R12, RZ, RZ, RZ ;  /* 0x000000ffff0c7224 */ /* 0x000fe400078e00ff */
[----:B------:R-:W-:Y:S02]  /*7780*/  IMAD.MOV.U32 R11, RZ, RZ, 0x1f ;  /* 0x0000001fff0b7424 */ /* 0x000fe400078e00ff */
[----:B------:R-:W-:-:S07]  /*7790*/  IMAD.MOV.U32 R15, RZ, RZ, -0x1 ;  /* 0xffffffffff0f7424 */ /* 0x000fce00078e00ff */
[----:B------:R-:W-:Y:S05]  /*77a0*/  WARPSYNC.COLLECTIVE R15, `(.L_x_82) ;  /* 0x000000000f087348 */ /* 0x000fea0003c00000 */
[----:B------:R1:W2:Y:S02]  /*77b0*/  SHFL.IDX P6, R14, R13, R12, R11 ;  /* 0x0000000c0d0e7389 */ /* 0x0002a400000c000b */
[----:B-12---:R-:W-:Y:S01]  /*77c0*/  ENDCOLLECTIVE ;  /* 0x000000000000791b */ /* 0x006fe20003800000 */
.L_x_82:
[----:B------:R-:W-:Y:S05]  /*77d0*/  BRA `(.L_x_83) ;  /* 0xffffff9000f07947 */ /* 0x000fea000383ffff */
.L_x_14:
[----:B--2---:R2:W3:Y:S02]  /*77e0*/  SYNCS.PHASECHK.TRANS64.TRYWAIT P0, [R225+URZ+0x30c00], R6 ;  /* 0x030c0006e10075a7 */ /* 0x0044e4000800017f */
[----:B---3--:R-:W-:Y:S05]  /*77f0*/  @!P0 NANOSLEEP.SYNCS 0x989680 ;  /* 0x009896800000895d */ /* 0x008fea0003900000 */
[----:B------:R-:W3:Y:S02]  /*7800*/  @!P0 SYNCS.PHASECHK.TRANS64 P0, [R225+URZ+0x30c00], R6 ;  /* 0x030c0006e10085a7 */ /* 0x000ee4000800007f */
[----:B---3--:R-:W-:Y:S05]  /*7810*/  @!P0 BRA `(.L_x_14) ;  /* 0xfffffffc00f08947 */ /* 0x008fea000383ffff */
[----:B------:R-:W-:Y:S05]  /*7820*/  BRA `(.L_x_13) ;  /* 0xffffff9400147947 */ /* 0x000fea000383ffff */
.L_x_19:
[----:B--2---:R2:W3:Y:S02]  /*7830*/  SYNCS.PHASECHK.TRANS64.TRYWAIT P1, [R9+URZ+0x30c10], R22 ;  /* 0x030c1016090075a7 */ /* 0x0044e4000802017f */
[----:B---3--:R-:W-:Y:S05]  /*7840*/  @!P1 NANOSLEEP.SYNCS 0x989680 ;  /* 0x009896800000995d */ /* 0x008fea0003900000 */
[----:B------:R-:W3:Y:S02]  /*7850*/  @!P1 SYNCS.PHASECHK.TRANS64 P1, [R9+URZ+0x30c10], R22 ;  /* 0x030c1016090095a7 */ /* 0x000ee4000802007f */
[----:B---3--:R-:W-:Y:S05]  /*7860*/  @!P1 BRA `(.L_x_19) ;  /* 0xfffffffc00f09947 */ /* 0x008fea000383ffff */
[----:B------:R-:W-:Y:S05]  /*7870*/  BRA `(.L_x_18) ;  /* 0xffffff9c00487947 */ /* 0x000fea000383ffff */
.L_x_23:
[----:B------:R1:W1:Y:S02]  /*7880*/  SYNCS.PHASECHK.TRANS64.TRYWAIT P1, [R9+URZ+0x30c30], R22 ;  /* 0x030c3016090075a7 */ /* 0x000264000802017f */
[----:B-1----:R-:W-:Y:S05]  /*7890*/  @!P1 NANOSLEEP.SYNCS 0x989680 ;  /* 0x009896800000995d */ /* 0x002fea0003900000 */
[----:B------:R-:W1:Y:S02]  /*78a0*/  @!P1 SYNCS.PHASECHK.TRANS64 P1, [R9+URZ+0x30c30], R22 ;  /* 0x030c3016090095a7 */ /* 0x000e64000802007f */
[----:B-1----:R-:W-:Y:S05]  /*78b0*/  @!P1 BRA `(.L_x_23) ;  /* 0xfffffffc00f09947 */ /* 0x002fea000383ffff */
[----:B------:R-:W-:Y:S05]  /*78c0*/  BRA `(.L_x_22) ;  /* 0xffffffa000587947 */ /* 0x000fea000383ffff */
.L_x_56:
[----:B-1----:R1:W2:Y:S02]  /*78d0*/  SYNCS.PHASECHK.TRANS64.TRYWAIT P1, [R11+URZ+0x30c20], R0 ;  /* 0x030c20000b0075a7 */ /* 0x0022a4000802017f */
[----:B--2---:R-:W-:Y:S05]  /*78e0*/  @!P1 NANOSLEEP.SYNCS 0x989680 ;  /* 0x009896800000995d */ /* 0x004fea0003900000 */
[----:B------:R-:W2:Y:S02]  /*78f0*/  @!P1 SYNCS.PHASECHK.TRANS64 P1, [R11+URZ+0x30c20], R0 ;  /* 0x030c20000b0095a7 */ /* 0x000ea4000802007f */
[----:B--2---:R-:W-:Y:S05]  /*7900*/  @!P1 BRA `(.L_x_56) ;  /* 0xfffffffc00f09947 */ /* 0x004fea000383ffff */
[----:B------:R-:W-:Y:S05]  /*7910*/  BRA `(.L_x_84) ;  /* 0xffffffe800287947 */ /* 0x000fea000383ffff */
.L_x_60:
[----:B-1----:R1:W2:Y:S02]  /*7920*/  SYNCS.PHASECHK.TRANS64.TRYWAIT P1, [R11+URZ+0x30c40], R21 ;  /* 0x030c40150b0075a7 */ /* 0x0022a4000802017f */
[----:B--2---:R-:W-:Y:S05]  /*7930*/  @!P1 NANOSLEEP.SYNCS 0x989680 ;  /* 0x009896800000995d */ /* 0x004fea0003900000 */
[----:B------:R-:W2:Y:S02]  /*7940*/  @!P1 SYNCS.PHASECHK.TRANS64 P1, [R11+URZ+0x30c40], R21 ;  /* 0x030c40150b0095a7 */ /* 0x000ea4000802007f */
[----:B--2---:R-:W-:Y:S05]  /*7950*/  @!P1 BRA `(.L_x_60) ;  /* 0xfffffffc00f09947 */ /* 0x004fea000383ffff */
[----:B------:R-:W-:Y:S05]  /*7960*/  BRA `(.L_x_85) ;  /* 0xffffffec00487947 */ /* 0x000fea000383ffff */
.L_x_62:
[----:B--2---:R2:W3:Y:S02]  /*7970*/  SYNCS.PHASECHK.TRANS64.TRYWAIT P1, [R11+URZ+0x30c28], R21 ;  /* 0x030c28150b0075a7 */ /* 0x0044e4000802017f */
[----:B---3--:R-:W-:Y:S05]  /*7980*/  @!P1 NANOSLEEP.SYNCS 0x989680 ;  /* 0x009896800000995d */ /* 0x008fea0003900000 */
[----:B------:R-:W3:Y:S02]  /*7990*/  @!P1 SYNCS.PHASECHK.TRANS64 P1, [R11+URZ+0x30c28], R21 ;  /* 0x030c28150b0095a7 */ /* 0x000ee4000802007f */
[----:B---3--:R-:W-:Y:S05]  /*79a0*/  @!P1 BRA `(.L_x_62) ;  /* 0xfffffffc00f09947 */ /* 0x008fea000383ffff */
[----:B------:R-:W-:Y:S05]  /*79b0*/  BRA `(.L_x_86) ;  /* 0xffffffec00c07947 */ /* 0x000fea000383ffff */
.L_x_64:
[----:B---3--:R3:W4:Y:S02]  /*79c0*/  SYNCS.PHASECHK.TRANS64.TRYWAIT P1, [R11+URZ+0x30c48], R21 ;  /* 0x030c48150b0075a7 */ /* 0x008724000802017f */
[----:B----4-:R-:W-:Y:S05]  /*79d0*/  @!P1 NANOSLEEP.SYNCS 0x989680 ;  /* 0x009896800000995d */ /* 0x010fea0003900000 */
[----:B------:R-:W4:Y:S02]  /*79e0*/  @!P1 SYNCS.PHASECHK.TRANS64 P1, [R11+URZ+0x30c48], R21 ;  /* 0x030c48150b0095a7 */ /* 0x000f24000802007f */
[----:B----4-:R-:W-:Y:S05]  /*79f0*/  @!P1 BRA `(.L_x_64) ;  /* 0xfffffffc00f09947 */ /* 0x010fea000383ffff */
[----:B------:R-:W-:Y:S05]  /*7a00*/  BRA `(.L_x_87) ;  /* 0xfffffff000147947 */ /* 0x000fea000383ffff */
.L_x_66:
[----:B------:R-:W-:-:S07]  /*7a10*/  SHF.L.U32 R4, R9, 0x1f, RZ ;  /* 0x0000001f09047819 */ /* 0x000fce00000006ff */
.L_x_88:
[----:B-1----:R1:W2:Y:S02]  /*7a20*/  SYNCS.PHASECHK.TRANS64.TRYWAIT P1, [R11+URZ+0x30c20], R4 ;  /* 0x030c20040b0075a7 */ /* 0x0022a4000802017f */
[----:B--2---:R-:W-:Y:S05]  /*7a30*/  @!P1 NANOSLEEP.SYNCS 0x989680 ;  /* 0x009896800000995d */ /* 0x004fea0003900000 */
[----:B------:R-:W2:Y:S02]  /*7a40*/  @!P1 SYNCS.PHASECHK.TRANS64 P1, [R11+URZ+0x30c20], R4 ;  /* 0x030c20040b0095a7 */ /* 0x000ea4000802007f */
[----:B--2---:R-:W-:Y:S05]  /*7a50*/  @!P1 BRA `(.L_x_88) ;  /* 0xfffffffc00f09947 */ /* 0x004fea000383ffff */
[----:B------:R-:W-:Y:S05]  /*7a60*/  BRA `(.L_x_89) ;  /* 0xfffffff000807947 */ /* 0x000fea000383ffff */
.L_x_69:
[----:B---3--:R3:W4:Y:S02]  /*7a70*/  SYNCS.PHASECHK.TRANS64.TRYWAIT P1, [R11+URZ+0x30c40], R12 ;  /* 0x030c400c0b0075a7 */ /* 0x008724000802017f */
[----:B----4-:R-:W-:Y:S05]  /*7a80*/  @!P1 NANOSLEEP.SYNCS 0x989680 ;  /* 0x009896800000995d */ /* 0x010fea0003900000 */
[----:B------:R-:W4:Y:S02]  /*7a90*/  @!P1 SYNCS.PHASECHK.TRANS64 P1, [R11+URZ+0x30c40], R12 ;  /* 0x030c400c0b0095a7 */ /* 0x000f24000802007f */
[----:B----4-:R-:W-:Y:S05]  /*7aa0*/  @!P1 BRA `(.L_x_69) ;  /* 0xfffffffc00f09947 */ /* 0x010fea000383ffff */
[----:B------:R-:W-:Y:S05]  /*7ab0*/  BRA `(.L_x_90) ;  /* 0xfffffff000f07947 */ /* 0x000fea000383ffff */
.L_x_71:
[----:B-1----:R1:W2:Y:S02]  /*7ac0*/  SYNCS.PHASECHK.TRANS64.TRYWAIT P1, [R11+URZ+0x30c28], R12 ;  /* 0x030c280c0b0075a7 */ /* 0x0022a4000802017f */
[----:B--2---:R-:W-:Y:S05]  /*7ad0*/  @!P1 NANOSLEEP.SYNCS 0x989680 ;  /* 0x009896800000995d */ /* 0x004fea0003900000 */
[----:B------:R-:W2:Y:S02]  /*7ae0*/  @!P1 SYNCS.PHASECHK.TRANS64 P1, [R11+URZ+0x30c28], R12 ;  /* 0x030c280c0b0095a7 */ /* 0x000ea4000802007f */
[----:B--2---:R-:W-:Y:S05]  /*7af0*/  @!P1 BRA `(.L_x_71) ;  /* 0xfffffffc00f09947 */ /* 0x004fea000383ffff */
[----:B------:R-:W-:Y:S05]  /*7b00*/  BRA `(.L_x_91) ;  /* 0xfffffff4005c7947 */ /* 0x000fea000383ffff */
.L_x_73:
[----:B----4-:R4:W1:Y:S02]  /*7b10*/  SYNCS.PHASECHK.TRANS64.TRYWAIT P0, [R13+URZ+0x30c40], R2 ;  /* 0x030c40020d0075a7 */ /* 0x010864000800017f */
[----:B-1----:R-:W-:Y:S05]  /*7b20*/  @!P0 NANOSLEEP.SYNCS 0x989680 ;  /* 0x009896800000895d */ /* 0x002fea0003900000 */
[----:B------:R-:W1:Y:S02]  /*7b30*/  @!P0 SYNCS.PHASECHK.TRANS64 P0, [R13+URZ+0x30c40], R2 ;  /* 0x030c40020d0085a7 */ /* 0x000e64000800007f */
[----:B-1----:R-:W-:Y:S05]  /*7b40*/  @!P0 BRA `(.L_x_73) ;  /* 0xfffffffc00f08947 */ /* 0x002fea000383ffff */
[----:B------:R-:W-:Y:S05]  /*7b50*/  BRA `(.L_x_92) ;  /* 0xfffffff400c87947 */ /* 0x000fea000383ffff */
.L_x_75:
[----:B------:R-:W-:Y:S01]  /*7b60*/  BSSY B0, `(.L_x_93) ;  /* 0x0000006000007945 */ /* 0x000fe20003800000 */
[----:B------:R-:W-:-:S07]  /*7b70*/  IMAD.MOV.U32 R15, RZ, RZ, -0x1 ;  /* 0xffffffffff0f7424 */ /* 0x000fce00078e00ff */
[----:B------:R-:W-:Y:S05]  /*7b80*/  WARPSYNC.COLLECTIVE R15, `(.L_x_94) ;  /* 0x000000000f0c7348 */ /* 0x000fea0003c00000 */
[----:B------:R-:W-:Y:S02]  /*7b90*/  ELECT P6, UR62, PT ;  /* 0x00000000003e782f */ /* 0x000fe400038c0000 */
[----:B------:R-:W-:Y:S01]  /*7ba0*/  MOV R14, UR62 ;  /* 0x0000003e000e7c02 */ /* 0x000fe20008000f00 */
[----:B------:R-:W-:Y:S10]  /*7bb0*/  ENDCOLLECTIVE ;  /* 0x000000000000791b */ /* 0x000ff40003800000 */
.L_x_94:
[----:B------:R-:W-:Y:S05]  /*7bc0*/  BSYNC B0 ;  /* 0x0000000000007941 */ /* 0x000fea0003800000 */
.L_x_93:
[----:B------:R-:W-:Y:S01]  /*7bd0*/  PLOP3.LUT P0, PT, P6, PT, PT, 0x80, 0x0 ;  /* 0x000000000000781c */ /* 0x000fe2000370f070 */
[----:B------:R-:W-:-:S12]  /*7be0*/  BRA `(.L_x_95) ;  /* 0xfffffff800547947 */ /* 0x000fd8000383ffff */
.L_x_77:
[----:B-1----:R1:W2:Y:S02]  /*7bf0*/  SYNCS.PHASECHK.TRANS64.TRYWAIT P1, [R6+URZ], R5 ;  /* 0x00000005060075a7 */ /* 0x0022a4000802017f */
[----:B--2---:R-:W-:Y:S05]  /*7c00*/  @!P1 NANOSLEEP.SYNCS 0x989680 ;  /* 0x009896800000995d */ /* 0x004fea0003900000 */
[----:B------:R-:W2:Y:S02]  /*7c10*/  @!P1 SYNCS.PHASECHK.TRANS64 P1, [R6+URZ], R5 ;  /* 0x00000005060095a7 */ /* 0x000ea4000802007f */
[----:B--2---:R-:W-:Y:S05]  /*7c20*/  @!P1 BRA `(.L_x_77) ;  /* 0xfffffffc00f09947 */ /* 0x004fea000383ffff */
[----:B------:R-:W-:Y:S05]  /*7c30*/  BRA `(.L_x_96) ;  /* 0xfffffff800907947 */ /* 0x000fea000383ffff */
.L_x_78:
[----:B--2---:R2:W3:Y:S02]  /*7c40*/  SYNCS.PHASECHK.TRANS64.TRYWAIT P1, [R3+URZ], R2 ;  /* 0x00000002030075a7 */ /* 0x0044e4000802017f */
[----:B---3--:R-:W-:Y:S05]  /*7c50*/  @!P1 NANOSLEEP.SYNCS 0x989680 ;  /* 0x009896800000995d */ /* 0x008fea0003900000 */
[----:B------:R-:W3:Y:S02]  /*7c60*/  @!P1 SYNCS.PHASECHK.TRANS64 P1, [R3+URZ], R2 ;  /* 0x00000002030095a7 */ /* 0x000ee4000802007f */
[----:B---3--:R-:W-:Y:S05]  /*7c70*/  @!P1 BRA `(.L_x_78) ;  /* 0xfffffffc00f09947 */ /* 0x008fea000383ffff */
[----:B------:R-:W-:Y:S05]  /*7c80*/  BRA `(.L_x_97) ;  /* 0xfffffff800847947 */ /* 0x000fea000383ffff */
.L_x_80:
[----:B--2---:R2:W3:Y:S02]  /*7c90*/  SYNCS.PHASECHK.TRANS64.TRYWAIT P0, [R0+URZ], R5 ;  /* 0x00000005000075a7 */ /* 0x0044e4000800017f */
[----:B---3--:R-:W-:Y:S05]  /*7ca0*/  @!P0 NANOSLEEP.SYNCS 0x989680 ;  /* 0x009896800000895d */ /* 0x008fea0003900000 */
[----:B------:R-:W3:Y:S02]  /*7cb0*/  @!P0 SYNCS.PHASECHK.TRANS64 P0, [R0+URZ], R5 ;  /* 0x00000005000085a7 */ /* 0x000ee4000800007f */
[----:B---3--:R-:W-:Y:S05]  /*7cc0*/  @!P0 BRA `(.L_x_80) ;  /* 0xfffffffc00f08947 */ /* 0x008fea000383ffff */
[----:B------:R-:W-:Y:S05]  /*7cd0*/  BRA `(.L_x_98) ;  /* 0xfffffff800887947 */ /* 0x000fea000383ffff */
.L_x_99:
[----:B------:R-:W-:-:S00]  /*7ce0*/  BRA `(.L_x_99) ;  /* 0xfffffffc00fc7947 */ /* 0x000fc0000383ffff */
[----:B------:R-:W-:-:S00]  /*7cf0*/  NOP ;  /* 0x0000000000007918 */ /* 0x000fc00000000000 */
        /* <DEDUP_REMOVED lines=8> */
.L_x_3693:


//--------------------- .text._ZN7cutlass13device_kernelIN5flash11enable_sm90INS1_16FlashAttnBwdSm90INS1_25CollectiveMainloopBwdSm90ILi2ELi2ELi2EN4cute5tupleIJNS5_1CILi1EEES8_S8_EEENS6_IJNS7_ILi128EEESA_NS7_ILi64EEEEEENS_10bfloat16_tEfNS_4arch4Sm90ELb0ELb0ELb0ELb0ELb1ELb1ELb0ELb0ELi2ELi1ELi2ELi2ELb0EEENS1_21CollectiveEpilogueBwdISC_SD_SF_Li256ELb0ELb0ELi1EEENS1_19SingleTileSchedulerILb0ELb0ELb0ELi128EEEEEEEEEvNT_6ParamsE --------------------------
	.section	.text._ZN7cutlass13device_kernelIN5flash11enable_sm90INS1_16FlashAttnBwdSm90INS1_25CollectiveMainloopBwdSm90ILi2ELi2ELi2EN4cute5tupleIJNS5_1CILi1EEES8_S8_EEENS6_IJNS7_ILi128EEESA_NS7_ILi64EEEEEENS_10bfloat16_tEfNS_4arch4Sm90ELb0ELb0ELb0ELb0ELb1ELb1ELb0ELb0ELi2ELi1ELi2ELi2ELb0EEENS1_21CollectiveEpilogueBwdISC_SD_SF_Li256ELb0ELb0ELi1EEENS1_19SingleTileSchedulerILb0ELb0ELb0ELi128EEEEEEEEEvNT_6ParamsE,"ax",@progbits
	.align	128
.text._ZN7cutlass13device_kernelIN5flash11enable_sm90INS1_16FlashAttnBwdSm90INS1_25CollectiveMainloopBwdSm90ILi2ELi2ELi2EN4cute5tupleIJNS5_1CILi1EEES8_S8_EEENS6_IJNS7_ILi128EEESA_NS7_ILi64EEEEEENS_10bfloat16_tEfNS_4arch4Sm90ELb0ELb0ELb0ELb0ELb1ELb1ELb0ELb0ELi2ELi1ELi2ELi2ELb0EEENS1_21CollectiveEpilogueBwdISC_SD_SF_Li256ELb0ELb0ELi1EEENS1_19SingleTileSchedulerILb0ELb0ELb0ELi128EEEEEEEEEvNT_6ParamsE:
        .type           _ZN7cutlass13device_kernelIN5flash11enable_sm90INS1_16FlashAttnBwdSm90INS1_25CollectiveMainloopBwdSm90ILi2ELi2ELi2EN4cute5tupleIJNS5_1CILi1EEES8_S8_EEENS6_IJNS7_ILi128EEESA_NS7_ILi64EEEEEENS_10bfloat16_tEfNS_4arch4Sm90ELb0ELb0ELb0ELb0ELb1ELb1ELb0ELb0ELi2ELi1ELi2ELi2ELb0EEENS1_21CollectiveEpilogueBwdISC_SD_SF_Li256ELb0ELb0ELi1EEENS1_19SingleTileSchedulerILb0ELb0ELb0ELi128EEEEEEEEEvNT_6ParamsE,@function
        .size           _ZN7cutlass13device_kernelIN5flash11enable_sm90INS1_16FlashAttnBwdSm90INS1_25CollectiveMainloopBwdSm90ILi2ELi2ELi2EN4cute5tupleIJNS5_1CILi1EEES8_S8_EEENS6_IJNS7_ILi128EEESA_NS7_ILi64EEEEEENS_10bfloat16_tEfNS_4arch4Sm90ELb0ELb0ELb0ELb0ELb1ELb1ELb0ELb0ELi2ELi1ELi2ELi2ELb0EEENS1_21CollectiveEpilogueBwdISC_SD_SF_Li256ELb0ELb0ELi1EEENS1_19SingleTileSchedulerILb0ELb0ELb0ELi128EEEEEEEEEvNT_6ParamsE,(.L_x_3694 - _ZN7cutlass13device_kernelIN5flash11enable_sm90INS1_16FlashAttnBwdSm90INS1_25CollectiveMainloopBwdSm90ILi2ELi2ELi2EN4cute5tupleIJNS5_1CILi1EEES8_S8_EEENS6_IJNS7_ILi128EEESA_NS7_ILi64EEEEEENS_10bfloat16_tEfNS_4arch4Sm90ELb0ELb0ELb0ELb0ELb1ELb1ELb0ELb0ELi2ELi1ELi2ELi2ELb0EEENS1_21CollectiveEpilogueBwdISC_SD_SF_Li256ELb0ELb0ELi1EEENS1_19SingleTileSchedulerILb0ELb0ELb0ELi128EEEEEEEEEvNT_6ParamsE)
        .other          _ZN7cutlass13device_kernelIN5flash11enable_sm90INS1_16FlashAttnBwdSm90INS1_25CollectiveMainloopBwdSm90ILi2ELi2ELi2EN4cute5tupleIJNS5_1CILi1EEES8_S8_EEENS6_IJNS7_ILi128EEESA_NS7_ILi64EEEEEENS_10bfloat16_tEfNS_4arch4Sm90ELb0ELb0ELb0ELb0ELb1ELb1ELb0ELb0ELi2ELi1ELi2ELi2ELb0EEENS1_21CollectiveEpilogueBwdISC_SD_SF_Li256ELb0ELb0ELi1EEENS1_19SingleTileSchedulerILb0ELb0ELb0ELi128EEEEEEEEEvNT_6ParamsE,@"STO_CUDA_ENTRY STV_DEFAULT"
_ZN7cutlass13device_kernelIN5flash11enable_sm90INS1_16FlashAttnBwdSm90INS1_25CollectiveMainloopBwdSm90ILi2ELi2ELi2EN4cute5tupleIJNS5_1CILi1EEES8_S8_EEENS6_IJNS7_ILi128EEESA_NS7_ILi64EEEEEENS_10bfloat16_tEfNS_4arch4Sm90ELb0ELb0ELb0ELb0ELb1ELb1ELb0ELb0ELi2ELi1ELi2ELi2ELb0EEENS1_21CollectiveEpilogueBwdISC_SD_SF_Li256ELb0ELb0ELi1EEENS1_19SingleTileSchedulerILb0ELb0ELb0ELi128EEEEEEEEEvNT_6ParamsE:
        /* <DEDUP_REMOVED lines=29> */
.L_x_101:
[----:B------:R-:W-:Y:S05]  /*01d0*/  BSYNC B0 ;  /* 0x0000000000007941 */ /* 0x000fea0003800000 */
.L_x_100:
        /* <DEDUP_REMOVED lines=34> */
.L_x_102:
        /* <DEDUP_REMOVED lines=22> */
.L_x_103:
[----:B---3--:R-:W-:Y:S01]  /*0560*/  ISETP.NE.AND P0, PT, R2, RZ, PT ;  /* 0x000000ff0200720c */ /* 0x008fe20003f05270 */
[----:B------:R-:W-:Y:S01]  /*0570*/  IMAD.MOV.U32 R16, RZ, RZ, 0x1 ;  /* 0x00000001ff107424 */ /* 0x000fe200078e00ff */
[----:B------:R-:W-:Y:S01]  /*0580*/  NOP ;  /* 0x0000000000007918 */ /* 0x000fe20000000000 */
[----:B------:R-:W-:Y:S03]  /*0590*/  BSSY B6, `(.L_x_104) ;  /* 0x000079e000067945 */ /* 0x000fe60003800000 */
[----:B------:R-:W-:Y:S01]  /*05a0*/  SEL R16, R16, 0x2, !P0 ;  /* 0x0000000210107807 */ /* 0x000fe20004000000 */
[----:B-12-4-:R-:W-:Y:S06]  /*05b0*/  BAR.SYNC.DEFER_BLOCKING 0x0 ;  /* 0x0000000000007b1d */ /* 0x016fec0000010000 */
[----:B------:R-:W-:Y:S05]  /*05c0*/  @!P0 BRA `(.L_x_105) ;  /* 0x0000004c00548947 */ /* 0x000fea0003800000 */
.L_x_106:
        /* <DEDUP_REMOVED lines=35> */
.L_x_109:
        /* <DEDUP_REMOVED lines=15> */
.L_x_108:
        /* <DEDUP_REMOVED lines=22> */
.L_x_111:
        /* <DEDUP_REMOVED lines=15> */
.L_x_110:
[----:B------:R-:W-:Y:S01]  /*0b40*/  SHF.R.S32.HI R2, RZ, 0x1f, R17 ;  /* 0x0000001fff027819 */ /* 0x000fe20000011411 */
[----:B------:R-:W-:-:S03]  /*0b50*/  UMOV UR4, 0xffffffff ;  /* 0xffffffff00047882 */ /* 0x000fc60000000000 */
[----:B------:R-:W-:-:S04]  /*0b60*/  LEA.HI R3, R2, R17, RZ, 0x7 ;  /* 0x0000001102037211 */ /* 0x000fc800078f38ff */
[----:B------:R-:W-:Y:S01]  /*0b70*/  SHF.R.S32.HI R13, RZ, 0x7, R3 ;  /* 0x00000007ff0d7819 */ /* 0x000fe20000011403 */
[----:B------:R-:W-:Y:S06]  /*0b80*/  BRA.DIV UR4, `(.L_x_112) ;  /* 0x0000007604007947 */ /* 0x000fec000b800000 */
[----:B------:R1:W2:Y:S02]  /*0b90*/  SHFL.IDX PT, R14, R13, RZ, 0x1f ;  /* 0x00001fff0d0e7589 */ /* 0x0002a400000e0000 */
.L_x_199:
        /* <DEDUP_REMOVED lines=14> */
.L_x_113:
        /* <DEDUP_REMOVED lines=131> */
.L_x_126:
[----:B------:R-:W-:Y:S01]  /*14b0*/  ISETP.NE.AND P0, PT, R4, 0x3, PT ;  /* 0x000000030400780c */ /* 0x000fe20003f05270 */
[----:B------:R-:W-:-:S12]  /*14c0*/  YIELD ;  /* 0x0000000000007946 */ /* 0x000fd80003800000 */
[----:B-1----:R-:W-:Y:S05]  /*14d0*/  @!P0 BRA `(.L_x_116) ;  /* 0x0000000000048947 */ /* 0x002fea0003800000 */
[----:B------:R-:W-:Y:S01]  /*14e0*/  BPT.TRAP 0x1 ;  /* 0x000000040000795c */ /* 0x000fe20000300000 */
.L_x_116:
[----:B------:R-:W-:Y:S01]  /*14f0*/  IMAD R9, R7, 0x8, R225 ;  /* 0x0000000807097824 */ /* 0x000fe200078e02e1 */
[----:B------:R-:W-:-:S04]  /*1500*/  SHF.L.U32 R22, R6, 0x1f, RZ ;  /* 0x0000001f06167819 */ /* 0x000fc800000006ff */
[----:B------:R1:W2:Y:S01]  /*1510*/  SYNCS.PHASECHK.TRANS64.TRYWAIT P1, [R9+URZ+0x30c10], R22 ;  /* 0x030c1016090075a7 */ /* 0x0002a2000802017f */
[----:B------:R-:W-:Y:S05]  /*1520*/  @!P0 BRA `(.L_x_117) ;  /* 0x0000000000048947 */ /* 0x000fea0003800000 */
[----:B------:R-:W-:Y:S01]  /*1530*/  BPT.TRAP 0x1 ;  /* 0x000000040000795c */ /* 0x000fe20000300000 */
.L_x_117:
[----:B------:R-:W-:-:S05]  /*1540*/  VIADD R10, R225, 0x10000 ;  /* 0x00010000e10a7836 */ /* 0x000fca0000000000 */
[----:B------:R-:W-:-:S04]  /*1550*/  SHF.R.U32.HI R10, RZ, 0x4, R10 ;  /* 0x00000004ff0a7819 */ /* 0x000fc8000001160a */
[----:B------:R-:W-:Y:S01]  /*1560*/  LOP3.LUT R10, R10, 0x3fff, RZ, 0xc0, !PT ;  /* 0x00003fff0a0a7812 */ /* 0x000fe200078ec0ff */
[----:B--2---:R-:W-:Y:S06]  /*1570*/  @P1 BRA `(.L_x_118) ;  /* 0x0000000000081947 */ /* 0x004fec0003800000 */
[----:B------:R-:W2:Y:S02]  /*1580*/  SYNCS.PHASECHK.TRANS64.TRYWAIT P1, [R9+URZ+0x30c10], R22 ;  /* 0x030c1016090075a7 */ /* 0x000ea4000802017f */
[----:B--2---:R-:W-:Y:S05]  /*1590*/  @!P1 BRA `(.L_x_119) ;  /* 0x0000006800ac9947 */ /* 0x004fea0003800000 */
.L_x_118:
        /* <DEDUP_REMOVED lines=63> */
.L_x_120:
[----:B------:R1:W1:Y:S01]  /*1990*/  SYNCS.PHASECHK.TRANS64.TRYWAIT P1, [R9+URZ+0x30c30], R22 ;  /* 0x030c3016090075a7 */ /* 0x000262000802017f */
[----:B------:R-:W-:Y:S05]  /*19a0*/  @!P0 BRA `(.L_x_121) ;  /* 0x0000000000048947 */ /* 0x000fea0003800000 */
[----:B------:R-:W-:Y:S01]  /*19b0*/  BPT.TRAP 0x1 ;  /* 0x000000040000795c */ /* 0x000fe20000300000 */
.L_x_121:
[----:B------:R-:W-:-:S05]  /*19c0*/  VIADD R11, R225, 0x18000 ;  /* 0x00018000e10b7836 */ /* 0x000fca0000000000 */
[----:B------:R-:W-:-:S04]  /*19d0*/  SHF.R.U32.HI R11, RZ, 0x4, R11 ;  /* 0x00000004ff0b7819 */ /* 0x000fc8000001160b */
[----:B------:R-:W-:-:S04]  /*19e0*/  LOP3.LUT R218, R11, 0x3fff, RZ, 0xc0, !PT ;  /* 0x00003fff0bda7812 */ /* 0x000fc800078ec0ff */
[----:B------:R-:W-:Y:S01]  /*19f0*/  LOP3.LUT R12, R218, 0x10000, RZ, 0xfc, !PT ;  /* 0x00010000da0c7812 */ /* 0x000fe200078efcff */
[----:B-1----:R-:W-:Y:S06]  /*1a00*/  @P1 BRA `(.L_x_122) ;  /* 0x0000000000081947 */ /* 0x002fec0003800000 */
[----:B------:R-:W1:Y:S02]  /*1a10*/  SYNCS.PHASECHK.TRANS64.TRYWAIT P1, [R9+URZ+0x30c30], R22 ;  /* 0x030c3016090075a7 */ /* 0x000e64000802017f */
[----:B-1----:R-:W-:Y:S05]  /*1a20*/  @!P1 BRA `(.L_x_123) ;  /* 0x00000064009c9947 */ /* 0x002fea0003800000 */
.L_x_122:
        /* <DEDUP_REMOVED lines=620> */
.L_x_124:
        /* <DEDUP_REMOVED lines=68> */
.L_x_125:
        /* <DEDUP_REMOVED lines=11> */
.L_x_115:
        /* <DEDUP_REMOVED lines=51> */
.L_x_127:
        /* <DEDUP_REMOVED lines=19> */
.L_x_128:
        /* <DEDUP_REMOVED lines=18> */
.L_x_129:
        /* <DEDUP_REMOVED lines=18> */
.L_x_130:
        /* <DEDUP_REMOVED lines=103> */
.L_x_132:
[----:B------:R-:W-:Y:S05]  /*52f0*/  BSYNC B0 ;  /* 0x0000000000007941 */ /* 0x000fea0003800000 */
.L_x_131:
[----:B------:R-:W-:-:S04]  /*5300*/  DEPBAR.LE SB0, 0x0 ;  /* 0x000080000000791a */ /* 0x000fc80000000000 */
[----:B------:R-:W-:Y:S05]  /*5310*/  BRA `(.L_x_107) ;  /* 0x0000002c00147947 */ /* 0x000fea0003800000 */
.L_x_105:
        /* <DEDUP_REMOVED lines=14> */
[----:B------:R-:W-:Y:S01]  /*5400*/  ULDC UR13, c[0x0][0x288] ;  /* 0x0000a200000d7ab9 */ /* 0x000fe20000000800 */
[----:B------:R-:W-:Y:S01]  /*5410*/  ULDC.64 UR14, c[0x0][0x2e0] ;  /* 0x0000b800000e7ab9 */ /* 0x000fe20000000a00 */
[----:B------:R-:W-:-:S04]  /*5420*/  ELECT P0, URZ, PT ;  /* 0x00000000003f782f */ /* 0x000fc80003800000 */
[----:B------:R-:W2:Y:S01]  /*5430*/  LDC R4, c[0x0][0x280] ;  /* 0x0000a000ff047b82 */ /* 0x000ea20000000800 */
[----:B-1----:R-:W-:Y:S02]  /*5440*/  USHF.R.S32.HI UR8, URZ, 0x1f, UR16 ;  /* 0x0000001f3f087899 */ /* 0x002fe40008011410 */
[----:B------:R-:W-:Y:S02]  /*5450*/  UIMAD.WIDE.U32 UR4, UR16, UR10, URZ ;  /* 0x0000000a100472a5 */ /* 0x000fe4000f8e003f */
[----:B------:R-:W-:Y:S01]  /*5460*/  UIMAD UR6, UR8, UR10, URZ ;  /* 0x0000000a080672a4 */ /* 0x000fe2000f8e023f */
[----:B--2---:R-:W-:-:S03]  /*5470*/  ISETP.GE.AND P1, PT, R4, 0x1, PT ;  /* 0x000000010400780c */ /* 0x004fc60003f26270 */
[----:B------:R-:W-:Y:S02]  /*5480*/  UIMAD UR7, UR16, UR11, UR6 ;  /* 0x0000000b100772a4 */ /* 0x000fe4000f8e0206 */
[----:B------:R-:W-:Y:S02]  /*5490*/  USHF.R.S32.HI UR6, URZ, 0x1f, UR9 ;  /* 0x0000001f3f067899 */ /* 0x000fe40008011409 */
[----:B------:R-:W-:Y:S02]  /*54a0*/  UIMAD UR11, UR9, UR13, URZ ;  /* 0x0000000d090b72a4 */ /* 0x000fe4000f8e023f */
[----:B------:R-:W-:Y:S02]  /*54b0*/  UIMAD UR6, UR6, UR14, URZ ;  /* 0x0000000e060672a4 */ /* 0x000fe4000f8e023f */
[----:B------:R-:W-:Y:S02]  /*54c0*/  UIADD3 UR5, UR5, UR7, URZ ;  /* 0x0000000705057290 */ /* 0x000fe4000fffe03f */
[----:B------:R-:W-:-:S02]  /*54d0*/  UIADD3 UR10, UP0, UR11, UR16, URZ ;  /* 0x000000100b0a7290 */ /* 0x000fc4000ff1e03f */
[----:B------:R-:W-:Y:S02]  /*54e0*/  UIMAD UR12, UR9, UR15, UR6 ;  /* 0x0000000f090c72a4 */ /* 0x000fe4000f8e0206 */
[----:B------:R-:W-:Y:S02]  /*54f0*/  UIMAD.WIDE.U32 UR6, UR9, UR14, UR4 ;  /* 0x0000000e090672a5 */ /* 0x000fe4000f8e0004 */
[----:B------:R-:W-:Y:S01]  /*5500*/  ULEA.HI.X.SX32 UR11, UR11, UR8, 0x1, UP0 ;  /* 0x000000080b0b7291 */ /* 0x000fe200080f0e3f */
[----:B------:R-:W-:Y:S11]  /*5510*/  @!P1 BRA `(.L_x_107) ;  /* 0x0000002800949947 */ /* 0x000ff60003800000 */
[----:B------:R-:W1:Y:S01]  /*5520*/  S2R R5, SR_TID.X ;  /* 0x0000000000057919 */ /* 0x000e620000002100 */
[C---:B------:R-:W-:Y:S01]  /*5530*/  VIADD R0, R4.reuse, 0x7f ;  /* 0x0000007f04007836 */ /* 0x040fe20000000000 */
[----:B------:R-:W-:Y:S01]  /*5540*/  ISETP.GE.AND P1, PT, R4, 0x81, PT ;  /* 0x000000810400780c */ /* 0x000fe20003f26270 */
[----:B------:R-:W-:Y:S01]  /*5550*/  ULDC UR4, c[0x0][0x760] ;  /* 0x0001d80000047ab9 */ /* 0x000fe20000000800 */
[----:B------:R-:W2:Y:S01]  /*5560*/  S2UR UR28, SR_CTAID.X ;  /* 0x00000000001c79c3 */ /* 0x000ea20000002500 */
[----:B------:R-:W-:Y:S01]  /*5570*/  UIMAD UR13, UR13, UR4, URZ ;  /* 0x000000040d0d72a4 */ /* 0x000fe2000f8e023f */
[----:B------:R-:W-:Y:S01]  /*5580*/  SHF.R.S32.HI R3, RZ, 0x1f, R0 ;  /* 0x0000001fff037819 */ /* 0x000fe20000011400 */
[----:B------:R-:W-:Y:S01]  /*5590*/  UIADD3 UR12, UR7, UR12, URZ ;  /* 0x0000000c070c7290 */ /* 0x000fe2000fffe03f */
[----:B------:R-:W-:Y:S02]  /*55a0*/  UMOV UR4, URZ ;  /* 0x0000003f00047c82 */ /* 0x000fe40008000000 */
[----:B------:R-:W-:Y:S01]  /*55b0*/  LEA.HI R3, R3, R0, RZ, 0x7 ;  /* 0x0000000003037211 */ /* 0x000fe200078f38ff */
[----:B------:R-:W-:-:S03]  /*55c0*/  ULDC.64 UR26, c[0x0][0x208] ;  /* 0x00008200001a7ab9 */ /* 0x000fc60000000a00 */
[----:B------:R-:W-:-:S04]  /*55d0*/  SHF.R.S32.HI R2, RZ, 0x7, R3 ;  /* 0x00000007ff027819 */ /* 0x000fc80000011403 */
[----:B------:R-:W-:Y:S02]  /*55e0*/  VIMNMX R2, R2, 0x1, !PT ;  /* 0x0000000102027848 */ /* 0x000fe40007fe0100 */
[----:B-1----:R-:W-:Y:S02]  /*55f0*/  LOP3.LUT R0, R5, 0x1f, RZ, 0xc0, !PT ;  /* 0x0000001f05007812 */ /* 0x002fe400078ec0ff */
[----:B------:R-:W-:Y:S01]  /*5600*/  LOP3.LUT R5, R2, 0x1, RZ, 0xc0, !PT ;  /* 0x0000000102057812 */ /* 0x000fe200078ec0ff */
[----:B--2---:R-:W-:Y:S06]  /*5610*/  @!P1 BRA `(.L_x_134) ;  /* 0x0000000800ac9947 */ /* 0x004fec0003800000 */
        /* <DEDUP_REMOVED lines=11> */
[----:B------:R-:W-:-:S12]  /*56d0*/  UIADD3.X UR21, URZ, UR21, URZ, UP2, !UPT ;  /* 0x000000153f157290 */ /* 0x000fd800097fe43f */
.L_x_159:
[----:B------:R-:W-:Y:S01]  /*56e0*/  UIMAD UR22, UR13, UR4, URZ ;  /* 0x000000040d1672a4 */ /* 0x000fe2000f8e023f */
[----:B------:R-:W-:Y:S01]  /*56f0*/  ISETP.NE.AND P1, PT, R0, RZ, PT ;  /* 0x000000ff0000720c */ /* 0x000fe20003f25270 */
[----:B------:R-:W-:Y:S01]  /*5700*/  ULDC.64 UR8, c[0x0][0x768] ;  /* 0x0001da0000087ab9 */ /* 0x000fe20000000a00 */
[----:B------:R-:W-:Y:S01]  /*5710*/  USHF.L.U32 UR14, UR5, 0xe, URZ ;  /* 0x0000000e050e7899 */ /* 0x000fe2000800063f */
[----:B------:R-:W-:Y:S01]  /*5720*/  VIADD R4, R4, 0xfffffffe ;  /* 0xfffffffe04047836 */ /* 0x000fe20000000000 */
[----:B------:R-:W-:Y:S01]  /*5730*/  UIADD3 UR15, UP0, UR22, UR10, URZ ;  /* 0x0000000a160f7290 */ /* 0x000fe2000ff1e03f */
[----:B------:R-:W-:Y:S01]  /*5740*/  BSSY B0, `(.L_x_135) ;  /* 0x0000010000007945 */ /* 0x000fe20003800000 */
[----:B------:R-:W-:Y:S02]  /*5750*/  UIMAD.WIDE UR32, UR14, 0x4, UR16 ;  /* 0x000000040e2078a5 */ /* 0x000fe4000f8e0210 */
[----:B------:R-:W-:Y:S01]  /*5760*/  ULEA.HI.X.SX32 UR23, UR22, UR11, 0x1, UP0 ;  /* 0x0000000b16177291 */ /* 0x000fe200080f0e3f */
[----:B------:R-:W-:Y:S01]  /*5770*/  ISETP.NE.AND P2, PT, R4, RZ, PT ;  /* 0x000000ff0400720c */ /* 0x000fe20003f45270 */
[----:B------:R-:W-:-:S02]  /*5780*/  ULEA UR24, UP0, UR15, UR8, 0x2 ;  /* 0x000000080f187291 */ /* 0x000fc4000f80103f */
[----:B------:R-:W-:Y:S02]  /*5790*/  UIMAD.WIDE UR30, UR14, 0x4, UR18 ;  /* 0x000000040e1e78a5 */ /* 0x000fe4000f8e0212 */
[----:B------:R-:W-:Y:S02]  /*57a0*/  ULEA.HI.X UR23, UR15, UR9, UR23, 0x2, UP0 ;  /* 0x000000090f177291 */ /* 0x000fe400080f1417 */
[----:B-1----:R-:W-:Y:S01]  /*57b0*/  IMAD.U32 R2, RZ, RZ, UR24 ;  /* 0x00000018ff027e24 */ /* 0x002fe2000f8e00ff */
[----:B------:R-:W-:-:S03]  /*57c0*/  UIMAD.WIDE UR14, UR14, 0x4, UR20 ;  /* 0x000000040e0e78a5 */ /* 0x000fc6000f8e0214 */
[----:B------:R-:W-:Y:S01]  /*57d0*/  IMAD.U32 R3, RZ, RZ, UR23 ;  /* 0x00000017ff037e24 */ /* 0x000fe2000f8e00ff */
[----:B------:R-:W-:Y:S08]  /*57e0*/  @P1 BRA `(.L_x_136) ;  /* 0x0000000000141947 */ /* 0x000ff00003800000 */
.L_x_137:
[----:B------:R-:W2:Y:S04]  /*57f0*/  LDG.E.STRONG.GPU R6, desc[UR26][R2.64] ;  /* 0x0000001a02067981 */ /* 0x000ea8000c1ef900 */
[----:B--2---:R-:W-:Y:S01]  /*5800*/  CCTL.IVALL ;  /* 0x00000000ff00798f */ /* 0x004fe20002000000 */
[----:B------:R-:W-:Y:S05]  /*5810*/  YIELD ;  /* 0x0000000000007946 */ /* 0x000fea0003800000 */
[----:B------:R-:W-:-:S13]  /*5820*/  ISETP.NE.AND P3, PT, R6, UR28, PT ;  /* 0x0000001c06007c0c */ /* 0x000fda000bf65270 */
[----:B------:R-:W-:Y:S05]  /*5830*/  @P3 BRA `(.L_x_137) ;  /* 0xfffffffc00ec3947 */ /* 0x000fea000383ffff */
.L_x_136:
[----:B------:R-:W-:Y:S05]  /*5840*/  BSYNC B0 ;  /* 0x0000000000007941 */ /* 0x000fea0003800000 */
.L_x_135:
[----:B------:R-:W-:-:S03]  /*5850*/  UMOV UR23, 0xffffffff ;  /* 0xffffffff00177882 */ /* 0x000fc60000000000 */
[----:B------:R-:W-:Y:S05]  /*5860*/  BRA.DIV UR23, `(.L_x_138) ;  /* 0x0000002a17207947 */ /* 0x000fea000b800000 */
[----:B------:R-:W-:Y:S01]  /*5870*/  NOP ;  /* 0x0000000000007918 */ /* 0x000fe20000000000 */
.L_x_202:
[----:B------:R-:W-:Y:S05]  /*5880*/  WARPSYNC.ALL ;  /* 0x0000000000007948 */ /* 0x000fea0003800000 */
[----:B------:R-:W-:Y:S06]  /*5890*/  BAR.SYNC.DEFER_BLOCKING 0xd, 0xa0 ;  /* 0x0342800000007b1d */ /* 0x000fec0000010000 */
[----:B------:R-:W-:Y:S04]  /*58a0*/  BSSY B0, `(.L_x_139) ;  /* 0x0000011000007945 */ /* 0x000fe80003800000 */
[----:B------:R-:W-:Y:S05]  /*58b0*/  @!P0 BRA `(.L_x_140) ;  /* 0x00000000003c8947 */ /* 0x000fea0003800000 */
[----:B------:R-:W1:Y:S01]  /*58c0*/  S2UR UR34, SR_CgaCtaId ;  /* 0x00000000002279c3 */ /* 0x000e620000008800 */
[----:B------:R-:W-:Y:S01]  /*58d0*/  USHF.L.U32 UR23, UR4, 0xd, URZ ;  /* 0x0000000d04177899 */ /* 0x000fe2000800063f */
        /* <DEDUP_REMOVED lines=13> */
.L_x_140:
[----:B------:R-:W-:Y:S05]  /*59b0*/  BSYNC B0 ;  /* 0x0000000000007941 */ /* 0x000fea0003800000 */
.L_x_139:
        /* <DEDUP_REMOVED lines=13> */
.L_x_142:
[----:B------:R-:W-:Y:S05]  /*5a90*/  BSYNC B0 ;  /* 0x0000000000007941 */ /* 0x000fea0003800000 */
.L_x_141:
[----:B------:R-:W-:Y:S06]  /*5aa0*/  BAR.ARV 0xa, 0xa0 ;  /* 0x0282800000007b1d */ /* 0x000fec0000002000 */
[----:B------:R-:W-:Y:S04]  /*5ab0*/  BSSY B0, `(.L_x_143) ;  /* 0x0000003000007945 */ /* 0x000fe80003800000 */
[----:B------:R-:W-:Y:S05]  /*5ac0*/  @!P0 BRA `(.L_x_144) ;  /* 0x0000000000048947 */ /* 0x000fea0003800000 */
[----:B------:R-:W-:-:S04]  /*5ad0*/  DEPBAR.LE SB0, 0x0 ;  /* 0x000080000000791a */ /* 0x000fc80000000000 */
.L_x_144:
[----:B------:R-:W-:Y:S05]  /*5ae0*/  BSYNC B0 ;  /* 0x0000000000007941 */ /* 0x000fea0003800000 */
.L_x_143:
[----:B------:R-:W-:Y:S06]  /*5af0*/  BAR.ARV 0xb, 0xa0 ;  /* 0x02c2800000007b1d */ /* 0x000fec0000002000 */
[----:B------:R-:W-:Y:S01]  /*5b00*/  NOP ;  /* 0x0000000000007918 */ /* 0x000fe20000000000 */
[----:B------:R-:W-:Y:S04]  /*5b10*/  BSSY B0, `(.L_x_145) ;  /* 0x0000011000007945 */ /* 0x000fe80003800000 */
[----:B------:R-:W-:Y:S05]  /*5b20*/  @P1 BRA `(.L_x_146) ;  /* 0x00000000003c1947 */ /* 0x000fea0003800000 */
[----:B------:R-:W-:Y:S01]  /*5b30*/  @!PT LDS RZ, [RZ] ;  /* 0x00000000fffff984 */ /* 0x000fe20000000800 */
[----:B------:R-:W-:Y:S01]  /*5b40*/  @!PT LDS RZ, [RZ] ;  /* 0x00000000fffff984 */ /* 0x000fe20000000800 */
[----:B------:R-:W-:Y:S01]  /*5b50*/  @!PT LDS RZ, [RZ] ;  /* 0x00000000fffff984 */ /* 0x000fe20000000800 */
[----:B------:R-:W-:Y:S01]  /*5b60*/  @!PT LDS RZ, [RZ] ;  /* 0x00000000fffff984 */ /* 0x000fe20000000800 */
[----:B------:R1:W-:Y:S06]  /*5b70*/  MEMBAR.ALL.CTA ;  /* 0x0000000000007992 */ /* 0x0003ec0000008000 */
[----:B-1----:R-:W-:Y:S06]  /*5b80*/  MEMBAR.ALL.GPU ;  /* 0x0000000000007992 */ /* 0x002fec000000a000 */
[----:B------:R-:W-:-:S00]  /*5b90*/  ERRBAR ;  /* 0x00000000000079ab */ /* 0x000fc00000000000 */
[----:B------:R-:W-:Y:S06]  /*5ba0*/  CGAERRBAR ;  /* 0x00000000000075ab */ /* 0x000fec0000000000 */
[----:B012345:R-:W-:Y:S01]  /*5bb0*/  CCTL.IVALL ;  /* 0x00000000ff00798f */ /* 0x03ffe20002000000 */
[----:B------:R-:W1:Y:S01]  /*5bc0*/  S2R R6, SR_LANEID ;  /* 0x0000000000067919 */ /* 0x000e620000000000 */
[----:B------:R-:W-:Y:S02]  /*5bd0*/  VOTEU.ANY UR23, UPT, PT ;  /* 0x0000000000177886 */ /* 0x000fe400038e0100 */
[----:B------:R-:W-:-:S02]  /*5be0*/  UFLO.U32 UR24, UR23 ;  /* 0x00000017001872bd */ /* 0x000fc400080e0000 */
[----:B------:R-:W2:Y:S04]  /*5bf0*/  POPC R7, UR23 ;  /* 0x0000001700077d09 */ /* 0x000ea80008000000 */
[----:B-1----:R-:W-:-:S13]  /*5c00*/  ISETP.EQ.U32.AND P3, PT, R6, UR24, PT ;  /* 0x0000001806007c0c */ /* 0x002fda000bf62070 */
[----:B--2---:R1:W-:Y:S02]  /*5c10*/  @P3 REDG.E.ADD.S32.STRONG.GPU desc[UR26][R2.64], R7 ;  /* 0x000000070200398e */ /* 0x0043e4000c10e39a */
.L_x_146:
[----:B------:R-:W-:Y:S05]  /*5c20*/  BSYNC B0 ;  /* 0x0000000000007941 */ /* 0x000fea0003800000 */
.L_x_145:
[----:B------:R-:W-:Y:S01]  /*5c30*/  UIADD3 UR22, UR13, UR22, URZ ;  /* 0x000000160d167290 */ /* 0x000fe2000fffe03f */
[----:B------:R-:W-:Y:S03]  /*5c40*/  BSSY B0, `(.L_x_147) ;  /* 0x000000d000007945 */ /* 0x000fe60003800000 */
[----:B------:R-:W-:-:S04]  /*5c50*/  UIADD3 UR23, UP0, UR22, UR10, URZ ;  /* 0x0000000a16177290 */ /* 0x000fc8000ff1e03f */
[----:B------:R-:W-:Y:S02]  /*5c60*/  ULEA.HI.X.SX32 UR22, UR22, UR11, 0x1, UP0 ;  /* 0x0000000b16167291 */ /* 0x000fe400080f0e3f */
[----:B------:R-:W-:-:S04]  /*5c70*/  ULEA UR8, UP0, UR23, UR8, 0x2 ;  /* 0x0000000817087291 */ /* 0x000fc8000f80103f */
[----:B------:R-:W-:Y:S02]  /*5c80*/  ULEA.HI.X UR22, UR23, UR9, UR22, 0x2, UP0 ;  /* 0x0000000917167291 */ /* 0x000fe400080f1416 */
[----:B-1----:R-:W-:-:S04]  /*5c90*/  IMAD.U32 R2, RZ, RZ, UR8 ;  /* 0x00000008ff027e24 */ /* 0x002fc8000f8e00ff */
[----:B------:R-:W-:Y:S01]  /*5ca0*/  IMAD.U32 R3, RZ, RZ, UR22 ;  /* 0x00000016ff037e24 */ /* 0x000fe2000f8e00ff */
[----:B------:R-:W-:Y:S06]  /*5cb0*/  @P1 BRA `(.L_x_148) ;  /* 0x0000000000141947 */ /* 0x000fec0003800000 */
.L_x_149:
[----:B------:R-:W2:Y:S04]  /*5cc0*/  LDG.E.STRONG.GPU R6, desc[UR26][R2.64] ;  /* 0x0000001a02067981 */ /* 0x000ea8000c1ef900 */
[----:B--2---:R-:W-:Y:S01]  /*5cd0*/  CCTL.IVALL ;  /* 0x00000000ff00798f */ /* 0x004fe20002000000 */
[----:B------:R-:W-:Y:S05]  /*5ce0*/  YIELD ;  /* 0x0000000000007946 */ /* 0x000fea0003800000 */
[----:B------:R-:W-:-:S13]  /*5cf0*/  ISETP.NE.AND P3, PT, R6, UR28, PT ;  /* 0x0000001c06007c0c */ /* 0x000fda000bf65270 */
[----:B------:R-:W-:Y:S05]  /*5d00*/  @P3 BRA `(.L_x_149) ;  /* 0xfffffffc00ec3947 */ /* 0x000fea000383ffff */
.L_x_148:
[----:B------:R-:W-:Y:S05]  /*5d10*/  BSYNC B0 ;  /* 0x0000000000007941 */ /* 0x000fea0003800000 */
.L_x_147:
[----:B------:R-:W-:-:S03]  /*5d20*/  UMOV UR8, 0xffffffff ;  /* 0xffffffff00087882 */ /* 0x000fc60000000000 */
[----:B------:R-:W-:Y:S05]  /*5d30*/  BRA.DIV UR8, `(.L_x_150) ;  /* 0x0000002608087947 */ /* 0x000fea000b800000 */
[----:B------:R-:W-:Y:S01]  /*5d40*/  NOP ;  /* 0x0000000000007918 */ /* 0x000fe20000000000 */
.L_x_205:
[----:B------:R-:W-:Y:S05]  /*5d50*/  WARPSYNC.ALL ;  /* 0x0000000000007948 */ /* 0x000fea0003800000 */
        /* <DEDUP_REMOVED lines=12> */
.L_x_152:
[----:B------:R-:W-:Y:S05]  /*5e20*/  BSYNC B0 ;  /* 0x0000000000007941 */ /* 0x000fea0003800000 */
.L_x_151:
        /* <DEDUP_REMOVED lines=13> */
.L_x_154:
[----:B------:R-:W-:Y:S05]  /*5f00*/  BSYNC B0 ;  /* 0x0000000000007941 */ /* 0x000fea0003800000 */
.L_x_153:
[----:B------:R-:W-:Y:S06]  /*5f10*/  BAR.ARV 0xa, 0xa0 ;  /* 0x0282800000007b1d */ /* 0x000fec0000002000 */
[----:B------:R-:W-:Y:S04]  /*5f20*/  BSSY B0, `(.L_x_155) ;  /* 0x0000003000007945 */ /* 0x000fe80003800000 */
[----:B------:R-:W-:Y:S05]  /*5f30*/  @!P0 BRA `(.L_x_156) ;  /* 0x0000000000048947 */ /* 0x000fea0003800000 */
[----:B------:R-:W-:-:S04]  /*5f40*/  DEPBAR.LE SB0, 0x0 ;  /* 0x000080000000791a */ /* 0x000fc80000000000 */
.L_x_156:
[----:B------:R-:W-:Y:S05]  /*5f50*/  BSYNC B0 ;  /* 0x0000000000007941 */ /* 0x000fea0003800000 */
.L_x_155:
[----:B------:R-:W-:Y:S06]  /*5f60*/  BAR.ARV 0xb, 0xa0 ;  /* 0x02c2800000007b1d */ /* 0x000fec0000002000 */
[----:B------:R-:W-:Y:S01]  /*5f70*/  NOP ;  /* 0x0000000000007918 */ /* 0x000fe20000000000 */
[----:B------:R-:W-:Y:S04]  /*5f80*/  BSSY B0, `(.L_x_157) ;  /* 0x0000011000007945 */ /* 0x000fe80003800000 */
[----:B------:R-:W-:Y:S05]  /*5f90*/  @P1 BRA `(.L_x_158) ;  /* 0x00000000003c1947 */ /* 0x000fea0003800000 */
[----:B------:R-:W1:Y:S01]  /*5fa0*/  S2R R6, SR_LANEID ;  /* 0x0000000000067919 */ /* 0x000e620000000000 */
[----:B------:R-:W-:Y:S01]  /*5fb0*/  @!PT LDS RZ, [RZ] ;  /* 0x00000000fffff984 */ /* 0x000fe20000000800 */
[----:B------:R-:W-:Y:S01]  /*5fc0*/  @!PT LDS RZ, [RZ] ;  /* 0x00000000fffff984 */ /* 0x000fe20000000800 */
[----:B------:R-:W-:Y:S01]  /*5fd0*/  @!PT LDS RZ, [RZ] ;  /* 0x00000000fffff984 */ /* 0x000fe20000000800 */
[----:B------:R-:W-:Y:S01]  /*5fe0*/  @!PT LDS RZ, [RZ] ;  /* 0x00000000fffff984 */ /* 0x000fe20000000800 */
[----:B------:R2:W-:Y:S06]  /*5ff0*/  MEMBAR.ALL.CTA ;  /* 0x0000000000007992 */ /* 0x0005ec0000008000 */
[----:B--2---:R-:W-:Y:S06]  /*6000*/  MEMBAR.ALL.GPU ;  /* 0x0000000000007992 */ /* 0x004fec000000a000 */
[----:B------:R-:W-:-:S00]  /*6010*/  ERRBAR ;  /* 0x00000000000079ab */ /* 0x000fc00000000000 */
[----:B------:R-:W-:Y:S06]  /*6020*/  CGAERRBAR ;  /* 0x00000000000075ab */ /* 0x000fec0000000000 */
[----:B012345:R-:W-:Y:S01]  /*6030*/  CCTL.IVALL ;  /* 0x00000000ff00798f */ /* 0x03ffe20002000000 */
[----:B------:R-:W-:Y:S02]  /*6040*/  VOTEU.ANY UR8, UPT, PT ;  /* 0x0000000000087886 */ /* 0x000fe400038e0100 */
[----:B------:R-:W-:Y:S02]  /*6050*/  UFLO.U32 UR9, UR8 ;  /* 0x00000008000972bd */ /* 0x000fe400080e0000 */
[----:B------:R-:W2:Y:S04]  /*6060*/  POPC R7, UR8 ;  /* 0x0000000800077d09 */ /* 0x000ea80008000000 */
[----:B-1----:R-:W-:-:S13]  /*6070*/  ISETP.EQ.U32.AND P1, PT, R6, UR9, PT ;  /* 0x0000000906007c0c */ /* 0x002fda000bf22070 */
[----:B--2---:R1:W-:Y:S02]  /*6080*/  @P1 REDG.E.ADD.S32.STRONG.GPU desc[UR26][R2.64], R7 ;  /* 0x000000070200198e */ /* 0x0043e4000c10e39a */
.L_x_158:
[----:B------:R-:W-:Y:S05]  /*6090*/  BSYNC B0 ;  /* 0x0000000000007941 */ /* 0x000fea0003800000 */
.L_x_157:
[----:B------:R-:W-:Y:S02]  /*60a0*/  UIADD3 UR4, UR4, 0x2, URZ ;  /* 0x0000000204047890 */ /* 0x000fe4000fffe03f */
[----:B------:R-:W-:Y:S01]  /*60b0*/  UIADD3 UR5, UR5, 0x1, URZ ;  /* 0x0000000105057890 */ /* 0x000fe2000fffe03f */
[----:B------:R-:W-:Y:S11]  /*60c0*/  @P2 BRA `(.L_x_159) ;  /* 0xfffffff400842947 */ /* 0x000ff6000383ffff */
.L_x_134:
[----:B------:R-:W-:-:S13]  /*60d0*/  ISETP.NE.AND P1, PT, R5, RZ, PT ;  /* 0x000000ff0500720c */ /* 0x000fda0003f25270 */
[----:B------:R-:W-:Y:S05]  /*60e0*/  @!P1 BRA `(.L_x_107) ;  /* 0x0000001c00a09947 */ /* 0x000fea0003800000 */
[----:B------:R-:W-:Y:S01]  /*60f0*/  UIMAD UR5, UR13, UR4, URZ ;  /* 0x000000040d0572a4 */ /* 0x000fe2000f8e023f */
[----:B------:R-:W-:Y:S01]  /*6100*/  ISETP.NE.AND P1, PT, R0, RZ, PT ;  /* 0x000000ff0000720c */ /* 0x000fe20003f25270 */
[----:B------:R-:W-:Y:S01]  /*6110*/  ULDC.64 UR14, c[0x0][0x768] ;  /* 0x0001da00000e7ab9 */ /* 0x000fe20000000a00 */
[----:B------:R-:W-:Y:S01]  /*6120*/  BSSY B0, `(.L_x_160) ;  /* 0x000000d000007945 */ /* 0x000fe20003800000 */
[----:B------:R-:W-:-:S04]  /*6130*/  UIADD3 UR8, UP0, UR5, UR10, URZ ;  /* 0x0000000a05087290 */ /* 0x000fc8000ff1e03f */
[----:B------:R-:W-:Y:S02]  /*6140*/  ULEA.HI.X.SX32 UR5, UR5, UR11, 0x1, UP0 ;  /* 0x0000000b05057291 */ /* 0x000fe400080f0e3f */
[----:B------:R-:W-:-:S04]  /*6150*/  ULEA UR9, UP0, UR8, UR14, 0x2 ;  /* 0x0000000e08097291 */ /* 0x000fc8000f80103f */
[----:B------:R-:W-:Y:S02]  /*6160*/  ULEA.HI.X UR5, UR8, UR15, UR5, 0x2, UP0 ;  /* 0x0000000f08057291 */ /* 0x000fe400080f1405 */
[----:B-1----:R-:W-:-:S04]  /*6170*/  IMAD.U32 R2, RZ, RZ, UR9 ;  /* 0x00000009ff027e24 */ /* 0x002fc8000f8e00ff */
[----:B------:R-:W-:Y:S01]  /*6180*/  IMAD.U32 R3, RZ, RZ, UR5 ;  /* 0x00000005ff037e24 */ /* 0x000fe2000f8e00ff */
[----:B------:R-:W-:Y:S06]  /*6190*/  @P1 BRA `(.L_x_161) ;  /* 0x0000000000141947 */ /* 0x000fec0003800000 */
.L_x_162:
[----:B------:R-:W2:Y:S04]  /*61a0*/  LDG.E.STRONG.GPU R0, desc[UR26][R2.64] ;  /* 0x0000001a02007981 */ /* 0x000ea8000c1ef900 */
[----:B--2---:R-:W-:Y:S01]  /*61b0*/  CCTL.IVALL ;  /* 0x00000000ff00798f */ /* 0x004fe20002000000 */
[----:B------:R-:W-:Y:S05]  /*61c0*/  YIELD ;  /* 0x0000000000007946 */ /* 0x000fea0003800000 */
[----:B------:R-:W-:-:S13]  /*61d0*/  ISETP.NE.AND P2, PT, R0, UR28, PT ;  /* 0x0000001c00007c0c */ /* 0x000fda000bf45270 */
[----:B------:R-:W-:Y:S05]  /*61e0*/  @P2 BRA `(.L_x_162) ;  /* 0xfffffffc00ec2947 */ /* 0x000fea000383ffff */
.L_x_161:
[----:B------:R-:W-:Y:S05]  /*61f0*/  BSYNC B0 ;  /* 0x0000000000007941 */ /* 0x000fea0003800000 */
.L_x_160:
[----:B------:R-:W-:-:S03]  /*6200*/  UMOV UR5, 0xffffffff ;  /* 0xffffffff00057882 */ /* 0x000fc60000000000 */
[----:B------:R-:W-:Y:S05]  /*6210*/  BRA.DIV UR5, `(.L_x_163) ;  /* 0x0000001e05ec7947 */ /* 0x000fea000b800000 */
[----:B------:R-:W-:Y:S01]  /*6220*/  NOP ;  /* 0x0000000000007918 */ /* 0x000fe20000000000 */
.L_x_208:
[----:B------:R-:W-:Y:S01]  /*6230*/  IMAD.U32 R6, RZ, RZ, UR4 ;  /* 0x00000004ff067e24 */ /* 0x000fe2000f8e00ff */
[----:B------:R-:W-:Y:S05]  /*6240*/  WARPSYNC.ALL ;  /* 0x0000000000007948 */ /* 0x000fea0003800000 */
[----:B------:R-:W-:Y:S01]  /*6250*/  BAR.SYNC.DEFER_BLOCKING 0xd, 0xa0 ;  /* 0x0342800000007b1d */ /* 0x000fe20000010000 */
[----:B------:R-:W-:-:S05]  /*6260*/  IMAD.SHL.U32 R6, R6, 0x2000, RZ ;  /* 0x0000200006067824 */ /* 0x000fca00078e00ff */
[----:B------:R-:W-:Y:S04]  /*6270*/  BSSY B0, `(.L_x_164) ;  /* 0x0000012000007945 */ /* 0x000fe80003800000 */
[----:B------:R-:W-:Y:S05]  /*6280*/  @!P0 BRA `(.L_x_165) ;  /* 0x0000000000408947 */ /* 0x000fea0003800000 */
[----:B------:R-:W1:Y:S01]  /*6290*/  LDC.64 R8, c[0x0][0x2c0] ;  /* 0x0000b000ff087b82 */ /* 0x000e620000000a00 */
[C---:B------:R-:W-:Y:S01]  /*62a0*/  IADD3 R4, P2, R6.reuse, UR6, RZ ;  /* 0x0000000606047c10 */ /* 0x040fe2000ff5e0ff */
[----:B------:R-:W-:Y:S01]  /*62b0*/  UMOV UR5, 0x400 ;  /* 0x0000040000057882 */ /* 0x000fe20000000000 */
[----:B------:R-:W-:Y:S01]  /*62c0*/  UMOV UR16, 0x0 ;  /* 0x0000000000107882 */ /* 0x000fe20000000000 */
[----:B------:R-:W-:Y:S01]  /*62d0*/  UMOV UR17, 0x14f00000 ;  /* 0x14f0000000117882 */ /* 0x000fe20000000000 */
[----:B------:R-:W-:-:S03]  /*62e0*/  LEA.HI.X.SX32 R5, R6, UR12, 0x1, P2 ;  /* 0x0000000c06057c11 */ /* 0x000fc600090f0eff */
[----:B------:R-:W2:Y:S01]  /*62f0*/  S2UR UR8, SR_CgaCtaId ;  /* 0x00000000000879c3 */ /* 0x000ea20000008800 */
[----:B-1----:R-:W-:-:S04]  /*6300*/  LEA R0, P3, R4, R8, 0x2 ;  /* 0x0000000804007211 */ /* 0x002fc800078610ff */
[----:B------:R-:W-:Y:S02]  /*6310*/  LEA.HI.X R4, R4, R9, R5, 0x2, P3 ;  /* 0x0000000904047211 */ /* 0x000fe400018f1405 */
[----:B------:R-:W-:Y:S02]  /*6320*/  R2UR UR14, R0 ;  /* 0x00000000000e72ca */ /* 0x000fe400000e0000 */
[----:B------:R-:W-:Y:S01]  /*6330*/  R2UR UR15, R4 ;  /* 0x00000000040f72ca */ /* 0x000fe200000e0000 */
[----:B--2---:R-:W-:-:S03]  /*6340*/  ULEA UR5, UR8, UR5, 0x18 ;  /* 0x0000000508057291 */ /* 0x004fc6000f8ec03f */
[----:B------:R-:W-:Y:S01]  /*6350*/  UMOV UR8, 0x400 ;  /* 0x0000040000087882 */ /* 0x000fe20000000000 */
[----:B------:R-:W-:-:S09]  /*6360*/  UIADD3 UR5, UR5, 0x8000, URZ ;  /* 0x0000800005057890 */ /* 0x000fd2000fffe03f */
[----:B------:R1:W-:Y:S02]  /*6370*/  UBLKRED.G.S.ADD.F32.RN [UR14], [UR5], UR8, desc[UR16] ;  /* 0x0000100e050073bb */ /* 0x0003e400080a1408 */
[----:B-1----:R0:W-:Y:S02]  /*6380*/  UTMACMDFLUSH ;  /* 0x00000000000079b7 */ /* 0x0021e40000000000 */
.L_x_165:
[----:B------:R-:W-:Y:S05]  /*6390*/  BSYNC B0 ;  /* 0x0000000000007941 */ /* 0x000fea0003800000 */
.L_x_164:
[----:B------:R-:W-:Y:S06]  /*63a0*/  BAR.SYNC.DEFER_BLOCKING 0xe, 0xa0 ;  /* 0x0382800000007b1d */ /* 0x000fec0000010000 */
[----:B------:R-:W-:Y:S04]  /*63b0*/  BSSY B0, `(.L_x_166) ;  /* 0x0000013000007945 */ /* 0x000fe80003800000 */
[----:B------:R-:W-:Y:S05]  /*63c0*/  @!P0 BRA `(.L_x_167) ;  /* 0x0000000000448947 */ /* 0x000fea0003800000 */
[----:B------:R-:W1:Y:S01]  /*63d0*/  S2UR UR15, SR_CgaCtaId ;  /* 0x00000000000f79c3 */ /* 0x000e620000008800 */
[----:B------:R-:W-:Y:S01]  /*63e0*/  R2UR UR5, R6 ;  /* 0x00000000060572ca */ /* 0x000fe200000e0000 */
[----:B------:R-:W-:Y:S01]  /*63f0*/  UMOV UR14, 0x400 ;  /* 0x00000400000e7882 */ /* 0x000fe20000000000 */
[----:B------:R-:W-:Y:S01]  /*6400*/  ULDC.64 UR8, c[0x0][0x2c0] ;  /* 0x0000b00000087ab9 */ /* 0x000fe20000000a00 */
[----:B------:R-:W-:-:S10]  /*6410*/  UMOV UR17, 0x14f00000 ;  /* 0x14f0000000117882 */ /* 0x000fd40000000000 */
[----:B------:R-:W-:-:S04]  /*6420*/  UIADD3 UR5, UR5, 0x1000, URZ ;  /* 0x0000100005057890 */ /* 0x000fc8000fffe03f */
[----:B------:R-:W-:-:S04]  /*6430*/  UIADD3 UR16, UP0, UR5, UR6, URZ ;  /* 0x0000000605107290 */ /* 0x000fc8000ff1e03f */
[----:B------:R-:W-:Y:S02]  /*6440*/  ULEA.HI.X.SX32 UR5, UR5, UR12, 0x1, UP0 ;  /* 0x0000000c05057291 */ /* 0x000fe400080f0e3f */
[----:B-1----:R-:W-:Y:S02]  /*6450*/  ULEA UR14, UR15, UR14, 0x18 ;  /* 0x0000000e0f0e7291 */ /* 0x002fe4000f8ec03f */
[----:B------:R-:W-:Y:S02]  /*6460*/  ULEA UR8, UP0, UR16, UR8, 0x2 ;  /* 0x0000000810087291 */ /* 0x000fe4000f80103f */
[----:B------:R-:W-:Y:S02]  /*6470*/  UIADD3 UR14, UR14, 0xc000, URZ ;  /* 0x0000c0000e0e7890 */ /* 0x000fe4000fffe03f */
[----:B------:R-:W-:-:S03]  /*6480*/  ULEA.HI.X UR9, UR16, UR9, UR5, 0x2, UP0 ;  /* 0x0000000910097291 */ /* 0x000fc600080f1405 */
[----:B------:R-:W-:Y:S01]  /*6490*/  UMOV UR5, 0x400 ;  /* 0x0000040000057882 */ /* 0x000fe20000000000 */
[----:B------:R-:W-:-:S05]  /*64a0*/  UMOV UR16, 0x0 ;  /* 0x0000000000107882 */ /* 0x000fca0000000000 */
[----:B------:R1:W-:Y:S01]  /*64b0*/  UBLKRED.G.S.ADD.F32.RN [UR8], [UR14], UR5, desc[UR16] ;  /* 0x000010080e0073bb */ /* 0x0003e200080a1405 */
[----:B------:R0:W-:Y:S01]  /*64c0*/  UTMACMDFLUSH ;  /* 0x00000000000079b7 */ /* 0x0001e20000000000 */
[----:B-1----:R-:W-:-:S04]  /*64d0*/  DEPBAR.LE SB0, 0x1 ;  /* 0x000080400000791a */ /* 0x002fc80000000000 */
.L_x_167:
[----:B------:R-:W-:Y:S05]  /*64e0*/  BSYNC B0 ;  /* 0x0000000000007941 */ /* 0x000fea0003800000 */
.L_x_166:
[----:B------:R-:W-:Y:S06]  /*64f0*/  BAR.ARV 0xa, 0xa0 ;  /* 0x0282800000007b1d */ /* 0x000fec0000002000 */
[----:B------:R-:W-:Y:S04]  /*6500*/  BSSY B0, `(.L_x_168) ;  /* 0x0000003000007945 */ /* 0x000fe80003800000 */
[----:B------:R-:W-:Y:S05]  /*6510*/  @!P0 BRA `(.L_x_169) ;  /* 0x0000000000048947 */ /* 0x000fea0003800000 */
[----:B------:R-:W-:-:S04]  /*6520*/  DEPBAR.LE SB0, 0x0 ;  /* 0x000080000000791a */ /* 0x000fc80000000000 */
.L_x_169:
[----:B------:R-:W-:Y:S05]  /*6530*/  BSYNC B0 ;  /* 0x0000000000007941 */ /* 0x000fea0003800000 */
.L_x_168:
[----:B------:R-:W-:Y:S06]  /*6540*/  BAR.ARV 0xb, 0xa0 ;  /* 0x02c2800000007b1d */ /* 0x000fec0000002000 */
[----:B------:R-:W-:Y:S01]  /*6550*/  NOP ;  /* 0x0000000000007918 */ /* 0x000fe20000000000 */
        /* <DEDUP_REMOVED lines=15> */
[----:B--2---:R4:W-:Y:S01]  /*6650*/  @P0 REDG.E.ADD.S32.STRONG.GPU desc[UR26][R2.64], R5 ;  /* 0x000000050200098e */ /* 0x0049e2000c10e39a */
[----:B------:R-:W-:Y:S05]  /*6660*/  BRA `(.L_x_107) ;  /* 0x0000001800407947 */ /* 0x000fea0003800000 */
.L_x_133:
        /* <DEDUP_REMOVED lines=55> */
.L_x_209:
        /* <DEDUP_REMOVED lines=10> */
.L_x_173:
        /* <DEDUP_REMOVED lines=64> */
.L_x_184:
[----:B------:R-:W-:-:S04]  /*6e80*/  SHF.L.U32 R21, R9, 0x1f, RZ ;  /* 0x0000001f09157819 */ /* 0x000fc800000006ff */
[----:B-1----:R-:W1:Y:S02]  /*6e90*/  SYNCS.PHASECHK.TRANS64.TRYWAIT P1, [R11+URZ+0x30c40], R21 ;  /* 0x030c40150b0075a7 */ /* 0x002e64000802017f */
[----:B-12---:R-:W-:Y:S05]  /*6ea0*/  @!P1 BRA `(.L_x_176) ;  /* 0x0000001000f89947 */ /* 0x006fea0003800000 */
.L_x_210:
[----:B------:R-:W-:Y:S05]  /*6eb0*/  @P0 BRA `(.L_x_177) ;  /* 0x0000000000140947 */ /* 0x000fea0003800000 */
[----:B------:R-:W-:Y:S01]  /*6ec0*/  ISETP.NE.AND P1, PT, R14, RZ, PT ;  /* 0x000000ff0e00720c */ /* 0x000fe20003f25270 */
[----:B------:R-:W-:-:S04]  /*6ed0*/  IMAD.MOV.U32 R0, RZ, RZ, 0x4200 ;  /* 0x00004200ff007424 */ /* 0x000fc800078e00ff */
[----:B------:R2:W-:Y:S08]  /*6ee0*/  SYNCS.ARRIVE.TRANS64 RZ, [R11+URZ+0x30c30], R0 ;  /* 0x030c30000bff79a7 */ /* 0x0005f0000800003f */
[----:B------:R-:W-:Y:S05]  /*6ef0*/  @!P1 BRA `(.L_x_177) ;  /* 0x0000000000049947 */ /* 0x000fea0003800000 */
[----:B------:R-:W-:Y:S01]  /*6f00*/  BPT.TRAP 0x1 ;  /* 0x000000040000795c */ /* 0x000fe20000300000 */
.L_x_177:
        /* <DEDUP_REMOVED lines=29> */
.L_x_211:
[----:B------:R-:W-:Y:S05]  /*70e0*/  @P0 BRA `(.L_x_179) ;  /* 0x0000000000140947 */ /* 0x000fea0003800000 */
[----:B------:R-:W-:Y:S01]  /*70f0*/  ISETP.NE.AND P1, PT, R14, RZ, PT ;  /* 0x000000ff0e00720c */ /* 0x000fe20003f25270 */
[----:B------:R-:W-:-:S04]  /*7100*/  IMAD.MOV.U32 R2, RZ, RZ, 0x4200 ;  /* 0x00004200ff027424 */ /* 0x000fc800078e00ff */
[----:B------:R3:W-:Y:S08]  /*7110*/  SYNCS.ARRIVE.TRANS64 RZ, [R11+URZ+0x30c18], R2 ;  /* 0x030c18020bff79a7 */ /* 0x0007f0000800003f */
[----:B------:R-:W-:Y:S05]  /*7120*/  @!P1 BRA `(.L_x_179) ;  /* 0x0000000000049947 */ /* 0x000fea0003800000 */
[----:B------:R-:W-:Y:S01]  /*7130*/  BPT.TRAP 0x1 ;  /* 0x000000040000795c */ /* 0x000fe20000300000 */
.L_x_179:
        /* <DEDUP_REMOVED lines=20> */
.L_x_212:
        /* <DEDUP_REMOVED lines=9> */
.L_x_181:
        /* <DEDUP_REMOVED lines=24> */
.L_x_214:
[----:B------:R-:W-:Y:S05]  /*7490*/  @P0 BRA `(.L_x_183) ;  /* 0x0000000000140947 */ /* 0x000fea0003800000 */
[----:B------:R-:W-:Y:S01]  /*74a0*/  ISETP.NE.AND P1, PT, R14, RZ, PT ;  /* 0x000000ff0e00720c */ /* 0x000fe20003f25270 */
[----:B-1----:R-:W-:-:S04]  /*74b0*/  IMAD.MOV.U32 R4, RZ, RZ, 0x4200 ;  /* 0x00004200ff047424 */ /* 0x002fc800078e00ff */
[----:B------:R2:W-:Y:S08]  /*74c0*/  SYNCS.ARRIVE.TRANS64 RZ, [R11+URZ+0x30c10], R4 ;  /* 0x030c10040bff79a7 */ /* 0x0005f0000800003f */
[----:B------:R-:W-:Y:S05]  /*74d0*/  @!P1 BRA `(.L_x_183) ;  /* 0x0000000000049947 */ /* 0x000fea0003800000 */
[----:B------:R-:W-:Y:S01]  /*74e0*/  BPT.TRAP 0x1 ;  /* 0x000000040000795c */ /* 0x000fe20000300000 */
.L_x_183:
        /* <DEDUP_REMOVED lines=22> */
.L_x_175:
[----:B------:R-:W-:-:S13]  /*7650*/  ISETP.NE.AND P1, PT, R19, RZ, PT ;  /* 0x000000ff1300720c */ /* 0x000fda0003f25270 */
[----:B------:R-:W-:Y:S05]  /*7660*/  @!P1 BRA `(.L_x_174) ;  /* 0x0000000000f09947 */ /* 0x000fea0003800000 */
[----:B------:R-:W-:-:S04]  /*7670*/  SHF.L.U32 R12, R9, 0x1f, RZ ;  /* 0x0000001f090c7819 */ /* 0x000fc800000006ff */
[----:B------:R-:W3:Y:S02]  /*7680*/  SYNCS.PHASECHK.TRANS64.TRYWAIT P1, [R11+URZ+0x30c40], R12 ;  /* 0x030c400c0b0075a7 */ /* 0x000ee4000802017f */
[----:B---3--:R-:W-:Y:S05]  /*7690*/  @!P1 BRA `(.L_x_185) ;  /* 0x0000000c00509947 */ /* 0x008fea0003800000 */
.L_x_215:
[----:B------:R-:W-:Y:S05]  /*76a0*/  @P0 BRA `(.L_x_186) ;  /* 0x0000000000140947 */ /* 0x000fea0003800000 */
[----:B------:R-:W-:Y:S01]  /*76b0*/  ISETP.NE.AND P1, PT, R14, RZ, PT ;  /* 0x000000ff0e00720c */ /* 0x000fe20003f25270 */
[----:B-12---:R-:W-:-:S04]  /*76c0*/  IMAD.MOV.U32 R4, RZ, RZ, 0x4200 ;  /* 0x00004200ff047424 */ /* 0x006fc800078e00ff */
[----:B------:R4:W-:Y:S08]  /*76d0*/  SYNCS.ARRIVE.TRANS64 RZ, [R11+URZ+0x30c30], R4 ;  /* 0x030c30040bff79a7 */ /* 0x0009f0000800003f */
[----:B------:R-:W-:Y:S05]  /*76e0*/  @!P1 BRA `(.L_x_186) ;  /* 0x0000000000049947 */ /* 0x000fea0003800000 */
[----:B------:R-:W-:Y:S01]  /*76f0*/  BPT.TRAP 0x1 ;  /* 0x000000040000795c */ /* 0x000fe20000300000 */
.L_x_186:
        /* <DEDUP_REMOVED lines=26> */
.L_x_216:
[----:B------:R-:W-:Y:S05]  /*78a0*/  @P0 BRA `(.L_x_188) ;  /* 0x0000000000140947 */ /* 0x000fea0003800000 */
[----:B------:R-:W-:Y:S01]  /*78b0*/  ISETP.NE.AND P0, PT, R14, RZ, PT ;  /* 0x000000ff0e00720c */ /* 0x000fe20003f05270 */
[----:B------:R-:W-:-:S04]  /*78c0*/  IMAD.MOV.U32 R4, RZ, RZ, 0x4200 ;  /* 0x00004200ff047424 */ /* 0x000fc800078e00ff */
[----:B------:R2:W-:Y:S08]  /*78d0*/  SYNCS.ARRIVE.TRANS64 RZ, [R11+URZ+0x30c18], R4 ;  /* 0x030c18040bff79a7 */ /* 0x0005f0000800003f */
[----:B------:R-:W-:Y:S05]  /*78e0*/  @!P0 BRA `(.L_x_188) ;  /* 0x0000000000048947 */ /* 0x000fea0003800000 */
[----:B------:R-:W-:Y:S01]  /*78f0*/  BPT.TRAP 0x1 ;  /* 0x000000040000795c */ /* 0x000fe20000300000 */
.L_x_188:
        /* <DEDUP_REMOVED lines=19> */
.L_x_174:
[----:B------:R-:W4:Y:S01]  /*7a30*/  S2R R2, SR_TID.X ;  /* 0x0000000000027919 */ /* 0x000f220000002100 */
[----:B------:R-:W-:Y:S01]  /*7a40*/  IMAD R13, R20, 0x8, R11 ;  /* 0x00000008140d7824 */ /* 0x000fe200078e020b */
[----:B----4-:R-:W-:Y:S02]  /*7a50*/  LOP3.LUT R3, R2, 0x7f, RZ, 0xc0, !PT ;  /* 0x0000007f02037812 */ /* 0x010fe400078ec0ff */
[----:B------:R-:W-:Y:S02]  /*7a60*/  SHF.L.U32 R2, R9, 0x1f, RZ ;  /* 0x0000001f09027819 */ /* 0x000fe400000006ff */
[----:B------:R-:W-:Y:S02]  /*7a70*/  ISETP.NE.AND P1, PT, R3, RZ, PT ;  /* 0x000000ff0300720c */ /* 0x000fe40003f25270 */
[----:B------:R-:W4:Y:S02]  /*7a80*/  SYNCS.PHASECHK.TRANS64.TRYWAIT P0, [R13+URZ+0x30c40], R2 ;  /* 0x030c40020d0075a7 */ /* 0x000f24000800017f */
[----:B----4-:R-:W-:Y:S09]  /*7a90*/  @!P0 BRA `(.L_x_189) ;  /* 0x0000000800788947 */ /* 0x010ff20003800000 */
.L_x_217:
[----:B------:R-:W-:Y:S05]  /*7aa0*/  @P1 BRA `(.L_x_190) ;  /* 0x0000000000181947 */ /* 0x000fea0003800000 */
[----:B------:R-:W5:Y:S01]  /*7ab0*/  S2R R3, SR_TID.X ;  /* 0x0000000000037919 */ /* 0x000f620000002100 */
[----:B----4-:R-:W-:-:S04]  /*7ac0*/  IMAD.MOV.U32 R2, RZ, RZ, 0x4200 ;  /* 0x00004200ff027424 */ /* 0x010fc800078e00ff */
[----:B------:R4:W-:Y:S01]  /*7ad0*/  SYNCS.ARRIVE.TRANS64 RZ, [R13+URZ+0x30c30], R2 ;  /* 0x030c30020dff79a7 */ /* 0x0009e2000800003f */
[----:B-----5:R-:W-:-:S13]  /*7ae0*/  LOP3.LUT P0, RZ, R3, 0x1f, RZ, 0xc0, !PT ;  /* 0x0000001f03ff7812 */ /* 0x020fda000780c0ff */
[----:B----4-:R-:W-:Y:S05]  /*7af0*/  @!P0 BRA `(.L_x_190) ;  /* 0x0000000000048947 */ /* 0x010fea0003800000 */
[----:B--2---:R-:W-:Y:S01]  /*7b00*/  BPT.TRAP 0x1 ;  /* 0x000000040000795c */ /* 0x004fe20000300000 */
.L_x_190:
        /* <DEDUP_REMOVED lines=33> */
.L_x_171:
[----:B------:R-:W-:Y:S05]  /*7d20*/  BSYNC B0 ;  /* 0x0000000000007941 */ /* 0x000fea0003800000 */
.L_x_170:
[----:B------:R-:W-:-:S03]  /*7d30*/  UMOV UR6, 0xffffffff ;  /* 0xffffffff00067882 */ /* 0x000fc60000000000 */
[----:B------:R-:W-:Y:S05]  /*7d40*/  BRA.DIV UR6, `(.L_x_191) ;  /* 0x0000000606e07947 */ /* 0x000fea000b800000 */
[----:B------:R-:W-:-:S13]  /*7d50*/  ELECT P0, URZ, PT ;  /* 0x00000000003f782f */ /* 0x000fda0003800000 */
.L_x_220:
[----:B------:R-:W-:Y:S05]  /*7d60*/  @!P0 BRA `(.L_x_107) ;  /* 0x0000000000808947 */ /* 0x000fea0003800000 */
[----:B------:R-:W-:-:S04]  /*7d70*/  LOP3.LUT R16, R16, 0x2, RZ, 0xfc, !PT ;  /* 0x0000000210107812 */ /* 0x000fc800078efcff */
[----:B------:R-:W-:-:S13]  /*7d80*/  ISETP.NE.AND P0, PT, R16, 0x3, PT ;  /* 0x000000031000780c */ /* 0x000fda0003f05270 */
[----:B------:R-:W-:Y:S05]  /*7d90*/  @!P0 BRA `(.L_x_192) ;  /* 0x0000000000048947 */ /* 0x000fea0003800000 */
[----:B------:R-:W-:Y:S01]  /*7da0*/  BPT.TRAP 0x1 ;  /* 0x000000040000795c */ /* 0x000fe20000300000 */
.L_x_192:
        /* <DEDUP_REMOVED lines=15> */
.L_x_221:
[----:B------:R-:W2:Y:S02]  /*7ea0*/  SYNCS.PHASECHK.TRANS64.TRYWAIT P1, [R3+URZ], R2 ;  /* 0x00000002030075a7 */ /* 0x000ea4000802017f */
[----:B--2---:R-:W-:Y:S05]  /*7eb0*/  @!P1 BRA `(.L_x_194) ;  /* 0x0000000400bc9947 */ /* 0x004fea0003800000 */
.L_x_222:
[----:B------:R-:W-:Y:S05]  /*7ec0*/  @!P0 BRA `(.L_x_195) ;  /* 0x0000000000048947 */ /* 0x000fea0003800000 */
[----:B------:R-:W-:Y:S01]  /*7ed0*/  BPT.TRAP 0x1 ;  /* 0x000000040000795c */ /* 0x000fe20000300000 */
.L_x_195:
[----:B--2---:R-:W-:-:S04]  /*7ee0*/  VIADD R3, R7, 0x30c40 ;  /* 0x00030c4007037836 */ /* 0x004fc80000000000 */
[----:B------:R-:W-:-:S04]  /*7ef0*/  IMAD R0, R0, 0x8, R3 ;  /* 0x0000000800007824 */ /* 0x000fc800078e0203 */
[----:B------:R-:W2:Y:S02]  /*7f00*/  SYNCS.PHASECHK.TRANS64.TRYWAIT P0, [R0+URZ], R5 ;  /* 0x00000005000075a7 */ /* 0x000ea4000800017f */
[----:B--2---:R-:W-:Y:S05]  /*7f10*/  @!P0 BRA `(.L_x_196) ;  /* 0x0000000400b88947 */ /* 0x004fea0003800000 */
.L_x_223:
[----:B------:R-:W-:-:S07]  /*7f20*/  IMAD R3, R4, 0x8, R3 ;  /* 0x0000000804037824 */ /* 0x000fce00078e0203 */
.L_x_197:
[----:B---3--:R3:W4:Y:S02]  /*7f30*/  SYNCS.PHASECHK.TRANS64.TRYWAIT P0, [R3+URZ], R2 ;  /* 0x00000002030075a7 */ /* 0x008724000800017f */
[----:B----4-:R-:W-:Y:S05]  /*7f40*/  @!P0 NANOSLEEP.SYNCS 0x989680 ;  /* 0x009896800000895d */ /* 0x010fea0003900000 */
[----:B------:R-:W4:Y:S02]  /*7f50*/  @!P0 SYNCS.PHASECHK.TRANS64 P0, [R3+URZ], R2 ;  /* 0x00000002030085a7 */ /* 0x000f24000800007f */
[----:B----4-:R-:W-:Y:S05]  /*7f60*/  @!P0 BRA `(.L_x_197) ;  /* 0xfffffffc00f08947 */ /* 0x010fea000383ffff */
.L_x_107:
[----:B------:R-:W-:Y:S05]  /*7f70*/  BSYNC B6 ;  /* 0x0000000000067941 */ /* 0x000fea0003800000 */
.L_x_104:
[----:B------:R-:W-:Y:S05]  /*7f80*/  EXIT ;  /* 0x000000000000794d */ /* 0x000fea0003800000 */
.L_x_112:
[----:B------:R-:W-:Y:S02]  /*7f90*/  IMAD.MOV.U32 R12, RZ, RZ, RZ ;  /* 0x000000ffff0c7224 */ /* 0x000fe400078e00ff */
[----:B------:R-:W-:Y:S02]  /*7fa0*/  IMAD.MOV.U32 R11, RZ, RZ, 0x1f ;  /* 0x0000001fff0b7424 */ /* 0x000fe400078e00ff */
[----:B------:R-:W-:-:S07]  /*7fb0*/  IMAD.MOV.U32 R15, RZ, RZ, -0x1 ;  /* 0xffffffffff0f7424 */ /* 0x000fce00078e00ff */
[----:B------:R-:W-:Y:S05]  /*7fc0*/  WARPSYNC.COLLECTIVE R15, `(.L_x_198) ;  /* 0x000000000f087348 */ /* 0x000fea0003c00000 */
[----:B------:R1:W2:Y:S02]  /*7fd0*/  SHFL.IDX P6, R14, R13, R12, R11 ;  /* 0x0000000c0d0e7389 */ /* 0x0002a400000c000b */
[----:B-12---:R-:W-:Y:S01]  /*7fe0*/  ENDCOLLECTIVE ;  /* 0x000000000000791b */ /* 0x006fe20003800000 */
.L_x_198:
[----:B------:R-:W-:Y:S05]  /*7ff0*/  BRA `(.L_x_199) ;  /* 0xffffff8800e87947 */ /* 0x000fea000383ffff */
.L_x_114:
[----:B--2---:R2:W3:Y:S02]  /*8000*/  SYNCS.PHASECHK.TRANS64.TRYWAIT P0, [R225+URZ+0x30c00], R6 ;  /* 0x030c0006e10075a7 */ /* 0x0044e4000800017f */
[----:B---3--:R-:W-:Y:S05]  /*8010*/  @!P0 NANOSLEEP.SYNCS 0x989680 ;  /* 0x009896800000895d */ /* 0x008fea0003900000 */
[----:B------:R-:W3:Y:S02]  /*8020*/  @!P0 SYNCS.PHASECHK.TRANS64 P0, [R225+URZ+0x30c00], R6 ;  /* 0x030c0006e10085a7 */ /* 0x000ee4000800007f */
[----:B---3--:R-:W-:Y:S05]  /*8030*/  @!P0 BRA `(.L_x_114) ;  /* 0xfffffffc00f08947 */ /* 0x008fea000383ffff */
[----:B------:R-:W-:Y:S05]  /*8040*/  BRA `(.L_x_113) ;  /* 0xffffff8c000c7947 */ /* 0x000fea000383ffff */
.L_x_119:
[----:B--2---:R2:W3:Y:S02]  /*8050*/  SYNCS.PHASECHK.TRANS64.TRYWAIT P1, [R9+URZ+0x30c10], R22 ;  /* 0x030c1016090075a7 */ /* 0x0044e4000802017f */
[----:B---3--:R-:W-:Y:S05]  /*8060*/  @!P1 NANOSLEEP.SYNCS 0x989680 ;  /* 0x009896800000995d */ /* 0x008fea0003900000 */
[----:B------:R-:W3:Y:S02]  /*8070*/  @!P1 SYNCS.PHASECHK.TRANS64 P1, [R9+URZ+0x30c10], R22 ;  /* 0x030c1016090095a7 */ /* 0x000ee4000802007f */
[----:B---3--:R-:W-:Y:S05]  /*8080*/  @!P1 BRA `(.L_x_119) ;  /* 0xfffffffc00f09947 */ /* 0x008fea000383ffff */
[----:B------:R-:W-:Y:S05]  /*8090*/  BRA `(.L_x_118) ;  /* 0xffffff9400407947 */ /* 0x000fea000383ffff */
.L_x_123:
[----:B------:R1:W1:Y:S02]  /*80a0*/  SYNCS.PHASECHK.TRANS64.TRYWAIT P1, [R9+URZ+0x30c30], R22 ;  /* 0x030c3016090075a7 */ /* 0x000264000802017f */
[----:B-1----:R-:W-:Y:S05]  /*80b0*/  @!P1 NANOSLEEP.SYNCS 0x989680 ;  /* 0x009896800000995d */ /* 0x002fea0003900000 */
[----:B------:R-:W1:Y:S02]  /*80c0*/  @!P1 SYNCS.PHASECHK.TRANS64 P1, [R9+URZ+0x30c30], R22 ;  /* 0x030c3016090095a7 */ /* 0x000e64000802007f */
[----:B-1----:R-:W-:Y:S05]  /*80d0*/  @!P1 BRA `(.L_x_123) ;  /* 0xfffffffc00f09947 */ /* 0x002fea000383ffff */
[----:B------:R-:W-:Y:S05]  /*80e0*/  BRA `(.L_x_122) ;  /* 0xffffff9800507947 */ /* 0x000fea000383ffff */
.L_x_138:
[----:B------:R-:W-:Y:S01]  /*80f0*/  BSSY B0, `(.L_x_200) ;  /* 0x0000005000007945 */ /* 0x000fe20003800000 */
[----:B------:R-:W-:-:S07]  /*8100*/  IMAD.MOV.U32 R15, RZ, RZ, -0x1 ;  /* 0xffffffffff0f7424 */ /* 0x000fce00078e00ff */
[----:B------:R-:W-:Y:S05]  /*8110*/  WARPSYNC.COLLECTIVE R15, `(.L_x_201) ;  /* 0x000000000f087348 */ /* 0x000fea0003c00000 */
[----:B------:R-:W-:Y:S01]  /*8120*/  NOP ;  /* 0x0000000000007918 */ /* 0x000fe20000000000 */
[----:B------:R-:W-:Y:S01]  /*8130*/  ENDCOLLECTIVE ;  /* 0x000000000000791b */ /* 0x000fe20003800000 */
.L_x_201:
[----:B------:R-:W-:Y:S05]  /*8140*/  BSYNC B0 ;  /* 0x0000000000007941 */ /* 0x000fea0003800000 */
.L_x_200:
[----:B------:R-:W-:Y:S05]  /*8150*/  BRA `(.L_x_202) ;  /* 0xffffffd400c87947 */ /* 0x000fea000383ffff */
.L_x_150:
[----:B------:R-:W-:Y:S01]  /*8160*/  BSSY B0, `(.L_x_203) ;  /* 0x0000005000007945 */ /* 0x000fe20003800000 */
[----:B------:R-:W-:-:S07]  /*8170*/  IMAD.MOV.U32 R15, RZ, RZ, -0x1 ;  /* 0xffffffffff0f7424 */ /* 0x000fce00078e00ff */
[----:B------:R-:W-:Y:S05]  /*8180*/  WARPSYNC.COLLECTIVE R15, `(.L_x_204) ;  /* 0x000000000f087348 */ /* 0x000fea0003c00000 */
[----:B------:R-:W-:Y:S01]  /*8190*/  NOP ;  /* 0x0000000000007918 */ /* 0x000fe20000000000 */
[----:B------:R-:W-:Y:S01]  /*81a0*/  ENDCOLLECTIVE ;  /* 0x000000000000791b */ /* 0x000fe20003800000 */
.L_x_204:
[----:B------:R-:W-:Y:S05]  /*81b0*/  BSYNC B0 ;  /* 0x0000000000007941 */ /* 0x000fea0003800000 */
.L_x_203:
[----:B------:R-:W-:Y:S05]  /*81c0*/  BRA `(.L_x_205) ;  /* 0xffffffd800e07947 */ /* 0x000fea000383ffff */
.L_x_163:
[----:B------:R-:W-:Y:S01]  /*81d0*/  BSSY B0, `(.L_x_206) ;  /* 0x0000005000007945 */ /* 0x000fe20003800000 */
[----:B------:R-:W-:-:S07]  /*81e0*/  IMAD.MOV.U32 R15, RZ, RZ, -0x1 ;  /* 0xffffffffff0f7424 */ /* 0x000fce00078e00ff */
[----:B------:R-:W-:Y:S05]  /*81f0*/  WARPSYNC.COLLECTIVE R15, `(.L_x_207) ;  /* 0x000000000f087348 */ /* 0x000fea0003c00000 */
[----:B------:R-:W-:Y:S01]  /*8200*/  NOP ;  /* 0x0000000000007918 */ /* 0x000fe20000000000 */
[----:B------:R-:W-:Y:S01]  /*8210*/  ENDCOLLECTIVE ;  /* 0x000000000000791b */ /* 0x000fe20003800000 */
.L_x_207:
[----:B------:R-:W-:Y:S05]  /*8220*/  BSYNC B0 ;  /* 0x0000000000007941 */ /* 0x000fea0003800000 */
.L_x_206:
[----:B------:R-:W-:Y:S05]  /*8230*/  BRA `(.L_x_208) ;  /* 0xffffffdc00fc7947 */ /* 0x000fea000383ffff */
.L_x_172:
[----:B-1----:R1:W2:Y:S02]  /*8240*/  SYNCS.PHASECHK.TRANS64.TRYWAIT P1, [R11+URZ+0x30c20], R0 ;  /* 0x030c20000b0075a7 */ /* 0x0022a4000802017f */
[----:B--2---:R-:W-:Y:S05]  /*8250*/  @!P1 NANOSLEEP.SYNCS 0x989680 ;  /* 0x009896800000995d */ /* 0x004fea0003900000 */
[----:B------:R-:W2:Y:S02]  /*8260*/  @!P1 SYNCS.PHASECHK.TRANS64 P1, [R11+URZ+0x30c20], R0 ;  /* 0x030c20000b0095a7 */ /* 0x000ea4000802007f */
[----:B--2---:R-:W-:Y:S05]  /*8270*/  @!P1 BRA `(.L_x_172) ;  /* 0xfffffffc00f09947 */ /* 0x004fea000383ffff */
[----:B------:R-:W-:Y:S05]  /*8280*/  BRA `(.L_x_209) ;  /* 0xffffffe400d47947 */ /* 0x000fea000383ffff */
.L_x_176:
[----:B-1----:R1:W2:Y:S02]  /*8290*/  SYNCS.PHASECHK.TRANS64.TRYWAIT P1, [R11+URZ+0x30c40], R21 ;  /* 0x030c40150b0075a7 */ /* 0x0022a4000802017f */
[----:B--2---:R-:W-:Y:S05]  /*82a0*/  @!P1 NANOSLEEP.SYNCS 0x989680 ;  /* 0x009896800000995d */ /* 0x004fea0003900000 */
[----:B------:R-:W2:Y:S02]  /*82b0*/  @!P1 SYNCS.PHASECHK.TRANS64 P1, [R11+URZ+0x30c40], R21 ;  /* 0x030c40150b0095a7 */ /* 0x000ea4000802007f */
[----:B--2---:R-:W-:Y:S05]  /*82c0*/  @!P1 BRA `(.L_x_176) ;  /* 0xfffffffc00f09947 */ /* 0x004fea000383ffff */
[----:B------:R-:W-:Y:S05]  /*82d0*/  BRA `(.L_x_210) ;  /* 0xffffffe800f47947 */ /* 0x000fea000383ffff */
.L_x_178:
[----:B--2---:R2:W3:Y:S02]  /*82e0*/  SYNCS.PHASECHK.TRANS64.TRYWAIT P1, [R11+URZ+0x30c28], R21 ;  /* 0x030c28150b0075a7 */ /* 0x0044e4000802017f */
[----:B---3--:R-:W-:Y:S05]  /*82f0*/  @!P1 NANOSLEEP.SYNCS 0x989680 ;  /* 0x009896800000995d */ /* 0x008fea0003900000 */
[----:B------:R-:W3:Y:S02]  /*8300*/  @!P1 SYNCS.PHASECHK.TRANS64 P1, [R11+URZ+0x30c28], R21 ;  /* 0x030c28150b0095a7 */ /* 0x000ee4000802007f */
[----:B---3--:R-:W-:Y:S05]  /*8310*/  @!P1 BRA `(.L_x_178) ;  /* 0xfffffffc00f09947 */ /* 0x008fea000383ffff */
[----:B------:R-:W-:Y:S05]  /*8320*/  BRA `(.L_x_211) ;  /* 0xffffffec006c7947 */ /* 0x000fea000383ffff */
.L_x_180:
[----:B---3--:R3:W4:Y:S02]  /*8330*/  SYNCS.PHASECHK.TRANS64.TRYWAIT P1, [R11+URZ+0x30c48], R21 ;  /* 0x030c48150b0075a7 */ /* 0x008724000802017f */
[----:B----4-:R-:W-:Y:S05]  /*8340*/  @!P1 NANOSLEEP.SYNCS 0x989680 ;  /* 0x009896800000995d */ /* 0x010fea0003900000 */
[----:B------:R-:W4:Y:S02]  /*8350*/  @!P1 SYNCS.PHASECHK.TRANS64 P1, [R11+URZ+0x30c48], R21 ;  /* 0x030c48150b0095a7 */ /* 0x000f24000802007f */
[----:B----4-:R-:W-:Y:S05]  /*8360*/  @!P1 BRA `(.L_x_180) ;  /* 0xfffffffc00f09947 */ /* 0x010fea000383ffff */
[----:B------:R-:W-:Y:S05]  /*8370*/  BRA `(.L_x_212) ;  /* 0xffffffec00c07947 */ /* 0x000fea000383ffff */
.L_x_182:
[----:B------:R-:W-:-:S07]  /*8380*/  SHF.L.U32 R4, R9, 0x1f, RZ ;  /* 0x0000001f09047819 */ /* 0x000fce00000006ff */
.L_x_213:
[----:B-1----:R1:W2:Y:S02]  /*8390*/  SYNCS.PHASECHK.TRANS64.TRYWAIT P1, [R11+URZ+0x30c20], R4 ;  /* 0x030c20040b0075a7 */ /* 0x0022a4000802017f */
[----:B--2---:R-:W-:Y:S05]  /*83a0*/  @!P1 NANOSLEEP.SYNCS 0x989680 ;  /* 0x009896800000995d */ /* 0x004fea0003900000 */
[----:B------:R-:W2:Y:S02]  /*83b0*/  @!P1 SYNCS.PHASECHK.TRANS64 P1, [R11+URZ+0x30c20], R4 ;  /* 0x030c20040b0095a7 */ /* 0x000ea4000802007f */
[----:B--2---:R-:W-:Y:S05]  /*83c0*/  @!P1 BRA `(.L_x_213) ;  /* 0xfffffffc00f09947 */ /* 0x004fea000383ffff */
[----:B------:R-:W-:Y:S05]  /*83d0*/  BRA `(.L_x_214) ;  /* 0xfffffff0002c7947 */ /* 0x000fea000383ffff */
.L_x_185:
[----:B---3--:R3:W4:Y:S02]  /*83e0*/  SYNCS.PHASECHK.TRANS64.TRYWAIT P1, [R11+URZ+0x30c40], R12 ;  /* 0x030c400c0b0075a7 */ /* 0x008724000802017f */
[----:B----4-:R-:W-:Y:S05]  /*83f0*/  @!P1 NANOSLEEP.SYNCS 0x989680 ;  /* 0x009896800000995d */ /* 0x010fea0003900000 */
[----:B------:R-:W4:Y:S02]  /*8400*/  @!P1 SYNCS.PHASECHK.TRANS64 P1, [R11+URZ+0x30c40], R12 ;  /* 0x030c400c0b0095a7 */ /* 0x000f24000802007f */
[----:B----4-:R-:W-:Y:S05]  /*8410*/  @!P1 BRA `(.L_x_185) ;  /* 0xfffffffc00f09947 */ /* 0x010fea000383ffff */
[----:B------:R-:W-:Y:S05]  /*8420*/  BRA `(.L_x_215) ;  /* 0xfffffff0009c7947 */ /* 0x000fea000383ffff */
.L_x_187:
[----:B-1----:R1:W2:Y:S02]  /*8430*/  SYNCS.PHASECHK.TRANS64.TRYWAIT P1, [R11+URZ+0x30c28], R12 ;  /* 0x030c280c0b0075a7 */ /* 0x0022a4000802017f */
[----:B--2---:R-:W-:Y:S05]  /*8440*/  @!P1 NANOSLEEP.SYNCS 0x989680 ;  /* 0x009896800000995d */ /* 0x004fea0003900000 */
[----:B------:R-:W2:Y:S02]  /*8450*/  @!P1 SYNCS.PHASECHK.TRANS64 P1, [R11+URZ+0x30c28], R12 ;  /* 0x030c280c0b0095a7 */ /* 0x000ea4000802007f */
[----:B--2---:R-:W-:Y:S05]  /*8460*/  @!P1 BRA `(.L_x_187) ;  /* 0xfffffffc00f09947 */ /* 0x004fea000383ffff */
[----:B------:R-:W-:Y:S05]  /*8470*/  BRA `(.L_x_216) ;  /* 0xfffffff400087947 */ /* 0x000fea000383ffff */
.L_x_189:
[----:B----4-:R4:W1:Y:S02]  /*8480*/  SYNCS.PHASECHK.TRANS64.TRYWAIT P0, [R13+URZ+0x30c40], R2 ;  /* 0x030c40020d0075a7 */ /* 0x010864000800017f */
[----:B-1----:R-:W-:Y:S05]  /*8490*/  @!P0 NANOSLEEP.SYNCS 0x989680 ;  /* 0x009896800000895d */ /* 0x002fea0003900000 */
[----:B------:R-:W1:Y:S02]  /*84a0*/  @!P0 SYNCS.PHASECHK.TRANS64 P0, [R13+URZ+0x30c40], R2 ;  /* 0x030c40020d0085a7 */ /* 0x000e64000800007f */
[----:B-1----:R-:W-:Y:S05]  /*84b0*/  @!P0 BRA `(.L_x_189) ;  /* 0xfffffffc00f08947 */ /* 0x002fea000383ffff */
[----:B------:R-:W-:Y:S05]  /*84c0*/  BRA `(.L_x_217) ;  /* 0xfffffff400747947 */ /* 0x000fea000383ffff */
.L_x_191:
[----:B------:R-:W-:Y:S01]  /*84d0*/  BSSY B0, `(.L_x_218) ;  /* 0x0000006000007945 */ /* 0x000fe20003800000 */
[----:B------:R-:W-:-:S07]  /*84e0*/  IMAD.MOV.U32 R15, RZ, RZ, -0x1 ;  /* 0xffffffffff0f7424 */ /* 0x000fce00078e00ff */
[----:B------:R-:W-:Y:S05]  /*84f0*/  WARPSYNC.COLLECTIVE R15, `(.L_x_219) ;  /* 0x000000000f0c7348 */ /* 0x000fea0003c00000 */
[----:B------:R-:W-:Y:S02]  /*8500*/  ELECT P6, UR62, PT ;  /* 0x00000000003e782f */ /* 0x000fe400038c0000 */
[----:B------:R-:W-:Y:S01]  /*8510*/  MOV R14, UR62 ;  /* 0x0000003e000e7c02 */ /* 0x000fe20008000f00 */
[----:B------:R-:W-:Y:S10]  /*8520*/  ENDCOLLECTIVE ;  /* 0x000000000000791b */ /* 0x000ff40003800000 */
.L_x_219:
[----:B------:R-:W-:Y:S05]  /*8530*/  BSYNC B0 ;  /* 0x0000000000007941 */ /* 0x000fea0003800000 */
.L_x_218:
[----:B------:R-:W-:Y:S01]  /*8540*/  PLOP3.LUT P0, PT, P6, PT, PT, 0x80, 0x0 ;  /* 0x000000000000781c */ /* 0x000fe2000370f070 */
[----:B------:R-:W-:-:S12]  /*8550*/  BRA `(.L_x_220) ;  /* 0xfffffff800007947 */ /* 0x000fd8000383ffff */
.L_x_193:
[----:B-1----:R1:W2:Y:S02]  /*8560*/  SYNCS.PHASECHK.TRANS64.TRYWAIT P1, [R6+URZ], R5 ;  /* 0x00000005060075a7 */ /* 0x0022a4000802017f */
[----:B--2---:R-:W-:Y:S05]  /*8570*/  @!P1 NANOSLEEP.SYNCS 0x989680 ;  /* 0x009896800000995d */ /* 0x004fea0003900000 */
[----:B------:R-:W2:Y:S02]  /*8580*/  @!P1 SYNCS.PHASECHK.TRANS64 P1, [R6+URZ], R5 ;  /* 0x00000005060095a7 */ /* 0x000ea4000802007f */
[----:B--2---:R-:W-:Y:S05]  /*8590*/  @!P1 BRA `(.L_x_193) ;  /* 0xfffffffc00f09947 */ /* 0x004fea000383ffff */
[----:B------:R-:W-:Y:S05]  /*85a0*/  BRA `(.L_x_221) ;  /* 0xfffffff8003c7947 */ /* 0x000fea000383ffff */
.L_x_194:
[----:B--2---:R2:W3:Y:S02]  /*85b0*/  SYNCS.PHASECHK.TRANS64.TRYWAIT P1, [R3+URZ], R2 ;  /* 0x00000002030075a7 */ /* 0x0044e4000802017f */
[----:B---3--:R-:W-:Y:S05]  /*85c0*/  @!P1 NANOSLEEP.SYNCS 0x989680 ;  /* 0x009896800000995d */ /* 0x008fea0003900000 */
[----:B------:R-:W3:Y:S02]  /*85d0*/  @!P1 SYNCS.PHASECHK.TRANS64 P1, [R3+URZ], R2 ;  /* 0x00000002030095a7 */ /* 0x000ee4000802007f */
[----:B---3--:R-:W-:Y:S05]  /*85e0*/  @!P1 BRA `(.L_x_194) ;  /* 0xfffffffc00f09947 */ /* 0x008fea000383ffff */
[----:B------:R-:W-:Y:S05]  /*85f0*/  BRA `(.L_x_222) ;  /* 0xfffffff800307947 */ /* 0x000fea000383ffff */
.L_x_196:
[----:B--2---:R2:W3:Y:S02]  /*8600*/  SYNCS.PHASECHK.TRANS64.TRYWAIT P0, [R0+URZ], R5 ;  /* 0x00000005000075a7 */ /* 0x0044e4000800017f */
[----:B---3--:R-:W-:Y:S05]  /*8610*/  @!P0 NANOSLEEP.SYNCS 0x989680 ;  /* 0x009896800000895d */ /* 0x008fea0003900000 */
[----:B------:R-:W3:Y:S02]  /*8620*/  @!P0 SYNCS.PHASECHK.TRANS64 P0, [R0+URZ], R5 ;  /* 0x00000005000085a7 */ /* 0x000ee4000800007f */
[----:B---3--:R-:W-:Y:S05]  /*8630*/  @!P0 BRA `(.L_x_196) ;  /* 0xfffffffc00f08947 */ /* 0x008fea000383ffff */
[----:B------:R-:W-:Y:S05]  /*8640*/  BRA `(.L_x_223) ;  /* 0xfffffff800347947 */ /* 0x000fea000383ffff */
.L_x_224:
        /* <DEDUP_REMOVED lines=11> */
.L_x_3694:


//--------------------- .text._ZN7cutlass13device_kernelIN5flash11enable_sm90INS1_16FlashAttnBwdSm90INS1_25CollectiveMainloopBwdSm90ILi2ELi2ELi2EN4cute5tupleIJNS5_1CILi1EEES8_S8_EEENS6_IJNS7_ILi128EEESA_NS7_ILi64EEEEEENS_10bfloat16_tEfNS_4arch4Sm90ELb0ELb0ELb0ELb0ELb0ELb1ELb0ELb0ELi2ELi1ELi2ELi2ELb0EEENS1_24CollectiveEpilogueBwdGQAISC_fSF_Li256ELb0ELb0EEENS1_19SingleTileSchedulerILb0ELb0ELb0ELi128EEEEEEEEEvNT_6ParamsE --------------------------
	.section	.text._ZN7cutlass13device_kernelIN5flash11enable_sm90INS1_16FlashAttnBwdSm90INS1_25CollectiveMainloopBwdSm90ILi2ELi2ELi2EN4cute5tupleIJNS5_1CILi1EEES8_S8_EEENS6_IJNS7_ILi128EEESA_NS7_ILi64EEEEEENS_10bfloat16_tEfNS_4arch4Sm90ELb0ELb0ELb0ELb0ELb0ELb1ELb0ELb0ELi2ELi1ELi2ELi2ELb0EEENS1_24CollectiveEpilogueBwdGQAISC_fSF_Li256ELb0ELb0EEENS1_19SingleTileSchedulerILb0ELb0ELb0ELi128EEEEEEEEEvNT_6ParamsE,"ax",@progbits
	.align	128
.text._ZN7cutlass13device_kernelIN5flash11enable_sm90INS1_16FlashAttnBwdSm90INS1_25CollectiveMainloopBwdSm90ILi2ELi2ELi2EN4cute5tupleIJNS5_1CILi1EEES8_S8_EEENS6_IJNS7_ILi128EEESA_NS7_ILi64EEEEEENS_10bfloat16_tEfNS_4arch4Sm90ELb0ELb0ELb0ELb0ELb0ELb1ELb0ELb0ELi2ELi1ELi2ELi2ELb0EEENS1_24CollectiveEpilogueBwdGQAISC_fSF_Li256ELb0ELb0EEENS1_19SingleTileSchedulerILb0ELb0ELb0ELi128EEEEEEEEEvNT_6ParamsE:
        .type           _ZN7cutlass13device_kernelIN5flash11enable_sm90INS1_16FlashAttnBwdSm90INS1_25CollectiveMainloopBwdSm90ILi2ELi2ELi2EN4cute5tupleIJNS5_1CILi1EEES8_S8_EEENS6_IJNS7_ILi128EEESA_NS7_ILi64EEEEEENS_10bfloat16_tEfNS_4arch4Sm90ELb0ELb0ELb0ELb0ELb0ELb1ELb0ELb0ELi2ELi1ELi2ELi2ELb0EEENS1_24CollectiveEpilogueBwdGQAISC_fSF_Li256ELb0ELb0EEENS1_19SingleTileSchedulerILb0ELb0ELb0ELi128EEEEEEEEEvNT_6ParamsE,@function
        .size           _ZN7cutlass13device_kernelIN5flash11enable_sm90INS1_16FlashAttnBwdSm90INS1_25CollectiveMainloopBwdSm90ILi2ELi2ELi2EN4cute5tupleIJNS5_1CILi1EEES8_S8_EEENS6_IJNS7_ILi128EEESA_NS7_ILi64EEEEEENS_10bfloat16_tEfNS_4arch4Sm90ELb0ELb0ELb0ELb0ELb0ELb1ELb0ELb0ELi2ELi1ELi2ELi2ELb0EEENS1_24CollectiveEpilogueBwdGQAISC_fSF_Li256ELb0ELb0EEENS1_19SingleTileSchedulerILb0ELb0ELb0ELi128EEEEEEEEEvNT_6ParamsE,(.L_x_3695 - _ZN7cutlass13device_kernelIN5flash11enable_sm90INS1_16FlashAttnBwdSm90INS1_25CollectiveMainloopBwdSm90ILi2ELi2ELi2EN4cute5tupleIJNS5_1CILi1EEES8_S8_EEENS6_IJNS7_ILi128EEESA_NS7_ILi64EEEEEENS_10bfloat16_tEfNS_4arch4Sm90ELb0ELb0ELb0ELb0ELb0ELb1ELb0ELb0ELi2ELi1ELi2ELi2ELb0EEENS1_24CollectiveEpilogueBwdGQAISC_fSF_Li256ELb0ELb0EEENS1_19SingleTileSchedulerILb0ELb0ELb0ELi128EEEEEEEEEvNT_6ParamsE)
        .other          _ZN7cutlass13device_kernelIN5flash11enable_sm90INS1_16FlashAttnBwdSm90INS1_25CollectiveMainloopBwdSm90ILi2ELi2ELi2EN4cute5tupleIJNS5_1CILi1EEES8_S8_EEENS6_IJNS7_ILi128EEESA_NS7_ILi64EEEEEENS_10bfloat16_tEfNS_4arch4Sm90ELb0ELb0ELb0ELb0ELb0ELb1ELb0ELb0ELi2ELi1ELi2ELi2ELb0EEENS1_24CollectiveEpilogueBwdGQAISC_fSF_Li256ELb0ELb0EEENS1_19SingleTileSchedulerILb0ELb0ELb0ELi128EEEEEEEEEvNT_6ParamsE,@"STO_CUDA_ENTRY STV_DEFAULT"
_ZN7cutlass13device_kernelIN5flash11enable_sm90INS1_16FlashAttnBwdSm90INS1_25CollectiveMainloopBwdSm90ILi2ELi2ELi2EN4cute5tupleIJNS5_1CILi1EEES8_S8_EEENS6_IJNS7_ILi128EEESA_NS7_ILi64EEEEEENS_10bfloat16_tEfNS_4arch4Sm90ELb0ELb0ELb0ELb0ELb0ELb1ELb0ELb0ELi2ELi1ELi2ELi2ELb0EEENS1_24CollectiveEpilogueBwdGQAISC_fSF_Li256ELb0ELb0EEENS1_19SingleTileSchedulerILb0ELb0ELb0ELi128EEEEEEEEEvNT_6ParamsE:
        /* <DEDUP_REMOVED lines=14> */
[----:B------:R-:W-:-:S02]  /*00e0*/  UIADD3.X UR7, URZ, UR5, URZ, UP0, !UPT ;  /* 0x000000053f077290 */ /* 0x000fc400087fe43f */
[----:B------:R-:W-:Y:S02]  /*00f0*/  UIADD3.X UR9, URZ, UR5, URZ, UP1, !UPT ;  /* 0x000000053f097290 */ /* 0x000fe40008ffe43f */
[----:B------:R-:W-:Y:S02]  /*0100*/  UIADD3.X UR11, URZ, UR5, URZ, UP2, !UPT ;  /* 0x000000053f0b7290 */ /* 0x000fe400097fe43f */
[----:B------:R-:W-:-:S03]  /*0110*/  UIADD3.X UR5, URZ, UR5, URZ, UP3, !UPT ;  /* 0x000000053f057290 */ /* 0x000fc60009ffe43f */
[----:B------:R1:W-:Y:S02]  /*0120*/  UTMACCTL.PF [UR6] ;  /* 0x00000000060079b9 */ /* 0x0003e40008040000 */
[----:B------:R1:W-:Y:S02]  /*0130*/  UTMACCTL.PF [UR8] ;  /* 0x00000000080079b9 */ /* 0x0003e40008040000 */
[----:B------:R1:W-:Y:S02]  /*0140*/  UTMACCTL.PF [UR10] ;  /* 0x000000000a0079b9 */ /* 0x0003e40008040000 */
[----:B------:R1:W-:Y:S02]  /*0150*/  UTMACCTL.PF [UR4] ;  /* 0x00000000040079b9 */ /* 0x0003e40008040000 */
[----:B-1----:R-:W-:Y:S01]  /*0160*/  NOP ;  /* 0x0000000000007918 */ /* 0x002fe20000000000 */
.L_x_226:
[----:B------:R-:W-:Y:S05]  /*0170*/  BSYNC B0 ;  /* 0x0000000000007941 */ /* 0x000fea0003800000 */
.L_x_225:
        /* <DEDUP_REMOVED lines=34> */
.L_x_227:
        /* <DEDUP_REMOVED lines=22> */
.L_x_228:
[----:B---3--:R-:W-:Y:S01]  /*0500*/  ISETP.NE.AND P0, PT, R2, RZ, PT ;  /* 0x000000ff0200720c */ /* 0x008fe20003f05270 */
[----:B------:R-:W-:Y:S01]  /*0510*/  IMAD.MOV.U32 R16, RZ, RZ, 0x1 ;  /* 0x00000001ff107424 */ /* 0x000fe200078e00ff */
[----:B------:R-:W-:Y:S01]  /*0520*/  NOP ;  /* 0x0000000000007918 */ /* 0x000fe20000000000 */
[----:B------:R-:W-:Y:S03]  /*0530*/  BSSY B6, `(.L_x_229) ;  /* 0x00006f6000067945 */ /* 0x000fe60003800000 */
[----:B------:R-:W-:Y:S01]  /*0540*/  SEL R16, R16, 0x2, !P0 ;  /* 0x0000000210107807 */ /* 0x000fe20004000000 */
[----:B-12-4-:R-:W-:Y:S06]  /*0550*/  BAR.SYNC.DEFER_BLOCKING 0x0 ;  /* 0x0000000000007b1d */ /* 0x016fec0000010000 */
[----:B------:R-:W-:Y:S05]  /*0560*/  @!P0 BRA `(.L_x_230) ;  /* 0x0000004800bc8947 */ /* 0x000fea0003800000 */
.L_x_231:
        /* <DEDUP_REMOVED lines=13> */
[----:B----4-:R-:W-:Y:S05]  /*0640*/  @!P0 BRA `(.L_x_232) ;  /* 0x0000006c00908947 */ /* 0x010fea0003800000 */
        /* <DEDUP_REMOVED lines=21> */
.L_x_234:
        /* <DEDUP_REMOVED lines=15> */
.L_x_233:
        /* <DEDUP_REMOVED lines=22> */
.L_x_236:
[----:B------:R1:W2:Y:S01]  /*09f0*/  LDC.64 R14, c[0x4][R17] ;  /* 0x01000000110e7b82 */ /* 0x0002a20000000a00 */
        /* <DEDUP_REMOVED lines=14> */
.L_x_235:
[----:B------:R-:W-:Y:S01]  /*0ae0*/  SHF.R.S32.HI R3, RZ, 0x1f, R18 ;  /* 0x0000001fff037819 */ /* 0x000fe20000011412 */
[----:B------:R-:W-:-:S03]  /*0af0*/  UMOV UR4, 0xffffffff ;  /* 0xffffffff00047882 */ /* 0x000fc60000000000 */
[----:B------:R-:W-:-:S04]  /*0b00*/  LEA.HI R0, R3, R18, RZ, 0x7 ;  /* 0x0000001203007211 */ /* 0x000fc800078f38ff */
[----:B------:R-:W-:Y:S01]  /*0b10*/  SHF.R.S32.HI R13, RZ, 0x7, R0 ;  /* 0x00000007ff0d7819 */ /* 0x000fe20000011400 */
[----:B------:R-:W-:Y:S06]  /*0b20*/  BRA.DIV UR4, `(.L_x_237) ;  /* 0x0000006a04607947 */ /* 0x000fec000b800000 */
[----:B------:R1:W2:Y:S02]  /*0b30*/  SHFL.IDX PT, R14, R13, RZ, 0x1f ;  /* 0x00001fff0d0e7589 */ /* 0x0002a400000e0000 */
.L_x_306:
[----:B------:R-:W-:Y:S02]  /*0b40*/  SHF.L.U32 R7, RZ, 0x1f, RZ ;  /* 0x0000001fff077819 */ /* 0x000fe400000006ff */
[----:B--2---:R-:W-:Y:S02]  /*0b50*/  LEA.HI R4, R14, R14, RZ, 0x1 ;  /* 0x0000000e0e047211 */ /* 0x004fe400078f08ff */
[----:B------:R-:W2:Y:S01]  /*0b60*/  SYNCS.PHASECHK.TRANS64.TRYWAIT P0, [R2+URZ+0x30c00], R7 ;  /* 0x030c0007020075a7 */ /* 0x000ea2000800017f */
[----:B------:R-:W-:Y:S02]  /*0b70*/  LOP3.LUT R5, R0, 0xffffff80, RZ, 0xc0, !PT ;  /* 0xffffff8000057812 */ /* 0x000fe400078ec0ff */
[----:B------:R-:W-:-:S05]  /*0b80*/  LOP3.LUT R225, R4, 0xffffe, RZ, 0xc0, !PT ;  /* 0x000ffffe04e17812 */ /* 0x000fca00078ec0ff */
[----:B------:R-:W-:Y:S01]  /*0b90*/  IMAD.IADD R225, R14, 0x1, -R225 ;  /* 0x000000010ee17824 */ /* 0x000fe200078e0ae1 */
[----:B--2---:R-:W-:Y:S06]  /*0ba0*/  @P0 BRA `(.L_x_238) ;  /* 0x0000000000080947 */ /* 0x004fec0003800000 */
[----:B------:R-:W2:Y:S02]  /*0bb0*/  SYNCS.PHASECHK.TRANS64.TRYWAIT P0, [R2+URZ+0x30c00], R7 ;  /* 0x030c0007020075a7 */ /* 0x000ea4000800017f */
[----:B--2---:R-:W-:Y:S05]  /*0bc0*/  @!P0 BRA `(.L_x_239) ;  /* 0x0000006800548947 */ /* 0x004fea0003800000 */
.L_x_238:
[----:B------:R-:W3:Y:S01]  /*0bd0*/  LDC R11, c[0x0][0x280] ;  /* 0x0000a000ff0b7b82 */ /* 0x000ee20000000800 */
[----:B------:R-:W-:Y:S01]  /*0be0*/  IMAD.IADD R4, R18, 0x1, -R5 ;  /* 0x0000000112047824 */ /* 0x000fe200078e0a05 */
[----:B------:R-:W-:Y:S02]  /*0bf0*/  CS2R R152, SRZ ;  /* 0x0000000000987805 */ /* 0x000fe4000001ff00 */
[----:B------:R-:W-:Y:S02]  /*0c00*/  CS2R R184, SRZ ;  /* 0x0000000000b87805 */ /* 0x000fe4000001ff00 */
[----:B------:R-:W-:Y:S01]  /*0c10*/  CS2R R186, SRZ ;  /* 0x0000000000ba7805 */ /* 0x000fe2000001ff00 */
[----:B------:R-:W-:Y:S01]  /*0c20*/  IMAD R5, R13, 0x400, R4 ;  /* 0x000004000d057824 */ /* 0x000fe200078e0204 */
[----:B------:R-:W-:Y:S02]  /*0c30*/  CS2R R188, SRZ ;  /* 0x0000000000bc7805 */ /* 0x000fe4000001ff00 */
[----:B------:R-:W-:-:S02]  /*0c40*/  CS2R R190, SRZ ;  /* 0x0000000000be7805 */ /* 0x000fc4000001ff00 */
[----:B------:R-:W-:Y:S01]  /*0c50*/  CS2R R192, SRZ ;  /* 0x0000000000c07805 */ /* 0x000fe2000001ff00 */
[----:B------:R-:W-:Y:S01]  /*0c60*/  IMAD.SHL.U32 R5, R5, 0x4, RZ ;  /* 0x0000000405057824 */ /* 0x000fe200078e00ff */
        /* <DEDUP_REMOVED lines=14> */
[----:B---3--:R-:W-:Y:S02]  /*0d50*/  ISETP.GE.AND P0, PT, R11, 0x1, PT ;  /* 0x000000010b00780c */ /* 0x008fe40003f06270 */
        /* <DEDUP_REMOVED lines=11> */
[----:B------:R-:W-:Y:S01]  /*0e10*/  CS2R R182, SRZ ;  /* 0x0000000000b67805 */ /* 0x000fe2000001ff00 */
[----:B------:R-:W-:Y:S01]  /*0e20*/  IMAD R0, R5, 0x4, R2 ;  /* 0x0000000405007824 */ /* 0x000fe200078e0202 */
[----:B------:R-:W-:Y:S06]  /*0e30*/  @!P0 BRA `(.L_x_240) ;  /* 0x0000003800408947 */ /* 0x000fec0003800000 */
[-C--:B------:R-:W-:Y:S01]  /*0e40*/  LEA.HI R8, R3, R18.reuse, RZ, 0x4 ;  /* 0x0000001203087211 */ /* 0x080fe200078f20ff */
[----:B------:R-:W-:Y:S01]  /*0e50*/  VIADD R11, R11, 0x7f ;  /* 0x0000007f0b0b7836 */ /* 0x000fe20000000000 */
[CC--:B--2---:R-:W-:Y:S01]  /*0e60*/  LEA.HI R7, R3.reuse, R18.reuse, RZ, 0x2 ;  /* 0x0000001203077211 */ /* 0x0c4fe200078f10ff */
[----:B------:R-:W-:Y:S01]  /*0e70*/  IMAD.SHL.U32 R5, R18, 0x40, RZ ;  /* 0x0000004012057824 */ /* 0x000fe200078e00ff */
[CC--:B------:R-:W-:Y:S01]  /*0e80*/  LEA.HI R6, R3.reuse, R18.reuse, RZ, 0x5 ;  /* 0x0000001203067211 */ /* 0x0c0fe200078f28ff */
[----:B------:R-:W2:Y:S01]  /*0e90*/  S2R R19, SR_CTAID.X ;  /* 0x0000000000137919 */ /* 0x000ea20000002500 */
[----:B------:R-:W-:Y:S01]  /*0ea0*/  LEA.HI R10, R3, R18, RZ, 0x3 ;  /* 0x00000012030a7211 */ /* 0x000fe200078f18ff */
[----:B------:R-:W2:Y:S01]  /*0eb0*/  LDC R20, c[0x0][0x290] ;  /* 0x0000a400ff147b82 */ /* 0x000ea20000000800 */
[----:B------:R-:W-:Y:S02]  /*0ec0*/  LOP3.LUT R3, R7, 0xfffffffc, RZ, 0xc0, !PT ;  /* 0xfffffffc07037812 */ /* 0x000fe400078ec0ff */
[----:B------:R-:W-:-:S02]  /*0ed0*/  CS2R R214, SRZ ;  /* 0x0000000000d67805 */ /* 0x000fc4000001ff00 */
[----:B------:R-:W-:Y:S02]  /*0ee0*/  SHF.R.S32.HI R9, RZ, 0x4, R8 ;  /* 0x00000004ff097819 */ /* 0x000fe40000011408 */
[----:B------:R-:W-:Y:S02]  /*0ef0*/  CS2R R212, SRZ ;  /* 0x0000000000d47805 */ /* 0x000fe4000001ff00 */
[----:B------:R-:W-:Y:S01]  /*0f00*/  LOP3.LUT R7, R6, 0xffffffe0, RZ, 0xc0, !PT ;  /* 0xffffffe006077812 */ /* 0x000fe200078ec0ff */
[----:B------:R-:W-:Y:S01]  /*0f10*/  IMAD.IADD R3, R18, 0x1, -R3 ;  /* 0x0000000112037824 */ /* 0x000fe200078e0a03 */
[----:B------:R-:W-:Y:S02]  /*0f20*/  SHF.R.S32.HI R6, RZ, 0x5, R6 ;  /* 0x00000005ff067819 */ /* 0x000fe40000011406 */
[----:B------:R-:W-:Y:S02]  /*0f30*/  CS2R R210, SRZ ;  /* 0x0000000000d27805 */ /* 0x000fe4000001ff00 */
[----:B------:R-:W-:Y:S01]  /*0f40*/  LEA.HI R8, R8, R9, RZ, 0x1 ;  /* 0x0000000908087211 */ /* 0x000fe200078f08ff */
[----:B------:R-:W-:Y:S01]  /*0f50*/  IMAD.IADD R7, R18, 0x1, -R7 ;  /* 0x0000000112077824 */ /* 0x000fe200078e0a07 */
[----:B------:R-:W-:Y:S01]  /*0f60*/  SHF.R.S32.HI R14, RZ, 0x1f, R11 ;  /* 0x0000001fff0e7819 */ /* 0x000fe2000001140b */
[----:B------:R-:W-:Y:S01]  /*0f70*/  IMAD.SHL.U32 R12, R6, 0x10, RZ ;  /* 0x00000010060c7824 */ /* 0x000fe200078e00ff */
[----:B------:R-:W-:-:S02]  /*0f80*/  LOP3.LUT R6, R8, 0x7ffffe, RZ, 0xc0, !PT ;  /* 0x007ffffe08067812 */ /* 0x000fc400078ec0ff */
[----:B------:R-:W-:Y:S02]  /*0f90*/  CS2R R208, SRZ ;  /* 0x0000000000d07805 */ /* 0x000fe4000001ff00 */
[----:B------:R-:W-:Y:S02]  /*0fa0*/  LOP3.LUT R5, R5, 0x1c0, RZ, 0xc0, !PT ;  /* 0x000001c005057812 */ /* 0x000fe400078ec0ff */
[----:B------:R-:W-:Y:S02]  /*0fb0*/  CS2R R206, SRZ ;  /* 0x0000000000ce7805 */ /* 0x000fe4000001ff00 */
[----:B------:R-:W-:Y:S01]  /*0fc0*/  LEA.HI R235, R14, R11, RZ, 0x7 ;  /* 0x0000000b0eeb7211 */ /* 0x000fe200078f38ff */
[----:B------:R-:W-:Y:S01]  /*0fd0*/  IMAD.IADD R14, R9, 0x1, -R6 ;  /* 0x00000001090e7824 */ /* 0x000fe200078e0a06 */
[----:B------:R-:W-:Y:S02]  /*0fe0*/  LEA.HI R8, R13, R13, RZ, 0x1 ;  /* 0x0000000d0d087211 */ /* 0x000fe400078f08ff */
[----:B------:R-:W-:-:S02]  /*0ff0*/  CS2R R204, SRZ ;  /* 0x0000000000cc7805 */ /* 0x000fc4000001ff00 */
[----:B------:R-:W-:Y:S02]  /*1000*/  SHF.R.S32.HI R6, RZ, 0x1f, R7 ;  /* 0x0000001fff067819 */ /* 0x000fe40000011407 */
[----:B------:R-:W-:Y:S02]  /*1010*/  CS2R R202, SRZ ;  /* 0x0000000000ca7805 */ /* 0x000fe4000001ff00 */
[----:B------:R-:W-:Y:S02]  /*1020*/  LOP3.LUT R11, R5, 0x30, R12, 0xf8, !PT ;  /* 0x00000030050b7812 */ /* 0x000fe400078ef80c */
[----:B------:R-:W-:Y:S02]  /*1030*/  CS2R R200, SRZ ;  /* 0x0000000000c87805 */ /* 0x000fe4000001ff00 */
[----:B------:R-:W-:Y:S02]  /*1040*/  LOP3.LUT R12, R8, 0xfffffffe, RZ, 0xc0, !PT ;  /* 0xfffffffe080c7812 */ /* 0x000fe400078ec0ff */
[----:B------:R-:W-:-:S02]  /*1050*/  CS2R R198, SRZ ;  /* 0x0000000000c67805 */ /* 0x000fc4000001ff00 */
[CC--:B------:R-:W-:Y:S02]  /*1060*/  LEA.HI R8, R6.reuse, R7.reuse, RZ, 0x3 ;  /* 0x0000000706087211 */ /* 0x0c0fe400078f18ff */
[----:B------:R-:W-:Y:S02]  /*1070*/  CS2R R196, SRZ ;  /* 0x0000000000c47805 */ /* 0x000fe4000001ff00 */
[----:B------:R-:W-:Y:S01]  /*1080*/  LOP3.LUT R11, R11, 0x8, R10, 0xf8, !PT ;  /* 0x000000080b0b7812 */ /* 0x000fe200078ef80a */
[C---:B------:R-:W-:Y:S01]  /*1090*/  IMAD.IADD R226, R13.reuse, 0x1, -R12 ;  /* 0x000000010de27824 */ /* 0x040fe200078e0a0c */
[----:B------:R-:W-:Y:S01]  /*10a0*/  LEA.HI R10, R6, R7, RZ, 0x2 ;  /* 0x00000007060a7211 */ /* 0x000fe200078f10ff */
[----:B-1----:R-:W-:Y:S01]  /*10b0*/  IMAD R13, R13, 0x10, R14 ;  /* 0x000000100d0d7824 */ /* 0x002fe200078e020e */
[----:B------:R-:W-:Y:S01]  /*10c0*/  SHF.R.S32.HI R6, RZ, 0x3, R8 ;  /* 0x00000003ff067819 */ /* 0x000fe20000011408 */
[----:B--2---:R-:W-:Y:S01]  /*10d0*/  IMAD R19, R19, -0x80, R20 ;  /* 0xffffff8013137824 */ /* 0x004fe200078e0214 */
[----:B------:R-:W-:-:S02]  /*10e0*/  SHF.R.S32.HI R9, RZ, 0x1f, R8 ;  /* 0x0000001fff097819 */ /* 0x000fc40000011408 */
[----:B------:R-:W-:Y:S02]  /*10f0*/  CS2R R194, SRZ ;  /* 0x0000000000c27805 */ /* 0x000fe4000001ff00 */
[----:B------:R-:W-:Y:S02]  /*1100*/  SHF.R.S32.HI R7, RZ, 0x1f, R4 ;  /* 0x0000001fff077819 */ /* 0x000fe40000011404 */
[----:B------:R-:W-:Y:S02]  /*1110*/  CS2R R192, SRZ ;  /* 0x0000000000c07805 */ /* 0x000fe4000001ff00 */
[----:B------:R-:W-:Y:S02]  /*1120*/  SHF.R.U32.HI R12, RZ, 0x3, R5 ;  /* 0x00000003ff0c7819 */ /* 0x000fe40000011605 */
[----:B------:R-:W-:Y:S02]  /*1130*/  CS2R R190, SRZ ;  /* 0x0000000000be7805 */ /* 0x000fe4000001ff00 */
[----:B------:R-:W-:-:S02]  /*1140*/  LEA.HI R8, R9, R6, RZ, 0x4 ;  /* 0x0000000609087211 */ /* 0x000fc400078f20ff */
[----:B------:R-:W-:Y:S02]  /*1150*/  CS2R R188, SRZ ;  /* 0x0000000000bc7805 */ /* 0x000fe4000001ff00 */
[CC--:B------:R-:W-:Y:S02]  /*1160*/  LEA.HI R5, R7.reuse, R4.reuse, RZ, 0x2 ;  /* 0x0000000407057211 */ /* 0x0c0fe400078f10ff */
[----:B------:R-:W-:Y:S02]  /*1170*/  CS2R R186, SRZ ;  /* 0x0000000000ba7805 */ /* 0x000fe4000001ff00 */
[----:B------:R-:W-:Y:S02]  /*1180*/  LEA.HI R17, R7, R4, RZ, 0x5 ;  /* 0x0000000407117211 */ /* 0x000fe400078f28ff */
[----:B------:R-:W-:Y:S02]  /*1190*/  CS2R R184, SRZ ;  /* 0x0000000000b87805 */ /* 0x000fe4000001ff00 */
[----:B------:R-:W-:-:S02]  /*11a0*/  LOP3.LUT R12, R11, R12, RZ, 0x3c, !PT ;  /* 0x0000000c0b0c7212 */ /* 0x000fc400078e3cff */
[----:B------:R-:W-:Y:S02]  /*11b0*/  CS2R R182, SRZ ;  /* 0x0000000000b67805 */ /* 0x000fe4000001ff00 */
[----:B------:R-:W-:Y:S02]  /*11c0*/  LOP3.LUT R7, R8, 0x1ffffff0, RZ, 0xc0, !PT ;  /* 0x1ffffff008077812 */ /* 0x000fe400078ec0ff */
[----:B------:R-:W-:Y:S02]  /*11d0*/  CS2R R180, SRZ ;  /* 0x0000000000b47805 */ /* 0x000fe4000001ff00 */
[----:B------:R-:W-:Y:S01]  /*11e0*/  SHF.R.S32.HI R11, RZ, 0x2, R10 ;  /* 0x00000002ff0b7819 */ /* 0x000fe2000001140a */
[----:B------:R-:W-:Y:S01]  /*11f0*/  IMAD.U32 R236, R13, 0x200, R12 ;  /* 0x000002000dec7824 */ /* 0x000fe200078e000c */
[----:B------:R-:W-:Y:S01]  /*1200*/  LOP3.LUT R9, R5, 0x7ffffffc, RZ, 0xc0, !PT ;  /* 0x7ffffffc05097812 */ /* 0x000fe200078ec0ff */
[----:B------:R-:W-:Y:S01]  /*1210*/  IMAD.IADD R7, R6, 0x1, -R7 ;  /* 0x0000000106077824 */ /* 0x000fe200078e0a07 */
[----:B------:R-:W-:Y:S01]  /*1220*/  LEA.HI R10, R10, R11, RZ, 0x1 ;  /* 0x0000000b0a0a7211 */ /* 0x000fe200078f08ff */
[C---:B------:R-:W-:Y:S01]  /*1230*/  VIADD R6, R11.reuse, 0x8 ;  /* 0x000000080b067836 */ /* 0x040fe20000000000 */
[----:B------:R-:W-:Y:S01]  /*1240*/  SHF.R.S32.HI R18, RZ, 0x5, R17 ;  /* 0x00000005ff127819 */ /* 0x000fe20000011411 */
[C---:B------:R-:W-:Y:S01]  /*1250*/  VIADD R12, R11.reuse, 0x10 ;  /* 0x000000100b0c7836 */ /* 0x040fe20000000000 */
[----:B------:R-:W-:Y:S01]  /*1260*/  LOP3.LUT R10, R10, 0xfffffffe, RZ, 0xc0, !PT ;  /* 0xfffffffe0a0a7812 */ /* 0x000fe200078ec0ff */
[C---:B------:R-:W-:Y:S01]  /*1270*/  VIADD R14, R11.reuse, 0x18 ;  /* 0x000000180b0e7836 */ /* 0x040fe20000000000 */
[----:B------:R-:W-:Y:S01]  /*1280*/  LEA.HI R8, R6, R6, RZ, 0x1 ;  /* 0x0000000606087211 */ /* 0x000fe200078f08ff */
[----:B------:R-:W-:Y:S01]  /*1290*/  IMAD.IADD R4, R4, 0x1, -R9 ;  /* 0x0000000104047824 */ /* 0x000fe200078e0a09 */
[----:B------:R-:W-:Y:S01]  /*12a0*/  LEA.HI R13, R12, R12, RZ, 0x1 ;  /* 0x0000000c0c0d7211 */ /* 0x000fe200078f08ff */
[----:B------:R-:W-:Y:S01]  /*12b0*/  IMAD.IADD R10, R11, 0x1, -R10 ;  /* 0x000000010b0a7824 */ /* 0x000fe200078e0a0a */
[----:B------:R-:W-:Y:S01]  /*12c0*/  LOP3.LUT R9, R8, 0xfffffffe, RZ, 0xc0, !PT ;  /* 0xfffffffe08097812 */ /* 0x000fe200078ec0ff */
[----:B------:R-:W-:Y:S01]  /*12d0*/  IMAD R19, R18, -0x10, R19 ;  /* 0xfffffff012137824 */ /* 0x000fe200078e0213 */
[----:B------:R-:W-:-:S02]  /*12e0*/  LOP3.LUT R11, R13, 0xfffffffe, RZ, 0xc0, !PT ;  /* 0xfffffffe0d0b7812 */ /* 0x000fc400078ec0ff */
[----:B------:R-:W-:Y:S02]  /*12f0*/  CS2R R178, SRZ ;  /* 0x0000000000b27805 */ /* 0x000fe4000001ff00 */
[----:B------:R-:W-:Y:S01]  /*1300*/  LEA.HI R15, R14, R14, RZ, 0x1 ;  /* 0x0000000e0e0f7211 */ /* 0x000fe200078f08ff */
[----:B------:R-:W-:Y:S01]  /*1310*/  IMAD.IADD R9, R6, 0x1, -R9 ;  /* 0x0000000106097824 */ /* 0x000fe200078e0a09 */
[--C-:B------:R-:W-:Y:S01]  /*1320*/  SHF.R.S32.HI R6, RZ, 0x1, R8.reuse ;  /* 0x00000001ff067819 */ /* 0x100fe20000011408 */
[----:B------:R-:W-:Y:S01]  /*1330*/  IMAD.IADD R12, R12, 0x1, -R11 ;  /* 0x000000010c0c7824 */ /* 0x000fe200078e0a0b */
[----:B------:R-:W-:Y:S02]  /*1340*/  SHF.R.S32.HI R11, RZ, 0x1f, R8 ;  /* 0x0000001fff0b7819 */ /* 0x000fe40000011408 */
[----:B------:R-:W-:Y:S02]  /*1350*/  CS2R R176, SRZ ;  /* 0x0000000000b07805 */ /* 0x000fe4000001ff00 */
[----:B------:R-:W-:-:S02]  /*1360*/  LOP3.LUT R17, R15, 0xfffffffe, RZ, 0xc0, !PT ;  /* 0xfffffffe0f117812 */ /* 0x000fc400078ec0ff */
[----:B------:R-:W-:Y:S02]  /*1370*/  CS2R R174, SRZ ;  /* 0x0000000000ae7805 */ /* 0x000fe4000001ff00 */
[--C-:B------:R-:W-:Y:S02]  /*1380*/  SHF.R.S32.HI R8, RZ, 0x1, R13.reuse ;  /* 0x00000001ff087819 */ /* 0x100fe4000001140d */
[----:B------:R-:W-:Y:S02]  /*1390*/  CS2R R172, SRZ ;  /* 0x0000000000ac7805 */ /* 0x000fe4000001ff00 */
[----:B------:R-:W-:Y:S01]  /*13a0*/  SHF.R.S32.HI R13, RZ, 0x1f, R13 ;  /* 0x0000001fff0d7819 */ /* 0x000fe2000001140d */
[----:B------:R-:W-:Y:S01]  /*13b0*/  IMAD.IADD R17, R14, 0x1, -R17 ;  /* 0x000000010e117824 */ /* 0x000fe200078e0a11 */
[----:B------:R-:W-:Y:S02]  /*13c0*/  LEA.HI R11, R11, R6, RZ, 0x4 ;  /* 0x000000060b0b7211 */ /* 0x000fe400078f20ff */
[----:B------:R-:W-:-:S02]  /*13d0*/  CS2R R170, SRZ ;  /* 0x0000000000aa7805 */ /* 0x000fc4000001ff00 */
[----:B------:R-:W-:Y:S02]  /*13e0*/  SHF.R.S32.HI R18, RZ, 0x2, R5 ;  /* 0x00000002ff127819 */ /* 0x000fe40000011405 */
[----:B------:R-:W-:Y:S02]  /*13f0*/  CS2R R168, SRZ ;  /* 0x0000000000a87805 */ /* 0x000fe4000001ff00 */
[----:B------:R-:W-:Y:S02]  /*1400*/  LEA.HI R13, R13, R8, RZ, 0x4 ;  /* 0x000000080d0d7211 */ /* 0x000fe400078f20ff */
[----:B------:R-:W-:Y:S02]  /*1410*/  CS2R R166, SRZ ;  /* 0x0000000000a67805 */ /* 0x000fe4000001ff00 */
[----:B------:R-:W-:Y:S02]  /*1420*/  SHF.R.S32.HI R14, RZ, 0x1, R15 ;  /* 0x00000001ff0e7819 */ /* 0x000fe4000001140f */
[----:B------:R-:W-:-:S02]  /*1430*/  CS2R R164, SRZ ;  /* 0x0000000000a47805 */ /* 0x000fc4000001ff00 */
[----:B------:R-:W-:Y:S02]  /*1440*/  SHF.R.S32.HI R5, RZ, 0x1f, R5 ;  /* 0x0000001fff057819 */ /* 0x000fe40000011405 */
[----:B------:R-:W-:Y:S02]  /*1450*/  CS2R R162, SRZ ;  /* 0x0000000000a27805 */ /* 0x000fe4000001ff00 */
[----:B------:R-:W-:Y:S02]  /*1460*/  SHF.R.S32.HI R15, RZ, 0x1f, R15 ;  /* 0x0000001fff0f7819 */ /* 0x000fe4000001140f */
[----:B------:R-:W-:Y:S02]  /*1470*/  CS2R R160, SRZ ;  /* 0x0000000000a07805 */ /* 0x000fe4000001ff00 */
[----:B------:R-:W-:Y:S02]  /*1480*/  LOP3.LUT R11, R11, 0x1ffffff0, RZ, 0xc0, !PT ;  /* 0x1ffffff00b0b7812 */ /* 0x000fe400078ec0ff */
[----:B------:R-:W-:-:S02]  /*1490*/  CS2R R158, SRZ ;  /* 0x00000000009e7805 */ /* 0x000fc4000001ff00 */
[----:B------:R-:W-:Y:S02]  /*14a0*/  LOP3.LUT R13, R13, 0x1ffffff0, RZ, 0xc0, !PT ;  /* 0x1ffffff00d0d7812 */ /* 0x000fe400078ec0ff */
[----:B------:R-:W-:Y:S02]  /*14b0*/  CS2R R156, SRZ ;  /* 0x00000000009c7805 */ /* 0x000fe4000001ff00 */
[----:B------:R-:W-:Y:S01]  /*14c0*/  LEA.HI R5, R5, R18, RZ, 0x3 ;  /* 0x0000001205057211 */ /* 0x000fe200078f18ff */
[----:B------:R-:W-:Y:S01]  /*14d0*/  IMAD.IADD R6, R6, 0x1, -R11 ;  /* 0x0000000106067824 */ /* 0x000fe200078e0a0b */
[----:B------:R-:W-:Y:S01]  /*14e0*/  LEA.HI R15, R15, R14, RZ, 0x4 ;  /* 0x0000000e0f0f7211 */ /* 0x000fe200078f20ff */
[----:B------:R-:W-:Y:S01]  /*14f0*/  IMAD.IADD R13, R8, 0x1, -R13 ;  /* 0x00000001080d7824 */ /* 0x000fe200078e0a0d */
[----:B------:R-:W-:Y:S01]  /*1500*/  LOP3.LUT R5, R5, 0xfffffff8, RZ, 0xc0, !PT ;  /* 0xfffffff805057812 */ /* 0x000fe200078ec0ff */
[----:B------:R-:W-:Y:S01]  /*1510*/  IMAD R8, R7, 0x8, R10 ;  /* 0x0000000807087824 */ /* 0x000fe200078e020a */
[----:B------:R-:W-:Y:S01]  /*1520*/  LOP3.LUT R15, R15, 0x1ffffff0, RZ, 0xc0, !PT ;  /* 0x1ffffff00f0f7812 */ /* 0x000fe200078ec0ff */
[----:B------:R-:W-:Y:S01]  /*1530*/  IMAD R7, R6, 0x8, R9 ;  /* 0x0000000806077824 */ /* 0x000fe200078e0209 */
[----:B------:R-:W-:Y:S01]  /*1540*/  IADD3 R5, R19, R5, -R18 ;  /* 0x0000000513057210 */ /* 0x000fe20007ffe812 */
[----:B------:R-:W-:Y:S01]  /*1550*/  IMAD R6, R13, 0x8, R12 ;  /* 0x000000080d067824 */ /* 0x000fe200078e020c */
[----:B------:R1:W-:Y:S01]  /*1560*/  STL [R1+0x8], R8 ;  /* 0x0000080801007387 */ /* 0x0003e20000100800 */
[----:B------:R-:W-:Y:S01]  /*1570*/  IMAD.IADD R14, R14, 0x1, -R15 ;  /* 0x000000010e0e7824 */ /* 0x000fe200078e0a0f */
[----:B------:R-:W-:Y:S01]  /*1580*/  CS2R R154, SRZ ;  /* 0x00000000009a7805 */ /* 0x000fe2000001ff00 */
[----:B------:R-:W-:Y:S01]  /*1590*/  IMAD R226, R226, -0x40, R5 ;  /* 0xffffffc0e2e27824 */ /* 0x000fe200078e0205 */
[----:B------:R-:W-:Y:S01]  /*15a0*/  STL [R1+0x4], R7 ;  /* 0x0000040701007387 */ /* 0x000fe20000100800 */
[----:B------:R-:W-:Y:S01]  /*15b0*/  IMAD R237, R14, 0x8, R17 ;  /* 0x000000080eed7824 */ /* 0x000fe200078e0211 */
[----:B------:R-:W-:-:S02]  /*15c0*/  LOP3.LUT R5, R16, 0x1, RZ, 0xfc, !PT ;  /* 0x0000000110057812 */ /* 0x000fc400078efcff */
[----:B------:R-:W-:Y:S01]  /*15d0*/  CS2R R152, SRZ ;  /* 0x0000000000987805 */ /* 0x000fe2000001ff00 */
[----:B------:R2:W-:Y:S01]  /*15e0*/  STL [R1], R6 ;  /* 0x0000000601007387 */ /* 0x0005e20000100800 */
[----:B------:R-:W-:Y:S01]  /*15f0*/  SHF.R.S32.HI R235, RZ, 0x7, R235 ;  /* 0x00000007ffeb7819 */ /* 0x000fe200000114eb */
[----:B-1----:R-:W-:Y:S01]  /*1600*/  IMAD.MOV.U32 R8, RZ, RZ, RZ ;  /* 0x000000ffff087224 */ /* 0x002fe200078e00ff */
[----:B--2---:R-:W-:-:S07]  /*1610*/  CS2R R6, SRZ ;  /* 0x0000000000067805 */ /* 0x004fce000001ff00 */
.L_x_251:
[----:B------:R-:W-:-:S13]  /*1620*/  ISETP.NE.AND P0, PT, R5, 0x3, PT ;  /* 0x000000030500780c */ /* 0x000fda0003f05270 */
[----:B---3--:R-:W-:Y:S05]  /*1630*/  @!P0 BRA `(.L_x_241) ;  /* 0x0000000000048947 */ /* 0x008fea0003800000 */
[----:B------:R-:W-:Y:S01]  /*1640*/  BPT.TRAP 0x1 ;  /* 0x000000040000795c */ /* 0x000fe20000300000 */
.L_x_241:
[----:B------:R-:W-:Y:S01]  /*1650*/  IMAD R9, R8, 0x8, R2 ;  /* 0x0000000808097824 */ /* 0x000fe200078e0202 */
[----:B------:R-:W-:-:S04]  /*1660*/  SHF.L.U32 R12, R7, 0x1f, RZ ;  /* 0x0000001f070c7819 */ /* 0x000fc800000006ff */
[----:B------:R1:W2:Y:S01]  /*1670*/  SYNCS.PHASECHK.TRANS64.TRYWAIT P1, [R9+URZ+0x30c10], R12 ;  /* 0x030c100c090075a7 */ /* 0x0002a2000802017f */
[----:B------:R-:W-:Y:S05]  /*1680*/  @!P0 BRA `(.L_x_242) ;  /* 0x0000000000048947 */ /* 0x000fea0003800000 */
[----:B------:R-:W-:Y:S01]  /*1690*/  BPT.TRAP 0x1 ;  /* 0x000000040000795c */ /* 0x000fe20000300000 */
.L_x_242:
[----:B------:R-:W-:-:S05]  /*16a0*/  VIADD R10, R2, 0x10000 ;  /* 0x00010000020a7836 */ /* 0x000fca0000000000 */
[----:B------:R-:W-:-:S04]  /*16b0*/  SHF.R.U32.HI R10, RZ, 0x4, R10 ;  /* 0x00000004ff0a7819 */ /* 0x000fc8000001160a */
[----:B------:R-:W-:Y:S01]  /*16c0*/  LOP3.LUT R10, R10, 0x3fff, RZ, 0xc0, !PT ;  /* 0x00003fff0a0a7812 */ /* 0x000fe200078ec0ff */
[----:B--2---:R-:W-:Y:S06]  /*16d0*/  @P1 BRA `(.L_x_243) ;  /* 0x0000000000081947 */ /* 0x004fec0003800000 */
[----:B------:R-:W2:Y:S02]  /*16e0*/  SYNCS.PHASECHK.TRANS64.TRYWAIT P1, [R9+URZ+0x30c10], R12 ;  /* 0x030c100c090075a7 */ /* 0x000ea4000802017f */
[----:B--2---:R-:W-:Y:S05]  /*16f0*/  @!P1 BRA `(.L_x_244) ;  /* 0x0000005c009c9947 */ /* 0x004fea0003800000 */
.L_x_243:
[----:B------:R-:W-:Y:S05]  /*1700*/  WARPSYNC.ALL ;  /* 0x0000000000007948 */ /* 0x000fea0003800000 */
[----:B------:R-:W-:Y:S01]  /*1710*/  LOP3.LUT R11, R10, 0x10000, RZ, 0xfc, !PT ;  /* 0x000100000a0b7812 */ /* 0x000fe200078efcff */
[----:B------:R-:W-:Y:S01]  /*1720*/  IMAD R13, R225, 0x2000, R2 ;  /* 0x00002000e10d7824 */ /* 0x000fe200078e0202 */
[----:B------:R-:W3:Y:S04]  /*1730*/  LDL R15, [R1+0x4] ;  /* 0x00000400010f7983 */ /* 0x000ee80000100800 */
[----:B------:R-:W-:Y:S01]  /*1740*/  R2UR UR9, R13 ;  /* 0x000000000d0972ca */ /* 0x000fe200000e0000 */
[----:B------:R-:W-:Y:S01]  /*1750*/  IMAD R11, R8, 0x400, R11 ;  /* 0x00000400080b7824 */ /* 0x000fe200078e020b */
[----:B------:R-:W4:Y:S04]  /*1760*/  LDL R16, [R1+0x8] ;  /* 0x0000080001107983 */ /* 0x000f280000100800 */
[----:B------:R-:W-:Y:S01]  /*1770*/  R2UR UR8, R11 ;  /* 0x000000000b0872ca */ /* 0x000fe200000e0000 */
[----:B------:R-:W5:Y:S06]  /*1780*/  LDL R14, [R1] ;  /* 0x00000000010e7983 */ /* 0x000f6c0000100800 */
[----:B------:R-:W-:-:S04]  /*1790*/  USHF.R.U32.HI UR4, URZ, 0x4, UR9 ;  /* 0x000000043f047899 */ /* 0x000fc80008011609 */
[----:B------:R-:W-:Y:S01]  /*17a0*/  ULOP3.LUT UR4, UR4, 0x3fff, URZ, 0xc0, !UPT ;  /* 0x00003fff04047892 */ /* 0x000fe2000f8ec03f */
[----:B------:R-:W-:-:S03]  /*17b0*/  WARPGROUP.ARRIVE ;  /* 0x00000000000079c5 */ /* 0x000fc60000000000 */
[----:B------:R-:W-:Y:S01]  /*17c0*/  ULOP3.LUT UR10, UR4, 0x10000, URZ, 0xfc, !UPT ;  /* 0x00010000040a7892 */ /* 0x000fe2000f8efc3f */
[----:B------:R-:W-:Y:S01]  /*17d0*/  UMOV UR6, UR8 ;  /* 0x0000000800067c82 */ /* 0x000fe20008000000 */
[----:B------:R-:W-:Y:S01]  /*17e0*/  UMOV UR7, 0x40000040 ;  /* 0x4000004000077882 */ /* 0x000fe20000000000 */
[----:B------:R-:W-:-:S04]  /*17f0*/  UMOV UR5, 0x40000040 ;  /* 0x4000004000057882 */ /* 0x000fc80000000000 */
        /* <DEDUP_REMOVED lines=20> */
[C---:B---3--:R-:W-:Y:S02]  /*1940*/  IMAD R13, R8.reuse, 0x80, R15 ;  /* 0x00000080080d7824 */ /* 0x048fe400078e020f */
[C---:B----4-:R-:W-:Y:S02]  /*1950*/  IMAD R11, R8.reuse, 0x80, R16 ;  /* 0x00000080080b7824 */ /* 0x050fe400078e0210 */
[----:B-----5:R-:W-:-:S02]  /*1960*/  IMAD R15, R8, 0x80, R14 ;  /* 0x00000080080f7824 */ /* 0x020fc400078e020e */
[----:B------:R-:W-:Y:S02]  /*1970*/  IMAD R17, R8, 0x80, R237 ;  /* 0x0000008008117824 */ /* 0x000fe400078e02ed */
[C---:B------:R-:W-:Y:S02]  /*1980*/  IMAD R11, R4.reuse, 0x2, R11 ;  /* 0x00000002040b7824 */ /* 0x040fe400078e020b */
[C---:B------:R-:W-:Y:S02]  /*1990*/  IMAD R13, R4.reuse, 0x2, R13 ;  /* 0x00000002040d7824 */ /* 0x040fe400078e020d */
[C---:B------:R-:W-:Y:S02]  /*19a0*/  IMAD R15, R4.reuse, 0x2, R15 ;  /* 0x00000002040f7824 */ /* 0x040fe400078e020f */
[----:B------:R-:W-:Y:S02]  /*19b0*/  IMAD R17, R4, 0x2, R17 ;  /* 0x0000000204117824 */ /* 0x000fe400078e0211 */
[----:B------:R-:W-:Y:S01]  /*19c0*/  IMAD R20, R11, 0x4, R2 ;  /* 0x000000040b147824 */ /* 0x000fe200078e0202 */
[----:B------:R-:W-:-:S02]  /*19d0*/  WARPGROUP.DEPBAR.LE gsb0, 0x0 ;  /* 0x00008000000079c5 */ /* 0x000fc40000010000 */
[----:B------:R-:W-:-:S06]  /*19e0*/  WARPGROUP.ARRIVE ;  /* 0x00000000000079c5 */ /* 0x000fcc0000000000 */
[----:B------:R-:W-:Y:S01]  /*19f0*/  HGMMA.64x128x16.F32.BF16 R88, gdesc[UR4], R88, gsb0 ;  /* 0x01e00000045879f0 */ /* 0x000fe20008001858 */
[--C-:B------:R-:W-:Y:S02]  /*1a00*/  IMAD R234, R13, 0x4, R2.reuse ;  /* 0x000000040dea7824 */ /* 0x100fe400078e0202 */
[--C-:B------:R-:W-:Y:S02]  /*1a10*/  IMAD R222, R15, 0x4, R2.reuse ;  /* 0x000000040fde7824 */ /* 0x100fe400078e0202 */
[----:B------:R-:W-:Y:S02]  /*1a20*/  IMAD R216, R17, 0x4, R2 ;  /* 0x0000000411d87824 */ /* 0x000fe400078e0202 */
[----:B------:R-:W-:-:S04]  /*1a30*/  VIADD R220, R2, 0x20000 ;  /* 0x0002000002dc7836 */ /* 0x000fc80000000000 */
[--C-:B------:R-:W-:Y:S02]  /*1a40*/  IMAD R217, R11, 0x4, R220.reuse ;  /* 0x000000040bd97824 */ /* 0x100fe400078e02dc */
[--C-:B------:R-:W-:Y:S02]  /*1a50*/  IMAD R221, R13, 0x4, R220.reuse ;  /* 0x000000040ddd7824 */ /* 0x100fe400078e02dc */
[--C-:B------:R-:W-:Y:S02]  /*1a60*/  IMAD R219, R15, 0x4, R220.reuse ;  /* 0x000000040fdb7824 */ /* 0x100fe400078e02dc */
[----:B------:R-:W-:Y:S01]  /*1a70*/  IMAD R220, R17, 0x4, R220 ;  /* 0x0000000411dc7824 */ /* 0x000fe200078e02dc */
[----:B------:R-:W-:Y:S02]  /*1a80*/  WARPGROUP.DEPBAR.LE gsb0, 0x0 ;  /* 0x00008000000079c5 */ /* 0x000fe40000010000 */
[----:B------:R-:W3:Y:S04]  /*1a90*/  LDS R20, [R20+0x20000] ;  /* 0x0200000014147984 */ /* 0x000ee80000000800 */
[----:B------:R-:W4:Y:S04]  /*1aa0*/  LDS R234, [R234+0x20000] ;  /* 0x02000000eaea7984 */ /* 0x000f280000000800 */
[----:B------:R-:W1:Y:S04]  /*1ab0*/  LDS R222, [R222+0x20000] ;  /* 0x02000000dede7984 */ /* 0x000e680000000800 */
[----:B------:R-:W1:Y:S01]  /*1ac0*/  LDS R216, [R216+0x20000] ;  /* 0x02000000d8d87984 */ /* 0x000e620000000800 */
[----:B------:R-:W-:Y:S05]  /*1ad0*/  @!P0 BRA `(.L_x_245) ;  /* 0x0000000000048947 */ /* 0x000fea0003800000 */
[----:B------:R-:W-:Y:S01]  /*1ae0*/  BPT.TRAP 0x1 ;  /* 0x000000040000795c */ /* 0x000fe20000300000 */
.L_x_245:
[----:B------:R1:W1:Y:S01]  /*1af0*/  SYNCS.PHASECHK.TRANS64.TRYWAIT P1, [R9+URZ+0x30c30], R12 ;  /* 0x030c300c090075a7 */ /* 0x000262000802017f */
[----:B------:R-:W-:Y:S05]  /*1b00*/  @!P0 BRA `(.L_x_246) ;  /* 0x0000000000048947 */ /* 0x000fea0003800000 */
[----:B------:R-:W-:Y:S01]  /*1b10*/  BPT.TRAP 0x1 ;  /* 0x000000040000795c */ /* 0x000fe20000300000 */
.L_x_246:
[----:B------:R-:W-:-:S05]  /*1b20*/  VIADD R11, R2, 0x18000 ;  /* 0x00018000020b7836 */ /* 0x000fca0000000000 */
[----:B------:R-:W-:-:S04]  /*1b30*/  SHF.R.U32.HI R11, RZ, 0x4, R11 ;  /* 0x00000004ff0b7819 */ /* 0x000fc8000001160b */
[----:B------:R-:W-:-:S04]  /*1b40*/  LOP3.LUT R218, R11, 0x3fff, RZ, 0xc0, !PT ;  /* 0x00003fff0bda7812 */ /* 0x000fc800078ec0ff */
[----:B------:R-:W-:Y:S01]  /*1b50*/  LOP3.LUT R11, R218, 0x10000, RZ, 0xfc, !PT ;  /* 0x00010000da0b7812 */ /* 0x000fe200078efcff */
[----:B-1----:R-:W-:Y:S06]  /*1b60*/  @P1 BRA `(.L_x_247) ;  /* 0x0000000000081947 */ /* 0x002fec0003800000 */
[----:B------:R-:W1:Y:S02]  /*1b70*/  SYNCS.PHASECHK.TRANS64.TRYWAIT P1, [R9+URZ+0x30c30], R12 ;  /* 0x030c300c090075a7 */ /* 0x000e64000802017f */
[----:B-1----:R-:W-:Y:S05]  /*1b80*/  @!P1 BRA `(.L_x_248) ;  /* 0x00000058008c9947 */ /* 0x002fea0003800000 */
.L_x_247:
        /* <DEDUP_REMOVED lines=16> */
[----:B------:R-:W-:Y:S01]  /*1c90*/  VIADD R232, R3, 0x8 ;  /* 0x0000000803e87836 */ /* 0x000fe20000000000 */
[----:B------:R-:W-:Y:S01]  /*1ca0*/  ULDC UR10, c[0x0][0x744] ;  /* 0x0001d100000a7ab9 */ /* 0x000fe20000000800 */
[----:B------:R-:W5:Y:S01]  /*1cb0*/  SHFL.IDX PT, R11, R20, R3, 0x1f ;  /* 0x00001f03140b7589 */ /* 0x000f6200000e0000 */
[----:B------:R-:W-:Y:S01]  /*1cc0*/  UMOV UR6, UR8 ;  /* 0x0000000800067c82 */ /* 0x000fe20008000000 */
[----:B------:R-:W-:Y:S01]  /*1cd0*/  UMOV UR4, UR9 ;  /* 0x0000000900047c82 */ /* 0x000fe20008000000 */
[----:B------:R-:W-:Y:S01]  /*1ce0*/  FSEL R22, R95, -INF , P1 ;  /* 0xff8000005f167808 */ /* 0x000fe20000800000 */
[----:B------:R-:W-:Y:S01]  /*1cf0*/  HGMMA.64x128x16.F32.BF16 R24, gdesc[UR4], RZ, !UPT, gsb0 ;  /* 0x01e00000041879f0 */ /* 0x000fe2000c0018ff */
[----:B------:R-:W-:Y:S01]  /*1d00*/  UIADD3 UR6, UR8, 0x2, URZ ;  /* 0x0000000208067890 */ /* 0x000fe2000fffe03f */
[----:B------:R-:W4:Y:S01]  /*1d10*/  SHFL.IDX PT, R13, R20, R232, 0x1f ;  /* 0x00001fe8140d7589 */ /* 0x000f2200000e0000 */
[----:B------:R-:W-:Y:S01]  /*1d20*/  UIADD3 UR4, UR9, 0x2, URZ ;  /* 0x0000000209047890 */ /* 0x000fe2000fffe03f */
[C---:B------:R-:W-:Y:S01]  /*1d30*/  VIADD R227, R3.reuse, 0x1c ;  /* 0x0000001c03e37836 */ /* 0x040fe20000000000 */
[----:B------:R-:W-:Y:S01]  /*1d40*/  UMOV UR7, 0x40000040 ;  /* 0x4000004000077882 */ /* 0x000fe20000000000 */
[----:B------:R-:W-:Y:S01]  /*1d50*/  UMOV UR5, 0x40000040 ;  /* 0x4000004000057882 */ /* 0x000fe20000000000 */
[----:B------:R-:W-:Y:S01]  /*1d60*/  FSEL R19, R96, -INF , P2 ;  /* 0xff80000060137808 */ /* 0x000fe20001000000 */
[C---:B------:R-:W-:Y:S01]  /*1d70*/  VIADD R228, R3.reuse, 0x18 ;  /* 0x0000001803e47836 */ /* 0x040fe20000000000 */
[----:B------:R-:W-:Y:S01]  /*1d80*/  FSEL R21, R98, -INF , P1 ;  /* 0xff80000062157808 */ /* 0x000fe20000800000 */
[C---:B------:R-:W-:Y:S01]  /*1d90*/  VIADD R233, R3.reuse, 0x4 ;  /* 0x0000000403e97836 */ /* 0x040fe20000000000 */
[----:B------:R-:W-:Y:S01]  /*1da0*/  FSEL R88, R88, -INF , P2 ;  /* 0xff80000058587808 */ /* 0x000fe20001000000 */
[--C-:B-1----:R-:W-:Y:S01]  /*1db0*/  FFMA.FTZ R23, R18, UR10, -R15.reuse ;  /* 0x0000000a12177c23 */ /* 0x102fe2000801080f */
[----:B------:R-:W-:Y:S01]  /*1dc0*/  FFMA.FTZ R17, R22, UR10, -R15 ;  /* 0x0000000a16117c23 */ /* 0x000fe2000801080f */
[----:B------:R-:W-:Y:S01]  /*1dd0*/  VIADD R229, R3, 0x14 ;  /* 0x0000001403e57836 */ /* 0x000fe20000000000 */
[----:B--2---:R-:W1:Y:S01]  /*1de0*/  SHFL.IDX PT, R12, R20, R233, 0x1f ;  /* 0x00001fe9140c7589 */ /* 0x004e6200000e0000 */
        /* <DEDUP_REMOVED lines=10> */
[----:B----4-:R-:W-:Y:S01]  /*1e90*/  FFMA.FTZ R14, R94, UR10, -R13 ;  /* 0x0000000a5e0e7c23 */ /* 0x010fe2000801080d */
[----:B------:R-:W-:Y:S01]  /*1ea0*/  FSEL R94, R103, -INF , P1 ;  /* 0xff800000675e7808 */ /* 0x000fe20000800000 */
[----:B--2---:R-:W2:Y:S01]  /*1eb0*/  SHFL.IDX PT, R23, R20, R227, 0x1f ;  /* 0x00001fe314177589 */ /* 0x004ea200000e0000 */
[----:B------:R-:W-:-:S02]  /*1ec0*/  FSEL R102, R102, -INF , P1 ;  /* 0xff80000066667808 */ /* 0x000fc40000800000 */
[----:B------:R-:W-:Y:S01]  /*1ed0*/  FSEL R90, R90, -INF , P1 ;  /* 0xff8000005a5a7808 */ /* 0x000fe20000800000 */
[----:B------:R-:W-:Y:S01]  /*1ee0*/  SHFL.IDX PT, R98, R234, R230, 0x1f ;  /* 0x00001fe6ea627589 */ /* 0x000fe200000e0000 */
[----:B------:R-:W-:Y:S01]  /*1ef0*/  FSEL R89, R89, -INF , P2 ;  /* 0xff80000059597808 */ /* 0x000fe20001000000 */
[----:B------:R4:W-:Y:S01]  /*1f00*/  MUFU.EX2 R16, R22 ;  /* 0x0000001600107308 */ /* 0x0009e20000000800 */
[----:B-1----:R-:W-:Y:S01]  /*1f10*/  FSEL R88, R101, -INF , P2 ;  /* 0xff80000065587808 */ /* 0x002fe20001000000 */
[----:B------:R-:W-:Y:S01]  /*1f20*/  FFMA.FTZ R11, R90, UR10, -R11 ;  /* 0x0000000a5a0b7c23 */ /* 0x000fe2000801080b */
[----:B------:R-:W-:Y:S01]  /*1f30*/  FSEL R92, R92, -INF , P2 ;  /* 0xff8000005c5c7808 */ /* 0x000fe20001000000 */
[----:B------:R-:W1:Y:S01]  /*1f40*/  SHFL.IDX PT, R90, R234, R3, 0x1f ;  /* 0x00001f03ea5a7589 */ /* 0x000e6200000e0000 */
[----:B------:R-:W-:Y:S01]  /*1f50*/  FFMA.FTZ R89, R89, UR10, -R12 ;  /* 0x0000000a59597c23 */ /* 0x000fe2000801080c */
[----:B------:R-:W-:Y:S02]  /*1f60*/  FSEL R97, R97, -INF , P2 ;  /* 0xff80000061617808 */ /* 0x000fe40001000000 */
[----:B------:R-:W-:Y:S01]  /*1f70*/  FFMA.FTZ R92, R92, UR10, -R13 ;  /* 0x0000000a5c5c7c23 */ /* 0x000fe2000801080d */
[----:B------:R2:W-:Y:S01]  /*1f80*/  MUFU.EX2 R224, R89 ;  /* 0x0000005900e07308 */ /* 0x0005e20000000800 */
[--C-:B---3--:R-:W-:Y:S01]  /*1f90*/  FFMA.FTZ R100, R100, UR10, -R21.reuse ;  /* 0x0000000a64647c23 */ /* 0x108fe20008010815 */
[----:B----4-:R-:W-:Y:S01]  /*1fa0*/  FFMA.FTZ R22, R102, UR10, -R21 ;  /* 0x0000000a66167c23 */ /* 0x010fe20008010815 */
[----:B------:R-:W-:Y:S01]  /*1fb0*/  FSEL R99, R99, -INF , P1 ;  /* 0xff80000063637808 */ /* 0x000fe20000800000 */
[----:B------:R-:W-:Y:S01]  /*1fc0*/  SHFL.IDX PT, R96, R234, R231, 0x1f ;  /* 0x00001fe7ea607589 */ /* 0x000fe200000e0000 */
[----:B-----5:R-:W-:Y:S01]  /*1fd0*/  FFMA.FTZ R97, R97, UR10, -R18 ;  /* 0x0000000a61617c23 */ /* 0x020fe20008010812 */
[----:B------:R-:W-:-:S02]  /*1fe0*/  FSEL R91, R91, -INF , P1 ;  /* 0xff8000005b5b7808 */ /* 0x000fc40000800000 */
[----:B------:R3:W-:Y:S01]  /*1ff0*/  MUFU.EX2 R21, R100 ;  /* 0x0000006400157308 */ /* 0x0007e20000000800 */
[--C-:B--2---:R-:W-:Y:S01]  /*2000*/  FFMA.FTZ R95, R88, UR10, -R23.reuse ;  /* 0x0000000a585f7c23 */ /* 0x104fe20008010817 */
[----:B------:R-:W-:Y:S01]  /*2010*/  FFMA.FTZ R88, R94, UR10, -R23 ;  /* 0x0000000a5e587c23 */ /* 0x000fe20008010817 */
[----:B------:R-:W-:Y:S01]  /*2020*/  FSEL R89, R104, -INF , P2 ;  /* 0xff80000068597808 */ /* 0x000fe20001000000 */
[----:B------:R-:W2:Y:S01]  /*2030*/  SHFL.IDX PT, R94, R234, R232, 0x1f ;  /* 0x00001fe8ea5e7589 */ /* 0x000ea200000e0000 */
[----:B------:R-:W-:Y:S01]  /*2040*/  FFMA.FTZ R99, R99, UR10, -R18 ;  /* 0x0000000a63637c23 */ /* 0x000fe20008010812 */
[----:B------:R-:W-:Y:S01]  /*2050*/  FSEL R93, R108, -INF , P2 ;  /* 0xff8000006c5d7808 */ /* 0x000fe20001000000 */
[----:B------:R-:W-:Y:S01]  /*2060*/  FFMA.FTZ R12, R91, UR10, -R12 ;  /* 0x0000000a5b0c7c23 */ /* 0x000fe2000801080c */
[----:B------:R4:W-:Y:S01]  /*2070*/  MUFU.EX2 R13, R92 ;  /* 0x0000005c000d7308 */ /* 0x0009e20000000800 */
[----:B---3--:R-:W3:Y:S01]  /*2080*/  SHFL.IDX PT, R100, R234, R229, 0x1f ;  /* 0x00001fe5ea647589 */ /* 0x008ee200000e0000 */
[----:B------:R-:W-:Y:S01]  /*2090*/  FSEL R91, R106, -INF , P1 ;  /* 0xff8000006a5b7808 */ /* 0x000fe20000800000 */
[--C-:B-1----:R-:W-:Y:S01]  /*20a0*/  FFMA.FTZ R89, R89, UR10, -R90.reuse ;  /* 0x0000000a59597c23 */ /* 0x102fe2000801085a */
[----:B------:R-:W-:Y:S01]  /*20b0*/  FSEL R103, R114, -INF , P1 ;  /* 0xff80000072677808 */ /* 0x000fe20000800000 */
[----:B------:R-:W-:Y:S01]  /*20c0*/  SHFL.IDX PT, R104, R234, R227, 0x1f ;  /* 0x00001fe3ea687589 */ /* 0x000fe200000e0000 */
[----:B------:R-:W-:Y:S01]  /*20d0*/  FSEL R115, R115, -INF , P1 ;  /* 0xff80000073737808 */ /* 0x000fe20000800000 */
[----:B------:R-:W-:Y:S01]  /*20e0*/  FFMA.FTZ R90, R91, UR10, -R90 ;  /* 0x0000000a5b5a7c23 */ /* 0x000fe2000801085a */
[----:B------:R1:W-:Y:S01]  /*20f0*/  MUFU.EX2 R18, R97 ;  /* 0x0000006100127308 */ /* 0x0003e20000000800 */
[----:B----4-:R-:W4:Y:S01]  /*2100*/  SHFL.IDX PT, R92, R234, R233, 0x1f ;  /* 0x00001fe9ea5c7589 */ /* 0x010f2200000e0000 */
[----:B------:R-:W-:-:S02]  /*2110*/  FSEL R91, R105, -INF , P2 ;  /* 0xff800000695b7808 */ /* 0x000fc40001000000 */
[----:B------:R-:W-:Y:S01]  /*2120*/  FSEL R107, R107, -INF , P1 ;  /* 0xff8000006b6b7808 */ /* 0x000fe20000800000 */
[----:B------:R-:W5:Y:S01]  /*2130*/  SHFL.IDX PT, R101, R234, R228, 0x1f ;  /* 0x00001fe4ea657589 */ /* 0x000f6200000e0000 */
[----:B------:R-:W-:Y:S02]  /*2140*/  FSEL R119, R119, -INF , P1 ;  /* 0xff80000077777808 */ /* 0x000fe40000800000 */
[----:B------:R3:W-:Y:S01]  /*2150*/  MUFU.EX2 R20, R99 ;  /* 0x0000006300147308 */ /* 0x0007e20000000800 */
[----:B-1----:R-:W-:Y:S01]  /*2160*/  FSEL R97, R110, -INF , P1 ;  /* 0xff8000006e617808 */ /* 0x002fe20000800000 */
[----:B------:R-:W1:Y:S01]  /*2170*/  SHFL.IDX PT, R108, R222, R233, 0x1f ;  /* 0x00001fe9de6c7589 */ /* 0x000e6200000e0000 */
[----:B------:R-:W-:Y:S01]  /*2180*/  FSEL R111, R111, -INF , P1 ;  /* 0xff8000006f6f7808 */ /* 0x000fe20000800000 */
[--C-:B--2---:R-:W-:Y:S01]  /*2190*/  FFMA.FTZ R93, R93, UR10, -R94.reuse ;  /* 0x0000000a5d5d7c23 */ /* 0x104fe2000801085e */
[----:B------:R-:W-:Y:S01]  /*21a0*/  FSEL R102, R116, -INF , P2 ;  /* 0xff80000074667808 */ /* 0x000fe20001000000 */
[----:B------:R-:W-:Y:S01]  /*21b0*/  FFMA.FTZ R94, R97, UR10, -R94 ;  /* 0x0000000a615e7c23 */ /* 0x000fe2000801085e */
[----:B------:R-:W2:Y:S01]  /*21c0*/  SHFL.IDX PT, R106, R222, R3, 0x1f ;  /* 0x00001f03de6a7589 */ /* 0x000ea200000e0000 */
[----:B------:R-:W-:Y:S01]  /*21d0*/  FSEL R97, R112, -INF , P2 ;  /* 0xff80000070617808 */ /* 0x000fe20001000000 */
[----:B------:R4:W-:Y:S01]  /*21e0*/  MUFU.EX2 R23, R95 ;  /* 0x0000005f00177308 */ /* 0x0009e20000000800 */
[----:B---3--:R-:W-:Y:S01]  /*21f0*/  FSEL R99, R113, -INF , P2 ;  /* 0xff80000071637808 */ /* 0x008fe20001000000 */
[----:B------:R-:W3:Y:S01]  /*2200*/  SHFL.IDX PT, R112, R222, R231, 0x1f ;  /* 0x00001fe7de707589 */ /* 0x000ee200000e0000 */
[----:B------:R-:W-:Y:S01]  /*2210*/  FSEL R118, R118, -INF , P1 ;  /* 0xff80000076767808 */ /* 0x000fe20000800000 */
[--C-:B------:R-:W-:Y:S01]  /*2220*/  FFMA.FTZ R97, R97, UR10, -R98.reuse ;  /* 0x0000000a61617c23 */ /* 0x100fe20008010862 */
[----:B------:R-:W-:Y:S01]  /*2230*/  FFMA.FTZ R98, R103, UR10, -R98 ;  /* 0x0000000a67627c23 */ /* 0x000fe20008010862 */
[--C-:B------:R-:W-:Y:S01]  /*2240*/  FFMA.FTZ R99, R99, UR10, -R100.reuse ;  /* 0x0000000a63637c23 */ /* 0x100fe20008010864 */
[----:B------:R-:W-:Y:S01]  /*2250*/  FFMA.FTZ R100, R115, UR10, -R100 ;  /* 0x0000000a73647c23 */ /* 0x000fe20008010864 */
[----:B------:R-:W-:Y:S01]  /*2260*/  FSEL R103, R117, -INF , P2 ;  /* 0xff80000075677808 */ /* 0x000fe20001000000 */
[----:B------:R-:W3:Y:S01]  /*2270*/  SHFL.IDX PT, R114, R222, R230, 0x1f ;  /* 0x00001fe6de727589 */ /* 0x000ee200000e0000 */
[--C-:B----4-:R-:W-:Y:S01]  /*2280*/  FFMA.FTZ R91, R91, UR10, -R92.reuse ;  /* 0x0000000a5b5b7c23 */ /* 0x110fe2000801085c */
[----:B------:R-:W-:Y:S01]  /*2290*/  FSEL R95, R109, -INF , P2 ;  /* 0xff8000006d5f7808 */ /* 0x000fe20001000000 */
[----:B------:R-:W-:Y:S01]  /*22a0*/  FFMA.FTZ R92, R107, UR10, -R92 ;  /* 0x0000000a6b5c7c23 */ /* 0x000fe2000801085c */
[----:B------:R-:W4:Y:S01]  /*22b0*/  SHFL.IDX PT, R115, R222, R229, 0x1f ;  /* 0x00001fe5de737589 */ /* 0x000f2200000e0000 */
[--C-:B------:R-:W-:Y:S01]  /*22c0*/  FFMA.FTZ R103, R103, UR10, -R104.reuse ;  /* 0x0000000a67677c23 */ /* 0x100fe20008010868 */
[----:B------:R-:W-:Y:S01]  /*22d0*/  FFMA.FTZ R104, R119, UR10, -R104 ;  /* 0x0000000a77687c23 */ /* 0x000fe20008010868 */
[----:B------:R-:W-:Y:S01]  /*22e0*/  FSEL R107, R121, -INF , P2 ;  /* 0xff800000796b7808 */ /* 0x000fe20001000000 */
[----:B------:R-:W4:Y:S01]  /*22f0*/  SHFL.IDX PT, R109, R222, R232, 0x1f ;  /* 0x00001fe8de6d7589 */ /* 0x000f2200000e0000 */
[----:B------:R-:W-:Y:S01]  /*2300*/  FSEL R123, R123, -INF , P1 ;  /* 0xff8000007b7b7808 */ /* 0x000fe20000800000 */
[--C-:B------:R-:W-:Y:S01]  /*2310*/  FFMA.FTZ R95, R95, UR10, -R96.reuse ;  /* 0x0000000a5f5f7c23 */ /* 0x100fe20008010860 */
[----:B------:R-:W-:Y:S01]  /*2320*/  FFMA.FTZ R96, R111, UR10, -R96 ;  /* 0x0000000a6f607c23 */ /* 0x000fe20008010860 */
[----:B------:R-:W4:Y:S01]  /*2330*/  SHFL.IDX PT, R119, R222, R228, 0x1f ;  /* 0x00001fe4de777589 */ /* 0x000f2200000e0000 */
[----:B------:R-:W-:Y:S01]  /*2340*/  FSEL R105, R120, -INF , P2 ;  /* 0xff80000078697808 */ /* 0x000fe20001000000 */
[--C-:B-----5:R-:W-:Y:S01]  /*2350*/  FFMA.FTZ R102, R102, UR10, -R101.reuse ;  /* 0x0000000a66667c23 */ /* 0x120fe20008010865 */
[----:B------:R-:W-:Y:S01]  /*2360*/  FSEL R111, R122, -INF , P1 ;  /* 0xff8000007a6f7808 */ /* 0x000fe20000800000 */
[--C-:B-1----:R-:W-:Y:S01]  /*2370*/  FFMA.FTZ R107, R107, UR10, -R108.reuse ;  /* 0x0000000a6b6b7c23 */ /* 0x102fe2000801086c */
[----:B------:R-:W-:Y:S01]  /*2380*/  FSEL R110, R124, -INF , P2 ;  /* 0xff8000007c6e7808 */ /* 0x000fe20001000000 */
[----:B------:R-:W-:Y:S01]  /*2390*/  FFMA.FTZ R101, R118, UR10, -R101 ;  /* 0x0000000a76657c23 */ /* 0x000fe20008010865 */
[----:B------:R-:W-:Y:S01]  /*23a0*/  FFMA.FTZ R108, R123, UR10, -R108 ;  /* 0x0000000a7b6c7c23 */ /* 0x000fe2000801086c */
[----:B------:R-:W1:Y:S01]  /*23b0*/  SHFL.IDX PT, R124, R216, R232, 0x1f ;  /* 0x00001fe8d87c7589 */ /* 0x000e6200000e0000 */
[----:B------:R-:W-:Y:S01]  /*23c0*/  FSEL R118, R131, -INF , P1 ;  /* 0xff80000083767808 */ /* 0x000fe20000800000 */
[--C-:B--2---:R-:W-:Y:S01]  /*23d0*/  FFMA.FTZ R105, R105, UR10, -R106.reuse ;  /* 0x0000000a69697c23 */ /* 0x104fe2000801086a */
[----:B------:R-:W-:Y:S01]  /*23e0*/  FFMA.FTZ R106, R111, UR10, -R106 ;  /* 0x0000000a6f6a7c23 */ /* 0x000fe2000801086a */
[----:B------:R-:W2:Y:S01]  /*23f0*/  SHFL.IDX PT, R123, R216, R3, 0x1f ;  /* 0x00001f03d87b7589 */ /* 0x000ea200000e0000 */
[----:B------:R-:W-:Y:S01]  /*2400*/  FSEL R111, R125, -INF , P2 ;  /* 0xff8000007d6f7808 */ /* 0x000fe20001000000 */
[----:B------:R-:W5:Y:S01]  /*2410*/  MUFU.EX2 R11, R11 ;  /* 0x0000000b000b7308 */ /* 0x000f620000000800 */
[----:B------:R-:W-:Y:S01]  /*2420*/  FSEL R127, R127, -INF , P1 ;  /* 0xff8000007f7f7808 */ /* 0x000fe20000800000 */
[----:B------:R-:W5:Y:S01]  /*2430*/  SHFL.IDX PT, R131, R216, R233, 0x1f ;  /* 0x00001fe9d8837589 */ /* 0x000f6200000e0000 */
[----:B------:R-:W-:Y:S01]  /*2440*/  FSEL R113, R128, -INF , P2 ;  /* 0xff80000080717808 */ /* 0x000fe20001000000 */
[--C-:B---3--:R-:W-:Y:S01]  /*2450*/  FFMA.FTZ R111, R111, UR10, -R112.reuse ;  /* 0x0000000a6f6f7c23 */ /* 0x108fe20008010870 */
[----:B------:R-:W-:Y:S01]  /*2460*/  FSEL R116, R129, -INF , P2 ;  /* 0xff80000081747808 */ /* 0x000fe20001000000 */
[----:B------:R-:W-:Y:S01]  /*2470*/  FFMA.FTZ R112, R127, UR10, -R112 ;  /* 0x0000000a7f707c23 */ /* 0x000fe20008010870 */
[----:B------:R-:W-:Y:S01]  /*2480*/  FSEL R117, R130, -INF , P1 ;  /* 0xff80000082757808 */ /* 0x000fe20000800000 */
[--C-:B------:R-:W-:Y:S01]  /*2490*/  FFMA.FTZ R113, R113, UR10, -R114.reuse ;  /* 0x0000000a71717c23 */ /* 0x100fe20008010872 */
[----:B------:R-:W3:Y:S01]  /*24a0*/  SHFL.IDX PT, R127, R216, R231, 0x1f ;  /* 0x00001fe7d87f7589 */ /* 0x000ee200000e0000 */
[--C-:B----4-:R-:W-:Y:S01]  /*24b0*/  FFMA.FTZ R116, R116, UR10, -R115.reuse ;  /* 0x0000000a74747c23 */ /* 0x110fe20008010873 */
[----:B------:R-:W-:Y:S01]  /*24c0*/  FFMA.FTZ R115, R118, UR10, -R115 ;  /* 0x0000000a76737c23 */ /* 0x000fe20008010873 */
[----:B------:R-:W-:Y:S01]  /*24d0*/  FFMA.FTZ R114, R117, UR10, -R114 ;  /* 0x0000000a75727c23 */ /* 0x000fe20008010872 */
[----:B------:R-:W-:Y:S01]  /*24e0*/  FSEL R117, R132, -INF , P2 ;  /* 0xff80000084757808 */ /* 0x000fe20001000000 */
[----:B------:R-:W-:Y:S01]  /*24f0*/  FFMA.FTZ R110, R110, UR10, -R109 ;  /* 0x0000000a6e6e7c23 */ /* 0x000fe2000801086d */
[----:B------:R-:W-:-:S02]  /*2500*/  WARPGROUP.DEPBAR.LE gsb0, 0x0 ;  /* 0x00008000000079c5 */ /* 0x000fc40000010000 */
[----:B------:R-:W-:Y:S01]  /*2510*/  WARPGROUP.ARRIVE ;  /* 0x00000000000079c5 */ /* 0x000fe20000000000 */
[----:B------:R-:W-:Y:S01]  /*2520*/  FSEL R118, R134, -INF , P1 ;  /* 0xff80000086767808 */ /* 0x000fe20000800000 */
[----:B------:R-:W4:Y:S01]  /*2530*/  SHFL.IDX PT, R122, R222, R227, 0x1f ;  /* 0x00001fe3de7a7589 */ /* 0x000f2200000e0000 */
[----:B------:R-:W-:Y:S01]  /*2540*/  FSEL R126, R126, -INF , P1 ;  /* 0xff8000007e7e7808 */ /* 0x000fe20000800000 */
[--C-:B------:R-:W-:Y:S01]  /*2550*/  FFMA.FTZ R117, R117, UR10, -R119.reuse ;  /* 0x0000000a75757c23 */ /* 0x100fe20008010877 */
[----:B------:R-:W-:Y:S01]  /*2560*/  FSEL R138, R138, -INF , P1 ;  /* 0xff8000008a8a7808 */ /* 0x000fe20000800000 */
[----:B------:R-:W-:Y:S01]  /*2570*/  HGMMA.64x128x16.F32.BF16 R24, gdesc[UR4], R24, gsb0 ;  /* 0x01e00000041879f0 */ /* 0x000fe20008001818 */
[----:B------:R-:W-:Y:S01]  /*2580*/  UIADD3 UR6, UR8, 0x4, URZ ;  /* 0x0000000408067890 */ /* 0x000fe2000fffe03f */
[----:B------:R-:W-:Y:S01]  /*2590*/  FFMA.FTZ R118, R118, UR10, -R119 ;  /* 0x0000000a76767c23 */ /* 0x000fe20008010877 */
[----:B------:R-:W-:Y:S01]  /*25a0*/  UIADD3 UR4, UR9, 0x4, URZ ;  /* 0x0000000409047890 */ /* 0x000fe2000fffe03f */
[----:B------:R-:W-:Y:S01]  /*25b0*/  FFMA.FTZ R109, R126, UR10, -R109 ;  /* 0x0000000a7e6d7c23 */ /* 0x000fe2000801086d */
[----:B------:R-:W-:Y:S01]  /*25c0*/  UMOV UR7, 0x40000040 ;  /* 0x4000004000077882 */ /* 0x000fe20000000000 */
[----:B------:R-:W-:Y:S01]  /*25d0*/  UMOV UR5, 0x40000040 ;  /* 0x4000004000057882 */ /* 0x000fe20000000000 */
[----:B------:R-:W-:Y:S01]  /*25e0*/  FSEL R119, R140, -INF , P2 ;  /* 0xff8000008c777808 */ /* 0x000fe20001000000 */
[----:B------:R-:W4:Y:S01]  /*25f0*/  SHFL.IDX PT, R129, R216, R229, 0x1f ;  /* 0x00001fe5d8817589 */ /* 0x000f2200000e0000 */
[----:B------:R-:W-:Y:S01]  /*2600*/  FSEL R126, R136, -INF , P2 ;  /* 0xff800000887e7808 */ /* 0x000fe20001000000 */
[----:B------:R-:W-:Y:S01]  /*2610*/  MUFU.EX2 R12, R12 ;  /* 0x0000000c000c7308 */ /* 0x000fe20000000800 */
[----:B------:R-:W-:Y:S01]  /*2620*/  FSEL R132, R137, -INF , P2 ;  /* 0xff80000089847808 */ /* 0x000fe20001000000 */
[----:B-1----:R-:W-:Y:S01]  /*2630*/  FFMA.FTZ R128, R119, UR10, -R124 ;  /* 0x0000000a77807c23 */ /* 0x002fe2000801087c */
[----:B------:R-:W-:Y:S01]  /*2640*/  FSEL R120, R139, -INF , P1 ;  /* 0xff8000008b787808 */ /* 0x000fe20000800000 */
[--C-:B--2---:R-:W-:Y:S01]  /*2650*/  FFMA.FTZ R126, R126, UR10, -R123.reuse ;  /* 0x0000000a7e7e7c23 */ /* 0x104fe2000801087b */
[----:B------:R-:W1:Y:S01]  /*2660*/  SHFL.IDX PT, R119, R216, R227, 0x1f ;  /* 0x00001fe3d8777589 */ /* 0x000e6200000e0000 */
[----:B------:R-:W-:Y:S01]  /*2670*/  FFMA.FTZ R123, R138, UR10, -R123 ;  /* 0x0000000a8a7b7c23 */ /* 0x000fe2000801087b */
[--C-:B-----5:R-:W-:Y:S01]  /*2680*/  FFMA.FTZ R132, R132, UR10, -R131.reuse ;  /* 0x0000000a84847c23 */ /* 0x120fe20008010883 */
[----:B------:R-:W-:Y:S01]  /*2690*/  FFMA.FTZ R131, R120, UR10, -R131 ;  /* 0x0000000a78837c23 */ /* 0x000fe20008010883 */
[----:B------:R-:W-:Y:S01]  /*26a0*/  FSEL R130, R141, -INF , P2 ;  /* 0xff8000008d827808 */ /* 0x000fe20001000000 */
[----:B------:R-:W2:Y:S01]  /*26b0*/  SHFL.IDX PT, R134, R216, R230, 0x1f ;  /* 0x00001fe6d8867589 */ /* 0x000ea200000e0000 */
[----:B------:R-:W-:Y:S01]  /*26c0*/  FSEL R120, R143, -INF , P1 ;  /* 0xff8000008f787808 */ /* 0x000fe20000800000 */
[----:B------:R-:W-:Y:S01]  /*26d0*/  MUFU.EX2 R22, R22 ;  /* 0x0000001600167308 */ /* 0x000fe20000000800 */
[----:B------:R-:W-:Y:S01]  /*26e0*/  FSEL R133, R133, -INF , P2 ;  /* 0xff80000085857808 */ /* 0x000fe20001000000 */
[--C-:B---3--:R-:W-:Y:S01]  /*26f0*/  FFMA.FTZ R130, R130, UR10, -R127.reuse ;  /* 0x0000000a82827c23 */ /* 0x108fe2000801087f */
[----:B------:R-:W-:Y:S01]  /*2700*/  FSEL R136, R147, -INF , P1 ;  /* 0xff80000093887808 */ /* 0x000fe20000800000 */
[----:B------:R-:W-:Y:S01]  /*2710*/  FFMA.FTZ R127, R120, UR10, -R127 ;  /* 0x0000000a787f7c23 */ /* 0x000fe2000801087f */
[----:B------:R-:W-:Y:S01]  /*2720*/  FSEL R120, R145, -INF , P2 ;  /* 0xff80000091787808 */ /* 0x000fe20001000000 */
[--C-:B----4-:R-:W-:Y:S01]  /*2730*/  FFMA.FTZ R222, R133, UR10, -R122.reuse ;  /* 0x0000000a85de7c23 */ /* 0x110fe2000801087a */
[----:B------:R-:W-:Y:S01]  /*2740*/  FSEL R135, R135, -INF , P1 ;  /* 0xff80000087877808 */ /* 0x000fe20000800000 */
[----:B------:R-:W-:Y:S01]  /*2750*/  MUFU.EX2 R88, R88 ;  /* 0x0000005800587308 */ /* 0x000fe20000000800 */
[----:B------:R-:W-:Y:S01]  /*2760*/  FSEL R121, R142, -INF , P1 ;  /* 0xff8000008e797808 */ /* 0x000fe20000800000 */
[--C-:B------:R-:W-:Y:S01]  /*2770*/  FFMA.FTZ R133, R120, UR10, -R129.reuse ;  /* 0x0000000a78857c23 */ /* 0x100fe20008010881 */
[----:B------:R-:W-:Y:S01]  /*2780*/  FFMA.FTZ R129, R136, UR10, -R129 ;  /* 0x0000000a88817c23 */ /* 0x000fe20008010881 */
[----:B------:R-:W-:Y:S01]  /*2790*/  FSEL R120, R149, -INF , P2 ;  /* 0xff80000095787808 */ /* 0x000fe20001000000 */
[----:B------:R-:W-:Y:S01]  /*27a0*/  FFMA.FTZ R122, R135, UR10, -R122 ;  /* 0x0000000a877a7c23 */ /* 0x000fe2000801087a */
[----:B------:R-:W-:Y:S01]  /*27b0*/  FSEL R136, R151, -INF , P1 ;  /* 0xff80000097887808 */ /* 0x000fe20000800000 */
[----:B------:R-:W-:Y:S01]  /*27c0*/  FFMA.FTZ R124, R121, UR10, -R124 ;  /* 0x0000000a797c7c23 */ /* 0x000fe2000801087c */
[----:B------:R-:W-:Y:S01]  /*27d0*/  FSEL R125, R146, -INF , P1 ;  /* 0xff800000927d7808 */ /* 0x000fe20000800000 */
[--C-:B-1----:R-:W-:Y:S01]  /*27e0*/  FFMA.FTZ R120, R120, UR10, -R119.reuse ;  /* 0x0000000a78787c23 */ /* 0x102fe20008010877 */
[----:B------:R-:W1:Y:S01]  /*27f0*/  SHFL.IDX PT, R121, R216, R228, 0x1f ;  /* 0x00001fe4d8797589 */ /* 0x000e6200000e0000 */
[----:B------:R-:W-:Y:S01]  /*2800*/  FFMA.FTZ R119, R136, UR10, -R119 ;  /* 0x0000000a88777c23 */ /* 0x000fe20008010877 */
[----:B------:R-:W-:Y:S01]  /*2810*/  FSEL R135, R144, -INF , P2 ;  /* 0xff80000090877808 */ /* 0x000fe20001000000 */
[----:B------:R-:W3:Y:S01]  /*2820*/  MUFU.EX2 R14, R14 ;  /* 0x0000000e000e7308 */ /* 0x000ee20000000800 */
[----:B------:R-:W-:Y:S01]  /*2830*/  FSEL R148, R148, -INF , P2 ;  /* 0xff80000094947808 */ /* 0x000fe20001000000 */
[----:B------:R-:W-:Y:S01]  /*2840*/  VIADD R234, R2, 0x20c00 ;  /* 0x00020c0002ea7836 */ /* 0x000fe20000000000 */
[----:B------:R-:W-:Y:S01]  /*2850*/  FSEL R150, R150, -INF , P1 ;  /* 0xff80000096967808 */ /* 0x000fe20000800000 */
[--C-:B--2---:R-:W-:Y:S01]  /*2860*/  FFMA.FTZ R135, R135, UR10, -R134.reuse ;  /* 0x0000000a87877c23 */ /* 0x104fe20008010886 */
[----:B------:R-:W-:-:S03]  /*2870*/  FFMA.FTZ R134, R125, UR10, -R134 ;  /* 0x0000000a7d867c23 */ /* 0x000fc60008010886 */
[----:B------:R-:W-:Y:S08]  /*2880*/  MUFU.EX2 R17, R17 ;  /* 0x0000001100117308 */ /* 0x000ff00000000800 */
[----:B------:R-:W-:Y:S01]  /*2890*/  MUFU.EX2 R116, R116 ;  /* 0x0000007400747308 */ /* 0x000fe20000000800 */
[--C-:B-1----:R-:W-:Y:S01]  /*28a0*/  FFMA.FTZ R125, R148, UR10, -R121.reuse ;  /* 0x0000000a947d7c23 */ /* 0x102fe20008010879 */
[----:B------:R-:W-:-:S06]  /*28b0*/  FFMA.FTZ R121, R150, UR10, -R121 ;  /* 0x0000000a96797c23 */ /* 0x000fcc0008010879 */
[----:B------:R-:W-:Y:S08]  /*28c0*/  MUFU.EX2 R114, R114 ;  /* 0x0000007200727308 */ /* 0x000ff00000000800 */
[----:B------:R-:W1:Y:S08]  /*28d0*/  MUFU.EX2 R89, R89 ;  /* 0x0000005900597308 */ /* 0x000e700000000800 */
[----:B------:R-:W2:Y:S08]  /*28e0*/  MUFU.EX2 R91, R91 ;  /* 0x0000005b005b7308 */ /* 0x000eb00000000800 */
[----:B------:R-:W4:Y:S08]  /*28f0*/  MUFU.EX2 R110, R110 ;  /* 0x0000006e006e7308 */ /* 0x000f300000000800 */
[----:B------:R-:W5:Y:S08]  /*2900*/  MUFU.EX2 R109, R109 ;  /* 0x0000006d006d7308 */ /* 0x000f700000000800 */
[----:B------:R-:W-:Y:S08]  /*2910*/  MUFU.EX2 R111, R111 ;  /* 0x0000006f006f7308 */ /* 0x000ff00000000800 */
[----:B------:R-:W-:Y:S08]  /*2920*/  MUFU.EX2 R112, R112 ;  /* 0x0000007000707308 */ /* 0x000ff00000000800 */
[----:B------:R-:W5:Y:S08]  /*2930*/  MUFU.EX2 R113, R113 ;  /* 0x0000007100717308 */ /* 0x000f700000000800 */
[----:B------:R-:W-:Y:S01]  /*2940*/  MUFU.EX2 R117, R117 ;  /* 0x0000007500757308 */ /* 0x000fe20000000800 */
[----:B------:R-:W-:-:S02]  /*2950*/  WARPGROUP.DEPBAR.LE gsb0, 0x0 ;  /* 0x00008000000079c5 */ /* 0x000fc40000010000 */
[----:B------:R-:W-:-:S05]  /*2960*/  WARPGROUP.ARRIVE ;  /* 0x00000000000079c5 */ /* 0x000fca0000000000 */
[----:B------:R-:W5:Y:S01]  /*2970*/  MUFU.EX2 R19, R19 ;  /* 0x0000001300137308 */ /* 0x000f620000000800 */
[----:B------:R-:W-:Y:S01]  /*2980*/  HGMMA.64x128x16.F32.BF16 R24, gdesc[UR4], R24, gsb0 ;  /* 0x01e00000041879f0 */ /* 0x000fe20008001818 */
[----:B------:R-:W-:Y:S02]  /*2990*/  UIADD3 UR6, UR8, 0x6, URZ ;  /* 0x0000000608067890 */ /* 0x000fe4000fffe03f */
[----:B------:R-:W-:Y:S01]  /*29a0*/  UIADD3 UR4, UR9, 0x6, URZ ;  /* 0x0000000609047890 */ /* 0x000fe2000fffe03f */
[----:B------:R-:W-:Y:S01]  /*29b0*/  UMOV UR7, 0x40000040 ;  /* 0x4000004000077882 */ /* 0x000fe20000000000 */
[----:B------:R-:W-:Y:S02]  /*29c0*/  UMOV UR5, 0x40000040 ;  /* 0x4000004000057882 */ /* 0x000fe40000000000 */
[----:B------:R-:W-:Y:S08]  /*29d0*/  MUFU.EX2 R105, R105 ;  /* 0x0000006900697308 */ /* 0x000ff00000000800 */
[----:B------:R-:W-:Y:S08]  /*29e0*/  MUFU.EX2 R106, R106 ;  /* 0x0000006a006a7308 */ /* 0x000ff00000000800 */
[----:B------:R-:W-:Y:S08]  /*29f0*/  MUFU.EX2 R107, R107 ;  /* 0x0000006b006b7308 */ /* 0x000ff00000000800 */
[----:B------:R-:W-:Y:S08]  /*2a00*/  MUFU.EX2 R108, R108 ;  /* 0x0000006c006c7308 */ /* 0x000ff00000000800 */
[----:B------:R-:W-:Y:S08]  /*2a10*/  MUFU.EX2 R118, R118 ;  /* 0x0000007600767308 */ /* 0x000ff00000000800 */
        /* <DEDUP_REMOVED lines=34> */
[----:B------:R-:W3:Y:S04]  /*2c40*/  LDS R217, [R217+0x400] ;  /* 0x00040000d9d97984 */ /* 0x000ee80000000800 */
[----:B------:R-:W-:Y:S04]  /*2c50*/  LDS R221, [R221+0x400] ;  /* 0x00040000dddd7984 */ /* 0x000fe80000000800 */
[----:B------:R-:W-:Y:S04]  /*2c60*/  LDS R220, [R220+0x400] ;  /* 0x00040000dcdc7984 */ /* 0x000fe80000000800 */
[----:B------:R-:W-:Y:S04]  /*2c70*/  LDS R219, [R219+0x400] ;  /* 0x00040000dbdb7984 */ /* 0x000fe80000000800 */
[----:B---3--:R-:W3:Y:S04]  /*2c80*/  SHFL.IDX PT, R137, R217, R3, 0x1f ;  /* 0x00001f03d9897589 */ /* 0x008ee800000e0000 */
[----:B------:R-:W1:Y:S04]  /*2c90*/  SHFL.IDX PT, R138, R217, R233, 0x1f ;  /* 0x00001fe9d98a7589 */ /* 0x000e6800000e0000 */
[----:B------:R-:W2:Y:S04]  /*2ca0*/  SHFL.IDX PT, R141, R217, R232, 0x1f ;  /* 0x00001fe8d98d7589 */ /* 0x000ea800000e0000 */
[----:B------:R-:W4:Y:S04]  /*2cb0*/  SHFL.IDX PT, R143, R217, R229, 0x1f ;  /* 0x00001fe5d98f7589 */ /* 0x000f2800000e0000 */
[----:B------:R-:W5:Y:S04]  /*2cc0*/  SHFL.IDX PT, R139, R217, R231, 0x1f ;  /* 0x00001fe7d98b7589 */ /* 0x000f6800000e0000 */
[----:B------:R-:W5:Y:S01]  /*2cd0*/  SHFL.IDX PT, R140, R217, R230, 0x1f ;  /* 0x00001fe6d98c7589 */ /* 0x000f6200000e0000 */
[--C-:B---3--:R-:W-:Y:S01]  /*2ce0*/  FADD.FTZ R24, R24, -R137.reuse ;  /* 0x8000008918187221 */ /* 0x108fe20000010000 */
[----:B------:R-:W-:-:S02]  /*2cf0*/  FADD.FTZ R26, R26, -R137 ;  /* 0x800000891a1a7221 */ /* 0x000fc40000010000 */
[----:B------:R-:W3:Y:S01]  /*2d00*/  SHFL.IDX PT, R145, R217, R228, 0x1f ;  /* 0x00001fe4d9917589 */ /* 0x000ee200000e0000 */
[--C-:B-1----:R-:W-:Y:S01]  /*2d10*/  FADD.FTZ R136, R25, -R138.reuse ;  /* 0x8000008a19887221 */ /* 0x102fe20000010000 */
[----:B------:R-:W-:Y:S02]  /*2d20*/  FADD.FTZ R137, R27, -R138 ;  /* 0x8000008a1b897221 */ /* 0x000fe40000010000 */
[----:B------:R-:W1:Y:S01]  /*2d30*/  SHFL.IDX PT, R217, R217, R227, 0x1f ;  /* 0x00001fe3d9d97589 */ /* 0x000e6200000e0000 */
[----:B------:R-:W-:Y:S01]  /*2d40*/  FMUL.FTZ R26, R11, R26 ;  /* 0x0000001a0b1a7220 */ /* 0x000fe20000410000 */
[--C-:B--2---:R-:W-:Y:S01]  /*2d50*/  FADD.FTZ R138, R28, -R141.reuse ;  /* 0x8000008d1c8a7221 */ /* 0x104fe20000010000 */
[----:B------:R-:W-:Y:S01]  /*2d60*/  FADD.FTZ R25, R30, -R141 ;  /* 0x8000008d1e197221 */ /* 0x000fe20000010000 */
[----:B------:R-:W2:Y:S01]  /*2d70*/  SHFL.IDX PT, R146, R221, R3, 0x1f ;  /* 0x00001f03dd927589 */ /* 0x000ea200000e0000 */
[----:B------:R-:W-:Y:S01]  /*2d80*/  MUFU.EX2 R30, R126 ;  /* 0x0000007e001e7308 */ /* 0x000fe20000000800 */
[--C-:B----4-:R-:W-:Y:S01]  /*2d90*/  FADD.FTZ R141, R33, -R143.reuse ;  /* 0x8000008f218d7221 */ /* 0x110fe20000010000 */
[----:B------:R-:W-:Y:S01]  /*2da0*/  FADD.FTZ R143, R35, -R143 ;  /* 0x8000008f238f7221 */ /* 0x000fe20000010000 */
[----:B------:R-:W4:Y:S01]  /*2db0*/  SHFL.IDX PT, R33, R221, R230, 0x1f ;  /* 0x00001fe6dd217589 */ /* 0x000f2200000e0000 */
[----:B------:R-:W-:Y:S01]  /*2dc0*/  FMUL.FTZ R25, R14, R25 ;  /* 0x000000190e197220 */ /* 0x000fe20000410000 */
[--C-:B-----5:R-:W-:Y:S01]  /*2dd0*/  FADD.FTZ R142, R29, -R139.reuse ;  /* 0x8000008b1d8e7221 */ /* 0x120fe20000010000 */
[----:B------:R-:W-:Y:S01]  /*2de0*/  FADD.FTZ R27, R31, -R139 ;  /* 0x8000008b1f1b7221 */ /* 0x000fe20000010000 */
[----:B------:R-:W5:Y:S01]  /*2df0*/  SHFL.IDX PT, R35, R221, R229, 0x1f ;  /* 0x00001fe5dd237589 */ /* 0x000f6200000e0000 */
[----:B------:R1:W-:Y:S01]  /*2e00*/  MUFU.EX2 R29, R122 ;  /* 0x0000007a001d7308 */ /* 0x0003e20000000800 */
[--C-:B------:R-:W-:Y:S01]  /*2e10*/  FADD.FTZ R139, R32, -R140.reuse ;  /* 0x8000008c208b7221 */ /* 0x100fe20000010000 */
[----:B------:R-:W-:Y:S01]  /*2e20*/  FADD.FTZ R140, R34, -R140 ;  /* 0x8000008c228c7221 */ /* 0x000fe20000010000 */
[----:B------:R-:W5:Y:S01]  /*2e30*/  SHFL.IDX PT, R32, R221, R233, 0x1f ;  /* 0x00001fe9dd207589 */ /* 0x000f6200000e0000 */
[----:B------:R-:W-:-:S03]  /*2e40*/  FMUL.FTZ R141, R18, R141 ;  /* 0x0000008d128d7220 */ /* 0x000fc60000410000 */
[----:B------:R-:W5:Y:S01]  /*2e50*/  SHFL.IDX PT, R34, R221, R228, 0x1f ;  /* 0x00001fe4dd227589 */ /* 0x000f6200000e0000 */
[--C-:B---3--:R-:W-:Y:S01]  /*2e60*/  FADD.FTZ R144, R36, -R145.reuse ;  /* 0x8000009124907221 */ /* 0x108fe20000010000 */
[----:B------:R-:W-:Y:S01]  /*2e70*/  FADD.FTZ R38, R38, -R145 ;  /* 0x8000009126267221 */ /* 0x000fe20000010000 */
[----:B------:R-:W-:Y:S01]  /*2e80*/  MUFU.EX2 R31, R123 ;  /* 0x0000007b001f7308 */ /* 0x000fe20000000800 */
[----:B-1----:R-:W1:Y:S01]  /*2e90*/  SHFL.IDX PT, R122, R221, R232, 0x1f ;  /* 0x00001fe8dd7a7589 */ /* 0x002e6200000e0000 */
[--C-:B------:R-:W-:Y:S01]  /*2ea0*/  FADD.FTZ R37, R37, -R217.reuse ;  /* 0x800000d925257221 */ /* 0x100fe20000010000 */
[----:B------:R-:W-:Y:S01]  /*2eb0*/  FADD.FTZ R39, R39, -R217 ;  /* 0x800000d927277221 */ /* 0x000fe20000010000 */
[----:B------:R-:W-:Y:S01]  /*2ec0*/  FMUL.FTZ R38, R22, R38 ;  /* 0x0000002616267220 */ /* 0x000fe20000410000 */
[----:B------:R-:W3:Y:S01]  /*2ed0*/  SHFL.IDX PT, R216, R219, R232, 0x1f ;  /* 0x00001fe8dbd87589 */ /* 0x000ee200000e0000 */
[--C-:B--2---:R-:W-:Y:S01]  /*2ee0*/  FADD.FTZ R40, R40, -R146.reuse ;  /* 0x8000009228287221 */ /* 0x104fe20000010000 */
[----:B------:R-:W-:Y:S01]  /*2ef0*/  FADD.FTZ R42, R42, -R146 ;  /* 0x800000922a2a7221 */ /* 0x000fe20000010000 */
[----:B------:R-:W2:Y:S01]  /*2f00*/  MUFU.EX2 R28, R222 ;  /* 0x000000de001c7308 */ /* 0x000ea20000000800 */
        /* <DEDUP_REMOVED lines=11> */
[----:B------:R-:W-:Y:S01]  /*2fc0*/  FMUL.FTZ R40, R89, R40 ;  /* 0x0000002859287220 */ /* 0x000fe20000410000 */
[--C-:B------:R-:W-:Y:S01]  /*2fd0*/  FADD.FTZ R52, R52, -R34.reuse ;  /* 0x8000002234347221 */ /* 0x100fe20000010000 */
[----:B------:R-:W-:Y:S01]  /*2fe0*/  FADD.FTZ R54, R54, -R34 ;  /* 0x8000002236367221 */ /* 0x000fe20000010000 */
[----:B------:R-:W5:Y:S01]  /*2ff0*/  SHFL.IDX PT, R126, R219, R228, 0x1f ;  /* 0x00001fe4db7e7589 */ /* 0x000f6200000e0000 */
[----:B------:R-:W5:Y:S01]  /*3000*/  MUFU.EX2 R32, R132 ;  /* 0x0000008400207308 */ /* 0x000f620000000800 */
[--C-:B-1----:R-:W-:Y:S01]  /*3010*/  FADD.FTZ R44, R44, -R122.reuse ;  /* 0x8000007a2c2c7221 */ /* 0x102fe20000010000 */
[----:B------:R-:W-:Y:S01]  /*3020*/  FADD.FTZ R46, R46, -R122 ;  /* 0x8000007a2e2e7221 */ /* 0x000fe20000010000 */
[----:B--2---:R-:W-:Y:S01]  /*3030*/  SHFL.IDX PT, R131, R220, R227, 0x1f ;  /* 0x00001fe3dc837589 */ /* 0x004fe200000e0000 */
[----:B------:R-:W-:Y:S01]  /*3040*/  FMUL.FTZ R41, R91, R41 ;  /* 0x000000295b297220 */ /* 0x000fe20000410000 */
[--C-:B---3--:R-:W-:Y:S01]  /*3050*/  FADD.FTZ R60, R60, -R216.reuse ;  /* 0x800000d83c3c7221 */ /* 0x108fe20000010000 */
[----:B------:R-:W-:Y:S01]  /*3060*/  FADD.FTZ R62, R62, -R216 ;  /* 0x800000d83e3e7221 */ /* 0x000fe20000010000 */
[----:B------:R-:W1:Y:S01]  /*3070*/  SHFL.IDX PT, R122, R219, R229, 0x1f ;  /* 0x00001fe5db7a7589 */ /* 0x000e6200000e0000 */
[----:B------:R-:W-:Y:S01]  /*3080*/  MUFU.EX2 R34, R128 ;  /* 0x0000008000227308 */ /* 0x000fe20000000800 */
[----:B------:R-:W-:Y:S01]  /*3090*/  FMUL.FTZ R60, R110, R60 ;  /* 0x0000003c6e3c7220 */ /* 0x000fe20000410000 */
[----:B------:R-:W-:Y:S01]  /*30a0*/  FMUL.FTZ R62, R109, R62 ;  /* 0x0000003e6d3e7220 */ /* 0x000fe20000410000 */
[----:B------:R-:W2:Y:S01]  /*30b0*/  SHFL.IDX PT, R218, R219, R233, 0x1f ;  /* 0x00001fe9dbda7589 */ /* 0x000ea200000e0000 */
[--C-:B----4-:R-:W-:Y:S01]  /*30c0*/  FADD.FTZ R216, R81, -R145.reuse ;  /* 0x8000009151d87221 */ /* 0x110fe20000010000 */
[----:B------:R-:W-:Y:S01]  /*30d0*/  FADD.FTZ R145, R83, -R145 ;  /* 0x8000009153917221 */ /* 0x000fe20000010000 */
[----:B------:R-:W-:Y:S01]  /*30e0*/  F2FP.BF16.F32.PACK_AB R83, R39, R38 ;  /* 0x000000262753723e */ /* 0x000fe200000010ff */
[----:B------:R-:W3:Y:S01]  /*30f0*/  SHFL.IDX PT, R151, R219, R231, 0x1f ;  /* 0x00001fe7db977589 */ /* 0x000ee200000e0000 */
[----:B------:R4:W3:Y:S01]  /*3100*/  MUFU.EX2 R35, R124 ;  /* 0x0000007c00237308 */ /* 0x0008e20000000800 */
[--C-:B-----5:R-:W-:Y:S01]  /*3110*/  FADD.FTZ R45, R45, -R36.reuse ;  /* 0x800000242d2d7221 */ /* 0x120fe20000010000 */
[----:B------:R-:W-:Y:S01]  /*3120*/  FADD.FTZ R47, R47, -R36 ;  /* 0x800000242f2f7221 */ /* 0x000fe20000010000 */
[----:B------:R-:W5:Y:S01]  /*3130*/  SHFL.IDX PT, R123, R219, R227, 0x1f ;  /* 0x00001fe3db7b7589 */ /* 0x000f6200000e0000 */
[--C-:B------:R-:W-:Y:S01]  /*3140*/  FADD.FTZ R66, R66, -R148.reuse ;  /* 0x8000009442427221 */ /* 0x100fe20000010000 */
[----:B------:R-:W-:Y:S01]  /*3150*/  FADD.FTZ R64, R64, -R148 ;  /* 0x8000009440407221 */ /* 0x000fe20000010000 */
[----:B------:R-:W-:Y:S01]  /*3160*/  FMUL.FTZ R37, R23, R37 ;  /* 0x0000002517257220 */ /* 0x000fe20000410000 */
[----:B------:R-:W5:Y:S01]  /*3170*/  SHFL.IDX PT, R149, R220, R228, 0x1f ;  /* 0x00001fe4dc957589 */ /* 0x000f6200000e0000 */
[----:B------:R5:W5:Y:S01]  /*3180*/  MUFU.EX2 R36, R130 ;  /* 0x0000008200247308 */ /* 0x000b620000000800 */
[----:B----4-:R-:W-:Y:S01]  /*3190*/  FADD.FTZ R124, R68, -R126 ;  /* 0x8000007e447c7221 */ /* 0x010fe20000010000 */
[----:B------:R-:W-:Y:S01]  /*31a0*/  FMUL.FTZ R64, R113, R64 ;  /* 0x0000004071407220 */ /* 0x000fe20000410000 */
[----:B------:R4:W5:Y:S01]  /*31b0*/  SHFL.IDX PT, R217, R219, R3, 0x1f ;  /* 0x00001f03dbd97589 */ /* 0x00096200000e0000 */
[----:B------:R-:W-:Y:S01]  /*31c0*/  FMUL.FTZ R81, R19, R140 ;  /* 0x0000008c13517220 */ /* 0x000fe20000410000 */
[----:B------:R-:W-:Y:S01]  /*31d0*/  FMUL.FTZ R68, R20, R143 ;  /* 0x0000008f14447220 */ /* 0x000fe20000410000 */
[----:B------:R-:W-:Y:S01]  /*31e0*/  FMUL.FTZ R42, R90, R42 ;  /* 0x0000002a5a2a7220 */ /* 0x000fe20000410000 */
[----:B------:R-:W5:Y:S01]  /*31f0*/  SHFL.IDX PT, R150, R220, R232, 0x1f ;  /* 0x00001fe8dc967589 */ /* 0x000f6200000e0000 */
[--C-:B-1----:R-:W-:Y:S01]  /*3200*/  FADD.FTZ R65, R65, -R122.reuse ;  /* 0x8000007a41417221 */ /* 0x102fe20000010000 */
[----:B------:R-:W-:Y:S01]  /*3210*/  FADD.FTZ R122, R67, -R122 ;  /* 0x8000007a437a7221 */ /* 0x000fe20000010000 */
[----:B------:R-:W-:Y:S01]  /*3220*/  FADD.FTZ R67, R70, -R126 ;  /* 0x8000007e46437221 */ /* 0x000fe20000010000 */
[----:B------:R-:W1:Y:S01]  /*3230*/  SHFL.IDX PT, R147, R220, R231, 0x1f ;  /* 0x00001fe7dc937589 */ /* 0x000e6200000e0000 */
[----:B------:R-:W1:Y:S01]  /*3240*/  MUFU.EX2 R38, R119 ;  /* 0x0000007700267308 */ /* 0x000e620000000800 */
[----:B----4-:R-:W-:Y:S01]  /*3250*/  FADD.FTZ R219, R85, -R131 ;  /* 0x8000008355db7221 */ /* 0x010fe20000010000 */
[----:B------:R-:W-:Y:S01]  /*3260*/  FMUL.FTZ R85, R12, R137 ;  /* 0x000000890c557220 */ /* 0x000fe20000410000 */
[----:B------:R-:W4:Y:S01]  /*3270*/  SHFL.IDX PT, R146, R220, R233, 0x1f ;  /* 0x00001fe9dc927589 */ /* 0x000f2200000e0000 */
[--C-:B--2---:R-:W-:Y:S01]  /*3280*/  FADD.FTZ R57, R57, -R218.reuse ;  /* 0x800000da39397221 */ /* 0x104fe20000010000 */
[----:B------:R-:W-:Y:S01]  /*3290*/  FADD.FTZ R59, R59, -R218 ;  /* 0x800000da3b3b7221 */ /* 0x000fe20000010000 */
[--C-:B---3--:R-:W-:Y:S01]  /*32a0*/  FADD.FTZ R61, R61, -R151.reuse ;  /* 0x800000973d3d7221 */ /* 0x108fe20000010000 */
[----:B------:R-:W2:Y:S01]  /*32b0*/  SHFL.IDX PT, R132, R220, R230, 0x1f ;  /* 0x00001fe6dc847589 */ /* 0x000ea200000e0000 */
[----:B------:R-:W-:Y:S01]  /*32c0*/  F2FP.BF16.F32.PACK_AB R85, R85, R26 ;  /* 0x0000001a5555723e */ /* 0x000fe200000010ff */
[----:B------:R-:W-:Y:S01]  /*32d0*/  FMUL.FTZ R26, R17, R27 ;  /* 0x0000001b111a7220 */ /* 0x000fe20000410000 */
[----:B------:R-:W-:Y:S01]  /*32e0*/  FADD.FTZ R63, R63, -R151 ;  /* 0x800000973f3f7221 */ /* 0x000fe20000010000 */
[----:B------:R-:W3:Y:S01]  /*32f0*/  SHFL.IDX PT, R128, R220, R3, 0x1f ;  /* 0x00001f03dc807589 */ /* 0x000ee200000e0000 */
[----:B-----5:R-:W-:Y:S01]  /*3300*/  FADD.FTZ R70, R69, -R123 ;  /* 0x8000007b45467221 */ /* 0x020fe20000010000 */
[----:B------:R-:W-:Y:S01]  /*3310*/  FADD.FTZ R131, R87, -R131 ;  /* 0x8000008357837221 */ /* 0x000fe20000010000 */
[----:B------:R-:W-:Y:S01]  /*3320*/  FADD.FTZ R218, R84, -R149 ;  /* 0x8000009554da7221 */ /* 0x000fe20000010000 */
[----:B------:R-:W5:Y:S01]  /*3330*/  SHFL.IDX PT, R221, R221, R227, 0x1f ;  /* 0x00001fe3dddd7589 */ /* 0x000f6200000e0000 */
[----:B------:R-:W-:Y:S01]  /*3340*/  F2FP.BF16.F32.PACK_AB R87, R26, R25 ;  /* 0x000000191a57723e */ /* 0x000fe200000010ff */
[----:B------:R-:W-:Y:S01]  /*3350*/  FADD.FTZ R123, R71, -R123 ;  /* 0x8000007b477b7221 */ /* 0x000fe20000010000 */
[----:B------:R-:W-:Y:S01]  /*3360*/  FADD.FTZ R149, R86, -R149 ;  /* 0x8000009556957221 */ /* 0x000fe20000010000 */
[----:B------:R-:W-:Y:S01]  /*3370*/  FMUL.FTZ R25, R116, R65 ;  /* 0x0000004174197220 */ /* 0x000fe20000410000 */
[----:B------:R-:W-:Y:S01]  /*3380*/  FMUL.FTZ R86, R13, R138 ;  /* 0x0000008a0d567220 */ /* 0x000fe20000410000 */
[----:B------:R-:W-:Y:S01]  /*3390*/  FMUL.FTZ R71, R15, R142 ;  /* 0x0000008e0f477220 */ /* 0x000fe20000410000 */
[----:B------:R-:W-:Y:S01]  /*33a0*/  FMUL.FTZ R65, R114, R66 ;  /* 0x0000004272417220 */ /* 0x000fe20000410000 */
[--C-:B------:R-:W-:Y:S01]  /*33b0*/  FADD.FTZ R56, R56, -R217.reuse ;  /* 0x800000d938387221 */ /* 0x100fe20000010000 */
[----:B------:R-:W-:Y:S01]  /*33c0*/  FADD.FTZ R58, R58, -R217 ;  /* 0x800000d93a3a7221 */ /* 0x000fe20000010000 */
[----:B------:R-:W-:Y:S01]  /*33d0*/  FMUL.FTZ R61, R111, R61 ;  /* 0x0000003d6f3d7220 */ /* 0x000fe20000410000 */
[----:B------:R-:W-:Y:S01]  /*33e0*/  FMUL.FTZ R63, R112, R63 ;  /* 0x0000003f703f7220 */ /* 0x000fe20000410000 */
[----:B------:R-:W-:Y:S01]  /*33f0*/  FMUL.FTZ R66, R117, R124 ;  /* 0x0000007c75427220 */ /* 0x000fe20000410000 */
[----:B------:R-:W-:Y:S01]  /*3400*/  FMUL.FTZ R27, R28, R70 ;  /* 0x000000461c1b7220 */ /* 0x000fe20000410000 */
[----:B------:R-:W-:Y:S01]  /*3410*/  FADD.FTZ R148, R76, -R150 ;  /* 0x800000964c947221 */ /* 0x000fe20000010000 */
[--C-:B-1----:R-:W-:Y:S01]  /*3420*/  FADD.FTZ R151, R77, -R147.reuse ;  /* 0x800000934d977221 */ /* 0x102fe20000010000 */
[----:B------:R-:W-:Y:S01]  /*3430*/  FADD.FTZ R217, R79, -R147 ;  /* 0x800000934fd97221 */ /* 0x000fe20000010000 */
[----:B----4-:R-:W-:Y:S01]  /*3440*/  FADD.FTZ R130, R73, -R146 ;  /* 0x8000009249827221 */ /* 0x010fe20000010000 */
[----:B------:R-:W-:Y:S01]  /*3450*/  FADD.FTZ R150, R78, -R150 ;  /* 0x800000964e967221 */ /* 0x000fe20000010000 */
[----:B--2---:R-:W-:Y:S01]  /*3460*/  FADD.FTZ R147, R80, -R132 ;  /* 0x8000008450937221 */ /* 0x004fe20000010000 */
[----:B---3--:R-:W-:Y:S01]  /*3470*/  FADD.FTZ R126, R72, -R128 ;  /* 0x80000080487e7221 */ /* 0x008fe20000010000 */
[----:B------:R-:W-:Y:S01]  /*3480*/  FADD.FTZ R132, R82, -R132 ;  /* 0x8000008452847221 */ /* 0x000fe20000010000 */
[----:B------:R-:W-:Y:S01]  /*3490*/  F2FP.BF16.F32.PACK_AB R86, R71, R86 ;  /* 0x000000564756723e */ /* 0x000fe200000010ff */
[----:B------:R-:W-:Y:S01]  /*34a0*/  FMUL.FTZ R82, R21, R144 ;  /* 0x0000009015527220 */ /* 0x000fe20000410000 */
[--C-:B-----5:R-:W-:Y:S01]  /*34b0*/  FADD.FTZ R53, R53, -R221.reuse ;  /* 0x800000dd35357221 */ /* 0x120fe20000010000 */
[----:B------:R-:W-:Y:S01]  /*34c0*/  FADD.FTZ R55, R55, -R221 ;  /* 0x800000dd37377221 */ /* 0x000fe20000010000 */
[----:B------:R-:W-:Y:S01]  /*34d0*/  FMUL.FTZ R84, R223, R24 ;  /* 0x00000018df547220 */ /* 0x000fe20000410000 */
        /* <DEDUP_REMOVED lines=215> */
.L_x_249:
        /* <DEDUP_REMOVED lines=68> */
.L_x_250:
[----:B------:R-:W-:Y:S02]  /*4690*/  VIADD R6, R6, 0x1 ;  /* 0x0000000106067836 */ /* 0x000fe40000000000 */
[----:B------:R-:W-:Y:S02]  /*46a0*/  VIADD R8, R8, 0x1 ;  /* 0x0000000108087836 */ /* 0x000fe40000000000 */
[----:B------:R-:W-:Y:S01]  /*46b0*/  VIADD R9, R9, 0x30c20 ;  /* 0x00030c2009097836 */ /* 0x000fe20000000000 */
[----:B------:R-:W-:Y:S02]  /*46c0*/  ISETP.GE.AND P1, PT, R6, R235, PT ;  /* 0x000000eb0600720c */ /* 0x000fe40003f26270 */
[----:B------:R-:W-:Y:S02]  /*46d0*/  ISETP.NE.AND P0, PT, R8, 0x2, PT ;  /* 0x000000020800780c */ /* 0x000fe40003f05270 */
[----:B------:R-:W-:Y:S02]  /*46e0*/  PRMT R9, RZ, 0x654, R9 ;  /* 0x00000654ff097816 */ /* 0x000fe40000000009 */
[----:B-1----:R-:W-:-:S02]  /*46f0*/  SEL R10, RZ, 0x1, P0 ;  /* 0x00000001ff0a7807 */ /* 0x002fc40000000000 */
[----:B------:R3:W-:Y:S01]  /*4700*/  SYNCS.ARRIVE.TRANS64.RED.A1T0 RZ, [R9+URZ], RZ ;  /* 0x000000ff09ff79a7 */ /* 0x0007e2000810043f */
[----:B------:R-:W-:Y:S02]  /*4710*/  SEL R8, R8, RZ, P0 ;  /* 0x000000ff08087207 */ /* 0x000fe40000000000 */
[----:B------:R-:W-:Y:S02]  /*4720*/  LOP3.LUT R7, R7, R10, RZ, 0x3c, !PT ;  /* 0x0000000a07077212 */ /* 0x000fe400078e3cff */
[----:B------:R-:W-:Y:S05]  /*4730*/  @!P1 BRA `(.L_x_251) ;  /* 0xffffffcc00b89947 */ /* 0x000fea000383ffff */
.L_x_240:
[----:B------:R-:W4:Y:S01]  /*4740*/  S2UR UR8, SR_CTAID.Y ;  /* 0x00000000000879c3 */ /* 0x000f220000002600 */
[----:B------:R-:W-:Y:S01]  /*4750*/  ULDC UR5, c[0x0][0x850] ;  /* 0x0002140000057ab9 */ /* 0x000fe20000000800 */
[----:B------:R-:W-:Y:S01]  /*4760*/  ULDC.64 UR10, c[0x0][0x818] ;  /* 0x00020600000a7ab9 */ /* 0x000fe20000000a00 */
[----:B------:R-:W-:Y:S01]  /*4770*/  UISETP.NE.AND UP0, UPT, UR5, 0x1, UPT ;  /* 0x000000010500788c */ /* 0x000fe2000bf05270 */
[----:B------:R-:W-:-:S04]  /*4780*/  ULDC.64 UR12, c[0x0][0x840] ;  /* 0x00021000000c7ab9 */ /* 0x000fc80000000a00 */
[----:B------:R-:W5:Y:S06]  /*4790*/  S2UR UR4, SR_CTAID.X ;  /* 0x00000000000479c3 */ /* 0x000f6c0000002500 */
[----:B------:R-:W-:Y:S01]  /*47a0*/  @UP0 ULDC UR6, c[0x0][0x854] ;  /* 0x0002150000060ab9 */ /* 0x000fe20000000800 */
[----:B------:R-:W-:Y:S01]  /*47b0*/  @UP0 ULDC UR9, c[0x0][0x858] ;  /* 0x0002160000090ab9 */ /* 0x000fe20000000800 */
[----:B------:R-:W3:Y:S01]  /*47c0*/  S2UR UR16, SR_CTAID.Z ;  /* 0x00000000001079c3 */ /* 0x000ee20000002700 */
[----:B----4-:R-:W-:-:S07]  /*47d0*/  UIMAD.WIDE.U32 UR6, UR8, UR6, URZ ;  /* 0x00000006080672a5 */ /* 0x010fce000f8e003f */
[----:B------:R-:W4:Y:S01]  /*47e0*/  LDC.64 R14, c[0x0][0x848] ;  /* 0x00021200ff0e7b82 */ /* 0x000f220000000a00 */
[----:B------:R-:W-:Y:S02]  /*47f0*/  @UP0 USHF.R.U32.HI UR8, URZ, UR9, UR7 ;  /* 0x000000093f080299 */ /* 0x000fe40008011607 */
[----:B-----5:R-:W-:-:S05]  /*4800*/  USHF.L.U32 UR4, UR4, 0xd, URZ ;  /* 0x0000000d04047899 */ /* 0x020fca000800063f */
[----:B-1----:R-:W1:Y:S01]  /*4810*/  LDC.64 R12, c[0x0][0x820] ;  /* 0x00020800ff0c7b82 */ /* 0x002e620000000a00 */
[----:B------:R-:W-:Y:S02]  /*4820*/  USHF.R.S32.HI UR6, URZ, 0x1f, UR8 ;  /* 0x0000001f3f067899 */ /* 0x000fe40008011408 */
[----:B------:R-:W-:Y:S02]  /*4830*/  USHF.R.S32.HI UR5, URZ, 0x1f, UR4 ;  /* 0x0000001f3f057899 */ /* 0x000fe40008011404 */
[----:B------:R-:W-:Y:S02]  /*4840*/  UIMAD UR7, UR6, UR10, URZ ;  /* 0x0000000a060772a4 */ /* 0x000fe4000f8e023f */
[----:B------:R-:W-:Y:S02]  /*4850*/  UIMAD UR6, UR6, UR12, URZ ;  /* 0x0000000c060672a4 */ /* 0x000fe4000f8e023f */
[----:B------:R-:W-:Y:S02]  /*4860*/  UIMAD.WIDE.U32 UR14, UR8, UR10, UR4 ;  /* 0x0000000a080e72a5 */ /* 0x000fe4000f8e0004 */
[----:B------:R-:W-:-:S02]  /*4870*/  UIMAD.WIDE.U32 UR4, UR8, UR12, UR4 ;  /* 0x0000000c080472a5 */ /* 0x000fc4000f8e0004 */
[----:B------:R-:W-:Y:S02]  /*4880*/  UIMAD UR6, UR8, UR13, UR6 ;  /* 0x0000000d080672a4 */ /* 0x000fe4000f8e0206 */
[----:B------:R-:W-:Y:S01]  /*4890*/  UIMAD UR7, UR8, UR11, UR7 ;  /* 0x0000000b080772a4 */ /* 0x000fe2000f8e0207 */
[----:B------:R-:W-:Y:S01]  /*48a0*/  IMAD.U32 R5, RZ, RZ, UR15 ;  /* 0x0000000fff057e24 */ /* 0x000fe2000f8e00ff */
[----:B------:R-:W-:Y:S02]  /*48b0*/  UIADD3 UR6, UR5, UR6, URZ ;  /* 0x0000000605067290 */ /* 0x000fe4000fffe03f */
[----:B--2---:R-:W-:Y:S01]  /*48c0*/  IMAD.U32 R7, RZ, RZ, UR5 ;  /* 0x00000005ff077e24 */ /* 0x004fe2000f8e00ff */
[----:B---3--:R-:W-:Y:S01]  /*48d0*/  USHF.R.S32.HI UR8, URZ, 0x1f, UR16 ;  /* 0x0000001f3f087899 */ /* 0x008fe20008011410 */
[----:B------:R-:W-:Y:S01]  /*48e0*/  IMAD.U32 R6, RZ, RZ, UR4 ;  /* 0x00000004ff067e24 */ /* 0x000fe2000f8e00ff */
[----:B------:R-:W-:Y:S01]  /*48f0*/  UIADD3 UR7, UR15, UR7, URZ ;  /* 0x000000070f077290 */ /* 0x000fe2000fffe03f */
[----:B------:R-:W-:Y:S01]  /*4900*/  IMAD.U32 R4, RZ, RZ, UR14 ;  /* 0x0000000eff047e24 */ /* 0x000fe2000f8e00ff */
[----:B------:R-:W-:Y:S01]  /*4910*/  ULDC UR4, c[0x0][0x740] ;  /* 0x0001d00000047ab9 */ /* 0x000fe20000000800 */
[----:B------:R-:W-:-:S02]  /*4920*/  IMAD.U32 R7, RZ, RZ, UR6 ;  /* 0x00000006ff077e24 */ /* 0x000fc4000f8e00ff */
[----:B------:R-:W-:Y:S01]  /*4930*/  FMUL.FTZ R184, R184, UR4 ;  /* 0x00000004b8b87c20 */ /* 0x000fe20008410000 */
[C---:B----4-:R-:W-:Y:S02]  /*4940*/  IMAD R10, R14.reuse, UR8, RZ ;  /* 0x000000080e0a7c24 */ /* 0x050fe4000f8e02ff */
[----:B------:R-:W-:Y:S01]  /*4950*/  FMUL.FTZ R185, R185, UR4 ;  /* 0x00000004b9b97c20 */ /* 0x000fe20008410000 */
[----:B------:R-:W-:-:S04]  /*4960*/  IMAD.WIDE.U32 R6, R14, UR16, R6 ;  /* 0x000000100e067c25 */ /* 0x000fc8000f8e0006 */
[----:B------:R-:W-:Y:S01]  /*4970*/  FMUL.FTZ R186, R186, UR4 ;  /* 0x00000004baba7c20 */ /* 0x000fe20008410000 */
[----:B------:R-:W2:Y:S01]  /*4980*/  S2R R14, SR_TID.X ;  /* 0x00000000000e7919 */ /* 0x000ea20000002100 */
[----:B------:R-:W-:Y:S01]  /*4990*/  FMUL.FTZ R187, R187, UR4 ;  /* 0x00000004bbbb7c20 */ /* 0x000fe20008410000 */
[----:B------:R-:W-:Y:S02]  /*49a0*/  IMAD.U32 R5, RZ, RZ, UR7 ;  /* 0x00000007ff057e24 */ /* 0x000fe4000f8e00ff */
[----:B------:R-:W-:Y:S01]  /*49b0*/  FMUL.FTZ R188, R188, UR4 ;  /* 0x00000004bcbc7c20 */ /* 0x000fe20008410000 */
[C---:B-1----:R-:W-:Y:S02]  /*49c0*/  IMAD R8, R12.reuse, UR8, RZ ;  /* 0x000000080c087c24 */ /* 0x042fe4000f8e02ff */
[----:B------:R-:W-:Y:S01]  /*49d0*/  FMUL.FTZ R189, R189, UR4 ;  /* 0x00000004bdbd7c20 */ /* 0x000fe20008410000 */
[----:B------:R-:W-:-:S04]  /*49e0*/  IMAD.WIDE.U32 R4, R12, UR16, R4 ;  /* 0x000000100c047c25 */ /* 0x000fc8000f8e0004 */
[----:B------:R-:W-:Y:S01]  /*49f0*/  FMUL.FTZ R190, R190, UR4 ;  /* 0x00000004bebe7c20 */ /* 0x000fe20008410000 */
[----:B------:R-:W-:Y:S01]  /*4a00*/  FMUL.FTZ R191, R191, UR4 ;  /* 0x00000004bfbf7c20 */ /* 0x000fe20008410000 */
[----:B------:R-:W-:Y:S01]  /*4a10*/  FMUL.FTZ R192, R192, UR4 ;  /* 0x00000004c0c07c20 */ /* 0x000fe20008410000 */
[----:B------:R-:W-:Y:S02]  /*4a20*/  IMAD R3, R13, UR16, R8 ;  /* 0x000000100d037c24 */ /* 0x000fe4000f8e0208 */
[----:B------:R-:W-:Y:S01]  /*4a30*/  FMUL.FTZ R193, R193, UR4 ;  /* 0x00000004c1c17c20 */ /* 0x000fe20008410000 */
[----:B------:R-:W-:Y:S02]  /*4a40*/  IMAD R9, R15, UR16, R10 ;  /* 0x000000100f097c24 */ /* 0x000fe4000f8e020a */
        /* <DEDUP_REMOVED lines=22> */
[----:B------:R-:W-:Y:S05]  /*4bb0*/  WARPSYNC.ALL ;  /* 0x0000000000007948 */ /* 0x000fea0003800000 */
[----:B------:R-:W-:-:S02]  /*4bc0*/  IMAD.IADD R8, R5, 0x1, R3 ;  /* 0x0000000105087824 */ /* 0x000fc400078e0203 */
[----:B------:R-:W-:Y:S01]  /*4bd0*/  IMAD.IADD R3, R7, 0x1, R9 ;  /* 0x0000000107037824 */ /* 0x000fe200078e0209 */
[----:B------:R-:W-:Y:S01]  /*4be0*/  BAR.SYNC.DEFER_BLOCKING 0x1, 0x100 ;  /* 0x0044000000007b1d */ /* 0x000fe20000010000 */
[----:B--2---:R-:W-:-:S07]  /*4bf0*/  ISETP.NE.AND P1, PT, R14, 0x80, PT ;  /* 0x000000800e00780c */ /* 0x004fce0003f25270 */
[----:B------:R-:W1:Y:S01]  /*4c00*/  LDC.64 R10, c[0x0][0x800] ;  /* 0x00020000ff0a7b82 */ /* 0x000e620000000a00 */
[----:B------:R-:W-:Y:S07]  /*4c10*/  BSSY B0, `(.L_x_252) ;  /* 0x0000024000007945 */ /* 0x000fee0003800000 */
[----:B------:R-:W2:Y:S01]  /*4c20*/  LDC.64 R12, c[0x0][0x828] ;  /* 0x00020a00ff0c7b82 */ /* 0x000ea20000000a00 */
[----:B------:R3:W-:Y:S04]  /*4c30*/  STS.128 [R0], R152 ;  /* 0x0000009800007388 */ /* 0x0007e80000000c00 */
[----:B------:R3:W-:Y:S01]  /*4c40*/  STS.128 [R0+0x800], R156 ;  /* 0x0008009c00007388 */ /* 0x0007e20000000c00 */
[----:B-1----:R-:W-:-:S03]  /*4c50*/  LEA R10, P0, R4, R10, 0x2 ;  /* 0x0000000a040a7211 */ /* 0x002fc600078010ff */
[----:B------:R3:W-:Y:S01]  /*4c60*/  STS.128 [R0+0x1000], R160 ;  /* 0x001000a000007388 */ /* 0x0007e20000000c00 */
[----:B------:R-:W-:-:S03]  /*4c70*/  LEA.HI.X R8, R4, R11, R8, 0x2, P0 ;  /* 0x0000000b04087211 */ /* 0x000fc600000f1408 */
[----:B------:R3:W-:Y:S01]  /*4c80*/  STS.128 [R0+0x1800], R164 ;  /* 0x001800a400007388 */ /* 0x0007e20000000c00 */
[----:B--2---:R-:W-:-:S03]  /*4c90*/  LEA R12, P2, R6, R12, 0x2 ;  /* 0x0000000c060c7211 */ /* 0x004fc600078410ff */
[----:B------:R3:W-:Y:S01]  /*4ca0*/  STS.128 [R0+0x2000], R168 ;  /* 0x002000a800007388 */ /* 0x0007e20000000c00 */
[----:B------:R-:W-:-:S03]  /*4cb0*/  LEA.HI.X R3, R6, R13, R3, 0x2, P2 ;  /* 0x0000000d06037211 */ /* 0x000fc600010f1403 */
        /* <DEDUP_REMOVED lines=8> */
[----:B-1----:R-:W1:Y:S02]  /*4d40*/  FENCE.VIEW.ASYNC.S ;  /* 0x00000000000073c6 */ /* 0x002e640000000000 */
[----:B-1----:R-:W-:Y:S06]  /*4d50*/  BAR.SYNC.DEFER_BLOCKING 0x1, 0x100 ;  /* 0x0044000000007b1d */ /* 0x002fec0000010000 */
[----:B------:R-:W-:Y:S05]  /*4d60*/  @P1 BRA `(.L_x_253) ;  /* 0x0000000000381947 */ /* 0x000fea0003800000 */
[----:B------:R-:W-:Y:S01]  /*4d70*/  R2UR UR4, R12 ;  /* 0x000000000c0472ca */ /* 0x000fe200000e0000 */
[----:B------:R-:W-:Y:S01]  /*4d80*/  UMOV UR7, 0x800 ;  /* 0x0000080000077882 */ /* 0x000fe20000000000 */
[----:B------:R-:W-:Y:S01]  /*4d90*/  R2UR UR5, R3 ;  /* 0x00000000030572ca */ /* 0x000fe200000e0000 */
[----:B------:R-:W-:Y:S01]  /*4da0*/  UMOV UR8, 0x0 ;  /* 0x0000000000087882 */ /* 0x000fe20000000000 */
[----:B------:R-:W-:Y:S01]  /*4db0*/  R2UR UR6, R2 ;  /* 0x00000000020672ca */ /* 0x000fe200000e0000 */
[----:B------:R-:W-:Y:S01]  /*4dc0*/  UMOV UR9, 0x14f00000 ;  /* 0x14f0000000097882 */ /* 0x000fe20000000000 */
[----:B------:R-:W-:-:S13]  /*4dd0*/  PLOP3.LUT P0, PT, PT, PT, PT, 0x80, 0x0 ;  /* 0x000000000000781c */ /* 0x000fda0003f0f070 */
.L_x_254:
[----:B------:R-:W-:Y:S01]  /*4de0*/  @P0 ELECT P2, URZ, PT ;  /* 0x00000000003f082f */ /* 0x000fe20003840000 */
[----:B------:R1:W-:-:S12]  /*4df0*/  UBLKRED.G.S.ADD.F32.RN [UR4], [UR6], UR7, desc[UR8] ;  /* 0x00000804060073bb */ /* 0x0003d800080a1407 */
[----:B------:R-:W-:Y:S02]  /*4e00*/  @P2 PLOP3.LUT P0, PT, P2, PT, PT, 0x8, 0x0 ;  /* 0x000000000000281c */ /* 0x000fe4000170e170 */
[----:B------:R-:W-:-:S11]  /*4e10*/  PLOP3.LUT P2, PT, PT, PT, PT, 0x8, 0x0 ;  /* 0x000000000000781c */ /* 0x000fd60003f4e170 */
[----:B-1----:R-:W-:Y:S05]  /*4e20*/  @P0 BRA.U.ANY `(.L_x_254) ;  /* 0xfffffffd00ec0947 */ /* 0x002fea000393ffff */
[----:B------:R0:W-:Y:S01]  /*4e30*/  UTMACMDFLUSH ;  /* 0x00000000000079b7 */ /* 0x0001e20000000000 */
[----:B------:R-:W-:-:S04]  /*4e40*/  DEPBAR.LE SB0, 0x0 ;  /* 0x000080000000791a */ /* 0x000fc80000000000 */
.L_x_253:
[----:B------:R-:W-:Y:S05]  /*4e50*/  BSYNC B0 ;  /* 0x0000000000007941 */ /* 0x000fea0003800000 */
.L_x_252:
[----:B------:R-:W-:Y:S06]  /*4e60*/  BAR.SYNC.DEFER_BLOCKING 0x1, 0x100 ;  /* 0x0044000000007b1d */ /* 0x000fec0000010000 */
[----:B------:R4:W-:Y:S04]  /*4e70*/  STS.128 [R0], R184 ;  /* 0x000000b800007388 */ /* 0x0009e80000000c00 */
        /* <DEDUP_REMOVED lines=22> */
.L_x_255:
[----:B------:R-:W-:Y:S01]  /*4fe0*/  @P0 ELECT P1, URZ, PT ;  /* 0x00000000003f082f */ /* 0x000fe20003820000 */
[----:B------:R1:W-:-:S12]  /*4ff0*/  UBLKRED.G.S.ADD.F32.RN [UR4], [UR6], UR7, desc[UR8] ;  /* 0x00000804060073bb */ /* 0x0003d800080a1407 */
[----:B------:R-:W-:Y:S02]  /*5000*/  @P1 PLOP3.LUT P0, PT, P1, PT, PT, 0x8, 0x0 ;  /* 0x000000000000181c */ /* 0x000fe40000f0e170 */
[----:B------:R-:W-:-:S11]  /*5010*/  PLOP3.LUT P1, PT, PT, PT, PT, 0x8, 0x0 ;  /* 0x000000000000781c */ /* 0x000fd60003f2e170 */
[----:B-1----:R-:W-:Y:S05]  /*5020*/  @P0 BRA.U.ANY `(.L_x_255) ;  /* 0xfffffffd00ec0947 */ /* 0x002fea000393ffff */
[----:B------:R0:W-:Y:S01]  /*5030*/  UTMACMDFLUSH ;  /* 0x00000000000079b7 */ /* 0x0001e20000000000 */
[----:B------:R-:W-:-:S04]  /*5040*/  DEPBAR.LE SB0, 0x0 ;  /* 0x000080000000791a */ /* 0x000fc80000000000 */
[----:B------:R-:W-:Y:S05]  /*5050*/  BRA `(.L_x_232) ;  /* 0x00000024000c7947 */ /* 0x000fea0003800000 */
.L_x_230:
        /* <DEDUP_REMOVED lines=51> */
.L_x_270:
        /* <DEDUP_REMOVED lines=21> */
.L_x_259:
[----:B------:R-:W-:Y:S05]  /*54e0*/  BSYNC B0 ;  /* 0x0000000000007941 */ /* 0x000fea0003800000 */
.L_x_258:
        /* <DEDUP_REMOVED lines=13> */
.L_x_261:
[----:B------:R-:W-:Y:S05]  /*55c0*/  BSYNC B0 ;  /* 0x0000000000007941 */ /* 0x000fea0003800000 */
.L_x_260:
[----:B------:R-:W-:Y:S06]  /*55d0*/  BAR.ARV 0xa, 0xa0 ;  /* 0x0282800000007b1d */ /* 0x000fec0000002000 */
[----:B------:R-:W-:Y:S04]  /*55e0*/  BSSY B0, `(.L_x_262) ;  /* 0x0000003000007945 */ /* 0x000fe80003800000 */
[----:B------:R-:W-:Y:S05]  /*55f0*/  @!P0 BRA `(.L_x_263) ;  /* 0x0000000000048947 */ /* 0x000fea0003800000 */
[----:B------:R-:W-:-:S04]  /*5600*/  DEPBAR.LE SB0, 0x0 ;  /* 0x000080000000791a */ /* 0x000fc80000000000 */
.L_x_263:
[----:B------:R-:W-:Y:S05]  /*5610*/  BSYNC B0 ;  /* 0x0000000000007941 */ /* 0x000fea0003800000 */
.L_x_262:
        /* <DEDUP_REMOVED lines=13> */
.L_x_265:
[----:B------:R-:W-:Y:S05]  /*56f0*/  BSYNC B0 ;  /* 0x0000000000007941 */ /* 0x000fea0003800000 */
.L_x_264:
        /* <DEDUP_REMOVED lines=13> */
.L_x_267:
[----:B------:R-:W-:Y:S05]  /*57d0*/  BSYNC B0 ;  /* 0x0000000000007941 */ /* 0x000fea0003800000 */
.L_x_266:
[----:B------:R-:W-:Y:S01]  /*57e0*/  VIADD R0, R0, 0xfffffffe ;  /* 0xfffffffe00007836 */ /* 0x000fe20000000000 */
[----:B------:R-:W-:Y:S06]  /*57f0*/  BAR.ARV 0xa, 0xa0 ;  /* 0x0282800000007b1d */ /* 0x000fec0000002000 */
[----:B------:R-:W-:Y:S01]  /*5800*/  BSSY B0, `(.L_x_268) ;  /* 0x0000004000007945 */ /* 0x000fe20003800000 */
[----:B------:R-:W-:-:S03]  /*5810*/  ISETP.NE.AND P1, PT, R0, RZ, PT ;  /* 0x000000ff0000720c */ /* 0x000fc60003f25270 */
[----:B------:R-:W-:Y:S10]  /*5820*/  @!P0 BRA `(.L_x_269) ;  /* 0x0000000000048947 */ /* 0x000ff40003800000 */
[----:B------:R-:W-:-:S04]  /*5830*/  DEPBAR.LE SB0, 0x0 ;  /* 0x000080000000791a */ /* 0x000fc80000000000 */
.L_x_269:
[----:B------:R-:W-:Y:S05]  /*5840*/  BSYNC B0 ;  /* 0x0000000000007941 */ /* 0x000fea0003800000 */
.L_x_268:
[----:B------:R-:W-:Y:S06]  /*5850*/  BAR.ARV 0xb, 0xa0 ;  /* 0x02c2800000007b1d */ /* 0x000fec0000002000 */
[----:B------:R-:W-:Y:S02]  /*5860*/  UIADD3 UR5, UR5, 0x2, URZ ;  /* 0x0000000205057890 */ /* 0x000fe4000fffe03f */
[----:B------:R-:W-:Y:S01]  /*5870*/  UIADD3 UR4, UR4, 0x1, URZ ;  /* 0x0000000104047890 */ /* 0x000fe2000fffe03f */
[----:B------:R-:W-:Y:S11]  /*5880*/  @P1 BRA `(.L_x_270) ;  /* 0xfffffff800c01947 */ /* 0x000ff6000383ffff */
[----:B------:R-:W-:-:S12]  /*5890*/  USHF.L.U32 UR5, UR5, 0xd, URZ ;  /* 0x0000000d05057899 */ /* 0x000fd8000800063f */
.L_x_257:
        /* <DEDUP_REMOVED lines=19> */
.L_x_272:
[----:B------:R-:W-:Y:S05]  /*59d0*/  BSYNC B0 ;  /* 0x0000000000007941 */ /* 0x000fea0003800000 */
.L_x_271:
        /* <DEDUP_REMOVED lines=19> */
.L_x_274:
[----:B------:R-:W-:Y:S05]  /*5b10*/  BSYNC B0 ;  /* 0x0000000000007941 */ /* 0x000fea0003800000 */
.L_x_273:
[----:B------:R-:W-:Y:S06]  /*5b20*/  BAR.ARV 0xa, 0xa0 ;  /* 0x0282800000007b1d */ /* 0x000fec0000002000 */
[----:B------:R-:W-:Y:S04]  /*5b30*/  BSSY B0, `(.L_x_275) ;  /* 0x0000003000007945 */ /* 0x000fe80003800000 */
[----:B------:R-:W-:Y:S05]  /*5b40*/  @!P0 BRA `(.L_x_276) ;  /* 0x0000000000048947 */ /* 0x000fea0003800000 */
[----:B------:R-:W-:-:S04]  /*5b50*/  DEPBAR.LE SB0, 0x0 ;  /* 0x000080000000791a */ /* 0x000fc80000000000 */
.L_x_276:
[----:B------:R-:W-:Y:S05]  /*5b60*/  BSYNC B0 ;  /* 0x0000000000007941 */ /* 0x000fea0003800000 */
.L_x_275:
[----:B------:R-:W-:Y:S06]  /*5b70*/  BAR.ARV 0xb, 0xa0 ;  /* 0x02c2800000007b1d */ /* 0x000fec0000002000 */
[----:B------:R-:W-:Y:S05]  /*5b80*/  BRA `(.L_x_232) ;  /* 0x0000001800407947 */ /* 0x000fea0003800000 */
.L_x_256:
        /* <DEDUP_REMOVED lines=55> */
.L_x_307:
[----:B------:R-:W-:Y:S02]  /*5f00*/  IMAD.IADD R10, R7, 0x1, R3 ;  /* 0x00000001070a7824 */ /* 0x000fe400078e0203 */
[----:B-1----:R-:W-:Y:S02]  /*5f10*/  IMAD.SHL.U32 R0, R2, 0x80, RZ ;  /* 0x0000008002007824 */ /* 0x002fe400078e00ff */
[----:B------:R-:W-:Y:S01]  /*5f20*/  IMAD.MOV.U32 R9, RZ, RZ, 0x1 ;  /* 0x00000001ff097424 */ /* 0x000fe200078e00ff */
[----:B------:R-:W-:Y:S06]  /*5f30*/  @P0 BRA `(.L_x_280) ;  /* 0x0000000000180947 */ /* 0x000fec0003800000 */
[----:B------:R-:W1:Y:S01]  /*5f40*/  S2R R4, SR_TID.X ;  /* 0x0000000000047919 */ /* 0x000e620000002100 */
[----:B------:R-:W-:-:S04]  /*5f50*/  IMAD.MOV.U32 R2, RZ, RZ, 0x4200 ;  /* 0x00004200ff027424 */ /* 0x000fc800078e00ff */
[----:B------:R2:W-:Y:S01]  /*5f60*/  SYNCS.ARRIVE.TRANS64 RZ, [R11+URZ+0x30c10], R2 ;  /* 0x030c10020bff79a7 */ /* 0x0005e2000800003f */
[----:B-1----:R-:W-:-:S13]  /*5f70*/  LOP3.LUT P1, RZ, R4, 0x1f, RZ, 0xc0, !PT ;  /* 0x0000001f04ff7812 */ /* 0x002fda000782c0ff */
[----:B--2---:R-:W-:Y:S05]  /*5f80*/  @!P1 BRA `(.L_x_280) ;  /* 0x0000000000049947 */ /* 0x004fea0003800000 */
[----:B------:R-:W-:Y:S01]  /*5f90*/  BPT.TRAP 0x1 ;  /* 0x000000040000795c */ /* 0x000fe20000300000 */
.L_x_280:
[----:B------:R-:W1:Y:S01]  /*5fa0*/  LDC.64 R2, c[0x0][0x198] ;  /* 0x00006600ff027b82 */ /* 0x000e620000000a00 */
[----:B------:R-:W-:Y:S01]  /*5fb0*/  R2UR UR11, R0 ;  /* 0x00000000000b72ca */ /* 0x000fe200000e0000 */
[----:B------:R-:W-:Y:S01]  /*5fc0*/  UMOV UR14, 0x0 ;  /* 0x00000000000e7882 */ /* 0x000fe20000000000 */
[----:B------:R-:W-:Y:S01]  /*5fd0*/  R2UR UR8, R11 ;  /* 0x000000000b0872ca */ /* 0x000fe200000e0000 */
[----:B------:R-:W-:Y:S01]  /*5fe0*/  UMOV UR15, 0x14f00000 ;  /* 0x14f00000000f7882 */ /* 0x000fe20000000000 */
[----:B------:R-:W-:Y:S01]  /*5ff0*/  UMOV UR19, URZ ;  /* 0x0000003f00137c82 */ /* 0x000fe20008000000 */
[----:B------:R-:W-:Y:S01]  /*6000*/  UMOV UR18, URZ ;  /* 0x0000003f00127c82 */ /* 0x000fe20008000000 */
[----:B------:R-:W-:Y:S01]  /*6010*/  IMAD.MOV.U32 R4, RZ, RZ, 0x8000 ;  /* 0x00008000ff047424 */ /* 0x000fe200078e00ff */
[----:B------:R-:W2:Y:S01]  /*6020*/  LDC R12, c[0x0][0x280] ;  /* 0x0000a000ff0c7b82 */ /* 0x000ea20000000800 */
[----:B------:R-:W-:Y:S01]  /*6030*/  UMOV UR25, 0x20 ;  /* 0x0000002000197882 */ /* 0x000fe20000000000 */
[----:B------:R-:W-:Y:S01]  /*6040*/  UMOV UR22, 0x0 ;  /* 0x0000000000167882 */ /* 0x000fe20000000000 */
[----:B------:R-:W-:Y:S01]  /*6050*/  UMOV UR23, 0x10000000 ;  /* 0x1000000000177882 */ /* 0x000fe20000000000 */
[----:B------:R-:W-:Y:S01]  /*6060*/  UMOV UR13, UR21 ;  /* 0x00000015000d7c82 */ /* 0x000fe20008000000 */
[----:B------:R-:W-:Y:S01]  /*6070*/  UMOV UR10, UR18 ;  /* 0x00000012000a7c82 */ /* 0x000fe20008000000 */
[----:B------:R-:W-:Y:S01]  /*6080*/  UMOV UR28, UR12 ;  /* 0x0000000c001c7c82 */ /* 0x000fe20008000000 */
[----:B------:R-:W-:Y:S01]  /*6090*/  UMOV UR29, UR21 ;  /* 0x00000015001d7c82 */ /* 0x000fe20008000000 */
[----:B------:R-:W-:Y:S01]  /*60a0*/  UIADD3 UR16, UR8, 0x10000, URZ ;  /* 0x0001000008107890 */ /* 0x000fe2000fffe03f */
[----:B------:R-:W-:Y:S01]  /*60b0*/  IMAD.MOV.U32 R20, RZ, RZ, RZ ;  /* 0x000000ffff147224 */ /* 0x000fe200078e00ff */
[----:B------:R-:W-:Y:S01]  /*60c0*/  UIADD3 UR17, UR8, 0x30c10, URZ ;  /* 0x00030c1008117890 */ /* 0x000fe2000fffe03f */
[----:B------:R-:W-:Y:S01]  /*60d0*/  IMAD.MOV.U32 R5, RZ, RZ, RZ ;  /* 0x000000ffff057224 */ /* 0x000fe200078e00ff */
[----:B------:R-:W-:-:S02]  /*60e0*/  UIADD3 UR30, UR8, 0x20000, URZ ;  /* 0x00020000081e7890 */ /* 0x000fc4000fffe03f */
[----:B------:R-:W-:Y:S01]  /*60f0*/  UIADD3 UR9, UR8, 0x30c00, URZ ;  /* 0x00030c0008097890 */ /* 0x000fe2000fffe03f */
[----:B-1----:R-:W-:Y:S01]  /*6100*/  IMAD.MOV.U32 R8, RZ, RZ, R2 ;  /* 0x000000ffff087224 */ /* 0x002fe200078e0002 */
[----:B------:R-:W-:Y:S01]  /*6110*/  UIADD3 UR24, UR8, 0x4000, URZ ;  /* 0x0000400008187890 */ /* 0x000fe2000fffe03f */
[----:B------:R-:W-:Y:S01]  /*6120*/  UMOV UR31, UR17 ;  /* 0x00000011001f7c82 */ /* 0x000fe20008000000 */
[----:B------:R-:W-:Y:S02]  /*6130*/  UMOV UR26, UR18 ;  /* 0x00000012001a7c82 */ /* 0x000fe40008000000 */
[----:B------:R-:W-:Y:S01]  /*6140*/  IADD3 R0, P1, R8, 0x2f0, RZ ;  /* 0x000002f008007810 */ /* 0x000fe20007f3e0ff */
[----:B------:R-:W-:-:S03]  /*6150*/  UMOV UR27, UR11 ;  /* 0x0000000b001b7c82 */ /* 0x000fc60008000000 */
[----:B------:R-:W-:Y:S02]  /*6160*/  R2UR UR32, R0 ;  /* 0x00000000002072ca */ /* 0x000fe400000e0000 */
[----:B------:R-:W-:-:S04]  /*6170*/  IADD3 R0, P2, R8, 0x3f0, RZ ;  /* 0x000003f008007810 */ /* 0x000fc80007f5e0ff */
[----:B------:R-:W-:Y:S01]  /*6180*/  R2UR UR34, R0 ;  /* 0x00000000002272ca */ /* 0x000fe200000e0000 */
[----:B------:R-:W-:-:S04]  /*6190*/  IMAD.MOV.U32 R0, RZ, RZ, R3 ;  /* 0x000000ffff007224 */ /* 0x000fc800078e0003 */
[----:B------:R-:W-:-:S05]  /*61a0*/  IMAD.X R2, RZ, RZ, R0, P1 ;  /* 0x000000ffff027224 */ /* 0x000fca00008e0600 */
[----:B------:R-:W-:Y:S01]  /*61b0*/  R2UR UR33, R2 ;  /* 0x00000000022172ca */ /* 0x000fe200000e0000 */
[----:B------:R-:W-:-:S05]  /*61c0*/  IMAD.X R2, RZ, RZ, R0, P2 ;  /* 0x000000ffff027224 */ /* 0x000fca00010e0600 */
[----:B------:R-:W-:Y:S02]  /*61d0*/  R2UR UR35, R2 ;  /* 0x00000000022372ca */ /* 0x000fe400000e0000 */
[----:B------:R-:W-:-:S04]  /*61e0*/  IADD3 R2, P1, R8, 0xf0, RZ ;  /* 0x000000f008027810 */ /* 0x000fc80007f3e0ff */
[----:B------:R-:W-:Y:S01]  /*61f0*/  R2UR UR6, R2 ;  /* 0x00000000020672ca */ /* 0x000fe200000e0000 */
[----:B------:R-:W-:Y:S01]  /*6200*/  IMAD.X R3, RZ, RZ, R0, P1 ;  /* 0x000000ffff037224 */ /* 0x000fe200008e0600 */
[----:B--2---:R-:W-:-:S04]  /*6210*/  ISETP.GE.AND P1, PT, R12, 0x81, PT ;  /* 0x000000810c00780c */ /* 0x004fc80003f26270 */
        /* <DEDUP_REMOVED lines=24> */
.L_x_291:
[----:B------:R-:W-:-:S04]  /*63a0*/  SHF.L.U32 R21, R9, 0x1f, RZ ;  /* 0x0000001f09157819 */ /* 0x000fc800000006ff */
[----:B-1----:R-:W1:Y:S02]  /*63b0*/  SYNCS.PHASECHK.TRANS64.TRYWAIT P1, [R11+URZ+0x30c40], R21 ;  /* 0x030c40150b0075a7 */ /* 0x002e64000802017f */
[----:B-12---:R-:W-:Y:S05]  /*63c0*/  @!P1 BRA `(.L_x_283) ;  /* 0x0000001000a49947 */ /* 0x006fea0003800000 */
.L_x_308:
[----:B------:R-:W-:Y:S05]  /*63d0*/  @P0 BRA `(.L_x_284) ;  /* 0x0000000000140947 */ /* 0x000fea0003800000 */
[----:B------:R-:W-:Y:S01]  /*63e0*/  ISETP.NE.AND P1, PT, R14, RZ, PT ;  /* 0x000000ff0e00720c */ /* 0x000fe20003f25270 */
[----:B------:R-:W-:-:S04]  /*63f0*/  IMAD.MOV.U32 R0, RZ, RZ, 0x4200 ;  /* 0x00004200ff007424 */ /* 0x000fc800078e00ff */
[----:B------:R2:W-:Y:S08]  /*6400*/  SYNCS.ARRIVE.TRANS64 RZ, [R11+URZ+0x30c30], R0 ;  /* 0x030c30000bff79a7 */ /* 0x0005f0000800003f */
[----:B------:R-:W-:Y:S05]  /*6410*/  @!P1 BRA `(.L_x_284) ;  /* 0x0000000000049947 */ /* 0x000fea0003800000 */
[----:B------:R-:W-:Y:S01]  /*6420*/  BPT.TRAP 0x1 ;  /* 0x000000040000795c */ /* 0x000fe20000300000 */
.L_x_284:
        /* <DEDUP_REMOVED lines=29> */
.L_x_309:
[----:B------:R-:W-:Y:S05]  /*6600*/  @P0 BRA `(.L_x_286) ;  /* 0x0000000000140947 */ /* 0x000fea0003800000 */
[----:B------:R-:W-:Y:S01]  /*6610*/  ISETP.NE.AND P1, PT, R14, RZ, PT ;  /* 0x000000ff0e00720c */ /* 0x000fe20003f25270 */
[----:B------:R-:W-:-:S04]  /*6620*/  IMAD.MOV.U32 R2, RZ, RZ, 0x4200 ;  /* 0x00004200ff027424 */ /* 0x000fc800078e00ff */
[----:B------:R3:W-:Y:S08]  /*6630*/  SYNCS.ARRIVE.TRANS64 RZ, [R11+URZ+0x30c18], R2 ;  /* 0x030c18020bff79a7 */ /* 0x0007f0000800003f */
[----:B------:R-:W-:Y:S05]  /*6640*/  @!P1 BRA `(.L_x_286) ;  /* 0x0000000000049947 */ /* 0x000fea0003800000 */
[----:B------:R-:W-:Y:S01]  /*6650*/  BPT.TRAP 0x1 ;  /* 0x000000040000795c */ /* 0x000fe20000300000 */
.L_x_286:
        /* <DEDUP_REMOVED lines=20> */
.L_x_310:
        /* <DEDUP_REMOVED lines=9> */
.L_x_288:
        /* <DEDUP_REMOVED lines=24> */
.L_x_312:
[----:B------:R-:W-:Y:S05]  /*69b0*/  @P0 BRA `(.L_x_290) ;  /* 0x0000000000140947 */ /* 0x000fea0003800000 */
[----:B------:R-:W-:Y:S01]  /*69c0*/  ISETP.NE.AND P1, PT, R14, RZ, PT ;  /* 0x000000ff0e00720c */ /* 0x000fe20003f25270 */
[----:B-1----:R-:W-:-:S04]  /*69d0*/  IMAD.MOV.U32 R4, RZ, RZ, 0x4200 ;  /* 0x00004200ff047424 */ /* 0x002fc800078e00ff */
[----:B------:R2:W-:Y:S08]  /*69e0*/  SYNCS.ARRIVE.TRANS64 RZ, [R11+URZ+0x30c10], R4 ;  /* 0x030c10040bff79a7 */ /* 0x0005f0000800003f */
[----:B------:R-:W-:Y:S05]  /*69f0*/  @!P1 BRA `(.L_x_290) ;  /* 0x0000000000049947 */ /* 0x000fea0003800000 */
[----:B------:R-:W-:Y:S01]  /*6a00*/  BPT.TRAP 0x1 ;  /* 0x000000040000795c */ /* 0x000fe20000300000 */
.L_x_290:
        /* <DEDUP_REMOVED lines=22> */
.L_x_282:
[----:B------:R-:W-:-:S13]  /*6b70*/  ISETP.NE.AND P1, PT, R19, RZ, PT ;  /* 0x000000ff1300720c */ /* 0x000fda0003f25270 */
[----:B------:R-:W-:Y:S05]  /*6b80*/  @!P1 BRA `(.L_x_281) ;  /* 0x0000000000f09947 */ /* 0x000fea0003800000 */
[----:B------:R-:W-:-:S04]  /*6b90*/  SHF.L.U32 R12, R9, 0x1f, RZ ;  /* 0x0000001f090c7819 */ /* 0x000fc800000006ff */
[----:B------:R-:W3:Y:S02]  /*6ba0*/  SYNCS.PHASECHK.TRANS64.TRYWAIT P1, [R11+URZ+0x30c40], R12 ;  /* 0x030c400c0b0075a7 */ /* 0x000ee4000802017f */
[----:B---3--:R-:W-:Y:S05]  /*6bb0*/  @!P1 BRA `(.L_x_292) ;  /* 0x0000000800fc9947 */ /* 0x008fea0003800000 */
.L_x_313:
[----:B------:R-:W-:Y:S05]  /*6bc0*/  @P0 BRA `(.L_x_293) ;  /* 0x0000000000140947 */ /* 0x000fea0003800000 */
[----:B------:R-:W-:Y:S01]  /*6bd0*/  ISETP.NE.AND P1, PT, R14, RZ, PT ;  /* 0x000000ff0e00720c */ /* 0x000fe20003f25270 */
[----:B-12---:R-:W-:-:S04]  /*6be0*/  IMAD.MOV.U32 R4, RZ, RZ, 0x4200 ;  /* 0x00004200ff047424 */ /* 0x006fc800078e00ff */
[----:B------:R4:W-:Y:S08]  /*6bf0*/  SYNCS.ARRIVE.TRANS64 RZ, [R11+URZ+0x30c30], R4 ;  /* 0x030c30040bff79a7 */ /* 0x0009f0000800003f */
[----:B------:R-:W-:Y:S05]  /*6c00*/  @!P1 BRA `(.L_x_293) ;  /* 0x0000000000049947 */ /* 0x000fea0003800000 */
[----:B------:R-:W-:Y:S01]  /*6c10*/  BPT.TRAP 0x1 ;  /* 0x000000040000795c */ /* 0x000fe20000300000 */
.L_x_293:
        /* <DEDUP_REMOVED lines=26> */
.L_x_314:
[----:B------:R-:W-:Y:S05]  /*6dc0*/  @P0 BRA `(.L_x_295) ;  /* 0x0000000000140947 */ /* 0x000fea0003800000 */
[----:B------:R-:W-:Y:S01]  /*6dd0*/  ISETP.NE.AND P0, PT, R14, RZ, PT ;  /* 0x000000ff0e00720c */ /* 0x000fe20003f05270 */
[----:B------:R-:W-:-:S04]  /*6de0*/  IMAD.MOV.U32 R4, RZ, RZ, 0x4200 ;  /* 0x00004200ff047424 */ /* 0x000fc800078e00ff */
[----:B------:R2:W-:Y:S08]  /*6df0*/  SYNCS.ARRIVE.TRANS64 RZ, [R11+URZ+0x30c18], R4 ;  /* 0x030c18040bff79a7 */ /* 0x0005f0000800003f */
[----:B------:R-:W-:Y:S05]  /*6e00*/  @!P0 BRA `(.L_x_295) ;  /* 0x0000000000048947 */ /* 0x000fea0003800000 */
[----:B------:R-:W-:Y:S01]  /*6e10*/  BPT.TRAP 0x1 ;  /* 0x000000040000795c */ /* 0x000fe20000300000 */
.L_x_295:
        /* <DEDUP_REMOVED lines=19> */
.L_x_281:
[----:B------:R-:W4:Y:S01]  /*6f50*/  S2R R2, SR_TID.X ;  /* 0x0000000000027919 */ /* 0x000f220000002100 */
[----:B------:R-:W-:Y:S01]  /*6f60*/  IMAD R13, R20, 0x8, R11 ;  /* 0x00000008140d7824 */ /* 0x000fe200078e020b */
[----:B----4-:R-:W-:Y:S02]  /*6f70*/  LOP3.LUT R3, R2, 0x7f, RZ, 0xc0, !PT ;  /* 0x0000007f02037812 */ /* 0x010fe400078ec0ff */
[----:B------:R-:W-:Y:S02]  /*6f80*/  SHF.L.U32 R2, R9, 0x1f, RZ ;  /* 0x0000001f09027819 */ /* 0x000fe400000006ff */
[----:B------:R-:W-:Y:S02]  /*6f90*/  ISETP.NE.AND P1, PT, R3, RZ, PT ;  /* 0x000000ff0300720c */ /* 0x000fe40003f25270 */
[----:B------:R-:W4:Y:S02]  /*6fa0*/  SYNCS.PHASECHK.TRANS64.TRYWAIT P0, [R13+URZ+0x30c40], R2 ;  /* 0x030c40020d0075a7 */ /* 0x000f24000800017f */
[----:B----4-:R-:W-:Y:S09]  /*6fb0*/  @!P0 BRA `(.L_x_296) ;  /* 0x0000000800248947 */ /* 0x010ff20003800000 */
.L_x_315:
[----:B------:R-:W-:Y:S05]  /*6fc0*/  @P1 BRA `(.L_x_297) ;  /* 0x0000000000181947 */ /* 0x000fea0003800000 */
[----:B------:R-:W5:Y:S01]  /*6fd0*/  S2R R3, SR_TID.X ;  /* 0x0000000000037919 */ /* 0x000f620000002100 */
[----:B----4-:R-:W-:-:S04]  /*6fe0*/  IMAD.MOV.U32 R2, RZ, RZ, 0x4200 ;  /* 0x00004200ff027424 */ /* 0x010fc800078e00ff */
[----:B------:R4:W-:Y:S01]  /*6ff0*/  SYNCS.ARRIVE.TRANS64 RZ, [R13+URZ+0x30c30], R2 ;  /* 0x030c30020dff79a7 */ /* 0x0009e2000800003f */
[----:B-----5:R-:W-:-:S13]  /*7000*/  LOP3.LUT P0, RZ, R3, 0x1f, RZ, 0xc0, !PT ;  /* 0x0000001f03ff7812 */ /* 0x020fda000780c0ff */
[----:B----4-:R-:W-:Y:S05]  /*7010*/  @!P0 BRA `(.L_x_297) ;  /* 0x0000000000048947 */ /* 0x010fea0003800000 */
[----:B--2---:R-:W-:Y:S01]  /*7020*/  BPT.TRAP 0x1 ;  /* 0x000000040000795c */ /* 0x004fe20000300000 */
.L_x_297:
        /* <DEDUP_REMOVED lines=33> */
.L_x_278:
[----:B------:R-:W-:Y:S05]  /*7240*/  BSYNC B0 ;  /* 0x0000000000007941 */ /* 0x000fea0003800000 */
.L_x_277:
[----:B------:R-:W-:-:S03]  /*7250*/  UMOV UR6, 0xffffffff ;  /* 0xffffffff00067882 */ /* 0x000fc60000000000 */
[----:B------:R-:W-:Y:S05]  /*7260*/  BRA.DIV UR6, `(.L_x_298) ;  /* 0x00000006068c7947 */ /* 0x000fea000b800000 */
[----:B------:R-:W-:-:S13]  /*7270*/  ELECT P0, URZ, PT ;  /* 0x00000000003f782f */ /* 0x000fda0003800000 */
.L_x_318:
[----:B------:R-:W-:Y:S05]  /*7280*/  @!P0 BRA `(.L_x_232) ;  /* 0x0000000000808947 */ /* 0x000fea0003800000 */
[----:B------:R-:W-:-:S04]  /*7290*/  LOP3.LUT R16, R16, 0x2, RZ, 0xfc, !PT ;  /* 0x0000000210107812 */ /* 0x000fc800078efcff */
[----:B------:R-:W-:-:S13]  /*72a0*/  ISETP.NE.AND P0, PT, R16, 0x3, PT ;  /* 0x000000031000780c */ /* 0x000fda0003f05270 */
[----:B------:R-:W-:Y:S05]  /*72b0*/  @!P0 BRA `(.L_x_299) ;  /* 0x0000000000048947 */ /* 0x000fea0003800000 */
[----:B------:R-:W-:Y:S01]  /*72c0*/  BPT.TRAP 0x1 ;  /* 0x000000040000795c */ /* 0x000fe20000300000 */
.L_x_299:
        /* <DEDUP_REMOVED lines=15> */
.L_x_319:
[----:B------:R-:W2:Y:S02]  /*73c0*/  SYNCS.PHASECHK.TRANS64.TRYWAIT P1, [R3+URZ], R2 ;  /* 0x00000002030075a7 */ /* 0x000ea4000802017f */
[----:B--2---:R-:W-:Y:S05]  /*73d0*/  @!P1 BRA `(.L_x_301) ;  /* 0x0000000400689947 */ /* 0x004fea0003800000 */
.L_x_320:
[----:B------:R-:W-:Y:S05]  /*73e0*/  @!P0 BRA `(.L_x_302) ;  /* 0x0000000000048947 */ /* 0x000fea0003800000 */
[----:B------:R-:W-:Y:S01]  /*73f0*/  BPT.TRAP 0x1 ;  /* 0x000000040000795c */ /* 0x000fe20000300000 */
.L_x_302:
[----:B--2---:R-:W-:-:S04]  /*7400*/  VIADD R3, R7, 0x30c40 ;  /* 0x00030c4007037836 */ /* 0x004fc80000000000 */
[----:B------:R-:W-:-:S04]  /*7410*/  IMAD R0, R0, 0x8, R3 ;  /* 0x0000000800007824 */ /* 0x000fc800078e0203 */
[----:B------:R-:W2:Y:S02]  /*7420*/  SYNCS.PHASECHK.TRANS64.TRYWAIT P0, [R0+URZ], R5 ;  /* 0x00000005000075a7 */ /* 0x000ea4000800017f */
[----:B--2---:R-:W-:Y:S05]  /*7430*/  @!P0 BRA `(.L_x_303) ;  /* 0x0000000400648947 */ /* 0x004fea0003800000 */
.L_x_321:
[----:B------:R-:W-:-:S07]  /*7440*/  IMAD R3, R4, 0x8, R3 ;  /* 0x0000000804037824 */ /* 0x000fce00078e0203 */
.L_x_304:
[----:B---3--:R3:W4:Y:S02]  /*7450*/  SYNCS.PHASECHK.TRANS64.TRYWAIT P0, [R3+URZ], R2 ;  /* 0x00000002030075a7 */ /* 0x008724000800017f */
[----:B----4-:R-:W-:Y:S05]  /*7460*/  @!P0 NANOSLEEP.SYNCS 0x989680 ;  /* 0x009896800000895d */ /* 0x010fea0003900000 */
[----:B------:R-:W4:Y:S02]  /*7470*/  @!P0 SYNCS.PHASECHK.TRANS64 P0, [R3+URZ], R2 ;  /* 0x00000002030085a7 */ /* 0x000f24000800007f */
[----:B----4-:R-:W-:Y:S05]  /*7480*/  @!P0 BRA `(.L_x_304) ;  /* 0xfffffffc00f08947 */ /* 0x010fea000383ffff */
.L_x_232:
[----:B------:R-:W-:Y:S05]  /*7490*/  BSYNC B6 ;  /* 0x0000000000067941 */ /* 0x000fea0003800000 */
.L_x_229:
[----:B------:R-:W-:Y:S05]  /*74a0*/  EXIT ;  /* 0x000000000000794d */ /* 0x000fea0003800000 */
.L_x_237:
[----:B------:R-:W-:Y:S02]  /*74b0*/  IMAD.MOV.U32 R12, RZ, RZ, RZ ;  /* 0x000000ffff0c7224 */ /* 0x000fe400078e00ff */
[----:B------:R-:W-:Y:S02]  /*74c0*/  IMAD.MOV.U32 R11, RZ, RZ, 0x1f ;  /* 0x0000001fff0b7424 */ /* 0x000fe400078e00ff */
[----:B------:R-:W-:-:S07]  /*74d0*/  IMAD.MOV.U32 R15, RZ, RZ, -0x1 ;  /* 0xffffffffff0f7424 */ /* 0x000fce00078e00ff */
[----:B------:R-:W-:Y:S05]  /*74e0*/  WARPSYNC.COLLECTIVE R15, `(.L_x_305) ;  /* 0x000000000f087348 */ /* 0x000fea0003c00000 */
[----:B------:R1:W2:Y:S02]  /*74f0*/  SHFL.IDX P6, R14, R13, R12, R11 ;  /* 0x0000000c0d0e7389 */ /* 0x0002a400000c000b */
[----:B-12---:R-:W-:Y:S01]  /*7500*/  ENDCOLLECTIVE ;  /* 0x000000000000791b */ /* 0x006fe20003800000 */
.L_x_305:
[----:B------:R-:W-:Y:S05]  /*7510*/  BRA `(.L_x_306) ;  /* 0xffffff9400887947 */ /* 0x000fea000383ffff */
.L_x_239:
[----:B--2---:R2:W3:Y:S02]  /*7520*/  SYNCS.PHASECHK.TRANS64.TRYWAIT P0, [R2+URZ+0x30c00], R7 ;  /* 0x030c0007020075a7 */ /* 0x0044e4000800017f */
[----:B---3--:R-:W-:Y:S05]  /*7530*/  @!P0 NANOSLEEP.SYNCS 0x989680 ;  /* 0x009896800000895d */ /* 0x008fea0003900000 */
[----:B------:R-:W3:Y:S02]  /*7540*/  @!P0 SYNCS.PHASECHK.TRANS64 P0, [R2+URZ+0x30c00], R7 ;  /* 0x030c0007020085a7 */ /* 0x000ee4000800007f */
[----:B---3--:R-:W-:Y:S05]  /*7550*/  @!P0 BRA `(.L_x_239) ;  /* 0xfffffffc00f08947 */ /* 0x008fea000383ffff */
[----:B------:R-:W-:Y:S05]  /*7560*/  BRA `(.L_x_238) ;  /* 0xffffff9400987947 */ /* 0x000fea000383ffff */
.L_x_244:
[----:B--2---:R2:W3:Y:S02]  /*7570*/  SYNCS.PHASECHK.TRANS64.TRYWAIT P1, [R9+URZ+0x30c10], R12 ;  /* 0x030c100c090075a7 */ /* 0x0044e4000802017f */
[----:B---3--:R-:W-:Y:S05]  /*7580*/  @!P1 NANOSLEEP.SYNCS 0x989680 ;  /* 0x009896800000995d */ /* 0x008fea0003900000 */
[----:B------:R-:W3:Y:S02]  /*7590*/  @!P1 SYNCS.PHASECHK.TRANS64 P1, [R9+URZ+0x30c10], R12 ;  /* 0x030c100c090095a7 */ /* 0x000ee4000802007f */
[----:B---3--:R-:W-:Y:S05]  /*75a0*/  @!P1 BRA `(.L_x_244) ;  /* 0xfffffffc00f09947 */ /* 0x008fea000383ffff */
[----:B------:R-:W-:Y:S05]  /*75b0*/  BRA `(.L_x_243) ;  /* 0xffffffa000507947 */ /* 0x000fea000383ffff */
.L_x_248:
[----:B------:R1:W1:Y:S02]  /*75c0*/  SYNCS.PHASECHK.TRANS64.TRYWAIT P1, [R9+URZ+0x30c30], R12 ;  /* 0x030c300c090075a7 */ /* 0x000264000802017f */
[----:B-1----:R-:W-:Y:S05]  /*75d0*/  @!P1 NANOSLEEP.SYNCS 0x989680 ;  /* 0x009896800000995d */ /* 0x002fea0003900000 */
[----:B------:R-:W1:Y:S02]  /*75e0*/  @!P1 SYNCS.PHASECHK.TRANS64 P1, [R9+URZ+0x30c30], R12 ;  /* 0x030c300c090095a7 */ /* 0x000e64000802007f */
[----:B-1----:R-:W-:Y:S05]  /*75f0*/  @!P1 BRA `(.L_x_248) ;  /* 0xfffffffc00f09947 */ /* 0x002fea000383ffff */
[----:B------:R-:W-:Y:S05]  /*7600*/  BRA `(.L_x_247) ;  /* 0xffffffa400607947 */ /* 0x000fea000383ffff */
.L_x_279:
[----:B-1----:R1:W2:Y:S02]  /*7610*/  SYNCS.PHASECHK.TRANS64.TRYWAIT P1, [R11+URZ+0x30c20], R0 ;  /* 0x030c20000b0075a7 */ /* 0x0022a4000802017f */
[----:B--2---:R-:W-:Y:S05]  /*7620*/  @!P1 NANOSLEEP.SYNCS 0x989680 ;  /* 0x009896800000995d */ /* 0x004fea0003900000 */
[----:B------:R-:W2:Y:S02]  /*7630*/  @!P1 SYNCS.PHASECHK.TRANS64 P1, [R11+URZ+0x30c20], R0 ;  /* 0x030c20000b0095a7 */ /* 0x000ea4000802007f */
[----:B--2---:R-:W-:Y:S05]  /*7640*/  @!P1 BRA `(.L_x_279) ;  /* 0xfffffffc00f09947 */ /* 0x004fea000383ffff */
[----:B------:R-:W-:Y:S05]  /*7650*/  BRA `(.L_x_307) ;  /* 0xffffffe800287947 */ /* 0x000fea000383ffff */
.L_x_283:
[----:B-1----:R1:W2:Y:S02]  /*7660*/  SYNCS.PHASECHK.TRANS64.TRYWAIT P1, [R11+URZ+0x30c40], R21 ;  /* 0x030c40150b0075a7 */ /* 0x0022a4000802017f */
[----:B--2---:R-:W-:Y:S05]  /*7670*/  @!P1 NANOSLEEP.SYNCS 0x989680 ;  /* 0x009896800000995d */ /* 0x004fea0003900000 */
[----:B------:R-:W2:Y:S02]  /*7680*/  @!P1 SYNCS.PHASECHK.TRANS64 P1, [R11+URZ+0x30c40], R21 ;  /* 0x030c40150b0095a7 */ /* 0x000ea4000802007f */
[----:B--2---:R-:W-:Y:S05]  /*7690*/  @!P1 BRA `(.L_x_283) ;  /* 0xfffffffc00f09947 */ /* 0x004fea000383ffff */
[----:B------:R-:W-:Y:S05]  /*76a0*/  BRA `(.L_x_308) ;  /* 0xffffffec00487947 */ /* 0x000fea000383ffff */
.L_x_285:
[----:B--2---:R2:W3:Y:S02]  /*76b0*/  SYNCS.PHASECHK.TRANS64.TRYWAIT P1, [R11+URZ+0x30c28], R21 ;  /* 0x030c28150b0075a7 */ /* 0x0044e4000802017f */
[----:B---3--:R-:W-:Y:S05]  /*76c0*/  @!P1 NANOSLEEP.SYNCS 0x989680 ;  /* 0x009896800000995d */ /* 0x008fea0003900000 */
[----:B------:R-:W3:Y:S02]  /*76d0*/  @!P1 SYNCS.PHASECHK.TRANS64 P1, [R11+URZ+0x30c28], R21 ;  /* 0x030c28150b0095a7 */ /* 0x000ee4000802007f */
[----:B---3--:R-:W-:Y:S05]  /*76e0*/  @!P1 BRA `(.L_x_285) ;  /* 0xfffffffc00f09947 */ /* 0x008fea000383ffff */
[----:B------:R-:W-:Y:S05]  /*76f0*/  BRA `(.L_x_309) ;  /* 0xffffffec00c07947 */ /* 0x000fea000383ffff */
.L_x_287:
[----:B---3--:R3:W4:Y:S02]  /*7700*/  SYNCS.PHASECHK.TRANS64.TRYWAIT P1, [R11+URZ+0x30c48], R21 ;  /* 0x030c48150b0075a7 */ /* 0x008724000802017f */
[----:B----4-:R-:W-:Y:S05]  /*7710*/  @!P1 NANOSLEEP.SYNCS 0x989680 ;  /* 0x009896800000995d */ /* 0x010fea0003900000 */
[----:B------:R-:W4:Y:S02]  /*7720*/  @!P1 SYNCS.PHASECHK.TRANS64 P1, [R11+URZ+0x30c48], R21 ;  /* 0x030c48150b0095a7 */ /* 0x000f24000802007f */
[----:B----4-:R-:W-:Y:S05]  /*7730*/  @!P1 BRA `(.L_x_287) ;  /* 0xfffffffc00f09947 */ /* 0x010fea000383ffff */
[----:B------:R-:W-:Y:S05]  /*7740*/  BRA `(.L_x_310) ;  /* 0xfffffff000147947 */ /* 0x000fea000383ffff */
.L_x_289:
[----:B------:R-:W-:-:S07]  /*7750*/  SHF.L.U32 R4, R9, 0x1f, RZ ;  /* 0x0000001f09047819 */ /* 0x000fce00000006ff */
.L_x_311:
[----:B-1----:R1:W2:Y:S02]  /*7760*/  SYNCS.PHASECHK.TRANS64.TRYWAIT P1, [R11+URZ+0x30c20], R4 ;  /* 0x030c20040b0075a7 */ /* 0x0022a4000802017f */
[----:B--2---:R-:W-:Y:S05]  /*7770*/  @!P1 NANOSLEEP.SYNCS 0x989680 ;  /* 0x009896800000995d */ /* 0x004fea0003900000 */
[----:B------:R-:W2:Y:S02]  /*7780*/  @!P1 SYNCS.PHASECHK.TRANS64 P1, [R11+URZ+0x30c20], R4 ;  /* 0x030c20040b0095a7 */ /* 0x000ea4000802007f */
[----:B--2---:R-:W-:Y:S05]  /*7790*/  @!P1 BRA `(.L_x_311) ;  /* 0xfffffffc00f09947 */ /* 0x004fea000383ffff */
[----:B------:R-:W-:Y:S05]  /*77a0*/  BRA `(.L_x_312) ;  /* 0xfffffff000807947 */ /* 0x000fea000383ffff */
.L_x_292:
[----:B---3--:R3:W4:Y:S02]  /*77b0*/  SYNCS.PHASECHK.TRANS64.TRYWAIT P1, [R11+URZ+0x30c40], R12 ;  /* 0x030c400c0b0075a7 */ /* 0x008724000802017f */
[----:B----4-:R-:W-:Y:S05]  /*77c0*/  @!P1 NANOSLEEP.SYNCS 0x989680 ;  /* 0x009896800000995d */ /* 0x010fea0003900000 */
[----:B------:R-:W4:Y:S02]  /*77d0*/  @!P1 SYNCS.PHASECHK.TRANS64 P1, [R11+URZ+0x30c40], R12 ;  /* 0x030c400c0b0095a7 */ /* 0x000f24000802007f */
[----:B----4-:R-:W-:Y:S05]  /*77e0*/  @!P1 BRA `(.L_x_292) ;  /* 0xfffffffc00f09947 */ /* 0x010fea000383ffff */
[----:B------:R-:W-:Y:S05]  /*77f0*/  BRA `(.L_x_313) ;  /* 0xfffffff000f07947 */ /* 0x000fea000383ffff */
.L_x_294:
[----:B-1----:R1:W2:Y:S02]  /*7800*/  SYNCS.PHASECHK.TRANS64.TRYWAIT P1, [R11+URZ+0x30c28], R12 ;  /* 0x030c280c0b0075a7 */ /* 0x0022a4000802017f */
[----:B--2---:R-:W-:Y:S05]  /*7810*/  @!P1 NANOSLEEP.SYNCS 0x989680 ;  /* 0x009896800000995d */ /* 0x004fea0003900000 */
[----:B------:R-:W2:Y:S02]  /*7820*/  @!P1 SYNCS.PHASECHK.TRANS64 P1, [R11+URZ+0x30c28], R12 ;  /* 0x030c280c0b0095a7 */ /* 0x000ea4000802007f */
[----:B--2---:R-:W-:Y:S05]  /*7830*/  @!P1 BRA `(.L_x_294) ;  /* 0xfffffffc00f09947 */ /* 0x004fea000383ffff */
[----:B------:R-:W-:Y:S05]  /*7840*/  BRA `(.L_x_314) ;  /* 0xfffffff4005c7947 */ /* 0x000fea000383ffff */
.L_x_296:
[----:B----4-:R4:W1:Y:S02]  /*7850*/  SYNCS.PHASECHK.TRANS64.TRYWAIT P0, [R13+URZ+0x30c40], R2 ;  /* 0x030c40020d0075a7 */ /* 0x010864000800017f */
[----:B-1----:R-:W-:Y:S05]  /*7860*/  @!P0 NANOSLEEP.SYNCS 0x989680 ;  /* 0x009896800000895d */ /* 0x002fea0003900000 */
[----:B------:R-:W1:Y:S02]  /*7870*/  @!P0 SYNCS.PHASECHK.TRANS64 P0, [R13+URZ+0x30c40], R2 ;  /* 0x030c40020d0085a7 */ /* 0x000e64000800007f */
[----:B-1----:R-:W-:Y:S05]  /*7880*/  @!P0 BRA `(.L_x_296) ;  /* 0xfffffffc00f08947 */ /* 0x002fea000383ffff */
[----:B------:R-:W-:Y:S05]  /*7890*/  BRA `(.L_x_315) ;  /* 0xfffffff400c87947 */ /* 0x000fea000383ffff */
.L_x_298:
[----:B------:R-:W-:Y:S01]  /*78a0*/  BSSY B0, `(.L_x_316) ;  /* 0x0000006000007945 */ /* 0x000fe20003800000 */
[----:B------:R-:W-:-:S07]  /*78b0*/  IMAD.MOV.U32 R15, RZ, RZ, -0x1 ;  /* 0xffffffffff0f7424 */ /* 0x000fce00078e00ff */
[----:B------:R-:W-:Y:S05]  /*78c0*/  WARPSYNC.COLLECTIVE R15, `(.L_x_317) ;  /* 0x000000000f0c7348 */ /* 0x000fea0003c00000 */
[----:B------:R-:W-:Y:S02]  /*78d0*/  ELECT P6, UR62, PT ;  /* 0x00000000003e782f */ /* 0x000fe400038c0000 */
[----:B------:R-:W-:Y:S01]  /*78e0*/  MOV R14, UR62 ;  /* 0x0000003e000e7c02 */ /* 0x000fe20008000f00 */
[----:B------:R-:W-:Y:S10]  /*78f0*/  ENDCOLLECTIVE ;  /* 0x000000000000791b */ /* 0x000ff40003800000 */
.L_x_317:
[----:B------:R-:W-:Y:S05]  /*7900*/  BSYNC B0 ;  /* 0x0000000000007941 */ /* 0x000fea0003800000 */
.L_x_316:
[----:B------:R-:W-:Y:S01]  /*7910*/  PLOP3.LUT P0, PT, P6, PT, PT, 0x80, 0x0 ;  /* 0x000000000000781c */ /* 0x000fe2000370f070 */
[----:B------:R-:W-:-:S12]  /*7920*/  BRA `(.L_x_318) ;  /* 0xfffffff800547947 */ /* 0x000fd8000383ffff */
.L_x_300:
[----:B-1----:R1:W2:Y:S02]  /*7930*/  SYNCS.PHASECHK.TRANS64.TRYWAIT P1, [R6+URZ], R5 ;  /* 0x00000005060075a7 */ /* 0x0022a4000802017f */
[----:B--2---:R-:W-:Y:S05]  /*7940*/  @!P1 NANOSLEEP.SYNCS 0x989680 ;  /* 0x009896800000995d */ /* 0x004fea0003900000 */
[----:B------:R-:W2:Y:S02]  /*7950*/  @!P1 SYNCS.PHASECHK.TRANS64 P1, [R6+URZ], R5 ;  /* 0x00000005060095a7 */ /* 0x000ea4000802007f */
[----:B--2---:R-:W-:Y:S05]  /*7960*/  @!P1 BRA `(.L_x_300) ;  /* 0xfffffffc00f09947 */ /* 0x004fea000383ffff */
[----:B------:R-:W-:Y:S05]  /*7970*/  BRA `(.L_x_319) ;  /* 0xfffffff800907947 */ /* 0x000fea000383ffff */
.L_x_301:
[----:B--2---:R2:W3:Y:S02]  /*7980*/  SYNCS.PHASECHK.TRANS64.TRYWAIT P1, [R3+URZ], R2 ;  /* 0x00000002030075a7 */ /* 0x0044e4000802017f */
[----:B---3--:R-:W-:Y:S05]  /*7990*/  @!P1 NANOSLEEP.SYNCS 0x989680 ;  /* 0x009896800000995d */ /* 0x008fea0003900000 */
[----:B------:R-:W3:Y:S02]  /*79a0*/  @!P1 SYNCS.PHASECHK.TRANS64 P1, [R3+URZ], R2 ;  /* 0x00000002030095a7 */ /* 0x000ee4000802007f */
[----:B---3--:R-:W-:Y:S05]  /*79b0*/  @!P1 BRA `(.L_x_301) ;  /* 0xfffffffc00f09947 */ /* 0x008fea000383ffff */
[----:B------:R-:W-:Y:S05]  /*79c0*/  BRA `(.L_x_320) ;  /* 0xfffffff800847947 */ /* 0x000fea000383ffff */
.L_x_303:
[----:B--2---:R2:W3:Y:S02]  /*79d0*/  SYNCS.PHASECHK.TRANS64.TRYWAIT P0, [R0+URZ], R5 ;  /* 0x00000005000075a7 */ /* 0x0044e4000800017f */
[----:B---3--:R-:W-:Y:S05]  /*79e0*/  @!P0 NANOSLEEP.SYNCS 0x989680 ;  /* 0x009896800000895d */ /* 0x008fea0003900000 */
[----:B------:R-:W3:Y:S02]  /*79f0*/  @!P0 SYNCS.PHASECHK.TRANS64 P0, [R0+URZ], R5 ;  /* 0x00000005000085a7 */ /* 0x000ee4000800007f */
[----:B---3--:R-:W-:Y:S05]  /*7a00*/  @!P0 BRA `(.L_x_303) ;  /* 0xfffffffc00f08947 */ /* 0x008fea000383ffff */
[----:B------:R-:W-:Y:S05]  /*7a10*/  BRA `(.L_x_321) ;  /* 0xfffffff800887947 */ /* 0x000fea000383ffff */
.L_x_322:
        /* <DEDUP_REMOVED lines=14> */
.L_x_3695:


//--------------------- .text._ZN7cutlass13device_kernelIN5flash11enable_sm90INS1_16FlashAttnBwdSm90INS1_25CollectiveMainloopBwdSm90ILi2ELi2ELi2EN4cute5tupleIJNS5_1CILi1EEES8_S8_EEENS6_IJNS7_ILi128EEESA_NS7_ILi64EEEEEENS_10bfloat16_tEfNS_4arch4Sm90ELb0ELb0ELb0ELb0ELb1ELb1ELb0ELb0ELi2ELi1ELi2ELi2ELb0EEENS1_24CollectiveEpilogueBwdGQAISC_fSF_Li256ELb0ELb1EEENS1_19SingleTileSchedulerILb0ELb0ELb0ELi128EEEEEEEEEvNT_6ParamsE --------------------------
	.section	.text._ZN7cutlass13device_kernelIN5flash11enable_sm90INS1_16FlashAttnBwdSm90INS1_25CollectiveMainloopBwdSm90ILi2ELi2ELi2EN4cute5tupleIJNS5_1CILi1EEES8_S8_EEENS6_IJNS7_ILi128EEESA_NS7_ILi64EEEEEENS_10bfloat16_tEfNS_4arch4Sm90ELb0ELb0ELb0ELb0ELb1ELb1ELb0ELb0ELi2ELi1ELi2ELi2ELb0EEENS1_24CollectiveEpilogueBwdGQAISC_fSF_Li256ELb0ELb1EEENS1_19SingleTileSchedulerILb0ELb0ELb0ELi128EEEEEEEEEvNT_6ParamsE,"ax",@progbits
	.align	128
.text._ZN7cutlass13device_kernelIN5flash11enable_sm90INS1_16FlashAttnBwdSm90INS1_25CollectiveMainloopBwdSm90ILi2ELi2ELi2EN4cute5tupleIJNS5_1CILi1EEES8_S8_EEENS6_IJNS7_ILi128EEESA_NS7_ILi64EEEEEENS_10bfloat16_tEfNS_4arch4Sm90ELb0ELb0ELb0ELb0ELb1ELb1ELb0ELb0ELi2ELi1ELi2ELi2ELb0EEENS1_24CollectiveEpilogueBwdGQAISC_fSF_Li256ELb0ELb1EEENS1_19SingleTileSchedulerILb0ELb0ELb0ELi128EEEEEEEEEvNT_6ParamsE:
        .type           _ZN7cutlass13device_kernelIN5flash11enable_sm90INS1_16FlashAttnBwdSm90INS1_25CollectiveMainloopBwdSm90ILi2ELi2ELi2EN4cute5tupleIJNS5_1CILi1EEES8_S8_EEENS6_IJNS7_ILi128EEESA_NS7_ILi64EEEEEENS_10bfloat16_tEfNS_4arch4Sm90ELb0ELb0ELb0ELb0ELb1ELb1ELb0ELb0ELi2ELi1ELi2ELi2ELb0EEENS1_24CollectiveEpilogueBwdGQAISC_fSF_Li256ELb0ELb1EEENS1_19SingleTileSchedulerILb0ELb0ELb0ELi128EEEEEEEEEvNT_6ParamsE,@function
        .size           _ZN7cutlass13device_kernelIN5flash11enable_sm90INS1_16FlashAttnBwdSm90INS1_25CollectiveMainloopBwdSm90ILi2ELi2ELi2EN4cute5tupleIJNS5_1CILi1EEES8_S8_EEENS6_IJNS7_ILi128EEESA_NS7_ILi64EEEEEENS_10bfloat16_tEfNS_4arch4Sm90ELb0ELb0ELb0ELb0ELb1ELb1ELb0ELb0ELi2ELi1ELi2ELi2ELb0EEENS1_24CollectiveEpilogueBwdGQAISC_fSF_Li256ELb0ELb1EEENS1_19SingleTileSchedulerILb0ELb0ELb0ELi128EEEEEEEEEvNT_6ParamsE,(.L_x_3696 - _ZN7cutlass13device_kernelIN5flash11enable_sm90INS1_16FlashAttnBwdSm90INS1_25CollectiveMainloopBwdSm90ILi2ELi2ELi2EN4cute5tupleIJNS5_1CILi1EEES8_S8_EEENS6_IJNS7_ILi128EEESA_NS7_ILi64EEEEEENS_10bfloat16_tEfNS_4arch4Sm90ELb0ELb0ELb0ELb0ELb1ELb1ELb0ELb0ELi2ELi1ELi2ELi2ELb0EEENS1_24CollectiveEpilogueBwdGQAISC_fSF_Li256ELb0ELb1EEENS1_19SingleTileSchedulerILb0ELb0ELb0ELi128EEEEEEEEEvNT_6ParamsE)
        .other          _ZN7cutlass13device_kernelIN5flash11enable_sm90INS1_16FlashAttnBwdSm90INS1_25CollectiveMainloopBwdSm90ILi2ELi2ELi2EN4cute5tupleIJNS5_1CILi1EEES8_S8_EEENS6_IJNS7_ILi128EEESA_NS7_ILi64EEEEEENS_10bfloat16_tEfNS_4arch4Sm90ELb0ELb0ELb0ELb0ELb1ELb1ELb0ELb0ELi2ELi1ELi2ELi2ELb0EEENS1_24CollectiveEpilogueBwdGQAISC_fSF_Li256ELb0ELb1EEENS1_19SingleTileSchedulerILb0ELb0ELb0ELi128EEEEEEEEEvNT_6ParamsE,@"STO_CUDA_ENTRY STV_DEFAULT"
_ZN7cutlass13device_kernelIN5flash11enable_sm90INS1_16FlashAttnBwdSm90INS1_25CollectiveMainloopBwdSm90ILi2ELi2ELi2EN4cute5tupleIJNS5_1CILi1EEES8_S8_EEENS6_IJNS7_ILi128EEESA_NS7_ILi64EEEEEENS_10bfloat16_tEfNS_4arch4Sm90ELb0ELb0ELb0ELb0ELb1ELb1ELb0ELb0ELi2ELi1ELi2ELi2ELb0EEENS1_24CollectiveEpilogueBwdGQAISC_fSF_Li256ELb0ELb1EEENS1_19SingleTileSchedulerILb0ELb0ELb0ELi128EEEEEEEEEvNT_6ParamsE:
        /* <DEDUP_REMOVED lines=23> */
.L_x_324:
[----:B------:R-:W-:Y:S05]  /*0170*/  BSYNC B0 ;  /* 0x0000000000007941 */ /* 0x000fea0003800000 */
.L_x_323:
        /* <DEDUP_REMOVED lines=34> */
.L_x_325:
        /* <DEDUP_REMOVED lines=22> */
.L_x_326:
[----:B---3--:R-:W-:Y:S01]  /*0500*/  ISETP.NE.AND P0, PT, R2, RZ, PT ;  /* 0x000000ff0200720c */ /* 0x008fe20003f05270 */
[----:B------:R-:W-:Y:S01]  /*0510*/  IMAD.MOV.U32 R16, RZ, RZ, 0x1 ;  /* 0x00000001ff107424 */ /* 0x000fe200078e00ff */
[----:B------:R-:W-:Y:S01]  /*0520*/  NOP ;  /* 0x0000000000007918 */ /* 0x000fe20000000000 */
[----:B------:R-:W-:Y:S01]  /*0530*/  ULDC.64 UR36, c[0x0][0x208] ;  /* 0x0000820000247ab9 */ /* 0x000fe20000000a00 */
[----:B------:R-:W-:Y:S02]  /*0540*/  BSSY B6, `(.L_x_327) ;  /* 0x00007bb000067945 */ /* 0x000fe40003800000 */
[----:B------:R-:W-:Y:S01]  /*0550*/  SEL R16, R16, 0x2, !P0 ;  /* 0x0000000210107807 */ /* 0x000fe20004000000 */
[----:B-12-4-:R-:W-:Y:S06]  /*0560*/  BAR.SYNC.DEFER_BLOCKING 0x0 ;  /* 0x0000000000007b1d */ /* 0x016fec0000010000 */
[----:B------:R-:W-:Y:S05]  /*0570*/  @!P0 BRA `(.L_x_328) ;  /* 0x0000004c00cc8947 */ /* 0x000fea0003800000 */
.L_x_329:
        /* <DEDUP_REMOVED lines=35> */
.L_x_332:
        /* <DEDUP_REMOVED lines=15> */
.L_x_331:
        /* <DEDUP_REMOVED lines=22> */
.L_x_334:
        /* <DEDUP_REMOVED lines=15> */
.L_x_333:
[----:B------:R-:W-:Y:S01]  /*0af0*/  SHF.R.S32.HI R3, RZ, 0x1f, R18 ;  /* 0x0000001fff037819 */ /* 0x000fe20000011412 */
[----:B------:R-:W-:-:S03]  /*0b00*/  UMOV UR4, 0xffffffff ;  /* 0xffffffff00047882 */ /* 0x000fc60000000000 */
[----:B------:R-:W-:-:S04]  /*0b10*/  LEA.HI R0, R3, R18, RZ, 0x7 ;  /* 0x0000001203007211 */ /* 0x000fc800078f38ff */
[----:B------:R-:W-:Y:S01]  /*0b20*/  SHF.R.S32.HI R13, RZ, 0x7, R0 ;  /* 0x00000007ff0d7819 */ /* 0x000fe20000011400 */
[----:B------:R-:W-:Y:S06]  /*0b30*/  BRA.DIV UR4, `(.L_x_335) ;  /* 0x0000007604747947 */ /* 0x000fec000b800000 */
[----:B------:R1:W2:Y:S02]  /*0b40*/  SHFL.IDX PT, R14, R13, RZ, 0x1f ;  /* 0x00001fff0d0e7589 */ /* 0x0002a400000e0000 */
.L_x_432:
        /* <DEDUP_REMOVED lines=9> */
.L_x_336:
        /* <DEDUP_REMOVED lines=165> */
.L_x_349:
[----:B------:R-:W-:-:S13]  /*1630*/  ISETP.NE.AND P0, PT, R5, 0x3, PT ;  /* 0x000000030500780c */ /* 0x000fda0003f05270 */
[----:B---3--:R-:W-:Y:S05]  /*1640*/  @!P0 BRA `(.L_x_339) ;  /* 0x0000000000048947 */ /* 0x008fea0003800000 */
[----:B------:R-:W-:Y:S01]  /*1650*/  BPT.TRAP 0x1 ;  /* 0x000000040000795c */ /* 0x000fe20000300000 */
.L_x_339:
[----:B------:R-:W-:Y:S01]  /*1660*/  IMAD R9, R8, 0x8, R2 ;  /* 0x0000000808097824 */ /* 0x000fe200078e0202 */
[----:B------:R-:W-:-:S04]  /*1670*/  SHF.L.U32 R12, R7, 0x1f, RZ ;  /* 0x0000001f070c7819 */ /* 0x000fc800000006ff */
[----:B------:R1:W2:Y:S01]  /*1680*/  SYNCS.PHASECHK.TRANS64.TRYWAIT P1, [R9+URZ+0x30c10], R12 ;  /* 0x030c100c090075a7 */ /* 0x0002a2000802017f */
[----:B------:R-:W-:Y:S05]  /*1690*/  @!P0 BRA `(.L_x_340) ;  /* 0x0000000000048947 */ /* 0x000fea0003800000 */
[----:B------:R-:W-:Y:S01]  /*16a0*/  BPT.TRAP 0x1 ;  /* 0x000000040000795c */ /* 0x000fe20000300000 */
.L_x_340:
[----:B------:R-:W-:-:S05]  /*16b0*/  VIADD R10, R2, 0x10000 ;  /* 0x00010000020a7836 */ /* 0x000fca0000000000 */
[----:B------:R-:W-:-:S04]  /*16c0*/  SHF.R.U32.HI R10, RZ, 0x4, R10 ;  /* 0x00000004ff0a7819 */ /* 0x000fc8000001160a */
[----:B------:R-:W-:Y:S01]  /*16d0*/  LOP3.LUT R10, R10, 0x3fff, RZ, 0xc0, !PT ;  /* 0x00003fff0a0a7812 */ /* 0x000fe200078ec0ff */
[----:B--2---:R-:W-:Y:S06]  /*16e0*/  @P1 BRA `(.L_x_341) ;  /* 0x0000000000081947 */ /* 0x004fec0003800000 */
[----:B------:R-:W2:Y:S02]  /*16f0*/  SYNCS.PHASECHK.TRANS64.TRYWAIT P1, [R9+URZ+0x30c10], R12 ;  /* 0x030c100c090075a7 */ /* 0x000ea4000802017f */
[----:B--2---:R-:W-:Y:S05]  /*1700*/  @!P1 BRA `(.L_x_342) ;  /* 0x0000006800b09947 */ /* 0x004fea0003800000 */
.L_x_341:
        /* <DEDUP_REMOVED lines=63> */
.L_x_343:
[----:B------:R1:W1:Y:S01]  /*1b00*/  SYNCS.PHASECHK.TRANS64.TRYWAIT P1, [R9+URZ+0x30c30], R12 ;  /* 0x030c300c090075a7 */ /* 0x000262000802017f */
[----:B------:R-:W-:Y:S05]  /*1b10*/  @!P0 BRA `(.L_x_344) ;  /* 0x0000000000048947 */ /* 0x000fea0003800000 */
[----:B------:R-:W-:Y:S01]  /*1b20*/  BPT.TRAP 0x1 ;  /* 0x000000040000795c */ /* 0x000fe20000300000 */
.L_x_344:
[----:B------:R-:W-:-:S05]  /*1b30*/  VIADD R11, R2, 0x18000 ;  /* 0x00018000020b7836 */ /* 0x000fca0000000000 */
[----:B------:R-:W-:-:S04]  /*1b40*/  SHF.R.U32.HI R11, RZ, 0x4, R11 ;  /* 0x00000004ff0b7819 */ /* 0x000fc8000001160b */
[----:B------:R-:W-:-:S04]  /*1b50*/  LOP3.LUT R218, R11, 0x3fff, RZ, 0xc0, !PT ;  /* 0x00003fff0bda7812 */ /* 0x000fc800078ec0ff */
[----:B------:R-:W-:Y:S01]  /*1b60*/  LOP3.LUT R11, R218, 0x10000, RZ, 0xfc, !PT ;  /* 0x00010000da0b7812 */ /* 0x000fe200078efcff */
[----:B-1----:R-:W-:Y:S06]  /*1b70*/  @P1 BRA `(.L_x_345) ;  /* 0x0000000000081947 */ /* 0x002fec0003800000 */
[----:B------:R-:W1:Y:S02]  /*1b80*/  SYNCS.PHASECHK.TRANS64.TRYWAIT P1, [R9+URZ+0x30c30], R12 ;  /* 0x030c300c090075a7 */ /* 0x000e64000802017f */
[----:B-1----:R-:W-:Y:S05]  /*1b90*/  @!P1 BRA `(.L_x_346) ;  /* 0x0000006400a09947 */ /* 0x002fea0003800000 */
.L_x_345:
        /* <DEDUP_REMOVED lines=620> */
.L_x_347:
        /* <DEDUP_REMOVED lines=68> */
.L_x_348:
        /* <DEDUP_REMOVED lines=11> */
.L_x_338:
[----:B------:R-:W4:Y:S01]  /*4750*/  LDC R15, c[0x0][0x850] ;  /* 0x00021400ff0f7b82 */ /* 0x000f220000000800 */
[----:B------:R-:W5:Y:S01]  /*4760*/  S2R R10, SR_CTAID.Y ;  /* 0x00000000000a7919 */ /* 0x000f620000002600 */
[----:B------:R-:W-:Y:S01]  /*4770*/  ULDC.64 UR4, c[0x0][0x818] ;  /* 0x0002060000047ab9 */ /* 0x000fe20000000a00 */
[----:B------:R-:W-:Y:S01]  /*4780*/  ULDC.64 UR6, c[0x0][0x840] ;  /* 0x0002100000067ab9 */ /* 0x000fe20000000a00 */
[----:B------:R-:W1:Y:S01]  /*4790*/  S2R R20, SR_CTAID.X ;  /* 0x0000000000147919 */ /* 0x000e620000002500 */
[----:B------:R-:W3:Y:S01]  /*47a0*/  S2R R21, SR_CTAID.Z ;  /* 0x0000000000157919 */ /* 0x000ee20000002700 */
[----:B----4-:R-:W-:-:S13]  /*47b0*/  ISETP.NE.AND P0, PT, R15, 0x1, PT ;  /* 0x000000010f00780c */ /* 0x010fda0003f05270 */
[----:B------:R-:W5:Y:S01]  /*47c0*/  @P0 LDC R3, c[0x0][0x854] ;  /* 0x00021500ff030b82 */ /* 0x000f620000000800 */
[----:B-1----:R-:W-:-:S05]  /*47d0*/  IMAD.SHL.U32 R6, R20, 0x2000, RZ ;  /* 0x0000200014067824 */ /* 0x002fca00078e00ff */
[----:B--2---:R-:W-:Y:S02]  /*47e0*/  SHF.R.S32.HI R7, RZ, 0x1f, R6 ;  /* 0x0000001fff077819 */ /* 0x004fe40000011406 */
[----:B------:R-:W1:Y:S01]  /*47f0*/  @P0 LDC R5, c[0x0][0x858] ;  /* 0x00021600ff050b82 */ /* 0x000e620000000800 */
[----:B-----5:R-:W-:-:S04]  /*4800*/  @P0 IMAD.HI.U32 R4, R10, R3, RZ ;  /* 0x000000030a040227 */ /* 0x020fc800078e00ff */
[----:B------:R-:W-:Y:S01]  /*4810*/  IMAD.MOV.U32 R3, RZ, RZ, R10 ;  /* 0x000000ffff037224 */ /* 0x000fe200078e000a */
[----:B-1----:R-:W-:-:S04]  /*4820*/  @P0 SHF.R.U32.HI R3, RZ, R5, R4 ;  /* 0x00000005ff030219 */ /* 0x002fc80000011604 */
[----:B------:R-:W-:Y:S01]  /*4830*/  SHF.R.S32.HI R11, RZ, 0x1f, R3 ;  /* 0x0000001fff0b7819 */ /* 0x000fe20000011403 */
[----:B------:R-:W-:-:S04]  /*4840*/  IMAD.WIDE.U32 R4, R3, UR4, R6 ;  /* 0x0000000403047c25 */ /* 0x000fc8000f8e0006 */
[C---:B------:R-:W-:Y:S02]  /*4850*/  IMAD R8, R11.reuse, UR4, RZ ;  /* 0x000000040b087c24 */ /* 0x040fe4000f8e02ff */
[----:B------:R-:W-:Y:S02]  /*4860*/  IMAD R12, R11, UR6, RZ ;  /* 0x000000060b0c7c24 */ /* 0x000fe4000f8e02ff */
[C---:B---3--:R-:W-:Y:S01]  /*4870*/  IMAD R9, R3.reuse, UR5, R8 ;  /* 0x0000000503097c24 */ /* 0x048fe2000f8e0208 */
[----:B------:R-:W-:Y:S01]  /*4880*/  SHF.R.S32.HI R8, RZ, 0x1f, R21 ;  /* 0x0000001fff087819 */ /* 0x000fe20000011415 */
[----:B------:R-:W-:Y:S01]  /*4890*/  IMAD.WIDE.U32 R6, R3, UR6, R6 ;  /* 0x0000000603067c25 */ /* 0x000fe2000f8e0006 */
[----:B------:R-:W-:-:S03]  /*48a0*/  ULDC.64 UR4, c[0x0][0x820] ;  /* 0x0002080000047ab9 */ /* 0x000fc60000000a00 */
[----:B------:R-:W-:Y:S01]  /*48b0*/  IMAD R13, R3, UR7, R12 ;  /* 0x00000007030d7c24 */ /* 0x000fe2000f8e020c */
[----:B------:R-:W-:Y:S01]  /*48c0*/  ULDC.64 UR6, c[0x0][0x848] ;  /* 0x0002120000067ab9 */ /* 0x000fe20000000a00 */
[----:B------:R-:W-:Y:S02]  /*48d0*/  IMAD.IADD R5, R5, 0x1, R9 ;  /* 0x0000000105057824 */ /* 0x000fe400078e0209 */
[C---:B------:R-:W-:Y:S02]  /*48e0*/  IMAD R9, R8.reuse, UR4, RZ ;  /* 0x0000000408097c24 */ /* 0x040fe4000f8e02ff */
[----:B------:R-:W-:Y:S02]  /*48f0*/  IMAD R8, R8, UR6, RZ ;  /* 0x0000000608087c24 */ /* 0x000fe4000f8e02ff */
[----:B------:R-:W-:Y:S02]  /*4900*/  IMAD.IADD R7, R7, 0x1, R13 ;  /* 0x0000000107077824 */ /* 0x000fe400078e020d */
[----:B------:R-:W-:-:S02]  /*4910*/  IMAD R13, R21, UR7, R8 ;  /* 0x00000007150d7c24 */ /* 0x000fc4000f8e0208 */
[----:B------:R-:W1:Y:S01]  /*4920*/  S2R R8, SR_TID.X ;  /* 0x0000000000087919 */ /* 0x000e620000002100 */
[----:B------:R-:W-:Y:S01]  /*4930*/  IMAD.WIDE.U32 R4, R21, UR4, R4 ;  /* 0x0000000415047c25 */ /* 0x000fe2000f8e0004 */
[----:B------:R-:W-:-:S03]  /*4940*/  ULDC UR4, c[0x0][0x740] ;  /* 0x0001d00000047ab9 */ /* 0x000fc60000000800 */
[----:B------:R-:W-:Y:S01]  /*4950*/  FMUL.FTZ R184, R184, UR4 ;  /* 0x00000004b8b87c20 */ /* 0x000fe20008410000 */
[----:B------:R-:W-:Y:S02]  /*4960*/  IMAD R9, R21, UR5, R9 ;  /* 0x0000000515097c24 */ /* 0x000fe4000f8e0209 */
[----:B------:R-:W-:Y:S01]  /*4970*/  FMUL.FTZ R185, R185, UR4 ;  /* 0x00000004b9b97c20 */ /* 0x000fe20008410000 */
[----:B------:R-:W-:-:S04]  /*4980*/  IMAD.WIDE.U32 R6, R21, UR6, R6 ;  /* 0x0000000615067c25 */ /* 0x000fc8000f8e0006 */
        /* <DEDUP_REMOVED lines=34> */
[----:B-1----:R-:W-:-:S05]  /*4bb0*/  ISETP.NE.AND P1, PT, R8, 0x80, PT ;  /* 0x000000800800780c */ /* 0x002fca0003f25270 */
[----:B------:R-:W-:Y:S02]  /*4bc0*/  ULDC UR4, c[0x0][0x870] ;  /* 0x00021c0000047ab9 */ /* 0x000fe40000000800 */
[----:B------:R-:W1:Y:S01]  /*4bd0*/  LDC.64 R16, c[0x0][0x800] ;  /* 0x00020000ff107b82 */ /* 0x000e620000000a00 */
[----:B------:R-:W-:Y:S01]  /*4be0*/  IMAD R9, R20, UR4, RZ ;  /* 0x0000000414097c24 */ /* 0x000fe2000f8e02ff */
[----:B------:R-:W-:Y:S01]  /*4bf0*/  ULDC UR4, c[0x0][0x80c] ;  /* 0x0002030000047ab9 */ /* 0x000fe20000000800 */
[----:B------:R-:W-:Y:S01]  /*4c00*/  BSSY B0, `(.L_x_350) ;  /* 0x000001f000007945 */ /* 0x000fe20003800000 */
[----:B------:R-:W-:Y:S02]  /*4c10*/  IMAD R8, R21, UR4, RZ ;  /* 0x0000000415087c24 */ /* 0x000fe4000f8e02ff */
[----:B------:R-:W-:Y:S01]  /*4c20*/  IMAD R9, R9, UR4, RZ ;  /* 0x0000000409097c24 */ /* 0x000fe2000f8e02ff */
[----:B------:R-:W-:Y:S01]  /*4c30*/  ULDC.64 UR4, c[0x0][0x868] ;  /* 0x00021a0000047ab9 */ /* 0x000fe20000000a00 */
[----:B------:R-:W2:Y:S01]  /*4c40*/  LDC.64 R18, c[0x0][0x828] ;  /* 0x00020a00ff127b82 */ /* 0x000ea20000000a00 */
[----:B------:R-:W-:-:S02]  /*4c50*/  SHF.R.S32.HI R12, RZ, 0x1f, R8 ;  /* 0x0000001fff0c7819 */ /* 0x000fc40000011408 */
[--C-:B------:R-:W-:Y:S01]  /*4c60*/  IADD3 R8, P0, P2, R9, R8, R3.reuse ;  /* 0x0000000809087210 */ /* 0x100fe20007a1e003 */
[----:B------:R-:W-:Y:S01]  /*4c70*/  IMAD.MOV R3, RZ, RZ, -R3 ;  /* 0x000000ffff037224 */ /* 0x000fe200078e0a03 */
[----:B------:R-:W-:-:S03]  /*4c80*/  SHF.R.S32.HI R9, RZ, 0x1f, R9 ;  /* 0x0000001fff097819 */ /* 0x000fc60000011409 */
[----:B------:R-:W-:Y:S01]  /*4c90*/  IMAD R10, R15, R3, R10 ;  /* 0x000000030f0a7224 */ /* 0x000fe200078e020a */
[----:B------:R3:W-:Y:S01]  /*4ca0*/  STS.128 [R0], R152 ;  /* 0x0000009800007388 */ /* 0x0007e20000000c00 */
[----:B------:R-:W-:Y:S01]  /*4cb0*/  IADD3.X R9, R9, R12, R11, P0, P2 ;  /* 0x0000000c09097210 */ /* 0x000fe200007e440b */
[C---:B------:R-:W-:Y:S02]  /*4cc0*/  IMAD.SHL.U32 R12, R8.reuse, 0x4, RZ ;  /* 0x00000004080c7824 */ /* 0x040fe400078e00ff */
[----:B------:R3:W-:Y:S01]  /*4cd0*/  STS.128 [R0+0x800], R156 ;  /* 0x0008009c00007388 */ /* 0x0007e20000000c00 */
[----:B------:R-:W-:Y:S02]  /*4ce0*/  SHF.L.U64.HI R11, R8, 0x2, R9 ;  /* 0x00000002080b7819 */ /* 0x000fe40000010209 */
[----:B------:R-:W-:Y:S01]  /*4cf0*/  IADD3 R8, P3, R12, UR4, RZ ;  /* 0x000000040c087c10 */ /* 0x000fe2000ff7e0ff */
[----:B------:R3:W-:Y:S01]  /*4d00*/  STS.128 [R0+0x1000], R160 ;  /* 0x001000a000007388 */ /* 0x0007e20000000c00 */
[----:B-1----:R-:W-:-:S02]  /*4d10*/  LEA R16, P2, R4, R16, 0x2 ;  /* 0x0000001004107211 */ /* 0x002fc400078410ff */
[----:B------:R-:W-:Y:S01]  /*4d20*/  IADD3.X R9, R11, UR5, RZ, P3, !PT ;  /* 0x000000050b097c10 */ /* 0x000fe20009ffe4ff */
[----:B------:R3:W-:Y:S01]  /*4d30*/  STS.128 [R0+0x1800], R164 ;  /* 0x001800a400007388 */ /* 0x0007e20000000c00 */
[----:B--2---:R-:W-:-:S03]  /*4d40*/  LEA R18, P0, R6, R18, 0x2 ;  /* 0x0000001206127211 */ /* 0x004fc600078010ff */
[----:B------:R3:W-:Y:S04]  /*4d50*/  STS.128 [R0+0x2000], R168 ;  /* 0x002000a800007388 */ /* 0x0007e80000000c00 */
[----:B------:R3:W-:Y:S04]  /*4d60*/  STS.128 [R0+0x2800], R172 ;  /* 0x002800ac00007388 */ /* 0x0007e80000000c00 */
[----:B------:R3:W-:Y:S04]  /*4d70*/  STS.128 [R0+0x3000], R176 ;  /* 0x003000b000007388 */ /* 0x0007e80000000c00 */
[----:B------:R3:W-:Y:S01]  /*4d80*/  STS.128 [R0+0x3800], R180 ;  /* 0x003800b400007388 */ /* 0x0007e20000000c00 */
[----:B------:R-:W-:Y:S05]  /*4d90*/  @P1 BRA `(.L_x_351) ;  /* 0x0000000000141947 */ /* 0x000fea0003800000 */
.L_x_352:
[----:B------:R-:W2:Y:S04]  /*4da0*/  LDG.E.STRONG.GPU R3, desc[UR36][R8.64] ;  /* 0x0000002408037981 */ /* 0x000ea8000c1ef900 */
[----:B--2---:R-:W-:Y:S01]  /*4db0*/  CCTL.IVALL ;  /* 0x00000000ff00798f */ /* 0x004fe20002000000 */
[----:B------:R-:W-:Y:S05]  /*4dc0*/  YIELD ;  /* 0x0000000000007946 */ /* 0x000fea0003800000 */
[----:B------:R-:W-:-:S13]  /*4dd0*/  ISETP.NE.AND P3, PT, R3, R10, PT ;  /* 0x0000000a0300720c */ /* 0x000fda0003f65270 */
[----:B------:R-:W-:Y:S05]  /*4de0*/  @P3 BRA `(.L_x_352) ;  /* 0xfffffffc00ec3947 */ /* 0x000fea000383ffff */
.L_x_351:
[----:B------:R-:W-:Y:S05]  /*4df0*/  BSYNC B0 ;  /* 0x0000000000007941 */ /* 0x000fea0003800000 */
.L_x_350:
[----:B------:R-:W-:Y:S01]  /*4e00*/  UMOV UR4, 0xffffffff ;  /* 0xffffffff00047882 */ /* 0x000fe20000000000 */
[----:B------:R-:W-:Y:S02]  /*4e10*/  LEA.HI.X R14, R4, R17, R14, 0x2, P2 ;  /* 0x00000011040e7211 */ /* 0x000fe400010f140e */
[----:B------:R-:W-:Y:S01]  /*4e20*/  LEA.HI.X R13, R6, R19, R13, 0x2, P0 ;  /* 0x00000013060d7211 */ /* 0x000fe200000f140d */
[----:B------:R-:W-:Y:S06]  /*4e30*/  BRA.DIV UR4, `(.L_x_353) ;  /* 0x00000036040c7947 */ /* 0x000fec000b800000 */
[----:B------:R-:W-:Y:S01]  /*4e40*/  NOP ;  /* 0x0000000000007918 */ /* 0x000fe20000000000 */
.L_x_435:
[----:B------:R-:W-:Y:S01]  /*4e50*/  @!PT LDS RZ, [RZ] ;  /* 0x00000000fffff984 */ /* 0x000fe20000000800 */
[----:B------:R-:W-:Y:S01]  /*4e60*/  @!PT LDS RZ, [RZ] ;  /* 0x00000000fffff984 */ /* 0x000fe20000000800 */
[----:B------:R-:W-:Y:S01]  /*4e70*/  @!PT LDS RZ, [RZ] ;  /* 0x00000000fffff984 */ /* 0x000fe20000000800 */
[----:B------:R-:W-:Y:S01]  /*4e80*/  @!PT LDS RZ, [RZ] ;  /* 0x00000000fffff984 */ /* 0x000fe20000000800 */
[----:B------:R1:W-:Y:S06]  /*4e90*/  MEMBAR.ALL.CTA ;  /* 0x0000000000007992 */ /* 0x0003ec0000008000 */
[----:B-1----:R-:W1:Y:S01]  /*4ea0*/  FENCE.VIEW.ASYNC.S ;  /* 0x00000000000073c6 */ /* 0x002e620000000000 */
[----:B------:R-:W-:Y:S05]  /*4eb0*/  WARPSYNC.ALL ;  /* 0x0000000000007948 */ /* 0x000fea0003800000 */
[----:B------:R-:W-:Y:S01]  /*4ec0*/  BSSY B0, `(.L_x_354) ;  /* 0x0000011000007945 */ /* 0x000fe20003800000 */
        /* <DEDUP_REMOVED lines=9> */
.L_x_356:
[----:B------:R-:W-:Y:S01]  /*4f60*/  @P0 ELECT P2, URZ, PT ;  /* 0x00000000003f082f */ /* 0x000fe20003840000 */
[----:B------:R1:W-:-:S12]  /*4f70*/  UBLKRED.G.S.ADD.F32.RN [UR4], [UR6], UR7, desc[UR8] ;  /* 0x00000804060073bb */ /* 0x0003d800080a1407 */
[----:B------:R-:W-:Y:S02]  /*4f80*/  @P2 PLOP3.LUT P0, PT, P2, PT, PT, 0x8, 0x0 ;  /* 0x000000000000281c */ /* 0x000fe4000170e170 */
[----:B------:R-:W-:-:S11]  /*4f90*/  PLOP3.LUT P2, PT, PT, PT, PT, 0x8, 0x0 ;  /* 0x000000000000781c */ /* 0x000fd60003f4e170 */
[----:B-1----:R-:W-:Y:S05]  /*4fa0*/  @P0 BRA.U.ANY `(.L_x_356) ;  /* 0xfffffffd00ec0947 */ /* 0x002fea000393ffff */
[----:B------:R0:W-:Y:S01]  /*4fb0*/  UTMACMDFLUSH ;  /* 0x00000000000079b7 */ /* 0x0001e20000000000 */
[----:B------:R-:W-:-:S04]  /*4fc0*/  DEPBAR.LE SB0, 0x0 ;  /* 0x000080000000791a */ /* 0x000fc80000000000 */
.L_x_355:
[----:B------:R-:W-:Y:S05]  /*4fd0*/  BSYNC B0 ;  /* 0x0000000000007941 */ /* 0x000fea0003800000 */
.L_x_354:
        /* <DEDUP_REMOVED lines=12> */
[----:B------:R-:W-:-:S05]  /*50a0*/  IMAD.MOV.U32 R3, RZ, RZ, 0x1 ;  /* 0x00000001ff037424 */ /* 0x000fca00078e00ff */
[----:B------:R1:W-:Y:S02]  /*50b0*/  REDG.E.ADD.S32.STRONG.GPU desc[UR36][R8.64], R3 ;  /* 0x000000030800798e */ /* 0x0003e4000c10e3a4 */
.L_x_358:
[----:B------:R-:W-:Y:S05]  /*50c0*/  BSYNC B0 ;  /* 0x0000000000007941 */ /* 0x000fea0003800000 */
.L_x_357:
[----:B------:R-:W-:Y:S06]  /*50d0*/  BAR.SYNC.DEFER_BLOCKING 0x1, 0x100 ;  /* 0x0044000000007b1d */ /* 0x000fec0000010000 */
[----:B------:R-:W-:Y:S01]  /*50e0*/  ULDC.64 UR4, c[0x0][0x860] ;  /* 0x0002180000047ab9 */ /* 0x000fe20000000a00 */
[----:B------:R-:W-:Y:S01]  /*50f0*/  BSSY B0, `(.L_x_359) ;  /* 0x0000011000007945 */ /* 0x000fe20003800000 */
[----:B------:R-:W-:-:S04]  /*5100*/  IADD3 R4, P0, R12, UR4, RZ ;  /* 0x000000040c047c10 */ /* 0x000fc8000ff1e0ff */
[----:B------:R-:W-:Y:S01]  /*5110*/  IADD3.X R5, R11, UR5, RZ, P0, !PT ;  /* 0x000000050b057c10 */ /* 0x000fe200087fe4ff */
        /* <DEDUP_REMOVED lines=8> */
[----:B------:R-:W-:Y:S05]  /*51a0*/  @P1 BRA `(.L_x_360) ;  /* 0x0000000000141947 */ /* 0x000fea0003800000 */
.L_x_361:
[----:B--23--:R-:W2:Y:S04]  /*51b0*/  LDG.E.STRONG.GPU R0, desc[UR36][R4.64] ;  /* 0x0000002404007981 */ /* 0x00cea8000c1ef900 */
[----:B--2---:R-:W-:Y:S01]  /*51c0*/  CCTL.IVALL ;  /* 0x00000000ff00798f */ /* 0x004fe20002000000 */
[----:B------:R-:W-:Y:S05]  /*51d0*/  YIELD ;  /* 0x0000000000007946 */ /* 0x000fea0003800000 */
[----:B------:R-:W-:-:S13]  /*51e0*/  ISETP.NE.AND P0, PT, R0, R10, PT ;  /* 0x0000000a0000720c */ /* 0x000fda0003f05270 */
[----:B------:R-:W-:Y:S05]  /*51f0*/  @P0 BRA `(.L_x_361) ;  /* 0xfffffffc00ec0947 */ /* 0x000fea000383ffff */
.L_x_360:
[----:B------:R-:W-:Y:S05]  /*5200*/  BSYNC B0 ;  /* 0x0000000000007941 */ /* 0x000fea0003800000 */
.L_x_359:
[----:B------:R-:W-:-:S03]  /*5210*/  UMOV UR4, 0xffffffff ;  /* 0xffffffff00047882 */ /* 0x000fc60000000000 */
[----:B------:R-:W-:Y:S05]  /*5220*/  BRA.DIV UR4, `(.L_x_362) ;  /* 0x00000032042c7947 */ /* 0x000fea000b800000 */
[----:B------:R-:W-:Y:S01]  /*5230*/  NOP ;  /* 0x0000000000007918 */ /* 0x000fe20000000000 */
.L_x_438:
[----:B------:R-:W-:Y:S01]  /*5240*/  @!PT LDS RZ, [RZ] ;  /* 0x00000000fffff984 */ /* 0x000fe20000000800 */
[----:B------:R-:W-:Y:S01]  /*5250*/  @!PT LDS RZ, [RZ] ;  /* 0x00000000fffff984 */ /* 0x000fe20000000800 */
[----:B------:R-:W-:Y:S01]  /*5260*/  @!PT LDS RZ, [RZ] ;  /* 0x00000000fffff984 */ /* 0x000fe20000000800 */
[----:B------:R-:W-:Y:S01]  /*5270*/  @!PT LDS RZ, [RZ] ;  /* 0x00000000fffff984 */ /* 0x000fe20000000800 */
[----:B------:R4:W-:Y:S06]  /*5280*/  MEMBAR.ALL.CTA ;  /* 0x0000000000007992 */ /* 0x0009ec0000008000 */
[----:B----4-:R-:W4:Y:S01]  /*5290*/  FENCE.VIEW.ASYNC.S ;  /* 0x00000000000073c6 */ /* 0x010f220000000000 */
[----:B------:R-:W-:Y:S05]  /*52a0*/  WARPSYNC.ALL ;  /* 0x0000000000007948 */ /* 0x000fea0003800000 */
[----:B------:R-:W-:Y:S01]  /*52b0*/  BSSY B0, `(.L_x_363) ;  /* 0x0000011000007945 */ /* 0x000fe20003800000 */
[----:B----4-:R-:W-:Y:S06]  /*52c0*/  BAR.SYNC.DEFER_BLOCKING 0x1, 0x100 ;  /* 0x0044000000007b1d */ /* 0x010fec0000010000 */
        /* <DEDUP_REMOVED lines=8> */
.L_x_365:
[----:B------:R-:W-:Y:S01]  /*5350*/  @P0 ELECT P2, URZ, PT ;  /* 0x00000000003f082f */ /* 0x000fe20003840000 */
[----:B------:R4:W-:-:S12]  /*5360*/  UBLKRED.G.S.ADD.F32.RN [UR4], [UR6], UR7, desc[UR8] ;  /* 0x00000804060073bb */ /* 0x0009d800080a1407 */
[----:B------:R-:W-:Y:S02]  /*5370*/  @P2 PLOP3.LUT P0, PT, P2, PT, PT, 0x8, 0x0 ;  /* 0x000000000000281c */ /* 0x000fe4000170e170 */
[----:B------:R-:W-:-:S11]  /*5380*/  PLOP3.LUT P2, PT, PT, PT, PT, 0x8, 0x0 ;  /* 0x000000000000781c */ /* 0x000fd60003f4e170 */
[----:B----4-:R-:W-:Y:S05]  /*5390*/  @P0 BRA.U.ANY `(.L_x_365) ;  /* 0xfffffffd00ec0947 */ /* 0x010fea000393ffff */
[----:B------:R0:W-:Y:S01]  /*53a0*/  UTMACMDFLUSH ;  /* 0x00000000000079b7 */ /* 0x0001e20000000000 */
[----:B------:R-:W-:-:S04]  /*53b0*/  DEPBAR.LE SB0, 0x0 ;  /* 0x000080000000791a */ /* 0x000fc80000000000 */
.L_x_364:
[----:B------:R-:W-:Y:S05]  /*53c0*/  BSYNC B0 ;  /* 0x0000000000007941 */ /* 0x000fea0003800000 */
.L_x_363:
[----:B------:R-:W-:Y:S01]  /*53d0*/  NOP ;  /* 0x0000000000007918 */ /* 0x000fe20000000000 */
[----:B------:R-:W-:Y:S05]  /*53e0*/  @P1 BRA `(.L_x_330) ;  /* 0x0000002c00401947 */ /* 0x000fea0003800000 */
[----:B-1----:R-:W-:Y:S01]  /*53f0*/  IMAD.MOV.U32 R3, RZ, RZ, 0x1 ;  /* 0x00000001ff037424 */ /* 0x002fe200078e00ff */
        /* <DEDUP_REMOVED lines=8> */
[----:B012345:R-:W-:Y:S04]  /*5480*/  CCTL.IVALL ;  /* 0x00000000ff00798f */ /* 0x03ffe80002000000 */
[----:B------:R1:W-:Y:S01]  /*5490*/  REDG.E.ADD.S32.STRONG.GPU desc[UR36][R4.64], R3 ;  /* 0x000000030400798e */ /* 0x0003e2000c10e3a4 */
[----:B------:R-:W-:Y:S05]  /*54a0*/  BRA `(.L_x_330) ;  /* 0x0000002c00107947 */ /* 0x000fea0003800000 */
.L_x_328:
        /* <DEDUP_REMOVED lines=20> */
[----:B------:R-:W-:Y:S02]  /*55f0*/  UIMAD UR6, UR8, UR10, URZ ;  /* 0x0000000a080672a4 */ /* 0x000fe4000f8e023f */
[----:B------:R-:W-:Y:S01]  /*5600*/  USHF.R.S32.HI UR10, URZ, 0x1f, UR7 ;  /* 0x0000001f3f0a7899 */ /* 0x000fe20008011407 */
[----:B--2---:R-:W-:Y:S01]  /*5610*/  ISETP.GE.AND P1, PT, R4, 0x1, PT ;  /* 0x000000010400780c */ /* 0x004fe20003f26270 */
[----:B------:R-:W-:Y:S02]  /*5620*/  UIMAD UR6, UR9, UR11, UR6 ;  /* 0x0000000b090672a4 */ /* 0x000fe4000f8e0206 */
[----:B------:R-:W-:-:S02]  /*5630*/  UIMAD UR11, UR7, UR13, URZ ;  /* 0x0000000d070b72a4 */ /* 0x000fc4000f8e023f */
[----:B------:R-:W-:Y:S02]  /*5640*/  UIADD3 UR5, UR5, UR6, URZ ;  /* 0x0000000605057290 */ /* 0x000fe4000fffe03f */
[----:B------:R-:W-:Y:S02]  /*5650*/  UIMAD UR6, UR10, UR14, URZ ;  /* 0x0000000e0a0672a4 */ /* 0x000fe4000f8e023f */
[----:B------:R-:W-:Y:S02]  /*5660*/  UIADD3 UR10, UP0, UR11, UR9, URZ ;  /* 0x000000090b0a7290 */ /* 0x000fe4000ff1e03f */
        /* <DEDUP_REMOVED lines=13> */
[----:B------:R-:W-:-:S04]  /*5740*/  LEA.HI R3, R3, R0, RZ, 0x7 ;  /* 0x0000000003037211 */ /* 0x000fc800078f38ff */
        /* <DEDUP_REMOVED lines=17> */
.L_x_392:
        /* <DEDUP_REMOVED lines=17> */
.L_x_370:
[----:B------:R-:W2:Y:S04]  /*5970*/  LDG.E.STRONG.GPU R6, desc[UR36][R2.64] ;  /* 0x0000002402067981 */ /* 0x000ea8000c1ef900 */
[----:B--2---:R-:W-:Y:S01]  /*5980*/  CCTL.IVALL ;  /* 0x00000000ff00798f */ /* 0x004fe20002000000 */
[----:B------:R-:W-:Y:S05]  /*5990*/  YIELD ;  /* 0x0000000000007946 */ /* 0x000fea0003800000 */
[----:B------:R-:W-:-:S13]  /*59a0*/  ISETP.NE.AND P3, PT, R6, UR26, PT ;  /* 0x0000001a06007c0c */ /* 0x000fda000bf65270 */
[----:B------:R-:W-:Y:S05]  /*59b0*/  @P3 BRA `(.L_x_370) ;  /* 0xfffffffc00ec3947 */ /* 0x000fea000383ffff */
.L_x_369:
[----:B------:R-:W-:Y:S05]  /*59c0*/  BSYNC B0 ;  /* 0x0000000000007941 */ /* 0x000fea0003800000 */
.L_x_368:
[----:B------:R-:W-:-:S03]  /*59d0*/  UMOV UR23, 0xffffffff ;  /* 0xffffffff00177882 */ /* 0x000fc60000000000 */
[----:B------:R-:W-:Y:S05]  /*59e0*/  BRA.DIV UR23, `(.L_x_371) ;  /* 0x0000002a17587947 */ /* 0x000fea000b800000 */
[----:B------:R-:W-:Y:S01]  /*59f0*/  NOP ;  /* 0x0000000000007918 */ /* 0x000fe20000000000 */
.L_x_441:
        /* <DEDUP_REMOVED lines=19> */
.L_x_373:
[----:B------:R-:W-:Y:S05]  /*5b30*/  BSYNC B0 ;  /* 0x0000000000007941 */ /* 0x000fea0003800000 */
.L_x_372:
        /* <DEDUP_REMOVED lines=13> */
.L_x_375:
[----:B------:R-:W-:Y:S05]  /*5c10*/  BSYNC B0 ;  /* 0x0000000000007941 */ /* 0x000fea0003800000 */
.L_x_374:
[----:B------:R-:W-:Y:S06]  /*5c20*/  BAR.ARV 0xa, 0xa0 ;  /* 0x0282800000007b1d */ /* 0x000fec0000002000 */
[----:B------:R-:W-:Y:S04]  /*5c30*/  BSSY B0, `(.L_x_376) ;  /* 0x0000003000007945 */ /* 0x000fe80003800000 */
[----:B------:R-:W-:Y:S05]  /*5c40*/  @!P0 BRA `(.L_x_377) ;  /* 0x0000000000048947 */ /* 0x000fea0003800000 */
[----:B------:R-:W-:-:S04]  /*5c50*/  DEPBAR.LE SB0, 0x0 ;  /* 0x000080000000791a */ /* 0x000fc80000000000 */
.L_x_377:
[----:B------:R-:W-:Y:S05]  /*5c60*/  BSYNC B0 ;  /* 0x0000000000007941 */ /* 0x000fea0003800000 */
.L_x_376:
        /* <DEDUP_REMOVED lines=19> */
.L_x_379:
[----:B------:R-:W-:Y:S05]  /*5da0*/  BSYNC B0 ;  /* 0x0000000000007941 */ /* 0x000fea0003800000 */
.L_x_378:
        /* <DEDUP_REMOVED lines=9> */
.L_x_382:
[----:B------:R-:W2:Y:S04]  /*5e40*/  LDG.E.STRONG.GPU R6, desc[UR36][R2.64] ;  /* 0x0000002402067981 */ /* 0x000ea8000c1ef900 */
[----:B--2---:R-:W-:Y:S01]  /*5e50*/  CCTL.IVALL ;  /* 0x00000000ff00798f */ /* 0x004fe20002000000 */
[----:B------:R-:W-:Y:S05]  /*5e60*/  YIELD ;  /* 0x0000000000007946 */ /* 0x000fea0003800000 */
[----:B------:R-:W-:-:S13]  /*5e70*/  ISETP.NE.AND P3, PT, R6, UR26, PT ;  /* 0x0000001a06007c0c */ /* 0x000fda000bf65270 */
[----:B------:R-:W-:Y:S05]  /*5e80*/  @P3 BRA `(.L_x_382) ;  /* 0xfffffffc00ec3947 */ /* 0x000fea000383ffff */
.L_x_381:
[----:B------:R-:W-:Y:S05]  /*5e90*/  BSYNC B0 ;  /* 0x0000000000007941 */ /* 0x000fea0003800000 */
.L_x_380:
[----:B------:R-:W-:-:S03]  /*5ea0*/  UMOV UR8, 0xffffffff ;  /* 0xffffffff00087882 */ /* 0x000fc60000000000 */
[----:B------:R-:W-:Y:S05]  /*5eb0*/  BRA.DIV UR8, `(.L_x_383) ;  /* 0x0000002608407947 */ /* 0x000fea000b800000 */
[----:B------:R-:W-:Y:S01]  /*5ec0*/  NOP ;  /* 0x0000000000007918 */ /* 0x000fe20000000000 */
.L_x_444:
        /* <DEDUP_REMOVED lines=13> */
.L_x_385:
[----:B------:R-:W-:Y:S05]  /*5fa0*/  BSYNC B0 ;  /* 0x0000000000007941 */ /* 0x000fea0003800000 */
.L_x_384:
        /* <DEDUP_REMOVED lines=13> */
.L_x_387:
[----:B------:R-:W-:Y:S05]  /*6080*/  BSYNC B0 ;  /* 0x0000000000007941 */ /* 0x000fea0003800000 */
.L_x_386:
[----:B------:R-:W-:Y:S06]  /*6090*/  BAR.ARV 0xa, 0xa0 ;  /* 0x0282800000007b1d */ /* 0x000fec0000002000 */
[----:B------:R-:W-:Y:S04]  /*60a0*/  BSSY B0, `(.L_x_388) ;  /* 0x0000003000007945 */ /* 0x000fe80003800000 */
[----:B------:R-:W-:Y:S05]  /*60b0*/  @!P0 BRA `(.L_x_389) ;  /* 0x0000000000048947 */ /* 0x000fea0003800000 */
[----:B------:R-:W-:-:S04]  /*60c0*/  DEPBAR.LE SB0, 0x0 ;  /* 0x000080000000791a */ /* 0x000fc80000000000 */
.L_x_389:
[----:B------:R-:W-:Y:S05]  /*60d0*/  BSYNC B0 ;  /* 0x0000000000007941 */ /* 0x000fea0003800000 */
.L_x_388:
        /* <DEDUP_REMOVED lines=19> */
.L_x_391:
[----:B------:R-:W-:Y:S05]  /*6210*/  BSYNC B0 ;  /* 0x0000000000007941 */ /* 0x000fea0003800000 */
.L_x_390:
[----:B------:R-:W-:Y:S02]  /*6220*/  UIADD3 UR4, UR4, 0x2, URZ ;  /* 0x0000000204047890 */ /* 0x000fe4000fffe03f */
[----:B------:R-:W-:Y:S01]  /*6230*/  UIADD3 UR5, UR5, 0x1, URZ ;  /* 0x0000000105057890 */ /* 0x000fe2000fffe03f */
[----:B------:R-:W-:Y:S11]  /*6240*/  @P2 BRA `(.L_x_392) ;  /* 0xfffffff400842947 */ /* 0x000ff6000383ffff */
.L_x_367:
        /* <DEDUP_REMOVED lines=13> */
.L_x_395:
[----:B------:R-:W2:Y:S04]  /*6320*/  LDG.E.STRONG.GPU R0, desc[UR36][R2.64] ;  /* 0x0000002402007981 */ /* 0x000ea8000c1ef900 */
[----:B--2---:R-:W-:Y:S01]  /*6330*/  CCTL.IVALL ;  /* 0x00000000ff00798f */ /* 0x004fe20002000000 */
[----:B------:R-:W-:Y:S05]  /*6340*/  YIELD ;  /* 0x0000000000007946 */ /* 0x000fea0003800000 */
[----:B------:R-:W-:-:S13]  /*6350*/  ISETP.NE.AND P2, PT, R0, UR26, PT ;  /* 0x0000001a00007c0c */ /* 0x000fda000bf45270 */
[----:B------:R-:W-:Y:S05]  /*6360*/  @P2 BRA `(.L_x_395) ;  /* 0xfffffffc00ec2947 */ /* 0x000fea000383ffff */
.L_x_394:
[----:B------:R-:W-:Y:S05]  /*6370*/  BSYNC B0 ;  /* 0x0000000000007941 */ /* 0x000fea0003800000 */
.L_x_393:
[----:B------:R-:W-:-:S03]  /*6380*/  UMOV UR5, 0xffffffff ;  /* 0xffffffff00057882 */ /* 0x000fc60000000000 */
[----:B------:R-:W-:Y:S05]  /*6390*/  BRA.DIV UR5, `(.L_x_396) ;  /* 0x0000002205247947 */ /* 0x000fea000b800000 */
[----:B------:R-:W-:Y:S01]  /*63a0*/  NOP ;  /* 0x0000000000007918 */ /* 0x000fe20000000000 */
.L_x_447:
        /* <DEDUP_REMOVED lines=22> */
.L_x_398:
[----:B------:R-:W-:Y:S05]  /*6510*/  BSYNC B0 ;  /* 0x0000000000007941 */ /* 0x000fea0003800000 */
.L_x_397:
        /* <DEDUP_REMOVED lines=20> */
.L_x_400:
[----:B------:R-:W-:Y:S05]  /*6660*/  BSYNC B0 ;  /* 0x0000000000007941 */ /* 0x000fea0003800000 */
.L_x_399:
[----:B------:R-:W-:Y:S06]  /*6670*/  BAR.ARV 0xa, 0xa0 ;  /* 0x0282800000007b1d */ /* 0x000fec0000002000 */
[----:B------:R-:W-:Y:S04]  /*6680*/  BSSY B0, `(.L_x_401) ;  /* 0x0000003000007945 */ /* 0x000fe80003800000 */
[----:B------:R-:W-:Y:S05]  /*6690*/  @!P0 BRA `(.L_x_402) ;  /* 0x0000000000048947 */ /* 0x000fea0003800000 */
[----:B------:R-:W-:-:S04]  /*66a0*/  DEPBAR.LE SB0, 0x0 ;  /* 0x000080000000791a */ /* 0x000fc80000000000 */
.L_x_402:
[----:B------:R-:W-:Y:S05]  /*66b0*/  BSYNC B0 ;  /* 0x0000000000007941 */ /* 0x000fea0003800000 */
.L_x_401:
        /* <DEDUP_REMOVED lines=19> */
.L_x_366:
        /* <DEDUP_REMOVED lines=55> */
.L_x_448:
        /* <DEDUP_REMOVED lines=10> */
.L_x_406:
        /* <DEDUP_REMOVED lines=64> */
.L_x_417:
[----:B------:R-:W-:-:S04]  /*7000*/  SHF.L.U32 R21, R9, 0x1f, RZ ;  /* 0x0000001f09157819 */ /* 0x000fc800000006ff */
[----:B-1----:R-:W1:Y:S02]  /*7010*/  SYNCS.PHASECHK.TRANS64.TRYWAIT P1, [R11+URZ+0x30c40], R21 ;  /* 0x030c40150b0075a7 */ /* 0x002e64000802017f */
[----:B-12---:R-:W-:Y:S05]  /*7020*/  @!P1 BRA `(.L_x_409) ;  /* 0x0000001400309947 */ /* 0x006fea0003800000 */
.L_x_449:
[----:B------:R-:W-:Y:S05]  /*7030*/  @P0 BRA `(.L_x_410) ;  /* 0x0000000000140947 */ /* 0x000fea0003800000 */
[----:B------:R-:W-:Y:S01]  /*7040*/  ISETP.NE.AND P1, PT, R14, RZ, PT ;  /* 0x000000ff0e00720c */ /* 0x000fe20003f25270 */
[----:B------:R-:W-:-:S04]  /*7050*/  IMAD.MOV.U32 R0, RZ, RZ, 0x4200 ;  /* 0x00004200ff007424 */ /* 0x000fc800078e00ff */
[----:B------:R2:W-:Y:S08]  /*7060*/  SYNCS.ARRIVE.TRANS64 RZ, [R11+URZ+0x30c30], R0 ;  /* 0x030c30000bff79a7 */ /* 0x0005f0000800003f */
[----:B------:R-:W-:Y:S05]  /*7070*/  @!P1 BRA `(.L_x_410) ;  /* 0x0000000000049947 */ /* 0x000fea0003800000 */
[----:B------:R-:W-:Y:S01]  /*7080*/  BPT.TRAP 0x1 ;  /* 0x000000040000795c */ /* 0x000fe20000300000 */
.L_x_410:
        /* <DEDUP_REMOVED lines=29> */
.L_x_450:
[----:B------:R-:W-:Y:S05]  /*7260*/  @P0 BRA `(.L_x_412) ;  /* 0x0000000000140947 */ /* 0x000fea0003800000 */
[----:B------:R-:W-:Y:S01]  /*7270*/  ISETP.NE.AND P1, PT, R14, RZ, PT ;  /* 0x000000ff0e00720c */ /* 0x000fe20003f25270 */
[----:B------:R-:W-:-:S04]  /*7280*/  IMAD.MOV.U32 R2, RZ, RZ, 0x4200 ;  /* 0x00004200ff027424 */ /* 0x000fc800078e00ff */
[----:B------:R3:W-:Y:S08]  /*7290*/  SYNCS.ARRIVE.TRANS64 RZ, [R11+URZ+0x30c18], R2 ;  /* 0x030c18020bff79a7 */ /* 0x0007f0000800003f */
[----:B------:R-:W-:Y:S05]  /*72a0*/  @!P1 BRA `(.L_x_412) ;  /* 0x0000000000049947 */ /* 0x000fea0003800000 */
[----:B------:R-:W-:Y:S01]  /*72b0*/  BPT.TRAP 0x1 ;  /* 0x000000040000795c */ /* 0x000fe20000300000 */
.L_x_412:
        /* <DEDUP_REMOVED lines=20> */
.L_x_451:
        /* <DEDUP_REMOVED lines=9> */
.L_x_414:
        /* <DEDUP_REMOVED lines=24> */
.L_x_453:
[----:B------:R-:W-:Y:S05]  /*7610*/  @P0 BRA `(.L_x_416) ;  /* 0x0000000000140947 */ /* 0x000fea0003800000 */
[----:B------:R-:W-:Y:S01]  /*7620*/  ISETP.NE.AND P1, PT, R14, RZ, PT ;  /* 0x000000ff0e00720c */ /* 0x000fe20003f25270 */
[----:B-1----:R-:W-:-:S04]  /*7630*/  IMAD.MOV.U32 R4, RZ, RZ, 0x4200 ;  /* 0x00004200ff047424 */ /* 0x002fc800078e00ff */
[----:B------:R2:W-:Y:S08]  /*7640*/  SYNCS.ARRIVE.TRANS64 RZ, [R11+URZ+0x30c10], R4 ;  /* 0x030c10040bff79a7 */ /* 0x0005f0000800003f */
[----:B------:R-:W-:Y:S05]  /*7650*/  @!P1 BRA `(.L_x_416) ;  /* 0x0000000000049947 */ /* 0x000fea0003800000 */
[----:B------:R-:W-:Y:S01]  /*7660*/  BPT.TRAP 0x1 ;  /* 0x000000040000795c */ /* 0x000fe20000300000 */
.L_x_416:
        /* <DEDUP_REMOVED lines=22> */
.L_x_408:
[----:B------:R-:W-:-:S13]  /*77d0*/  ISETP.NE.AND P1, PT, R19, RZ, PT ;  /* 0x000000ff1300720c */ /* 0x000fda0003f25270 */
[----:B------:R-:W-:Y:S05]  /*77e0*/  @!P1 BRA `(.L_x_407) ;  /* 0x0000000000f09947 */ /* 0x000fea0003800000 */
[----:B------:R-:W-:-:S04]  /*77f0*/  SHF.L.U32 R12, R9, 0x1f, RZ ;  /* 0x0000001f090c7819 */ /* 0x000fc800000006ff */
[----:B------:R-:W3:Y:S02]  /*7800*/  SYNCS.PHASECHK.TRANS64.TRYWAIT P1, [R11+URZ+0x30c40], R12 ;  /* 0x030c400c0b0075a7 */ /* 0x000ee4000802017f */
[----:B---3--:R-:W-:Y:S05]  /*7810*/  @!P1 BRA `(.L_x_418) ;  /* 0x0000000c00889947 */ /* 0x008fea0003800000 */
.L_x_454:
[----:B------:R-:W-:Y:S05]  /*7820*/  @P0 BRA `(.L_x_419) ;  /* 0x0000000000140947 */ /* 0x000fea0003800000 */
[----:B------:R-:W-:Y:S01]  /*7830*/  ISETP.NE.AND P1, PT, R14, RZ, PT ;  /* 0x000000ff0e00720c */ /* 0x000fe20003f25270 */
[----:B-12---:R-:W-:-:S04]  /*7840*/  IMAD.MOV.U32 R4, RZ, RZ, 0x4200 ;  /* 0x00004200ff047424 */ /* 0x006fc800078e00ff */
[----:B------:R4:W-:Y:S08]  /*7850*/  SYNCS.ARRIVE.TRANS64 RZ, [R11+URZ+0x30c30], R4 ;  /* 0x030c30040bff79a7 */ /* 0x0009f0000800003f */
[----:B------:R-:W-:Y:S05]  /*7860*/  @!P1 BRA `(.L_x_419) ;  /* 0x0000000000049947 */ /* 0x000fea0003800000 */
[----:B------:R-:W-:Y:S01]  /*7870*/  BPT.TRAP 0x1 ;  /* 0x000000040000795c */ /* 0x000fe20000300000 */
.L_x_419:
        /* <DEDUP_REMOVED lines=26> */
.L_x_455:
[----:B------:R-:W-:Y:S05]  /*7a20*/  @P0 BRA `(.L_x_421) ;  /* 0x0000000000140947 */ /* 0x000fea0003800000 */
[----:B------:R-:W-:Y:S01]  /*7a30*/  ISETP.NE.AND P0, PT, R14, RZ, PT ;  /* 0x000000ff0e00720c */ /* 0x000fe20003f05270 */
[----:B------:R-:W-:-:S04]  /*7a40*/  IMAD.MOV.U32 R4, RZ, RZ, 0x4200 ;  /* 0x00004200ff047424 */ /* 0x000fc800078e00ff */
[----:B------:R2:W-:Y:S08]  /*7a50*/  SYNCS.ARRIVE.TRANS64 RZ, [R11+URZ+0x30c18], R4 ;  /* 0x030c18040bff79a7 */ /* 0x0005f0000800003f */
[----:B------:R-:W-:Y:S05]  /*7a60*/  @!P0 BRA `(.L_x_421) ;  /* 0x0000000000048947 */ /* 0x000fea0003800000 */
[----:B------:R-:W-:Y:S01]  /*7a70*/  BPT.TRAP 0x1 ;  /* 0x000000040000795c */ /* 0x000fe20000300000 */
.L_x_421:
        /* <DEDUP_REMOVED lines=19> */
.L_x_407:
[----:B------:R-:W4:Y:S01]  /*7bb0*/  S2R R2, SR_TID.X ;  /* 0x0000000000027919 */ /* 0x000f220000002100 */
[----:B------:R-:W-:Y:S01]  /*7bc0*/  IMAD R13, R20, 0x8, R11 ;  /* 0x00000008140d7824 */ /* 0x000fe200078e020b */
[----:B----4-:R-:W-:Y:S02]  /*7bd0*/  LOP3.LUT R3, R2, 0x7f, RZ, 0xc0, !PT ;  /* 0x0000007f02037812 */ /* 0x010fe400078ec0ff */
[----:B------:R-:W-:Y:S02]  /*7be0*/  SHF.L.U32 R2, R9, 0x1f, RZ ;  /* 0x0000001f09027819 */ /* 0x000fe400000006ff */
[----:B------:R-:W-:Y:S02]  /*7bf0*/  ISETP.NE.AND P1, PT, R3, RZ, PT ;  /* 0x000000ff0300720c */ /* 0x000fe40003f25270 */
[----:B------:R-:W4:Y:S02]  /*7c00*/  SYNCS.PHASECHK.TRANS64.TRYWAIT P0, [R13+URZ+0x30c40], R2 ;  /* 0x030c40020d0075a7 */ /* 0x000f24000800017f */
[----:B----4-:R-:W-:Y:S09]  /*7c10*/  @!P0 BRA `(.L_x_422) ;  /* 0x0000000800b08947 */ /* 0x010ff20003800000 */
.L_x_456:
[----:B------:R-:W-:Y:S05]  /*7c20*/  @P1 BRA `(.L_x_423) ;  /* 0x0000000000181947 */ /* 0x000fea0003800000 */
[----:B------:R-:W5:Y:S01]  /*7c30*/  S2R R3, SR_TID.X ;  /* 0x0000000000037919 */ /* 0x000f620000002100 */
[----:B----4-:R-:W-:-:S04]  /*7c40*/  IMAD.MOV.U32 R2, RZ, RZ, 0x4200 ;  /* 0x00004200ff027424 */ /* 0x010fc800078e00ff */
[----:B------:R4:W-:Y:S01]  /*7c50*/  SYNCS.ARRIVE.TRANS64 RZ, [R13+URZ+0x30c30], R2 ;  /* 0x030c30020dff79a7 */ /* 0x0009e2000800003f */
[----:B-----5:R-:W-:-:S13]  /*7c60*/  LOP3.LUT P0, RZ, R3, 0x1f, RZ, 0xc0, !PT ;  /* 0x0000001f03ff7812 */ /* 0x020fda000780c0ff */
[----:B----4-:R-:W-:Y:S05]  /*7c70*/  @!P0 BRA `(.L_x_423) ;  /* 0x0000000000048947 */ /* 0x010fea0003800000 */
[----:B--2---:R-:W-:Y:S01]  /*7c80*/  BPT.TRAP 0x1 ;  /* 0x000000040000795c */ /* 0x004fe20000300000 */
.L_x_423:
        /* <DEDUP_REMOVED lines=33> */
.L_x_404:
[----:B------:R-:W-:Y:S05]  /*7ea0*/  BSYNC B0 ;  /* 0x0000000000007941 */ /* 0x000fea0003800000 */
.L_x_403:
[----:B------:R-:W-:-:S03]  /*7eb0*/  UMOV UR6, 0xffffffff ;  /* 0xffffffff00067882 */ /* 0x000fc60000000000 */
[----:B------:R-:W-:Y:S05]  /*7ec0*/  BRA.DIV UR6, `(.L_x_424) ;  /* 0x0000000a06187947 */ /* 0x000fea000b800000 */
[----:B------:R-:W-:-:S13]  /*7ed0*/  ELECT P0, URZ, PT ;  /* 0x00000000003f782f */ /* 0x000fda0003800000 */
.L_x_459:
[----:B------:R-:W-:Y:S05]  /*7ee0*/  @!P0 BRA `(.L_x_330) ;  /* 0x0000000000808947 */ /* 0x000fea0003800000 */
[----:B------:R-:W-:-:S04]  /*7ef0*/  LOP3.LUT R16, R16, 0x2, RZ, 0xfc, !PT ;  /* 0x0000000210107812 */ /* 0x000fc800078efcff */
[----:B------:R-:W-:-:S13]  /*7f00*/  ISETP.NE.AND P0, PT, R16, 0x3, PT ;  /* 0x000000031000780c */ /* 0x000fda0003f05270 */
[----:B------:R-:W-:Y:S05]  /*7f10*/  @!P0 BRA `(.L_x_425) ;  /* 0x0000000000048947 */ /* 0x000fea0003800000 */
[----:B------:R-:W-:Y:S01]  /*7f20*/  BPT.TRAP 0x1 ;  /* 0x000000040000795c */ /* 0x000fe20000300000 */
.L_x_425:
        /* <DEDUP_REMOVED lines=15> */
.L_x_460:
[----:B------:R-:W2:Y:S02]  /*8020*/  SYNCS.PHASECHK.TRANS64.TRYWAIT P1, [R3+URZ], R2 ;  /* 0x00000002030075a7 */ /* 0x000ea4000802017f */
[----:B--2---:R-:W-:Y:S05]  /*8030*/  @!P1 BRA `(.L_x_427) ;  /* 0x0000000400f49947 */ /* 0x004fea0003800000 */
.L_x_461:
[----:B------:R-:W-:Y:S05]  /*8040*/  @!P0 BRA `(.L_x_428) ;  /* 0x0000000000048947 */ /* 0x000fea0003800000 */
[----:B------:R-:W-:Y:S01]  /*8050*/  BPT.TRAP 0x1 ;  /* 0x000000040000795c */ /* 0x000fe20000300000 */
.L_x_428:
[----:B--2---:R-:W-:-:S04]  /*8060*/  VIADD R3, R7, 0x30c40 ;  /* 0x00030c4007037836 */ /* 0x004fc80000000000 */
[----:B------:R-:W-:-:S04]  /*8070*/  IMAD R0, R0, 0x8, R3 ;  /* 0x0000000800007824 */ /* 0x000fc800078e0203 */
[----:B------:R-:W2:Y:S02]  /*8080*/  SYNCS.PHASECHK.TRANS64.TRYWAIT P0, [R0+URZ], R5 ;  /* 0x00000005000075a7 */ /* 0x000ea4000800017f */
[----:B--2---:R-:W-:Y:S05]  /*8090*/  @!P0 BRA `(.L_x_429) ;  /* 0x0000000400f08947 */ /* 0x004fea0003800000 */
.L_x_462:
[----:B------:R-:W-:-:S07]  /*80a0*/  IMAD R3, R4, 0x8, R3 ;  /* 0x0000000804037824 */ /* 0x000fce00078e0203 */
.L_x_430:
[----:B---3--:R3:W4:Y:S02]  /*80b0*/  SYNCS.PHASECHK.TRANS64.TRYWAIT P0, [R3+URZ], R2 ;  /* 0x00000002030075a7 */ /* 0x008724000800017f */
[----:B----4-:R-:W-:Y:S05]  /*80c0*/  @!P0 NANOSLEEP.SYNCS 0x989680 ;  /* 0x009896800000895d */ /* 0x010fea0003900000 */
[----:B------:R-:W4:Y:S02]  /*80d0*/  @!P0 SYNCS.PHASECHK.TRANS64 P0, [R3+URZ], R2 ;  /* 0x00000002030085a7 */ /* 0x000f24000800007f */
[----:B----4-:R-:W-:Y:S05]  /*80e0*/  @!P0 BRA `(.L_x_430) ;  /* 0xfffffffc00f08947 */ /* 0x010fea000383ffff */
.L_x_330:
[----:B------:R-:W-:Y:S05]  /*80f0*/  BSYNC B6 ;  /* 0x0000000000067941 */ /* 0x000fea0003800000 */
.L_x_327:
[----:B------:R-:W-:Y:S05]  /*8100*/  EXIT ;  /* 0x000000000000794d */ /* 0x000fea0003800000 */
.L_x_335:
[----:B------:R-:W-:Y:S02]  /*8110*/  IMAD.MOV.U32 R12, RZ, RZ, RZ ;  /* 0x000000ffff0c7224 */ /* 0x000fe400078e00ff */
[----:B------:R-:W-:Y:S02]  /*8120*/  IMAD.MOV.U32 R11, RZ, RZ, 0x1f ;  /* 0x0000001fff0b7424 */ /* 0x000fe400078e00ff */
[----:B------:R-:W-:-:S07]  /*8130*/  IMAD.MOV.U32 R15, RZ, RZ, -0x1 ;  /* 0xffffffffff0f7424 */ /* 0x000fce00078e00ff */
[----:B------:R-:W-:Y:S05]  /*8140*/  WARPSYNC.COLLECTIVE R15, `(.L_x_431) ;  /* 0x000000000f087348 */ /* 0x000fea0003c00000 */
[----:B------:R1:W2:Y:S02]  /*8150*/  SHFL.IDX P6, R14, R13, R12, R11 ;  /* 0x0000000c0d0e7389 */ /* 0x0002a400000c000b */
[----:B-12---:R-:W-:Y:S01]  /*8160*/  ENDCOLLECTIVE ;  /* 0x000000000000791b */ /* 0x006fe20003800000 */
.L_x_431:
[----:B------:R-:W-:Y:S05]  /*8170*/  BRA `(.L_x_432) ;  /* 0xffffff8800747947 */ /* 0x000fea000383ffff */
.L_x_337:
[----:B--2---:R2:W3:Y:S02]  /*8180*/  SYNCS.PHASECHK.TRANS64.TRYWAIT P0, [R2+URZ+0x30c00], R7 ;  /* 0x030c0007020075a7 */ /* 0x0044e4000800017f */
[----:B---3--:R-:W-:Y:S05]  /*8190*/  @!P0 NANOSLEEP.SYNCS 0x989680 ;  /* 0x009896800000895d */ /* 0x008fea0003900000 */
[----:B------:R-:W3:Y:S02]  /*81a0*/  @!P0 SYNCS.PHASECHK.TRANS64 P0, [R2+URZ+0x30c00], R7 ;  /* 0x030c0007020085a7 */ /* 0x000ee4000800007f */
[----:B---3--:R-:W-:Y:S05]  /*81b0*/  @!P0 BRA `(.L_x_337) ;  /* 0xfffffffc00f08947 */ /* 0x008fea000383ffff */
[----:B------:R-:W-:Y:S05]  /*81c0*/  BRA `(.L_x_336) ;  /* 0xffffff8800847947 */ /* 0x000fea000383ffff */
.L_x_342:
[----:B--2---:R2:W3:Y:S02]  /*81d0*/  SYNCS.PHASECHK.TRANS64.TRYWAIT P1, [R9+URZ+0x30c10], R12 ;  /* 0x030c100c090075a7 */ /* 0x0044e4000802017f */
[----:B---3--:R-:W-:Y:S05]  /*81e0*/  @!P1 NANOSLEEP.SYNCS 0x989680 ;  /* 0x009896800000995d */ /* 0x008fea0003900000 */
[----:B------:R-:W3:Y:S02]  /*81f0*/  @!P1 SYNCS.PHASECHK.TRANS64 P1, [R9+URZ+0x30c10], R12 ;  /* 0x030c100c090095a7 */ /* 0x000ee4000802007f */
[----:B---3--:R-:W-:Y:S05]  /*8200*/  @!P1 BRA `(.L_x_342) ;  /* 0xfffffffc00f09947 */ /* 0x008fea000383ffff */
[----:B------:R-:W-:Y:S05]  /*8210*/  BRA `(.L_x_341) ;  /* 0xffffff94003c7947 */ /* 0x000fea000383ffff */
.L_x_346:
[----:B------:R1:W1:Y:S02]  /*8220*/  SYNCS.PHASECHK.TRANS64.TRYWAIT P1, [R9+URZ+0x30c30], R12 ;  /* 0x030c300c090075a7 */ /* 0x000264000802017f */
[----:B-1----:R-:W-:Y:S05]  /*8230*/  @!P1 NANOSLEEP.SYNCS 0x989680 ;  /* 0x009896800000995d */ /* 0x002fea0003900000 */
[----:B------:R-:W1:Y:S02]  /*8240*/  @!P1 SYNCS.PHASECHK.TRANS64 P1, [R9+URZ+0x30c30], R12 ;  /* 0x030c300c090095a7 */ /* 0x000e64000802007f */
[----:B-1----:R-:W-:Y:S05]  /*8250*/  @!P1 BRA `(.L_x_346) ;  /* 0xfffffffc00f09947 */ /* 0x002fea000383ffff */
[----:B------:R-:W-:Y:S05]  /*8260*/  BRA `(.L_x_345) ;  /* 0xffffff98004c7947 */ /* 0x000fea000383ffff */
.L_x_353:
[----:B------:R-:W-:Y:S01]  /*8270*/  BSSY B0, `(.L_x_433) ;  /* 0x0000005000007945 */ /* 0x000fe20003800000 */
[----:B------:R-:W-:-:S07]  /*8280*/  IMAD.MOV.U32 R15, RZ, RZ, -0x1 ;  /* 0xffffffffff0f7424 */ /* 0x000fce00078e00ff */
[----:B---3--:R-:W-:Y:S05]  /*8290*/  WARPSYNC.COLLECTIVE R15, `(.L_x_434) ;  /* 0x000000000f087348 */ /* 0x008fea0003c00000 */
[----:B------:R-:W-:Y:S01]  /*82a0*/  NOP ;  /* 0x0000000000007918 */ /* 0x000fe20000000000 */
[----:B---3--:R-:W-:Y:S01]  /*82b0*/  ENDCOLLECTIVE ;  /* 0x000000000000791b */ /* 0x008fe20003800000 */
.L_x_434:
[----:B------:R-:W-:Y:S05]  /*82c0*/  BSYNC B0 ;  /* 0x0000000000007941 */ /* 0x000fea0003800000 */
.L_x_433:
[----:B------:R-:W-:Y:S05]  /*82d0*/  BRA `(.L_x_435) ;  /* 0xffffffc800dc7947 */ /* 0x000fea000383ffff */
.L_x_362:
[----:B------:R-:W-:Y:S01]  /*82e0*/  BSSY B0, `(.L_x_436) ;  /* 0x0000005000007945 */ /* 0x000fe20003800000 */
[----:B------:R-:W-:-:S07]  /*82f0*/  IMAD.MOV.U32 R15, RZ, RZ, -0x1 ;  /* 0xffffffffff0f7424 */ /* 0x000fce00078e00ff */
[----:B-123--:R-:W-:Y:S05]  /*8300*/  WARPSYNC.COLLECTIVE R15, `(.L_x_437) ;  /* 0x000000000f087348 */ /* 0x00efea0003c00000 */
[----:B------:R-:W-:Y:S01]  /*8310*/  NOP ;  /* 0x0000000000007918 */ /* 0x000fe20000000000 */
[----:B-123--:R-:W-:Y:S01]  /*8320*/  ENDCOLLECTIVE ;  /* 0x000000000000791b */ /* 0x00efe20003800000 */
.L_x_437:
[----:B------:R-:W-:Y:S05]  /*8330*/  BSYNC B0 ;  /* 0x0000000000007941 */ /* 0x000fea0003800000 */
.L_x_436:
[----:B------:R-:W-:Y:S05]  /*8340*/  BRA `(.L_x_438) ;  /* 0xffffffcc00bc7947 */ /* 0x000fea000383ffff */
.L_x_371:
[----:B------:R-:W-:Y:S01]  /*8350*/  BSSY B0, `(.L_x_439) ;  /* 0x0000005000007945 */ /* 0x000fe20003800000 */
[----:B------:R-:W-:-:S07]  /*8360*/  IMAD.MOV.U32 R15, RZ, RZ, -0x1 ;  /* 0xffffffffff0f7424 */ /* 0x000fce00078e00ff */
[----:B------:R-:W-:Y:S05]  /*8370*/  WARPSYNC.COLLECTIVE R15, `(.L_x_440) ;  /* 0x000000000f087348 */ /* 0x000fea0003c00000 */
[----:B------:R-:W-:Y:S01]  /*8380*/  NOP ;  /* 0x0000000000007918 */ /* 0x000fe20000000000 */
[----:B------:R-:W-:Y:S01]  /*8390*/  ENDCOLLECTIVE ;  /* 0x000000000000791b */ /* 0x000fe20003800000 */
.L_x_440:
[----:B------:R-:W-:Y:S05]  /*83a0*/  BSYNC B0 ;  /* 0x0000000000007941 */ /* 0x000fea0003800000 */
.L_x_439:
[----:B------:R-:W-:Y:S05]  /*83b0*/  BRA `(.L_x_441) ;  /* 0xffffffd400907947 */ /* 0x000fea000383ffff */
.L_x_383:
[----:B------:R-:W-:Y:S01]  /*83c0*/  BSSY B0, `(.L_x_442) ;  /* 0x0000005000007945 */ /* 0x000fe20003800000 */
[----:B------:R-:W-:-:S07]  /*83d0*/  IMAD.MOV.U32 R15, RZ, RZ, -0x1 ;  /* 0xffffffffff0f7424 */ /* 0x000fce00078e00ff */
[----:B------:R-:W-:Y:S05]  /*83e0*/  WARPSYNC.COLLECTIVE R15, `(.L_x_443) ;  /* 0x000000000f087348 */ /* 0x000fea0003c00000 */
[----:B------:R-:W-:Y:S01]  /*83f0*/  NOP ;  /* 0x0000000000007918 */ /* 0x000fe20000000000 */
[----:B------:R-:W-:Y:S01]  /*8400*/  ENDCOLLECTIVE ;  /* 0x000000000000791b */ /* 0x000fe20003800000 */
.L_x_443:
[----:B------:R-:W-:Y:S05]  /*8410*/  BSYNC B0 ;  /* 0x0000000000007941 */ /* 0x000fea0003800000 */
.L_x_442:
[----:B------:R-:W-:Y:S05]  /*8420*/  BRA `(.L_x_444) ;  /* 0xffffffd800a87947 */ /* 0x000fea000383ffff */
.L_x_396:
[----:B------:R-:W-:Y:S01]  /*8430*/  BSSY B0, `(.L_x_445) ;  /* 0x0000005000007945 */ /* 0x000fe20003800000 */
[----:B------:R-:W-:-:S07]  /*8440*/  IMAD.MOV.U32 R15, RZ, RZ, -0x1 ;  /* 0xffffffffff0f7424 */ /* 0x000fce00078e00ff */
[----:B------:R-:W-:Y:S05]  /*8450*/  WARPSYNC.COLLECTIVE R15, `(.L_x_446) ;  /* 0x000000000f087348 */ /* 0x000fea0003c00000 */
[----:B------:R-:W-:Y:S01]  /*8460*/  NOP ;  /* 0x0000000000007918 */ /* 0x000fe20000000000 */
[----:B------:R-:W-:Y:S01]  /*8470*/  ENDCOLLECTIVE ;  /* 0x000000000000791b */ /* 0x000fe20003800000 */
.L_x_446:
[----:B------:R-:W-:Y:S05]  /*8480*/  BSYNC B0 ;  /* 0x0000000000007941 */ /* 0x000fea0003800000 */
.L_x_445:
[----:B------:R-:W-:Y:S05]  /*8490*/  BRA `(.L_x_447) ;  /* 0xffffffdc00c47947 */ /* 0x000fea000383ffff */
.L_x_405:
[----:B-1----:R1:W2:Y:S02]  /*84a0*/  SYNCS.PHASECHK.TRANS64.TRYWAIT P1, [R11+URZ+0x30c20], R0 ;  /* 0x030c20000b0075a7 */ /* 0x0022a4000802017f */
[----:B--2---:R-:W-:Y:S05]  /*84b0*/  @!P1 NANOSLEEP.SYNCS 0x989680 ;  /* 0x009896800000995d */ /* 0x004fea0003900000 */
[----:B------:R-:W2:Y:S02]  /*84c0*/  @!P1 SYNCS.PHASECHK.TRANS64 P1, [R11+URZ+0x30c20], R0 ;  /* 0x030c20000b0095a7 */ /* 0x000ea4000802007f */
[----:B--2---:R-:W-:Y:S05]  /*84d0*/  @!P1 BRA `(.L_x_405) ;  /* 0xfffffffc00f09947 */ /* 0x004fea000383ffff */
[----:B------:R-:W-:Y:S05]  /*84e0*/  BRA `(.L_x_448) ;  /* 0xffffffe4009c7947 */ /* 0x000fea000383ffff */
.L_x_409:
[----:B-1----:R1:W2:Y:S02]  /*84f0*/  SYNCS.PHASECHK.TRANS64.TRYWAIT P1, [R11+URZ+0x30c40], R21 ;  /* 0x030c40150b0075a7 */ /* 0x0022a4000802017f */
[----:B--2---:R-:W-:Y:S05]  /*8500*/  @!P1 NANOSLEEP.SYNCS 0x989680 ;  /* 0x009896800000995d */ /* 0x004fea0003900000 */
[----:B------:R-:W2:Y:S02]  /*8510*/  @!P1 SYNCS.PHASECHK.TRANS64 P1, [R11+URZ+0x30c40], R21 ;  /* 0x030c40150b0095a7 */ /* 0x000ea4000802007f */
[----:B--2---:R-:W-:Y:S05]  /*8520*/  @!P1 BRA `(.L_x_409) ;  /* 0xfffffffc00f09947 */ /* 0x004fea000383ffff */
[----:B------:R-:W-:Y:S05]  /*8530*/  BRA `(.L_x_449) ;  /* 0xffffffe800bc7947 */ /* 0x000fea000383ffff */
.L_x_411:
[----:B--2---:R2:W3:Y:S02]  /*8540*/  SYNCS.PHASECHK.TRANS64.TRYWAIT P1, [R11+URZ+0x30c28], R21 ;  /* 0x030c28150b0075a7 */ /* 0x0044e4000802017f */
[----:B---3--:R-:W-:Y:S05]  /*8550*/  @!P1 NANOSLEEP.SYNCS 0x989680 ;  /* 0x009896800000995d */ /* 0x008fea0003900000 */
[----:B------:R-:W3:Y:S02]  /*8560*/  @!P1 SYNCS.PHASECHK.TRANS64 P1, [R11+URZ+0x30c28], R21 ;  /* 0x030c28150b0095a7 */ /* 0x000ee4000802007f */
[----:B---3--:R-:W-:Y:S05]  /*8570*/  @!P1 BRA `(.L_x_411) ;  /* 0xfffffffc00f09947 */ /* 0x008fea000383ffff */
[----:B------:R-:W-:Y:S05]  /*8580*/  BRA `(.L_x_450) ;  /* 0xffffffec00347947 */ /* 0x000fea000383ffff */
.L_x_413:
[----:B---3--:R3:W4:Y:S02]  /*8590*/  SYNCS.PHASECHK.TRANS64.TRYWAIT P1, [R11+URZ+0x30c48], R21 ;  /* 0x030c48150b0075a7 */ /* 0x008724000802017f */
[----:B----4-:R-:W-:Y:S05]  /*85a0*/  @!P1 NANOSLEEP.SYNCS 0x989680 ;  /* 0x009896800000995d */ /* 0x010fea0003900000 */
[----:B------:R-:W4:Y:S02]  /*85b0*/  @!P1 SYNCS.PHASECHK.TRANS64 P1, [R11+URZ+0x30c48], R21 ;  /* 0x030c48150b0095a7 */ /* 0x000f24000802007f */
[----:B----4-:R-:W-:Y:S05]  /*85c0*/  @!P1 BRA `(.L_x_413) ;  /* 0xfffffffc00f09947 */ /* 0x010fea000383ffff */
[----:B------:R-:W-:Y:S05]  /*85d0*/  BRA `(.L_x_451) ;  /* 0xffffffec00887947 */ /* 0x000fea000383ffff */
.L_x_415:
[----:B------:R-:W-:-:S07]  /*85e0*/  SHF.L.U32 R4, R9, 0x1f, RZ ;  /* 0x0000001f09047819 */ /* 0x000fce00000006ff */
.L_x_452:
[----:B-1----:R1:W2:Y:S02]  /*85f0*/  SYNCS.PHASECHK.TRANS64.TRYWAIT P1, [R11+URZ+0x30c20], R4 ;  /* 0x030c20040b0075a7 */ /* 0x0022a4000802017f */
[----:B--2---:R-:W-:Y:S05]  /*8600*/  @!P1 NANOSLEEP.SYNCS 0x989680 ;  /* 0x009896800000995d */ /* 0x004fea0003900000 */
[----:B------:R-:W2:Y:S02]  /*8610*/  @!P1 SYNCS.PHASECHK.TRANS64 P1, [R11+URZ+0x30c20], R4 ;  /* 0x030c20040b0095a7 */ /* 0x000ea4000802007f */
[----:B--2---:R-:W-:Y:S05]  /*8620*/  @!P1 BRA `(.L_x_452) ;  /* 0xfffffffc00f09947 */ /* 0x004fea000383ffff */
[----:B------:R-:W-:Y:S05]  /*8630*/  BRA `(.L_x_453) ;  /* 0xffffffec00f47947 */ /* 0x000fea000383ffff */
.L_x_418:
[----:B---3--:R3:W4:Y:S02]  /*8640*/  SYNCS.PHASECHK.TRANS64.TRYWAIT P1, [R11+URZ+0x30c40], R12 ;  /* 0x030c400c0b0075a7 */ /* 0x008724000802017f */
[----:B----4-:R-:W-:Y:S05]  /*8650*/  @!P1 NANOSLEEP.SYNCS 0x989680 ;  /* 0x009896800000995d */ /* 0x010fea0003900000 */
[----:B------:R-:W4:Y:S02]  /*8660*/  @!P1 SYNCS.PHASECHK.TRANS64 P1, [R11+URZ+0x30c40], R12 ;  /* 0x030c400c0b0095a7 */ /* 0x000f24000802007f */
[----:B----4-:R-:W-:Y:S05]  /*8670*/  @!P1 BRA `(.L_x_418) ;  /* 0xfffffffc00f09947 */ /* 0x010fea000383ffff */
[----:B------:R-:W-:Y:S05]  /*8680*/  BRA `(.L_x_454) ;  /* 0xfffffff000647947 */ /* 0x000fea000383ffff */
.L_x_420:
[----:B-1----:R1:W2:Y:S02]  /*8690*/  SYNCS.PHASECHK.TRANS64.TRYWAIT P1, [R11+URZ+0x30c28], R12 ;  /* 0x030c280c0b0075a7 */ /* 0x0022a4000802017f */
[----:B--2---:R-:W-:Y:S05]  /*86a0*/  @!P1 NANOSLEEP.SYNCS 0x989680 ;  /* 0x009896800000995d */ /* 0x004fea0003900000 */
[----:B------:R-:W2:Y:S02]  /*86b0*/  @!P1 SYNCS.PHASECHK.TRANS64 P1, [R11+URZ+0x30c28], R12 ;  /* 0x030c280c0b0095a7 */ /* 0x000ea4000802007f */
[----:B--2---:R-:W-:Y:S05]  /*86c0*/  @!P1 BRA `(.L_x_420) ;  /* 0xfffffffc00f09947 */ /* 0x004fea000383ffff */
[----:B------:R-:W-:Y:S05]  /*86d0*/  BRA `(.L_x_455) ;  /* 0xfffffff000d07947 */ /* 0x000fea000383ffff */
.L_x_422:
[----:B----4-:R4:W1:Y:S02]  /*86e0*/  SYNCS.PHASECHK.TRANS64.TRYWAIT P0, [R13+URZ+0x30c40], R2 ;  /* 0x030c40020d0075a7 */ /* 0x010864000800017f */
[----:B-1----:R-:W-:Y:S05]  /*86f0*/  @!P0 NANOSLEEP.SYNCS 0x989680 ;  /* 0x009896800000895d */ /* 0x002fea0003900000 */
[----:B------:R-:W1:Y:S02]  /*8700*/  @!P0 SYNCS.PHASECHK.TRANS64 P0, [R13+URZ+0x30c40], R2 ;  /* 0x030c40020d0085a7 */ /* 0x000e64000800007f */
[----:B-1----:R-:W-:Y:S05]  /*8710*/  @!P0 BRA `(.L_x_422) ;  /* 0xfffffffc00f08947 */ /* 0x002fea000383ffff */
[----:B------:R-:W-:Y:S05]  /*8720*/  BRA `(.L_x_456) ;  /* 0xfffffff4003c7947 */ /* 0x000fea000383ffff */
.L_x_424:
[----:B------:R-:W-:Y:S01]  /*8730*/  BSSY B0, `(.L_x_457) ;  /* 0x0000006000007945 */ /* 0x000fe20003800000 */
[----:B------:R-:W-:-:S07]  /*8740*/  IMAD.MOV.U32 R15, RZ, RZ, -0x1 ;  /* 0xffffffffff0f7424 */ /* 0x000fce00078e00ff */
[----:B------:R-:W-:Y:S05]  /*8750*/  WARPSYNC.COLLECTIVE R15, `(.L_x_458) ;  /* 0x000000000f0c7348 */ /* 0x000fea0003c00000 */
[----:B------:R-:W-:Y:S02]  /*8760*/  ELECT P6, UR62, PT ;  /* 0x00000000003e782f */ /* 0x000fe400038c0000 */
[----:B------:R-:W-:Y:S01]  /*8770*/  MOV R14, UR62 ;  /* 0x0000003e000e7c02 */ /* 0x000fe20008000f00 */
[----:B------:R-:W-:Y:S10]  /*8780*/  ENDCOLLECTIVE ;  /* 0x000000000000791b */ /* 0x000ff40003800000 */
.L_x_458:
[----:B------:R-:W-:Y:S05]  /*8790*/  BSYNC B0 ;  /* 0x0000000000007941 */ /* 0x000fea0003800000 */
.L_x_457:
[----:B------:R-:W-:Y:S01]  /*87a0*/  PLOP3.LUT P0, PT, P6, PT, PT, 0x80, 0x0 ;  /* 0x000000000000781c */ /* 0x000fe2000370f070 */
[----:B------:R-:W-:-:S12]  /*87b0*/  BRA `(.L_x_459) ;  /* 0xfffffff400c87947 */ /* 0x000fd8000383ffff */
.L_x_426:
[----:B-1----:R1:W2:Y:S02]  /*87c0*/  SYNCS.PHASECHK.TRANS64.TRYWAIT P1, [R6+URZ], R5 ;  /* 0x00000005060075a7 */ /* 0x0022a4000802017f */
[----:B--2---:R-:W-:Y:S05]  /*87d0*/  @!P1 NANOSLEEP.SYNCS 0x989680 ;  /* 0x009896800000995d */ /* 0x004fea0003900000 */
[----:B------:R-:W2:Y:S02]  /*87e0*/  @!P1 SYNCS.PHASECHK.TRANS64 P1, [R6+URZ], R5 ;  /* 0x00000005060095a7 */ /* 0x000ea4000802007f */
[----:B--2---:R-:W-:Y:S05]  /*87f0*/  @!P1 BRA `(.L_x_426) ;  /* 0xfffffffc00f09947 */ /* 0x004fea000383ffff */
[----:B------:R-:W-:Y:S05]  /*8800*/  BRA `(.L_x_460) ;  /* 0xfffffff800047947 */ /* 0x000fea000383ffff */
.L_x_427:
[----:B--2---:R2:W3:Y:S02]  /*8810*/  SYNCS.PHASECHK.TRANS64.TRYWAIT P1, [R3+URZ], R2 ;  /* 0x00000002030075a7 */ /* 0x0044e4000802017f */
[----:B---3--:R-:W-:Y:S05]  /*8820*/  @!P1 NANOSLEEP.SYNCS 0x989680 ;  /* 0x009896800000995d */ /* 0x008fea0003900000 */
[----:B------:R-:W3:Y:S02]  /*8830*/  @!P1 SYNCS.PHASECHK.TRANS64 P1, [R3+URZ], R2 ;  /* 0x00000002030095a7 */ /* 0x000ee4000802007f */
[----:B---3--:R-:W-:Y:S05]  /*8840*/  @!P1 BRA `(.L_x_427) ;  /* 0xfffffffc00f09947 */ /* 0x008fea000383ffff */
[----:B------:R-:W-:Y:S05]  /*8850*/  BRA `(.L_x_461) ;  /* 0xfffffff400f87947 */ /* 0x000fea000383ffff */
.L_x_429:
[----:B--2---:R2:W3:Y:S02]  /*8860*/  SYNCS.PHASECHK.TRANS64.TRYWAIT P0, [R0+URZ], R5 ;  /* 0x00000005000075a7 */ /* 0x0044e4000800017f */
[----:B---3--:R-:W-:Y:S05]  /*8870*/  @!P0 NANOSLEEP.SYNCS 0x989680 ;  /* 0x009896800000895d */ /* 0x008fea0003900000 */
[----:B------:R-:W3:Y:S02]  /*8880*/  @!P0 SYNCS.PHASECHK.TRANS64 P0, [R0+URZ], R5 ;  /* 0x00000005000085a7 */ /* 0x000ee4000800007f */
[----:B---3--:R-:W-:Y:S05]  /*8890*/  @!P0 BRA `(.L_x_429) ;  /* 0xfffffffc00f08947 */ /* 0x008fea000383ffff */
[----:B------:R-:W-:Y:S05]  /*88a0*/  BRA `(.L_x_462) ;  /* 0xfffffff400fc7947 */ /* 0x000fea000383ffff */
.L_x_463:
        /* <DEDUP_REMOVED lines=13> */
.L_x_3696:


//--------------------- .text._ZN7cutlass13device_kernelIN5flash11enable_sm90INS1_16FlashAttnBwdSm90INS1_25CollectiveMainloopBwdSm90ILi2ELi2ELi2EN4cute5tupleIJNS5_1CILi1EEES8_S8_EEENS6_IJNS7_ILi128EEESA_NS7_ILi64EEEEEENS_10bfloat16_tEfNS_4arch4Sm90ELb0ELb0ELb0ELb1ELb0ELb1ELb0ELb0ELi2ELi1ELi2ELi2ELb0EEENS1_21CollectiveEpilogueBwdISC_SD_SF_Li256ELb1ELb0ELi1EEENS1_19SingleTileSchedulerILb1ELb0ELb0ELi128EEEEEEEEEvNT_6ParamsE --------------------------
	.section	.text._ZN7cutlass13device_kernelIN5flash11enable_sm90INS1_16FlashAttnBwdSm90INS1_25CollectiveMainloopBwdSm90ILi2ELi2ELi2EN4cute5tupleIJNS5_1CILi1EEES8_S8_EEENS6_IJNS7_ILi128EEESA_NS7_ILi64EEEEEENS_10bfloat16_tEfNS_4arch4Sm90ELb0ELb0ELb0ELb1ELb0ELb1ELb0ELb0ELi2ELi1ELi2ELi2ELb0EEENS1_21CollectiveEpilogueBwdISC_SD_SF_Li256ELb1ELb0ELi1EEENS1_19SingleTileSchedulerILb1ELb0ELb0ELi128EEEEEEEEEvNT_6ParamsE,"ax",@progbits
	.align	128
.text._ZN7cutlass13device_kernelIN5flash11enable_sm90INS1_16FlashAttnBwdSm90INS1_25CollectiveMainloopBwdSm90ILi2ELi2ELi2EN4cute5tupleIJNS5_1CILi1EEES8_S8_EEENS6_IJNS7_ILi128EEESA_NS7_ILi64EEEEEENS_10bfloat16_tEfNS_4arch4Sm90ELb0ELb0ELb0ELb1ELb0ELb1ELb0ELb0ELi2ELi1ELi2ELi2ELb0EEENS1_21CollectiveEpilogueBwdISC_SD_SF_Li256ELb1ELb0ELi1EEENS1_19SingleTileSchedulerILb1ELb0ELb0ELi128EEEEEEEEEvNT_6ParamsE:
        .type           _ZN7cutlass13device_kernelIN5flash11enable_sm90INS1_16FlashAttnBwdSm90INS1_25CollectiveMainloopBwdSm90ILi2ELi2ELi2EN4cute5tupleIJNS5_1CILi1EEES8_S8_EEENS6_IJNS7_ILi128EEESA_NS7_ILi64EEEEEENS_10bfloat16_tEfNS_4arch4Sm90ELb0ELb0ELb0ELb1ELb0ELb1ELb0ELb0ELi2ELi1ELi2ELi2ELb0EEENS1_21CollectiveEpilogueBwdISC_SD_SF_Li256ELb1ELb0ELi1EEENS1_19SingleTileSchedulerILb1ELb0ELb0ELi128EEEEEEEEEvNT_6ParamsE,@function
        .size           _ZN7cutlass13device_kernelIN5flash11enable_sm90INS1_16FlashAttnBwdSm90INS1_25CollectiveMainloopBwdSm90ILi2ELi2ELi2EN4cute5tupleIJNS5_1CILi1EEES8_S8_EEENS6_IJNS7_ILi128EEESA_NS7_ILi64EEEEEENS_10bfloat16_tEfNS_4arch4Sm90ELb0ELb0ELb0ELb1ELb0ELb1ELb0ELb0ELi2ELi1ELi2ELi2ELb0EEENS1_21CollectiveEpilogueBwdISC_SD_SF_Li256ELb1ELb0ELi1EEENS1_19SingleTileSchedulerILb1ELb0ELb0ELi128EEEEEEEEEvNT_6ParamsE,(.L_x_3697 - _ZN7cutlass13device_kernelIN5flash11enable_sm90INS1_16FlashAttnBwdSm90INS1_25CollectiveMainloopBwdSm90ILi2ELi2ELi2EN4cute5tupleIJNS5_1CILi1EEES8_S8_EEENS6_IJNS7_ILi128EEESA_NS7_ILi64EEEEEENS_10bfloat16_tEfNS_4arch4Sm90ELb0ELb0ELb0ELb1ELb0ELb1ELb0ELb0ELi2ELi1ELi2ELi2ELb0EEENS1_21CollectiveEpilogueBwdISC_SD_SF_Li256ELb1ELb0ELi1EEENS1_19SingleTileSchedulerILb1ELb0ELb0ELi128EEEEEEEEEvNT_6ParamsE)
        .other          _ZN7cutlass13device_kernelIN5flash11enable_sm90INS1_16FlashAttnBwdSm90INS1_25CollectiveMainloopBwdSm90ILi2ELi2ELi2EN4cute5tupleIJNS5_1CILi1EEES8_S8_EEENS6_IJNS7_ILi128EEESA_NS7_ILi64EEEEEENS_10bfloat16_tEfNS_4arch4Sm90ELb0ELb0ELb0ELb1ELb0ELb1ELb0ELb0ELi2ELi1ELi2ELi2ELb0EEENS1_21CollectiveEpilogueBwdISC_SD_SF_Li256ELb1ELb0ELi1EEENS1_19SingleTileSchedulerILb1ELb0ELb0ELi128EEEEEEEEEvNT_6ParamsE,@"STO_CUDA_ENTRY STV_DEFAULT"
_ZN7cutlass13device_kernelIN5flash11enable_sm90INS1_16FlashAttnBwdSm90INS1_25CollectiveMainloopBwdSm90ILi2ELi2ELi2EN4cute5tupleIJNS5_1CILi1EEES8_S8_EEENS6_IJNS7_ILi128EEESA_NS7_ILi64EEEEEENS_10bfloat16_tEfNS_4arch4Sm90ELb0ELb0ELb0ELb1ELb0ELb1ELb0ELb0ELi2ELi1ELi2ELi2ELb0EEENS1_21CollectiveEpilogueBwdISC_SD_SF_Li256ELb1ELb0ELi1EEENS1_19SingleTileSchedulerILb1ELb0ELb0ELi128EEEEEEEEEvNT_6ParamsE:
        /* <DEDUP_REMOVED lines=23> */
.L_x_465:
[----:B------:R-:W-:Y:S05]  /*0170*/  BSYNC B0 ;  /* 0x0000000000007941 */ /* 0x000fea0003800000 */
.L_x_464:
        /* <DEDUP_REMOVED lines=34> */
.L_x_466:
        /* <DEDUP_REMOVED lines=22> */
.L_x_467:
[----:B---3--:R-:W-:Y:S01]  /*0500*/  ISETP.NE.AND P0, PT, R2, RZ, PT ;  /* 0x000000ff0200720c */ /* 0x008fe20003f05270 */
[----:B------:R-:W-:Y:S01]  /*0510*/  IMAD.MOV.U32 R2, RZ, RZ, 0x1 ;  /* 0x00000001ff027424 */ /* 0x000fe200078e00ff */
[----:B------:R-:W-:Y:S01]  /*0520*/  NOP ;  /* 0x0000000000007918 */ /* 0x000fe20000000000 */
[----:B------:R-:W-:Y:S01]  /*0530*/  ULDC.64 UR38, c[0x0][0x208] ;  /* 0x0000820000267ab9 */ /* 0x000fe20000000a00 */
[----:B------:R-:W-:Y:S02]  /*0540*/  BSSY B6, `(.L_x_468) ;  /* 0x000094c000067945 */ /* 0x000fe40003800000 */
[----:B------:R-:W-:-:S05]  /*0550*/  SEL R2, R2, 0x2, !P0 ;  /* 0x0000000202027807 */ /* 0x000fca0004000000 */
[----:B------:R3:W-:Y:S01]  /*0560*/  STL [R1+0x10], R2 ;  /* 0x0000100201007387 */ /* 0x0007e20000100800 */
[----:B-12-4-:R-:W-:Y:S06]  /*0570*/  BAR.SYNC.DEFER_BLOCKING 0x0 ;  /* 0x0000000000007b1d */ /* 0x016fec0000010000 */
[----:B------:R-:W-:Y:S05]  /*0580*/  @!P0 BRA `(.L_x_469) ;  /* 0x0000006400a48947 */ /* 0x000fea0003800000 */
.L_x_470:
[----:B------:R-:W-:-:S08]  /*0590*/  NOP ;  /* 0x0000000000007918 */ /* 0x000fd00000000000 */
[----:B------:R-:W1:Y:S02]  /*05a0*/  USETMAXREG.TRY_ALLOC.CTAPOOL UP0, 0xf0 ;  /* 0x000000f0000079c8 */ /* 0x000e640008000600 */
[----:B-1----:R-:W-:-:S13]  /*05b0*/  PLOP3.LUT P0, PT, PT, PT, UP0, 0x80, 0x0 ;  /* 0x000000000000781c */ /* 0x002fda0003f0f008 */
[----:B------:R-:W-:Y:S05]  /*05c0*/  @!P0 BRA `(.L_x_470) ;  /* 0xfffffffc00f08947 */ /* 0x000fea000383ffff */
[----:B------:R-:W-:Y:S01]  /*05d0*/  LOP3.LUT R0, R0, 0x3, RZ, 0xc0, !PT ;  /* 0x0000000300007812 */ /* 0x000fe200078ec0ff */
[----:B---3--:R-:W1:Y:S01]  /*05e0*/  S2R R2, SR_TID.X ;  /* 0x0000000000027919 */ /* 0x008e620000002100 */
[----:B------:R-:W-:Y:S01]  /*05f0*/  ULDC.64 UR4, c[0x0][0x8d8] ;  /* 0x0002360000047ab9 */ /* 0x000fe20000000a00 */
[----:B------:R-:W2:Y:S03]  /*0600*/  S2R R7, SR_CTAID.Z ;  /* 0x0000000000077919 */ /* 0x000ea60000002700 */
[----:B------:R-:W3:Y:S02]  /*0610*/  SHFL.IDX PT, R0, R0, RZ, 0x1f ;  /* 0x00001fff00007589 */ /* 0x000ee400000e0000 */
[----:B---3--:R-:W-:Y:S02]  /*0620*/  ISETP.NE.AND P0, PT, R0, RZ, PT ;  /* 0x000000ff0000720c */ /* 0x008fe40003f05270 */
[----:B-1----:R-:W-:-:S11]  /*0630*/  SHF.R.U32.HI R2, RZ, 0x7, R2 ;  /* 0x00000007ff027819 */ /* 0x002fd60000011602 */
[----:B------:R-:W-:-:S05]  /*0640*/  @!P0 VIADD R2, R2, 0x9 ;  /* 0x0000000902028836 */ /* 0x000fca0000000000 */
[----:B------:R1:W-:Y:S06]  /*0650*/  @!P0 BAR.ARV R2, 0xa0 ;  /* 0x000280020000851d */ /* 0x0003ec0000002000 */
[----:B------:R-:W-:-:S04]  /*0660*/  ISETP.NE.U32.AND P0, PT, RZ, UR4, PT ;  /* 0x00000004ff007c0c */ /* 0x000fc8000bf05070 */
[----:B------:R-:W-:-:S13]  /*0670*/  ISETP.NE.AND.EX P0, PT, RZ, UR5, PT, P0 ;  /* 0x00000005ff007c0c */ /* 0x000fda000bf05300 */
[----:B-12---:R-:W-:Y:S05]  /*0680*/  @!P0 BRA `(.L_x_471) ;  /* 0x0000000000108947 */ /* 0x006fea0003800000 */
[----:B------:R-:W1:Y:S02]  /*0690*/  LDC.64 R2, c[0x0][0x8d8] ;  /* 0x00023600ff027b82 */ /* 0x000e640000000a00 */
[----:B-1----:R-:W-:-:S05]  /*06a0*/  IMAD.WIDE R2, R7, 0x4, R2 ;  /* 0x0000000407027825 */ /* 0x002fca00078e0202 */
[----:B------:R1:W5:Y:S01]  /*06b0*/  LDG.E R0, desc[UR38][R2.64] ;  /* 0x0000002602007981 */ /* 0x000362000c1e1900 */
[----:B------:R-:W-:Y:S05]  /*06c0*/  BRA `(.L_x_472) ;  /* 0x00000000002c7947 */ /* 0x000fea0003800000 */
.L_x_471:
[----:B------:R-:W-:Y:S02]  /*06d0*/  ULDC.64 UR4, c[0x0][0x8d0] ;  /* 0x0002340000047ab9 */ /* 0x000fe40000000a00 */
[----:B------:R-:W-:-:S04]  /*06e0*/  ISETP.NE.U32.AND P0, PT, RZ, UR4, PT ;  /* 0x00000004ff007c0c */ /* 0x000fc8000bf05070 */
[----:B------:R-:W-:-:S13]  /*06f0*/  ISETP.NE.AND.EX P0, PT, RZ, UR5, PT, P0 ;  /* 0x00000005ff007c0c */ /* 0x000fda000bf05300 */
[----:B------:R-:W-:Y:S05]  /*0700*/  @!P0 BRA `(.L_x_473) ;  /* 0x0000000000188947 */ /* 0x000fea0003800000 */
[----:B------:R-:W1:Y:S02]  /*0710*/  LDC.64 R2, c[0x0][0x8d0] ;  /* 0x00023400ff027b82 */ /* 0x000e640000000a00 */
[----:B-1----:R-:W-:-:S05]  /*0720*/  IMAD.WIDE R2, R7, 0x4, R2 ;  /* 0x0000000407027825 */ /* 0x002fca00078e0202 */
[----:B------:R-:W2:Y:S04]  /*0730*/  LDG.E R0, desc[UR38][R2.64] ;  /* 0x0000002602007981 */ /* 0x000ea8000c1e1900 */
[----:B------:R-:W2:Y:S02]  /*0740*/  LDG.E R5, desc[UR38][R2.64+0x4] ;  /* 0x0000042602057981 */ /* 0x000ea4000c1e1900 */
[----:B--2---:R-:W-:Y:S01]  /*0750*/  IMAD.IADD R0, R5, 0x1, -R0 ;  /* 0x0000000105007824 */ /* 0x004fe200078e0a00 */
[----:B------:R-:W-:Y:S06]  /*0760*/  BRA `(.L_x_472) ;  /* 0x0000000000047947 */ /* 0x000fec0003800000 */
.L_x_473:
[----:B------:R-:W2:Y:S02]  /*0770*/  LDC R0, c[0x0][0x8bc] ;  /* 0x00022f00ff007b82 */ /* 0x000ea40000000800 */
.L_x_472:
[----:B------:R-:W3:Y:S02]  /*0780*/  S2R R17, SR_CTAID.X ;  /* 0x0000000000117919 */ /* 0x000ee40000002500 */
[----:B---3--:R-:W-:-:S05]  /*0790*/  IMAD.SHL.U32 R17, R17, 0x80, RZ ;  /* 0x0000008011117824 */ /* 0x008fca00078e00ff */
[----:B--2--5:R-:W-:-:S04]  /*07a0*/  ISETP.GE.AND P0, PT, R17, R0, PT ;  /* 0x000000001100720c */ /* 0x024fc80003f06270 */
[----:B------:R-:W-:-:S04]  /*07b0*/  SEL R4, R7, 0xffffffff, !P0 ;  /* 0xffffffff07047807 */ /* 0x000fc80004000000 */
[----:B------:R-:W-:Y:S01]  /*07c0*/  ISETP.GE.AND P0, PT, R4, RZ, PT ;  /* 0x000000ff0400720c */ /* 0x000fe20003f06270 */
[----:B------:R2:W-:-:S12]  /*07d0*/  STL [R1+0xc], R4 ;  /* 0x00000c0401007387 */ /* 0x0005d80000100800 */
[----:B--2---:R-:W-:Y:S05]  /*07e0*/  @!P0 BRA `(.L_x_474) ;  /* 0x0000009000848947 */ /* 0x004fea0003800000 */
[----:B-1----:R-:W1:Y:S01]  /*07f0*/  S2R R2, SR_TID.X ;  /* 0x0000000000027919 */ /* 0x002e620000002100 */
[----:B------:R-:W-:Y:S02]  /*0800*/  ULDC.64 UR4, c[0x0][0x780] ;  /* 0x0001e00000047ab9 */ /* 0x000fe40000000a00 */
[----:B------:R-:W-:Y:S01]  /*0810*/  ISETP.NE.U32.AND P0, PT, RZ, UR4, PT ;  /* 0x00000004ff007c0c */ /* 0x000fe2000bf05070 */
[----:B------:R-:W-:Y:S02]  /*0820*/  ULDC UR4, c[0x0][0x290] ;  /* 0x0000a40000047ab9 */ /* 0x000fe40000000800 */
[----:B------:R-:W-:Y:S01]  /*0830*/  IMAD.U32 R18, RZ, RZ, UR4 ;  /* 0x00000004ff127e24 */ /* 0x000fe2000f8e00ff */
[----:B------:R-:W-:Y:S01]  /*0840*/  ISETP.NE.AND.EX P0, PT, RZ, UR5, PT, P0 ;  /* 0x00000005ff007c0c */ /* 0x000fe2000bf05300 */
[----:B-1----:R-:W-:-:S12]  /*0850*/  VIADD R16, R2, 0xffffff80 ;  /* 0xffffff8002107836 */ /* 0x002fd80000000000 */
[----:B------:R-:W-:Y:S05]  /*0860*/  @!P0 BRA `(.L_x_475) ;  /* 0x0000000000108947 */ /* 0x000fea0003800000 */
[----:B------:R-:W1:Y:S02]  /*0870*/  LDC.64 R2, c[0x0][0x780] ;  /* 0x0001e000ff027b82 */ /* 0x000e640000000a00 */
[----:B-1----:R-:W-:-:S05]  /*0880*/  IMAD.WIDE R2, R4, 0x4, R2 ;  /* 0x0000000404027825 */ /* 0x002fca00078e0202 */
[----:B------:R1:W5:Y:S01]  /*0890*/  LDG.E R19, desc[UR38][R2.64] ;  /* 0x0000002602137981 */ /* 0x000362000c1e1900 */
[----:B------:R-:W-:Y:S05]  /*08a0*/  BRA `(.L_x_476) ;  /* 0x0000000000287947 */ /* 0x000fea0003800000 */
.L_x_475:
[----:B------:R-:W-:Y:S01]  /*08b0*/  ULDC.64 UR4, c[0x0][0x770] ;  /* 0x0001dc0000047ab9 */ /* 0x000fe20000000a00 */
[----:B------:R-:W2:Y:S01]  /*08c0*/  LDC R19, c[0x0][0x280] ;  /* 0x0000a000ff137b82 */ /* 0x000ea20000000800 */
[----:B------:R-:W-:-:S04]  /*08d0*/  ISETP.NE.U32.AND P0, PT, RZ, UR4, PT ;  /* 0x00000004ff007c0c */ /* 0x000fc8000bf05070 */
[----:B------:R-:W-:-:S13]  /*08e0*/  ISETP.NE.AND.EX P0, PT, RZ, UR5, PT, P0 ;  /* 0x00000005ff007c0c */ /* 0x000fda000bf05300 */
[----:B------:R-:W-:Y:S05]  /*08f0*/  @!P0 BRA `(.L_x_476) ;  /* 0x0000000000148947 */ /* 0x000fea0003800000 */
[----:B------:R-:W1:Y:S02]  /*0900*/  LDC.64 R2, c[0x0][0x770] ;  /* 0x0001dc00ff027b82 */ /* 0x000e640000000a00 */
[----:B-1----:R-:W-:-:S05]  /*0910*/  IMAD.WIDE R2, R4, 0x4, R2 ;  /* 0x0000000404027825 */ /* 0x002fca00078e0202 */
[----:B--2---:R-:W2:Y:S04]  /*0920*/  LDG.E R19, desc[UR38][R2.64] ;  /* 0x0000002602137981 */ /* 0x004ea8000c1e1900 */
[----:B------:R-:W2:Y:S02]  /*0930*/  LDG.E R0, desc[UR38][R2.64+0x4] ;  /* 0x0000042602007981 */ /* 0x000ea4000c1e1900 */
[----:B--2---:R-:W-:-:S07]  /*0940*/  IMAD.IADD R19, R0, 0x1, -R19 ;  /* 0x0000000100137824 */ /* 0x004fce00078e0a13 */
.L_x_476:
[----:B------:R-:W-:Y:S02]  /*0950*/  ULDC.64 UR4, c[0x0][0x788] ;  /* 0x0001e20000047ab9 */ /* 0x000fe40000000a00 */
[----:B------:R-:W-:-:S04]  /*0960*/  ISETP.NE.U32.AND P0, PT, RZ, UR4, PT ;  /* 0x00000004ff007c0c */ /* 0x000fc8000bf05070 */
[----:B------:R-:W-:-:S13]  /*0970*/  ISETP.NE.AND.EX P0, PT, RZ, UR5, PT, P0 ;  /* 0x00000005ff007c0c */ /* 0x000fda000bf05300 */
[----:B------:R-:W-:Y:S05]  /*0980*/  @!P0 BRA `(.L_x_477) ;  /* 0x0000000000108947 */ /* 0x000fea0003800000 */
[----:B-1----:R-:W1:Y:S02]  /*0990*/  LDC.64 R2, c[0x0][0x788] ;  /* 0x0001e200ff027b82 */ /* 0x002e640000000a00 */
[----:B-1----:R-:W-:-:S05]  /*09a0*/  IMAD.WIDE R2, R4, 0x4, R2 ;  /* 0x0000000404027825 */ /* 0x002fca00078e0202 */
[----:B------:R1:W5:Y:S01]  /*09b0*/  LDG.E R18, desc[UR38][R2.64] ;  /* 0x0000002602127981 */ /* 0x000362000c1e1900 */
[----:B------:R-:W-:Y:S05]  /*09c0*/  BRA `(.L_x_478) ;  /* 0x0000000000247947 */ /* 0x000fea0003800000 */
.L_x_477:
[----:B------:R-:W-:Y:S02]  /*09d0*/  ULDC.64 UR4, c[0x0][0x778] ;  /* 0x0001de0000047ab9 */ /* 0x000fe40000000a00 */
[----:B------:R-:W-:-:S04]  /*09e0*/  ISETP.NE.U32.AND P0, PT, RZ, UR4, PT ;  /* 0x00000004ff007c0c */ /* 0x000fc8000bf05070 */
[----:B------:R-:W-:-:S13]  /*09f0*/  ISETP.NE.AND.EX P0, PT, RZ, UR5, PT, P0 ;  /* 0x00000005ff007c0c */ /* 0x000fda000bf05300 */
[----:B------:R-:W-:Y:S05]  /*0a00*/  @!P0 BRA `(.L_x_478) ;  /* 0x0000000000148947 */ /* 0x000fea0003800000 */
[----:B-1----:R-:W1:Y:S02]  /*0a10*/  LDC.64 R2, c[0x0][0x778] ;  /* 0x0001de00ff027b82 */ /* 0x002e640000000a00 */
[----:B-1----:R-:W-:-:S05]  /*0a20*/  IMAD.WIDE R2, R4, 0x4, R2 ;  /* 0x0000000404027825 */ /* 0x002fca00078e0202 */
[----:B------:R-:W3:Y:S04]  /*0a30*/  LDG.E R18, desc[UR38][R2.64] ;  /* 0x0000002602127981 */ /* 0x000ee8000c1e1900 */
[----:B------:R-:W3:Y:S02]  /*0a40*/  LDG.E R5, desc[UR38][R2.64+0x4] ;  /* 0x0000042602057981 */ /* 0x000ee4000c1e1900 */
[----:B---3--:R-:W-:-:S07]  /*0a50*/  IMAD.IADD R18, R5, 0x1, -R18 ;  /* 0x0000000105127824 */ /* 0x008fce00078e0a12 */
.L_x_478:
[----:B--2--5:R-:W-:Y:S02]  /*0a60*/  ISETP.GE.AND P1, PT, R19, 0x1, PT ;  /* 0x000000011300780c */ /* 0x024fe40003f26270 */
[----:B------:R-:W-:Y:S02]  /*0a70*/  CS2R R182, SRZ ;  /* 0x0000000000b67805 */ /* 0x000fe4000001ff00 */
[----:B------:R-:W-:Y:S02]  /*0a80*/  PLOP3.LUT P0, PT, PT, PT, PT, 0x80, 0x0 ;  /* 0x000000000000781c */ /* 0x000fe40003f0f070 */
        /* <DEDUP_REMOVED lines=31> */
[----:B------:R-:W-:Y:S06]  /*0c80*/  @!P1 BRA `(.L_x_479) ;  /* 0x00000040002c9947 */ /* 0x000fec0003800000 */
[----:B------:R-:W-:Y:S01]  /*0c90*/  MOV R0, RZ ;  /* 0x000000ff00007202 */ /* 0x000fe20000000f00 */
[----:B------:R-:W-:-:S03]  /*0ca0*/  ULDC UR36, c[0x0][0x744] ;  /* 0x0001d10000247ab9 */ /* 0x000fc60000000800 */
[----:B------:R-:W-:-:S13]  /*0cb0*/  LOP3.LUT P0, RZ, R0, 0x3ff, RZ, 0xc0, !PT ;  /* 0x000003ff00ff7812 */ /* 0x000fda000780c0ff */
[----:B------:R-:W-:Y:S05]  /*0cc0*/  @!P0 BRA `(.L_x_480) ;  /* 0x00000000007c8947 */ /* 0x000fea0003800000 */
[----:B-1----:R-:W-:Y:S01]  /*0cd0*/  MOV R2, 0x0 ;  /* 0x0000000000027802 */ /* 0x002fe20000000f00 */
        /* <DEDUP_REMOVED lines=15> */
.L_x_481:
        /* <DEDUP_REMOVED lines=15> */
.L_x_480:
[----:B-1----:R-:W1:Y:S01]  /*0ec0*/  S2R R3, SR_CgaCtaId ;  /* 0x0000000000037919 */ /* 0x002e620000008800 */
        /* <DEDUP_REMOVED lines=21> */
.L_x_483:
        /* <DEDUP_REMOVED lines=15> */
.L_x_482:
[----:B------:R-:W-:Y:S01]  /*1110*/  SHF.R.S32.HI R3, RZ, 0x1f, R16 ;  /* 0x0000001fff037819 */ /* 0x000fe20000011410 */
[----:B------:R-:W-:-:S03]  /*1120*/  UMOV UR4, 0xffffffff ;  /* 0xffffffff00047882 */ /* 0x000fc60000000000 */
[----:B------:R-:W-:-:S04]  /*1130*/  LEA.HI R0, R3, R16, RZ, 0x7 ;  /* 0x0000001003007211 */ /* 0x000fc800078f38ff */
[----:B------:R-:W-:Y:S01]  /*1140*/  SHF.R.S32.HI R13, RZ, 0x7, R0 ;  /* 0x00000007ff0d7819 */ /* 0x000fe20000011400 */
[----:B------:R-:W-:Y:S06]  /*1150*/  BRA.DIV UR4, `(.L_x_484) ;  /* 0x0000008a04307947 */ /* 0x000fec000b800000 */
[----:B------:R1:W2:Y:S02]  /*1160*/  SHFL.IDX PT, R14, R13, RZ, 0x1f ;  /* 0x00001fff0d0e7589 */ /* 0x0002a400000e0000 */
.L_x_587:
[----:B------:R-:W-:Y:S01]  /*1170*/  SHF.L.U32 R15, RZ, 0x1f, RZ ;  /* 0x0000001fff0f7819 */ /* 0x000fe200000006ff */
[----:B------:R-:W-:Y:S01]  /*1180*/  VIADD R19, R19, 0x7f ;  /* 0x0000007f13137836 */ /* 0x000fe20000000000 */
[----:B--2---:R-:W-:Y:S01]  /*1190*/  LEA.HI R2, R14, R14, RZ, 0x1 ;  /* 0x0000000e0e027211 */ /* 0x004fe200078f08ff */
[----:B------:R-:W-:Y:S01]  /*11a0*/  IMAD.IADD R18, R18, 0x1, -R17 ;  /* 0x0000000112127824 */ /* 0x000fe200078e0a11 */
[----:B------:R-:W2:Y:S01]  /*11b0*/  SYNCS.PHASECHK.TRANS64.TRYWAIT P0, [R226+URZ+0x30c00], R15 ;  /* 0x030c000fe20075a7 */ /* 0x000ea2000800017f */
[----:B------:R-:W-:Y:S02]  /*11c0*/  LOP3.LUT R5, R0, 0xffffff80, RZ, 0xc0, !PT ;  /* 0xffffff8000057812 */ /* 0x000fe400078ec0ff */
[----:B------:R-:W-:Y:S02]  /*11d0*/  LOP3.LUT R225, R2, 0xffffe, RZ, 0xc0, !PT ;  /* 0x000ffffe02e17812 */ /* 0x000fe400078ec0ff */
[CC--:B------:R-:W-:Y:S01]  /*11e0*/  LEA.HI R2, R3.reuse, R16.reuse, RZ, 0x5 ;  /* 0x0000001003027211 */ /* 0x0c0fe200078f28ff */
[----:B------:R-:W-:Y:S01]  /*11f0*/  IMAD.IADD R4, R16, 0x1, -R5 ;  /* 0x0000000110047824 */ /* 0x000fe200078e0a05 */
[----:B------:R-:W-:Y:S01]  /*1200*/  LEA.HI R0, R3, R16, RZ, 0x2 ;  /* 0x0000001003007211 */ /* 0x000fe200078f10ff */
[----:B------:R-:W-:Y:S01]  /*1210*/  IMAD.IADD R225, R14, 0x1, -R225 ;  /* 0x000000010ee17824 */ /* 0x000fe200078e0ae1 */
[----:B------:R-:W-:-:S02]  /*1220*/  LOP3.LUT R7, R2, 0xffffffe0, RZ, 0xc0, !PT ;  /* 0xffffffe002077812 */ /* 0x000fc400078ec0ff */
[----:B------:R-:W-:Y:S02]  /*1230*/  LOP3.LUT R9, R0, 0xfffffffc, RZ, 0xc0, !PT ;  /* 0xfffffffc00097812 */ /* 0x000fe400078ec0ff */
[CC--:B------:R-:W-:Y:S01]  /*1240*/  LEA.HI R6, R3.reuse, R16.reuse, RZ, 0x3 ;  /* 0x0000001003067211 */ /* 0x0c0fe200078f18ff */
[C---:B------:R-:W-:Y:S01]  /*1250*/  IMAD.IADD R7, R16.reuse, 0x1, -R7 ;  /* 0x0000000110077824 */ /* 0x040fe200078e0a07 */
[----:B------:R-:W-:Y:S01]  /*1260*/  LEA.HI R8, R3, R16, RZ, 0x4 ;  /* 0x0000001003087211 */ /* 0x000fe200078f20ff */
[C---:B------:R-:W-:Y:S01]  /*1270*/  IMAD.IADD R0, R16.reuse, 0x1, -R9 ;  /* 0x0000000110007824 */ /* 0x040fe200078e0a09 */
[----:B------:R-:W-:Y:S01]  /*1280*/  SHF.R.S32.HI R3, RZ, 0x5, R2 ;  /* 0x00000005ff037819 */ /* 0x000fe20000011402 */
[----:B------:R-:W-:Y:S01]  /*1290*/  IMAD.SHL.U32 R16, R16, 0x40, RZ ;  /* 0x0000004010107824 */ /* 0x000fe200078e00ff */
[----:B------:R-:W-:Y:S02]  /*12a0*/  SHF.R.S32.HI R2, RZ, 0x1f, R19 ;  /* 0x0000001fff027819 */ /* 0x000fe40000011413 */
[----:B------:R-:W-:Y:S01]  /*12b0*/  SHF.R.S32.HI R11, RZ, 0x4, R8 ;  /* 0x00000004ff0b7819 */ /* 0x000fe20000011408 */
[----:B------:R-:W-:Y:S01]  /*12c0*/  IMAD.SHL.U32 R5, R3, 0x10, RZ ;  /* 0x0000001003057824 */ /* 0x000fe200078e00ff */
[----:B------:R-:W-:-:S02]  /*12d0*/  LOP3.LUT R16, R16, 0x1c0, RZ, 0xc0, !PT ;  /* 0x000001c010107812 */ /* 0x000fc400078ec0ff */
[----:B------:R-:W-:Y:S02]  /*12e0*/  LEA.HI R235, R2, R19, RZ, 0x7 ;  /* 0x0000001302eb7211 */ /* 0x000fe400078f38ff */
[----:B------:R-:W-:Y:S02]  /*12f0*/  LEA.HI R8, R8, R11, RZ, 0x1 ;  /* 0x0000000b08087211 */ /* 0x000fe400078f08ff */
[----:B------:R-:W-:Y:S02]  /*1300*/  SHF.R.S32.HI R3, RZ, 0x1f, R4 ;  /* 0x0000001fff037819 */ /* 0x000fe40000011404 */
[----:B------:R-:W-:Y:S01]  /*1310*/  LOP3.LUT R5, R16, 0x30, R5, 0xf8, !PT ;  /* 0x0000003010057812 */ /* 0x000fe200078ef805 */
[----:B--2---:R-:W-:Y:S06]  /*1320*/  @P0 BRA `(.L_x_485) ;  /* 0x0000000000080947 */ /* 0x004fec0003800000 */
[----:B------:R-:W2:Y:S02]  /*1330*/  SYNCS.PHASECHK.TRANS64.TRYWAIT P0, [R226+URZ+0x30c00], R15 ;  /* 0x030c000fe20075a7 */ /* 0x000ea4000800017f */
[----:B--2---:R-:W-:Y:S05]  /*1340*/  @!P0 BRA `(.L_x_486) ;  /* 0x0000008400d08947 */ /* 0x004fea0003800000 */
.L_x_485:
[----:B------:R-:W3:Y:S01]  /*1350*/  LDL.LU R19, [R1+0x10] ;  /* 0x0000100001137983 */ /* 0x000ee20000300800 */
[----:B------:R-:W-:Y:S01]  /*1360*/  LOP3.LUT R9, R5, 0x8, R6, 0xf8, !PT ;  /* 0x0000000805097812 */ /* 0x000fe200078ef806 */
[----:B------:R-:W-:Y:S01]  /*1370*/  IMAD R17, R13, 0x400, R4 ;  /* 0x000004000d117824 */ /* 0x000fe200078e0204 */
[----:B------:R-:W-:Y:S02]  /*1380*/  LEA.HI R5, R3, R4, RZ, 0x5 ;  /* 0x0000000403057211 */ /* 0x000fe400078f28ff */
[----:B------:R-:W-:Y:S02]  /*1390*/  CS2R R182, SRZ ;  /* 0x0000000000b67805 */ /* 0x000fe4000001ff00 */
[----:B------:R-:W-:Y:S02]  /*13a0*/  SHF.R.S32.HI R2, RZ, 0x1f, R7 ;  /* 0x0000001fff027819 */ /* 0x000fe40000011407 */
[----:B------:R-:W-:Y:S02]  /*13b0*/  CS2R R180, SRZ ;  /* 0x0000000000b47805 */ /* 0x000fe4000001ff00 */
[----:B------:R-:W-:-:S02]  /*13c0*/  SHF.R.S32.HI R5, RZ, 0x5, R5 ;  /* 0x00000005ff057819 */ /* 0x000fc40000011405 */
[----:B------:R-:W-:Y:S02]  /*13d0*/  CS2R R178, SRZ ;  /* 0x0000000000b27805 */ /* 0x000fe4000001ff00 */
[----:B------:R-:W-:Y:S02]  /*13e0*/  LOP3.LUT R8, R8, 0x7ffffe, RZ, 0xc0, !PT ;  /* 0x007ffffe08087812 */ /* 0x000fe400078ec0ff */
[----:B------:R-:W-:Y:S02]  /*13f0*/  CS2R R176, SRZ ;  /* 0x0000000000b07805 */ /* 0x000fe4000001ff00 */
[----:B------:R-:W-:Y:S01]  /*1400*/  LEA.HI R3, R3, R4, RZ, 0x2 ;  /* 0x0000000403037211 */ /* 0x000fe200078f10ff */
[----:B------:R-:W-:Y:S01]  /*1410*/  IMAD R18, R5, -0x10, R18 ;  /* 0xfffffff005127824 */ /* 0x000fe200078e0212 */
[CC--:B------:R-:W-:Y:S01]  /*1420*/  LEA.HI R6, R2.reuse, R7.reuse, RZ, 0x3 ;  /* 0x0000000702067211 */ /* 0x0c0fe200078f18ff */
[----:B------:R-:W-:Y:S01]  /*1430*/  IMAD.IADD R12, R11, 0x1, -R8 ;  /* 0x000000010b0c7824 */ /* 0x000fe200078e0a08 */
[----:B------:R-:W-:-:S02]  /*1440*/  LEA.HI R7, R2, R7, RZ, 0x2 ;  /* 0x0000000702077211 */ /* 0x000fc400078f10ff */
[----:B------:R-:W-:Y:S02]  /*1450*/  CS2R R174, SRZ ;  /* 0x0000000000ae7805 */ /* 0x000fe4000001ff00 */
[C---:B------:R-:W-:Y:S01]  /*1460*/  LEA.HI R2, R13.reuse, R13, RZ, 0x1 ;  /* 0x0000000d0d027211 */ /* 0x040fe200078f08ff */
[----:B------:R-:W-:Y:S01]  /*1470*/  IMAD R12, R13, 0x10, R12 ;  /* 0x000000100d0c7824 */ /* 0x000fe200078e020c */
[----:B------:R-:W-:Y:S02]  /*1480*/  LOP3.LUT R5, R3, 0x7ffffffc, RZ, 0xc0, !PT ;  /* 0x7ffffffc03057812 */ /* 0x000fe400078ec0ff */
[----:B------:R-:W-:Y:S02]  /*1490*/  CS2R R172, SRZ ;  /* 0x0000000000ac7805 */ /* 0x000fe4000001ff00 */
[----:B------:R-:W-:Y:S02]  /*14a0*/  SHF.R.S32.HI R8, RZ, 0x2, R3 ;  /* 0x00000002ff087819 */ /* 0x000fe40000011403 */
[----:B------:R-:W-:-:S02]  /*14b0*/  CS2R R170, SRZ ;  /* 0x0000000000aa7805 */ /* 0x000fc4000001ff00 */
[----:B------:R-:W-:Y:S02]  /*14c0*/  SHF.R.S32.HI R3, RZ, 0x1f, R3 ;  /* 0x0000001fff037819 */ /* 0x000fe40000011403 */
[----:B------:R-:W-:Y:S02]  /*14d0*/  CS2R R168, SRZ ;  /* 0x0000000000a87805 */ /* 0x000fe4000001ff00 */
[----:B------:R-:W-:Y:S01]  /*14e0*/  LOP3.LUT R10, R2, 0xfffffffe, RZ, 0xc0, !PT ;  /* 0xfffffffe020a7812 */ /* 0x000fe200078ec0ff */
[----:B------:R-:W-:Y:S01]  /*14f0*/  IMAD.IADD R2, R4, 0x1, -R5 ;  /* 0x0000000104027824 */ /* 0x000fe200078e0a05 */
[----:B------:R-:W-:Y:S02]  /*1500*/  LEA.HI R5, R3, R8, RZ, 0x3 ;  /* 0x0000000803057211 */ /* 0x000fe400078f18ff */
[----:B------:R-:W-:Y:S02]  /*1510*/  CS2R R166, SRZ ;  /* 0x0000000000a67805 */ /* 0x000fe4000001ff00 */
[----:B------:R-:W-:Y:S01]  /*1520*/  SHF.R.S32.HI R4, RZ, 0x3, R6 ;  /* 0x00000003ff047819 */ /* 0x000fe20000011406 */
[----:B------:R-:W-:Y:S01]  /*1530*/  IMAD.IADD R10, R13, 0x1, -R10 ;  /* 0x000000010d0a7824 */ /* 0x000fe200078e0a0a */
[----:B------:R-:W-:-:S02]  /*1540*/  SHF.R.S32.HI R3, RZ, 0x1f, R6 ;  /* 0x0000001fff037819 */ /* 0x000fc40000011406 */
[----:B------:R-:W-:Y:S02]  /*1550*/  CS2R R164, SRZ ;  /* 0x0000000000a47805 */ /* 0x000fe4000001ff00 */
[----:B------:R-:W-:Y:S02]  /*1560*/  SHF.R.U32.HI R16, RZ, 0x3, R16 ;  /* 0x00000003ff107819 */ /* 0x000fe40000011610 */
[----:B------:R-:W-:Y:S02]  /*1570*/  CS2R R162, SRZ ;  /* 0x0000000000a27805 */ /* 0x000fe4000001ff00 */
[----:B------:R-:W-:Y:S02]  /*1580*/  LOP3.LUT R5, R5, 0xfffffff8, RZ, 0xc0, !PT ;  /* 0xfffffff805057812 */ /* 0x000fe400078ec0ff */
[----:B------:R-:W-:Y:S02]  /*1590*/  CS2R R160, SRZ ;  /* 0x0000000000a07805 */ /* 0x000fe4000001ff00 */
[----:B------:R-:W-:-:S02]  /*15a0*/  SHF.R.S32.HI R6, RZ, 0x2, R7 ;  /* 0x00000002ff067819 */ /* 0x000fc40000011407 */
[----:B------:R-:W-:Y:S02]  /*15b0*/  CS2R R158, SRZ ;  /* 0x00000000009e7805 */ /* 0x000fe4000001ff00 */
[----:B------:R-:W-:Y:S02]  /*15c0*/  LOP3.LUT R9, R9, R16, RZ, 0x3c, !PT ;  /* 0x0000001009097212 */ /* 0x000fe400078e3cff */
[----:B------:R-:W-:Y:S02]  /*15d0*/  CS2R R156, SRZ ;  /* 0x00000000009c7805 */ /* 0x000fe4000001ff00 */
[----:B------:R-:W-:Y:S01]  /*15e0*/  LEA.HI R3, R3, R4, RZ, 0x4 ;  /* 0x0000000403037211 */ /* 0x000fe200078f20ff */
[----:B------:R-:W-:Y:S01]  /*15f0*/  VIADD R14, R6, 0x18 ;  /* 0x00000018060e7836 */ /* 0x000fe20000000000 */
[----:B------:R-:W-:Y:S01]  /*1600*/  IADD3 R11, R18, R5, -R8 ;  /* 0x00000005120b7210 */ /* 0x000fe20007ffe808 */
[----:B------:R-:W-:Y:S01]  /*1610*/  VIADD R8, R6, 0x8 ;  /* 0x0000000806087836 */ /* 0x000fe20000000000 */
[----:B------:R-:W-:Y:S01]  /*1620*/  LOP3.LUT R5, R3, 0x1ffffff0, RZ, 0xc0, !PT ;  /* 0x1ffffff003057812 */ /* 0x000fe200078ec0ff */
[----:B------:R-:W-:Y:S01]  /*1630*/  IMAD.U32 R236, R12, 0x200, R9 ;  /* 0x000002000cec7824 */ /* 0x000fe200078e0009 */
[----:B------:R-:W-:Y:S01]  /*1640*/  LEA.HI R7, R7, R6, RZ, 0x1 ;  /* 0x0000000607077211 */ /* 0x000fe200078f08ff */
[----:B------:R-:W-:Y:S01]  /*1650*/  IMAD R3, R10, -0x40, R11 ;  /* 0xffffffc00a037824 */ /* 0x000fe200078e020b */
[----:B------:R-:W-:Y:S01]  /*1660*/  LEA.HI R9, R8, R8, RZ, 0x1 ;  /* 0x0000000808097211 */ /* 0x000fe200078f08ff */
[----:B------:R-:W-:Y:S01]  /*1670*/  VIADD R10, R6, 0x10 ;  /* 0x00000010060a7836 */ /* 0x000fe20000000000 */
[----:B------:R-:W-:Y:S01]  /*1680*/  LOP3.LUT R7, R7, 0xfffffffe, RZ, 0xc0, !PT ;  /* 0xfffffffe07077812 */ /* 0x000fe200078ec0ff */
[----:B------:R-:W-:Y:S01]  /*1690*/  IMAD.IADD R4, R4, 0x1, -R5 ;  /* 0x0000000104047824 */ /* 0x000fe200078e0a05 */
[----:B------:R-:W-:-:S02]  /*16a0*/  LOP3.LUT R5, R9, 0xfffffffe, RZ, 0xc0, !PT ;  /* 0xfffffffe09057812 */ /* 0x000fc400078ec0ff */
[----:B------:R-:W-:Y:S02]  /*16b0*/  CS2R R154, SRZ ;  /* 0x00000000009a7805 */ /* 0x000fe4000001ff00 */
[----:B------:R-:W-:Y:S01]  /*16c0*/  LEA.HI R11, R10, R10, RZ, 0x1 ;  /* 0x0000000a0a0b7211 */ /* 0x000fe200078f08ff */
[----:B------:R-:W-:Y:S01]  /*16d0*/  IMAD.IADD R7, R6, 0x1, -R7 ;  /* 0x0000000106077824 */ /* 0x000fe200078e0a07 */
[----:B------:R-:W-:Y:S01]  /*16e0*/  SHF.R.S32.HI R6, RZ, 0x1f, R9 ;  /* 0x0000001fff067819 */ /* 0x000fe20000011409 */
[----:B------:R-:W-:Y:S01]  /*16f0*/  IMAD.IADD R8, R8, 0x1, -R5 ;  /* 0x0000000108087824 */ /* 0x000fe200078e0a05 */
[----:B------:R-:W-:Y:S02]  /*1700*/  SHF.R.S32.HI R5, RZ, 0x1, R9 ;  /* 0x00000001ff057819 */ /* 0x000fe40000011409 */
[----:B------:R-:W-:Y:S02]  /*1710*/  CS2R R152, SRZ ;  /* 0x0000000000987805 */ /* 0x000fe4000001ff00 */
[----:B------:R-:W-:-:S02]  /*1720*/  SHF.R.S32.HI R9, RZ, 0x1, R11 ;  /* 0x00000001ff097819 */ /* 0x000fc4000001140b */
[----:B------:R-:W-:Y:S02]  /*1730*/  CS2R R214, SRZ ;  /* 0x0000000000d67805 */ /* 0x000fe4000001ff00 */
[----:B------:R-:W-:Y:S02]  /*1740*/  SHF.R.S32.HI R12, RZ, 0x1f, R11 ;  /* 0x0000001fff0c7819 */ /* 0x000fe4000001140b */
[----:B------:R-:W-:Y:S02]  /*1750*/  CS2R R212, SRZ ;  /* 0x0000000000d47805 */ /* 0x000fe4000001ff00 */
[----:B--2---:R-:W-:Y:S02]  /*1760*/  LEA.HI R15, R14, R14, RZ, 0x1 ;  /* 0x0000000e0e0f7211 */ /* 0x004fe400078f08ff */
[----:B------:R-:W-:Y:S02]  /*1770*/  CS2R R210, SRZ ;  /* 0x0000000000d27805 */ /* 0x000fe4000001ff00 */
[----:B------:R-:W-:-:S02]  /*1780*/  LEA.HI R6, R6, R5, RZ, 0x4 ;  /* 0x0000000506067211 */ /* 0x000fc400078f20ff */
[----:B------:R-:W-:Y:S02]  /*1790*/  CS2R R208, SRZ ;  /* 0x0000000000d07805 */ /* 0x000fe4000001ff00 */
[----:B------:R-:W-:Y:S02]  /*17a0*/  LEA.HI R12, R12, R9, RZ, 0x4 ;  /* 0x000000090c0c7211 */ /* 0x000fe400078f20ff */
[----:B------:R-:W-:Y:S02]  /*17b0*/  CS2R R206, SRZ ;  /* 0x0000000000ce7805 */ /* 0x000fe4000001ff00 */
[----:B-1----:R-:W-:Y:S02]  /*17c0*/  LOP3.LUT R13, R11, 0xfffffffe, RZ, 0xc0, !PT ;  /* 0xfffffffe0b0d7812 */ /* 0x002fe400078ec0ff */
[----:B------:R-:W-:Y:S02]  /*17d0*/  CS2R R204, SRZ ;  /* 0x0000000000cc7805 */ /* 0x000fe4000001ff00 */
[----:B------:R-:W-:-:S02]  /*17e0*/  SHF.R.S32.HI R11, RZ, 0x1, R15 ;  /* 0x00000001ff0b7819 */ /* 0x000fc4000001140f */
[----:B------:R-:W-:Y:S02]  /*17f0*/  CS2R R202, SRZ ;  /* 0x0000000000ca7805 */ /* 0x000fe4000001ff00 */
[----:B------:R-:W-:Y:S01]  /*1800*/  SHF.R.S32.HI R16, RZ, 0x1f, R15 ;  /* 0x0000001fff107819 */ /* 0x000fe2000001140f */
[----:B------:R-:W-:Y:S01]  /*1810*/  IMAD.IADD R13, R10, 0x1, -R13 ;  /* 0x000000010a0d7824 */ /* 0x000fe200078e0a0d */
[----:B------:R-:W-:Y:S02]  /*1820*/  LOP3.LUT R6, R6, 0x1ffffff0, RZ, 0xc0, !PT ;  /* 0x1ffffff006067812 */ /* 0x000fe400078ec0ff */
[----:B------:R-:W-:Y:S02]  /*1830*/  CS2R R200, SRZ ;  /* 0x0000000000c87805 */ /* 0x000fe4000001ff00 */
[----:B------:R-:W-:Y:S02]  /*1840*/  LOP3.LUT R12, R12, 0x1ffffff0, RZ, 0xc0, !PT ;  /* 0x1ffffff00c0c7812 */ /* 0x000fe400078ec0ff */
[----:B------:R-:W-:-:S02]  /*1850*/  CS2R R198, SRZ ;  /* 0x0000000000c67805 */ /* 0x000fc4000001ff00 */
[----:B------:R-:W-:Y:S01]  /*1860*/  LEA.HI R16, R16, R11, RZ, 0x4 ;  /* 0x0000000b10107211 */ /* 0x000fe200078f20ff */
[----:B------:R-:W-:Y:S01]  /*1870*/  IMAD.IADD R5, R5, 0x1, -R6 ;  /* 0x0000000105057824 */ /* 0x000fe200078e0a06 */
[----:B------:R-:W-:Y:S01]  /*1880*/  LOP3.LUT R15, R15, 0xfffffffe, RZ, 0xc0, !PT ;  /* 0xfffffffe0f0f7812 */ /* 0x000fe200078ec0ff */
[----:B------:R-:W-:Y:S01]  /*1890*/  IMAD.IADD R12, R9, 0x1, -R12 ;  /* 0x00000001090c7824 */ /* 0x000fe200078e0a0c */
[----:B------:R-:W-:Y:S01]  /*18a0*/  LOP3.LUT R16, R16, 0x1ffffff0, RZ, 0xc0, !PT ;  /* 0x1ffffff010107812 */ /* 0x000fe200078ec0ff */
[----:B------:R-:W-:Y:S01]  /*18b0*/  IMAD R6, R4, 0x8, R7 ;  /* 0x0000000804067824 */ /* 0x000fe200078e0207 */
[----:B------:R-:W-:Y:S01]  /*18c0*/  CS2R R196, SRZ ;  /* 0x0000000000c47805 */ /* 0x000fe2000001ff00 */
[----:B------:R-:W-:Y:S01]  /*18d0*/  IMAD R4, R5, 0x8, R8 ;  /* 0x0000000805047824 */ /* 0x000fe200078e0208 */
[----:B------:R-:W-:Y:S01]  /*18e0*/  CS2R R194, SRZ ;  /* 0x0000000000c27805 */ /* 0x000fe2000001ff00 */
[----:B------:R-:W-:Y:S01]  /*18f0*/  IMAD R5, R12, 0x8, R13 ;  /* 0x000000080c057824 */ /* 0x000fe200078e020d */
[----:B------:R1:W-:Y:S01]  /*1900*/  STL [R1+0x8], R6 ;  /* 0x0000080601007387 */ /* 0x0003e20000100800 */
[----:B------:R-:W-:Y:S01]  /*1910*/  IMAD.IADD R15, R14, 0x1, -R15 ;  /* 0x000000010e0f7824 */ /* 0x000fe200078e0a0f */
[----:B------:R-:W-:Y:S01]  /*1920*/  CS2R R192, SRZ ;  /* 0x0000000000c07805 */ /* 0x000fe2000001ff00 */
[----:B------:R-:W-:Y:S01]  /*1930*/  IMAD.IADD R16, R11, 0x1, -R16 ;  /* 0x000000010b107824 */ /* 0x000fe200078e0a10 */
[----:B------:R-:W-:Y:S01]  /*1940*/  STL [R1+0x4], R4 ;  /* 0x0000040401007387 */ /* 0x000fe20000100800 */
[----:B------:R-:W-:Y:S01]  /*1950*/  IMAD.SHL.U32 R9, R17, 0x4, RZ ;  /* 0x0000000411097824 */ /* 0x000fe200078e00ff */
[----:B------:R-:W-:Y:S01]  /*1960*/  CS2R R190, SRZ ;  /* 0x0000000000be7805 */ /* 0x000fe2000001ff00 */
[----:B------:R-:W-:Y:S01]  /*1970*/  IMAD R237, R16, 0x8, R15 ;  /* 0x0000000810ed7824 */ /* 0x000fe200078e020f */
[----:B------:R2:W-:Y:S01]  /*1980*/  STL [R1], R5 ;  /* 0x0000000501007387 */ /* 0x0005e20000100800 */
[----:B------:R-:W-:-:S02]  /*1990*/  CS2R R188, SRZ ;  /* 0x0000000000bc7805 */ /* 0x000fc4000001ff00 */
[----:B-1----:R-:W-:Y:S02]  /*19a0*/  CS2R R6, SRZ ;  /* 0x0000000000067805 */ /* 0x002fe4000001ff00 */
[----:B------:R-:W-:Y:S02]  /*19b0*/  CS2R R186, SRZ ;  /* 0x0000000000ba7805 */ /* 0x000fe4000001ff00 */
[----:B------:R-:W-:Y:S02]  /*19c0*/  CS2R R184, SRZ ;  /* 0x0000000000b87805 */ /* 0x000fe4000001ff00 */
[----:B------:R-:W-:Y:S01]  /*19d0*/  SHF.R.S32.HI R235, RZ, 0x7, R235 ;  /* 0x00000007ffeb7819 */ /* 0x000fe200000114eb */
[----:B------:R-:W-:Y:S02]  /*19e0*/  IMAD R8, R9, 0x4, R226 ;  /* 0x0000000409087824 */ /* 0x000fe400078e02e2 */
[----:B--2---:R-:W-:Y:S01]  /*19f0*/  IMAD.MOV.U32 R5, RZ, RZ, RZ ;  /* 0x000000ffff057224 */ /* 0x004fe200078e00ff */
[----:B---3--:R-:W-:-:S07]  /*1a00*/  LOP3.LUT R4, R19, 0x1, RZ, 0xfc, !PT ;  /* 0x0000000113047812 */ /* 0x008fce00078efcff */
.L_x_497:
[----:B------:R-:W-:-:S13]  /*1a10*/  ISETP.NE.AND P0, PT, R4, 0x3, PT ;  /* 0x000000030400780c */ /* 0x000fda0003f05270 */
[----:B-1----:R-:W-:Y:S05]  /*1a20*/  @!P0 BRA `(.L_x_487) ;  /* 0x0000000000048947 */ /* 0x002fea0003800000 */
[----:B------:R-:W-:Y:S01]  /*1a30*/  BPT.TRAP 0x1 ;  /* 0x000000040000795c */ /* 0x000fe20000300000 */
.L_x_487:
[----:B------:R-:W-:Y:S01]  /*1a40*/  IMAD R9, R7, 0x8, R226 ;  /* 0x0000000807097824 */ /* 0x000fe200078e02e2 */
[----:B------:R-:W-:-:S04]  /*1a50*/  SHF.L.U32 R12, R6, 0x1f, RZ ;  /* 0x0000001f060c7819 */ /* 0x000fc800000006ff */
[----:B------:R1:W2:Y:S01]  /*1a60*/  SYNCS.PHASECHK.TRANS64.TRYWAIT P1, [R9+URZ+0x30c10], R12 ;  /* 0x030c100c090075a7 */ /* 0x0002a2000802017f */
[----:B------:R-:W-:Y:S05]  /*1a70*/  @!P0 BRA `(.L_x_488) ;  /* 0x0000000000048947 */ /* 0x000fea0003800000 */
[----:B------:R-:W-:Y:S01]  /*1a80*/  BPT.TRAP 0x1 ;  /* 0x000000040000795c */ /* 0x000fe20000300000 */
.L_x_488:
[----:B------:R-:W-:-:S05]  /*1a90*/  VIADD R10, R226, 0x10000 ;  /* 0x00010000e20a7836 */ /* 0x000fca0000000000 */
[----:B------:R-:W-:-:S04]  /*1aa0*/  SHF.R.U32.HI R10, RZ, 0x4, R10 ;  /* 0x00000004ff0a7819 */ /* 0x000fc8000001160a */
[----:B------:R-:W-:Y:S01]  /*1ab0*/  LOP3.LUT R10, R10, 0x3fff, RZ, 0xc0, !PT ;  /* 0x00003fff0a0a7812 */ /* 0x000fe200078ec0ff */
[----:B--2---:R-:W-:Y:S06]  /*1ac0*/  @P1 BRA `(.L_x_489) ;  /* 0x0000000000081947 */ /* 0x004fec0003800000 */
[----:B------:R-:W2:Y:S02]  /*1ad0*/  SYNCS.PHASECHK.TRANS64.TRYWAIT P1, [R9+URZ+0x30c10], R12 ;  /* 0x030c100c090075a7 */ /* 0x000ea4000802017f */
[----:B--2---:R-:W-:Y:S05]  /*1ae0*/  @!P1 BRA `(.L_x_490) ;  /* 0x0000007c00fc9947 */ /* 0x004fea0003800000 */
.L_x_489:
        /* <DEDUP_REMOVED lines=18> */
[----:B------:R-:W-:Y:S01]  /*1c10*/  IMAD R216, R17, 0x4, R226 ;  /* 0x0000000411d87824 */ /* 0x000fe200078e02e2 */
[----:B------:R-:W-:-:S07]  /*1c20*/  ULOP3.LUT UR10, UR4, 0x10000, URZ, 0xfc, !UPT ;  /* 0x00010000040a7892 */ /* 0x000fce000f8efc3f */
        /* <DEDUP_REMOVED lines=14> */
[C---:B------:R-:W-:Y:S02]  /*1d10*/  IMAD R11, R2.reuse, 0x2, R11 ;  /* 0x00000002020b7824 */ /* 0x040fe400078e020b */
[----:B----4-:R-:W-:Y:S02]  /*1d20*/  IMAD R13, R7, 0x80, R13 ;  /* 0x00000080070d7824 */ /* 0x010fe400078e020d */
        /* <DEDUP_REMOVED lines=15> */
[--C-:B------:R-:W-:Y:S02]  /*1e20*/  IMAD R219, R15, 0x4, R220.reuse ;  /* 0x000000040fdb7824 */ /* 0x100fe400078e02dc */
        /* <DEDUP_REMOVED lines=11> */
.L_x_491:
[----:B------:R1:W1:Y:S01]  /*1ee0*/  SYNCS.PHASECHK.TRANS64.TRYWAIT P1, [R9+URZ+0x30c30], R12 ;  /* 0x030c300c090075a7 */ /* 0x000262000802017f */
[----:B------:R-:W-:Y:S05]  /*1ef0*/  @!P0 BRA `(.L_x_492) ;  /* 0x0000000000048947 */ /* 0x000fea0003800000 */
[----:B------:R-:W-:Y:S01]  /*1f00*/  BPT.TRAP 0x1 ;  /* 0x000000040000795c */ /* 0x000fe20000300000 */
.L_x_492:
[----:B------:R-:W-:-:S05]  /*1f10*/  VIADD R11, R226, 0x18000 ;  /* 0x00018000e20b7836 */ /* 0x000fca0000000000 */
[----:B------:R-:W-:-:S04]  /*1f20*/  SHF.R.U32.HI R11, RZ, 0x4, R11 ;  /* 0x00000004ff0b7819 */ /* 0x000fc8000001160b */
[----:B------:R-:W-:-:S04]  /*1f30*/  LOP3.LUT R218, R11, 0x3fff, RZ, 0xc0, !PT ;  /* 0x00003fff0bda7812 */ /* 0x000fc800078ec0ff */
[----:B------:R-:W-:Y:S01]  /*1f40*/  LOP3.LUT R14, R218, 0x10000, RZ, 0xfc, !PT ;  /* 0x00010000da0e7812 */ /* 0x000fe200078efcff */
[----:B-1----:R-:W-:Y:S06]  /*1f50*/  @P1 BRA `(.L_x_493) ;  /* 0x0000000000081947 */ /* 0x002fec0003800000 */
[----:B------:R-:W1:Y:S02]  /*1f60*/  SYNCS.PHASECHK.TRANS64.TRYWAIT P1, [R9+URZ+0x30c30], R12 ;  /* 0x030c300c090075a7 */ /* 0x000e64000802017f */
[----:B-1----:R-:W-:Y:S05]  /*1f70*/  @!P1 BRA `(.L_x_494) ;  /* 0x0000007800ec9947 */ /* 0x002fea0003800000 */
.L_x_493:
        /* <DEDUP_REMOVED lines=9> */
[C---:B------:R-:W-:Y:S01]  /*2010*/  VIADD R231, R0.reuse, 0x10 ;  /* 0x0000001000e77836 */ /* 0x040fe20000000000 */
[----:B---3--:R-:W1:Y:S01]  /*2020*/  SHFL.IDX PT, R15, R20, R232, 0x1f ;  /* 0x00001fe8140f7589 */ /* 0x008e6200000e0000 */
[C---:B------:R-:W-:Y:S01]  /*2030*/  ISETP.GT.AND P2, PT, R3.reuse, RZ, PT ;  /* 0x000000ff0300720c */ /* 0x040fe20003f44270 */
[----:B------:R-:W-:Y:S01]  /*2040*/  ULOP3.LUT UR9, UR9, 0x10000, URZ, 0xfc, !UPT ;  /* 0x0001000009097892 */ /* 0x000fe2000f8efc3f */
[----:B------:R-:W-:Y:S01]  /*2050*/  ISETP.GT.AND P1, PT, R3, 0x8, PT ;  /* 0x000000080300780c */ /* 0x000fe20003f24270 */
[----:B------:R-:W3:Y:S01]  /*2060*/  SHFL.IDX PT, R16, R20, R231, 0x1f ;  /* 0x00001fe714107589 */ /* 0x000ee200000e0000 */
[----:B------:R-:W-:Y:S01]  /*2070*/  FSEL R18, R93, -INF , P2 ;  /* 0xff8000005d127808 */ /* 0x000fe20001000000 */
[C---:B------:R-:W-:Y:S01]  /*2080*/  VIADD R233, R0.reuse, 0x8 ;  /* 0x0000000800e97836 */ /* 0x040fe20000000000 */
[----:B------:R-:W-:Y:S01]  /*2090*/  FSEL R22, R95, -INF , P1 ;  /* 0xff8000005f167808 */ /* 0x000fe20000800000 */
[----:B------:R-:W5:Y:S01]  /*20a0*/  SHFL.IDX PT, R11, R20, R0, 0x1f ;  /* 0x00001f00140b7589 */ /* 0x000f6200000e0000 */
[----:B------:R-:W-:Y:S01]  /*20b0*/  UMOV UR6, UR8 ;  /* 0x0000000800067c82 */ /* 0x000fe20008000000 */
[----:B------:R-:W-:Y:S01]  /*20c0*/  UMOV UR4, UR9 ;  /* 0x0000000900047c82 */ /* 0x000fe20008000000 */
[----:B------:R-:W-:Y:S01]  /*20d0*/  VIADD R228, R0, 0x1c ;  /* 0x0000001c00e47836 */ /* 0x000fe20000000000 */
[----:B------:R-:W-:Y:S01]  /*20e0*/  HGMMA.64x128x16.F32.BF16 R24, gdesc[UR4], RZ, !UPT, gsb0 ;  /* 0x01e00000041879f0 */ /* 0x000fe2000c0018ff */
[----:B------:R-:W-:Y:S01]  /*20f0*/  UIADD3 UR6, UR8, 0x2, URZ ;  /* 0x0000000208067890 */ /* 0x000fe2000fffe03f */
[----:B------:R-:W4:Y:S01]  /*2100*/  SHFL.IDX PT, R13, R20, R233, 0x1f ;  /* 0x00001fe9140d7589 */ /* 0x000f2200000e0000 */
[----:B------:R-:W-:Y:S01]  /*2110*/  UIADD3 UR4, UR9, 0x2, URZ ;  /* 0x0000000209047890 */ /* 0x000fe2000fffe03f */
[----:B------:R-:W-:Y:S01]  /*2120*/  FSEL R19, R96, -INF , P2 ;  /* 0xff80000060137808 */ /* 0x000fe20001000000 */
        /* <DEDUP_REMOVED lines=16> */
[--C-:B-----5:R-:W-:Y:S01]  /*2230*/  FFMA.FTZ R88, R88, UR36, -R11.reuse ;  /* 0x0000002458587c23 */ /* 0x120fe2000801080b */
[----:B------:R-:W-:Y:S01]  /*2240*/  FSEL R92, R92, -INF , P2 ;  /* 0xff8000005c5c7808 */ /* 0x000fe20001000000 */
[----:B------:R-:W-:Y:S01]  /*2250*/  FFMA.FTZ R11, R90, UR36, -R11 ;  /* 0x000000245a0b7c23 */ /* 0x000fe2000801080b */
[----:B------:R-:W-:Y:S01]  /*2260*/  SHFL.IDX PT, R18, R20, R230, 0x1f ;  /* 0x00001fe614127589 */ /* 0x000fe200000e0000 */
[----:B------:R5:W-:Y:S01]  /*2270*/  MUFU.EX2 R223, R88 ;  /* 0x0000005800df7308 */ /* 0x000be20000000800 */
[--C-:B----4-:R-:W-:Y:S01]  /*2280*/  FFMA.FTZ R14, R94, UR36, -R13.reuse ;  /* 0x000000245e0e7c23 */ /* 0x110fe2000801080d */
[----:B------:R-:W-:Y:S01]  /*2290*/  FFMA.FTZ R92, R92, UR36, -R13 ;  /* 0x000000245c5c7c23 */ /* 0x000fe2000801080d */
[----:B--2---:R-:W2:Y:S01]  /*22a0*/  SHFL.IDX PT, R23, R20, R228, 0x1f ;  /* 0x00001fe414177589 */ /* 0x004ea200000e0000 */
[----:B------:R-:W-:Y:S01]  /*22b0*/  FSEL R94, R103, -INF , P1 ;  /* 0xff800000675e7808 */ /* 0x000fe20000800000 */
[----:B------:R-:W-:Y:S01]  /*22c0*/  IMAD R218, R7, 0x400, R218 ;  /* 0x0000040007da7824 */ /* 0x000fe200078e02da */
[----:B------:R-:W-:Y:S01]  /*22d0*/  FSEL R100, R100, -INF , P2 ;  /* 0xff80000064647808 */ /* 0x000fe20001000000 */
[----:B------:R-:W4:Y:S01]  /*22e0*/  SHFL.IDX PT, R90, R227, R0, 0x1f ;  /* 0x00001f00e35a7589 */ /* 0x000f2200000e0000 */
[----:B------:R1:W-:Y:S01]  /*22f0*/  MUFU.EX2 R13, R92 ;  /* 0x0000005c000d7308 */ /* 0x0003e20000000800 */
[----:B-----5:R-:W-:-:S02]  /*2300*/  FSEL R88, R101, -INF , P2 ;  /* 0xff80000065587808 */ /* 0x020fc40001000000 */
[----:B------:R-:W-:Y:S01]  /*2310*/  FSEL R102, R102, -INF , P1 ;  /* 0xff80000066667808 */ /* 0x000fe20000800000 */
[----:B------:R-:W-:Y:S01]  /*2320*/  SHFL.IDX PT, R98, R227, R231, 0x1f ;  /* 0x00001fe7e3627589 */ /* 0x000fe200000e0000 */
[----:B------:R-:W-:Y:S02]  /*2330*/  FSEL R89, R89, -INF , P2 ;  /* 0xff80000059597808 */ /* 0x000fe40001000000 */
[----:B------:R-:W-:Y:S01]  /*2340*/  FSEL R91, R91, -INF , P1 ;  /* 0xff8000005b5b7808 */ /* 0x000fe20000800000 */
[----:B------:R5:W-:Y:S01]  /*2350*/  MUFU.EX2 R16, R22 ;  /* 0x0000001600107308 */ /* 0x000be20000000800 */
[----:B-1----:R-:W1:Y:S01]  /*2360*/  SHFL.IDX PT, R92, R227, R234, 0x1f ;  /* 0x00001feae35c7589 */ /* 0x002e6200000e0000 */
[--C-:B------:R-:W-:Y:S01]  /*2370*/  FFMA.FTZ R89, R89, UR36, -R12.reuse ;  /* 0x0000002459597c23 */ /* 0x100fe2000801080c */
[--C-:B---3--:R-:W-:Y:S01]  /*2380*/  FFMA.FTZ R100, R100, UR36, -R21.reuse ;  /* 0x0000002464647c23 */ /* 0x108fe20008010815 */
[----:B------:R-:W-:Y:S01]  /*2390*/  FSEL R97, R97, -INF , P2 ;  /* 0xff80000061617808 */ /* 0x000fe20001000000 */
[----:B------:R-:W-:Y:S01]  /*23a0*/  FFMA.FTZ R12, R91, UR36, -R12 ;  /* 0x000000245b0c7c23 */ /* 0x000fe2000801080c */
[----:B------:R-:W-:Y:S01]  /*23b0*/  FSEL R99, R99, -INF , P1 ;  /* 0xff80000063637808 */ /* 0x000fe20000800000 */
[----:B------:R-:W-:Y:S01]  /*23c0*/  SHFL.IDX PT, R96, R227, R232, 0x1f ;  /* 0x00001fe8e3607589 */ /* 0x000fe200000e0000 */
[----:B------:R3:W-:Y:S01]  /*23d0*/  MUFU.EX2 R224, R89 ;  /* 0x0000005900e07308 */ /* 0x0007e20000000800 */
[----:B-----5:R-:W-:Y:S01]  /*23e0*/  FFMA.FTZ R22, R102, UR36, -R21 ;  /* 0x0000002466167c23 */ /* 0x020fe20008010815 */
[----:B------:R-:W-:Y:S01]  /*23f0*/  FSEL R91, R106, -INF , P1 ;  /* 0xff8000006a5b7808 */ /* 0x000fe20000800000 */
[--C-:B--2---:R-:W-:Y:S01]  /*2400*/  FFMA.FTZ R95, R88, UR36, -R23.reuse ;  /* 0x00000024585f7c23 */ /* 0x104fe20008010817 */
[----:B------:R-:W-:Y:S01]  /*2410*/  FFMA.FTZ R88, R94, UR36, -R23 ;  /* 0x000000245e587c23 */ /* 0x000fe20008010817 */
[--C-:B------:R-:W-:Y:S01]  /*2420*/  FFMA.FTZ R97, R97, UR36, -R18.reuse ;  /* 0x0000002461617c23 */ /* 0x100fe20008010812 */
[----:B------:R-:W2:Y:S01]  /*2430*/  SHFL.IDX PT, R94, R227, R233, 0x1f ;  /* 0x00001fe9e35e7589 */ /* 0x000ea200000e0000 */
[----:B------:R-:W-:Y:S01]  /*2440*/  FFMA.FTZ R99, R99, UR36, -R18 ;  /* 0x0000002463637c23 */ /* 0x000fe20008010812 */
[----:B------:R5:W-:Y:S01]  /*2450*/  MUFU.EX2 R21, R100 ;  /* 0x0000006400157308 */ /* 0x000be20000000800 */
[----:B---3--:R-:W-:Y:S01]  /*2460*/  FSEL R89, R104, -INF , P2 ;  /* 0xff80000068597808 */ /* 0x008fe20001000000 */
[----:B------:R-:W-:Y:S01]  /*2470*/  SHFL.IDX PT, R101, R227, R229, 0x1f ;  /* 0x00001fe5e3657589 */ /* 0x000fe200000e0000 */
[----:B------:R-:W-:-:S02]  /*2480*/  FSEL R93, R108, -INF , P2 ;  /* 0xff8000006c5d7808 */ /* 0x000fc40001000000 */
[----:B------:R-:W-:Y:S01]  /*2490*/  FSEL R107, R107, -INF , P1 ;  /* 0xff8000006b6b7808 */ /* 0x000fe20000800000 */
[----:B------:R-:W-:Y:S01]  /*24a0*/  SHFL.IDX PT, R104, R227, R228, 0x1f ;  /* 0x00001fe4e3687589 */ /* 0x000fe200000e0000 */
[--C-:B----4-:R-:W-:Y:S01]  /*24b0*/  FFMA.FTZ R89, R89, UR36, -R90.reuse ;  /* 0x0000002459597c23 */ /* 0x110fe2000801085a */
[----:B------:R-:W-:Y:S01]  /*24c0*/  FFMA.FTZ R90, R91, UR36, -R90 ;  /* 0x000000245b5a7c23 */ /* 0x000fe2000801085a */
[----:B------:R3:W-:Y:S01]  /*24d0*/  MUFU.EX2 R18, R97 ;  /* 0x0000006100127308 */ /* 0x0007e20000000800 */
[----:B-----5:R-:W4:Y:S01]  /*24e0*/  SHFL.IDX PT, R100, R227, R230, 0x1f ;  /* 0x00001fe6e3647589 */ /* 0x020f2200000e0000 */
[----:B------:R-:W-:Y:S02]  /*24f0*/  FSEL R91, R105, -INF , P2 ;  /* 0xff800000695b7808 */ /* 0x000fe40001000000 */
[----:B------:R-:W-:Y:S01]  /*2500*/  FSEL R103, R114, -INF , P1 ;  /* 0xff80000072677808 */ /* 0x000fe20000800000 */
[----:B------:R-:W5:Y:S01]  /*2510*/  SHFL.IDX PT, R108, R222, R234, 0x1f ;  /* 0x00001feade6c7589 */ /* 0x000f6200000e0000 */
[----:B------:R-:W-:Y:S01]  /*2520*/  FSEL R115, R115, -INF , P1 ;  /* 0xff80000073737808 */ /* 0x000fe20000800000 */
[--C-:B-1----:R-:W-:Y:S01]  /*2530*/  FFMA.FTZ R91, R91, UR36, -R92.reuse ;  /* 0x000000245b5b7c23 */ /* 0x102fe2000801085c */
[----:B------:R1:W-:Y:S01]  /*2540*/  MUFU.EX2 R20, R99 ;  /* 0x0000006300147308 */ /* 0x0003e20000000800 */
[----:B---3--:R-:W-:Y:S01]  /*2550*/  FSEL R97, R110, -INF , P1 ;  /* 0xff8000006e617808 */ /* 0x008fe20000800000 */
[----:B------:R-:W-:Y:S01]  /*2560*/  FFMA.FTZ R92, R107, UR36, -R92 ;  /* 0x000000246b5c7c23 */ /* 0x000fe2000801085c */
[----:B------:R-:W-:Y:S01]  /*2570*/  FSEL R107, R121, -INF , P2 ;  /* 0xff800000796b7808 */ /* 0x000fe20001000000 */
[----:B------:R-:W-:Y:S01]  /*2580*/  SHFL.IDX PT, R114, R222, R231, 0x1f ;  /* 0x00001fe7de727589 */ /* 0x000fe200000e0000 */
[--C-:B--2---:R-:W-:Y:S01]  /*2590*/  FFMA.FTZ R93, R93, UR36, -R94.reuse ;  /* 0x000000245d5d7c23 */ /* 0x104fe2000801085e */
[----:B------:R-:W-:Y:S01]  /*25a0*/  FFMA.FTZ R94, R97, UR36, -R94 ;  /* 0x00000024615e7c23 */ /* 0x000fe2000801085e */
[----:B------:R-:W-:Y:S01]  /*25b0*/  FSEL R97, R112, -INF , P2 ;  /* 0xff80000070617808 */ /* 0x000fe20001000000 */
[----:B------:R-:W2:Y:S01]  /*25c0*/  SHFL.IDX PT, R121, R222, R228, 0x1f ;  /* 0x00001fe4de797589 */ /* 0x000ea200000e0000 */
[----:B-1----:R-:W-:Y:S01]  /*25d0*/  FSEL R99, R113, -INF , P2 ;  /* 0xff80000071637808 */ /* 0x002fe20001000000 */
[----:B------:R1:W-:Y:S01]  /*25e0*/  MUFU.EX2 R23, R95 ;  /* 0x0000005f00177308 */ /* 0x0003e20000000800 */
[----:B------:R-:W-:Y:S01]  /*25f0*/  FSEL R119, R119, -INF , P1 ;  /* 0xff80000077777808 */ /* 0x000fe20000800000 */
[--C-:B------:R-:W-:Y:S01]  /*2600*/  FFMA.FTZ R97, R97, UR36, -R98.reuse ;  /* 0x0000002461617c23 */ /* 0x100fe20008010862 */
[----:B------:R-:W-:Y:S01]  /*2610*/  FFMA.FTZ R98, R103, UR36, -R98 ;  /* 0x0000002467627c23 */ /* 0x000fe20008010862 */
[----:B------:R-:W-:Y:S01]  /*2620*/  FSEL R103, R117, -INF , P2 ;  /* 0xff80000075677808 */ /* 0x000fe20001000000 */
[----:B------:R-:W-:Y:S01]  /*2630*/  SHFL.IDX PT, R106, R222, R0, 0x1f ;  /* 0x00001f00de6a7589 */ /* 0x000fe200000e0000 */
[----:B------:R-:W-:Y:S01]  /*2640*/  FSEL R111, R111, -INF , P1 ;  /* 0xff8000006f6f7808 */ /* 0x000fe20000800000 */
[--C-:B----4-:R-:W-:Y:S01]  /*2650*/  FFMA.FTZ R99, R99, UR36, -R100.reuse ;  /* 0x0000002463637c23 */ /* 0x110fe20008010864 */
[----:B------:R-:W-:Y:S01]  /*2660*/  FFMA.FTZ R100, R115, UR36, -R100 ;  /* 0x0000002473647c23 */ /* 0x000fe20008010864 */
[----:B-1----:R-:W-:Y:S01]  /*2670*/  FSEL R95, R109, -INF , P2 ;  /* 0xff8000006d5f7808 */ /* 0x002fe20001000000 */
[----:B------:R-:W1:Y:S01]  /*2680*/  SHFL.IDX PT, R115, R222, R230, 0x1f ;  /* 0x00001fe6de737589 */ /* 0x000e6200000e0000 */
[--C-:B------:R-:W-:Y:S01]  /*2690*/  FFMA.FTZ R103, R103, UR36, -R104.reuse ;  /* 0x0000002467677c23 */ /* 0x100fe20008010868 */
[----:B------:R-:W-:Y:S01]  /*26a0*/  FFMA.FTZ R104, R119, UR36, -R104 ;  /* 0x0000002477687c23 */ /* 0x000fe20008010868 */
[----:B------:R-:W-:Y:S01]  /*26b0*/  FSEL R105, R120, -INF , P2 ;  /* 0xff80000078697808 */ /* 0x000fe20001000000 */
[----:B------:R-:W3:Y:S01]  /*26c0*/  SHFL.IDX PT, R119, R222, R229, 0x1f ;  /* 0x00001fe5de777589 */ /* 0x000ee200000e0000 */
[--C-:B------:R-:W-:Y:S01]  /*26d0*/  FFMA.FTZ R95, R95, UR36, -R96.reuse ;  /* 0x000000245f5f7c23 */ /* 0x100fe20008010860 */
[----:B------:R-:W-:Y:S01]  /*26e0*/  FFMA.FTZ R96, R111, UR36, -R96 ;  /* 0x000000246f607c23 */ /* 0x000fe20008010860 */
[----:B------:R-:W-:Y:S01]  /*26f0*/  FSEL R111, R122, -INF , P1 ;  /* 0xff8000007a6f7808 */ /* 0x000fe20000800000 */
[--C-:B-----5:R-:W-:Y:S01]  /*2700*/  FFMA.FTZ R107, R107, UR36, -R108.reuse ;  /* 0x000000246b6b7c23 */ /* 0x120fe2000801086c */
[----:B------:R-:W4:Y:S01]  /*2710*/  SHFL.IDX PT, R122, R216, R0, 0x1f ;  /* 0x00001f00d87a7589 */ /* 0x000f2200000e0000 */
[----:B------:R-:W-:Y:S01]  /*2720*/  FSEL R102, R116, -INF , P2 ;  /* 0xff80000074667808 */ /* 0x000fe20001000000 */
[----:B------:R-:W5:Y:S01]  /*2730*/  MUFU.EX2 R11, R11 ;  /* 0x0000000b000b7308 */ /* 0x000f620000000800 */
[----:B------:R-:W-:Y:S01]  /*2740*/  FSEL R120, R133, -INF , P2 ;  /* 0xff80000085787808 */ /* 0x000fe20001000000 */
[----:B------:R-:W-:Y:S01]  /*2750*/  SHFL.IDX PT, R112, R222, R232, 0x1f ;  /* 0x00001fe8de707589 */ /* 0x000fe200000e0000 */
[----:B------:R-:W-:Y:S01]  /*2760*/  FSEL R118, R118, -INF , P1 ;  /* 0xff80000076767808 */ /* 0x000fe20000800000 */
[----:B------:R-:W-:Y:S01]  /*2770*/  FFMA.FTZ R102, R102, UR36, -R101 ;  /* 0x0000002466667c23 */ /* 0x000fe20008010865 */
[----:B------:R-:W-:Y:S01]  /*2780*/  FSEL R123, R123, -INF , P1 ;  /* 0xff8000007b7b7808 */ /* 0x000fe20000800000 */
[----:B--2---:R-:W-:Y:S01]  /*2790*/  FFMA.FTZ R227, R120, UR36, -R121 ;  /* 0x0000002478e37c23 */ /* 0x004fe20008010879 */
[----:B------:R-:W-:Y:S01]  /*27a0*/  FSEL R113, R128, -INF , P2 ;  /* 0xff80000080717808 */ /* 0x000fe20001000000 */
[----:B------:R-:W-:Y:S01]  /*27b0*/  FFMA.FTZ R101, R118, UR36, -R101 ;  /* 0x0000002476657c23 */ /* 0x000fe20008010865 */
[----:B------:R-:W-:Y:S01]  /*27c0*/  FSEL R116, R129, -INF , P2 ;  /* 0xff80000081747808 */ /* 0x000fe20001000000 */
[----:B------:R-:W2:Y:S01]  /*27d0*/  SHFL.IDX PT, R120, R216, R229, 0x1f ;  /* 0x00001fe5d8787589 */ /* 0x000ea200000e0000 */
[----:B------:R-:W-:Y:S01]  /*27e0*/  FSEL R117, R130, -INF , P1 ;  /* 0xff80000082757808 */ /* 0x000fe20000800000 */
[----:B------:R-:W-:Y:S01]  /*27f0*/  FFMA.FTZ R108, R123, UR36, -R108 ;  /* 0x000000247b6c7c23 */ /* 0x000fe2000801086c */
[----:B------:R-:W-:Y:S01]  /*2800*/  FSEL R118, R131, -INF , P1 ;  /* 0xff80000083767808 */ /* 0x000fe20000800000 */
[----:B------:R-:W5:Y:S01]  /*2810*/  SHFL.IDX PT, R123, R216, R233, 0x1f ;  /* 0x00001fe9d87b7589 */ /* 0x000f6200000e0000 */
[--C-:B------:R-:W-:Y:S01]  /*2820*/  FFMA.FTZ R113, R113, UR36, -R114.reuse ;  /* 0x0000002471717c23 */ /* 0x100fe20008010872 */
[--C-:B-1----:R-:W-:Y:S01]  /*2830*/  FFMA.FTZ R116, R116, UR36, -R115.reuse ;  /* 0x0000002474747c23 */ /* 0x102fe20008010873 */
[----:B------:R-:W-:Y:S01]  /*2840*/  FFMA.FTZ R114, R117, UR36, -R114 ;  /* 0x0000002475727c23 */ /* 0x000fe20008010872 */
[----:B------:R-:W1:Y:S01]  /*2850*/  SHFL.IDX PT, R130, R216, R234, 0x1f ;  /* 0x00001fead8827589 */ /* 0x000e6200000e0000 */
[----:B------:R-:W-:Y:S01]  /*2860*/  FFMA.FTZ R115, R118, UR36, -R115 ;  /* 0x0000002476737c23 */ /* 0x000fe20008010873 */
[----:B------:R-:W-:Y:S01]  /*2870*/  FSEL R117, R132, -INF , P2 ;  /* 0xff80000084757808 */ /* 0x000fe20001000000 */
[--C-:B------:R-:W-:Y:S01]  /*2880*/  FFMA.FTZ R105, R105, UR36, -R106.reuse ;  /* 0x0000002469697c23 */ /* 0x100fe2000801086a */
[----:B------:R-:W-:Y:S01]  /*2890*/  FSEL R118, R134, -INF , P1 ;  /* 0xff80000086767808 */ /* 0x000fe20000800000 */
[----:B------:R-:W-:Y:S01]  /*28a0*/  FFMA.FTZ R106, R111, UR36, -R106 ;  /* 0x000000246f6a7c23 */ /* 0x000fe2000801086a */
[----:B------:R-:W-:Y:S01]  /*28b0*/  FSEL R111, R125, -INF , P2 ;  /* 0xff8000007d6f7808 */ /* 0x000fe20001000000 */
[--C-:B---3--:R-:W-:Y:S01]  /*28c0*/  FFMA.FTZ R117, R117, UR36, -R119.reuse ;  /* 0x0000002475757c23 */ /* 0x108fe20008010877 */
[----:B------:R-:W-:Y:S01]  /*28d0*/  FSEL R125, R136, -INF , P2 ;  /* 0xff800000887d7808 */ /* 0x000fe20001000000 */
[----:B------:R-:W-:Y:S01]  /*28e0*/  FFMA.FTZ R118, R118, UR36, -R119 ;  /* 0x0000002476767c23 */ /* 0x000fe20008010877 */
[----:B------:R-:W-:Y:S01]  /*28f0*/  FSEL R119, R138, -INF , P1 ;  /* 0xff8000008a777808 */ /* 0x000fe20000800000 */
[----:B------:R-:W-:-:S02]  /*2900*/  WARPGROUP.DEPBAR.LE gsb0, 0x0 ;  /* 0x00008000000079c5 */ /* 0x000fc40000010000 */
[----:B------:R-:W-:Y:S01]  /*2910*/  WARPGROUP.ARRIVE ;  /* 0x00000000000079c5 */ /* 0x000fe20000000000 */
[----:B------:R-:W-:Y:S01]  /*2920*/  FSEL R110, R124, -INF , P2 ;  /* 0xff8000007c6e7808 */ /* 0x000fe20001000000 */
[--C-:B----4-:R-:W-:Y:S01]  /*2930*/  FFMA.FTZ R125, R125, UR36, -R122.reuse ;  /* 0x000000247d7d7c23 */ /* 0x110fe2000801087a */
[----:B------:R-:W-:Y:S01]  /*2940*/  FSEL R124, R135, -INF , P1 ;  /* 0xff800000877c7808 */ /* 0x000fe20000800000 */
[----:B------:R-:W-:Y:S01]  /*2950*/  FFMA.FTZ R122, R119, UR36, -R122 ;  /* 0x00000024777a7c23 */ /* 0x000fe2000801087a */
[----:B------:R-:W-:Y:S01]  /*2960*/  FSEL R119, R148, -INF , P2 ;  /* 0xff80000094777808 */ /* 0x000fe20001000000 */
[----:B------:R-:W-:Y:S01]  /*2970*/  HGMMA.64x128x16.F32.BF16 R24, gdesc[UR4], R24, gsb0 ;  /* 0x01e00000041879f0 */ /* 0x000fe20008001818 */
[----:B------:R-:W-:Y:S01]  /*2980*/  UIADD3 UR6, UR8, 0x4, URZ ;  /* 0x0000000408067890 */ /* 0x000fe2000fffe03f */
[----:B------:R-:W-:Y:S01]  /*2990*/  FSEL R135, R150, -INF , P1 ;  /* 0xff80000096877808 */ /* 0x000fe20000800000 */
[----:B------:R-:W-:Y:S01]  /*29a0*/  UIADD3 UR4, UR9, 0x4, URZ ;  /* 0x0000000409047890 */ /* 0x000fe2000fffe03f */
[----:B------:R-:W-:Y:S01]  /*29b0*/  FSEL R127, R127, -INF , P1 ;  /* 0xff8000007f7f7808 */ /* 0x000fe20000800000 */
[----:B------:R-:W-:Y:S01]  /*29c0*/  UMOV UR7, 0x40000040 ;  /* 0x4000004000077882 */ /* 0x000fe20000000000 */
[----:B------:R-:W-:Y:S01]  /*29d0*/  UMOV UR5, 0x40000040 ;  /* 0x4000004000057882 */ /* 0x000fe20000000000 */
[----:B------:R-:W-:Y:S01]  /*29e0*/  FSEL R140, R140, -INF , P2 ;  /* 0xff8000008c8c7808 */ /* 0x000fe20001000000 */
[----:B------:R-:W-:Y:S01]  /*29f0*/  FFMA.FTZ R121, R124, UR36, -R121 ;  /* 0x000000247c797c23 */ /* 0x000fe20008010879 */
[----:B------:R-:W-:Y:S01]  /*2a00*/  FSEL R142, R142, -INF , P1 ;  /* 0xff8000008e8e7808 */ /* 0x000fe20000800000 */
[----:B--2---:R-:W-:Y:S01]  /*2a10*/  FFMA.FTZ R124, R119, UR36, -R120 ;  /* 0x00000024777c7c23 */ /* 0x004fe20008010878 */
[----:B------:R-:W-:Y:S01]  /*2a20*/  FSEL R131, R137, -INF , P2 ;  /* 0xff80000089837808 */ /* 0x000fe20001000000 */
[----:B------:R-:W-:Y:S01]  /*2a30*/  FFMA.FTZ R111, R111, UR36, -R112 ;  /* 0x000000246f6f7c23 */ /* 0x000fe20008010870 */
[----:B------:R-:W-:Y:S01]  /*2a40*/  FSEL R139, R139, -INF , P1 ;  /* 0xff8000008b8b7808 */ /* 0x000fe20000800000 */
[----:B------:R-:W-:Y:S01]  /*2a50*/  FFMA.FTZ R120, R135, UR36, -R120 ;  /* 0x0000002487787c23 */ /* 0x000fe20008010878 */
[----:B------:R-:W-:Y:S01]  /*2a60*/  FFMA.FTZ R112, R127, UR36, -R112 ;  /* 0x000000247f707c23 */ /* 0x000fe20008010870 */
[--C-:B-----5:R-:W-:Y:S01]  /*2a70*/  FFMA.FTZ R127, R140, UR36, -R123.reuse ;  /* 0x000000248c7f7c23 */ /* 0x120fe2000801087b */
[----:B------:R-:W2:Y:S01]  /*2a80*/  SHFL.IDX PT, R109, R222, R233, 0x1f ;  /* 0x00001fe9de6d7589 */ /* 0x000ea200000e0000 */
[----:B------:R-:W-:Y:S01]  /*2a90*/  FFMA.FTZ R123, R142, UR36, -R123 ;  /* 0x000000248e7b7c23 */ /* 0x000fe2000801087b */
[--C-:B-1----:R-:W-:Y:S01]  /*2aa0*/  FFMA.FTZ R131, R131, UR36, -R130.reuse ;  /* 0x0000002483837c23 */ /* 0x102fe20008010882 */
[----:B------:R-:W-:Y:S01]  /*2ab0*/  FFMA.FTZ R130, R139, UR36, -R130 ;  /* 0x000000248b827c23 */ /* 0x000fe20008010882 */
[----:B------:R-:W-:Y:S01]  /*2ac0*/  FSEL R126, R126, -INF , P1 ;  /* 0xff8000007e7e7808 */ /* 0x000fe20000800000 */
[----:B------:R-:W1:Y:S01]  /*2ad0*/  SHFL.IDX PT, R128, R216, R230, 0x1f ;  /* 0x00001fe6d8807589 */ /* 0x000e6200000e0000 */
[----:B------:R-:W-:Y:S01]  /*2ae0*/  FSEL R129, R141, -INF , P2 ;  /* 0xff8000008d817808 */ /* 0x000fe20001000000 */
[----:B------:R-:W-:Y:S01]  /*2af0*/  MUFU.EX2 R12, R12 ;  /* 0x0000000c000c7308 */ /* 0x000fe20000000800 */
[----:B------:R-:W-:Y:S01]  /*2b00*/  FSEL R134, R144, -INF , P2 ;  /* 0xff80000090867808 */ /* 0x000fe20001000000 */
[----:B------:R-:W3:Y:S01]  /*2b10*/  SHFL.IDX PT, R133, R216, R231, 0x1f ;  /* 0x00001fe7d8857589 */ /* 0x000ee200000e0000 */
[----:B------:R-:W-:-:S02]  /*2b20*/  FSEL R145, R145, -INF , P2 ;  /* 0xff80000091917808 */ /* 0x000fc40001000000 */
[----:B------:R-:W-:Y:S02]  /*2b30*/  FSEL R149, R149, -INF , P2 ;  /* 0xff80000095957808 */ /* 0x000fe40001000000 */
[----:B------:R-:W-:Y:S01]  /*2b40*/  FSEL R151, R151, -INF , P1 ;  /* 0xff80000097977808 */ /* 0x000fe20000800000 */
[----:B------:R-:W4:Y:S01]  /*2b50*/  MUFU.EX2 R14, R14 ;  /* 0x0000000e000e7308 */ /* 0x000f220000000800 */
[----:B------:R-:W-:Y:S02]  /*2b60*/  FSEL R146, R146, -INF , P1 ;  /* 0xff80000092927808 */ /* 0x000fe40000800000 */
[----:B------:R-:W-:Y:S02]  /*2b70*/  FSEL R143, R143, -INF , P1 ;  /* 0xff8000008f8f7808 */ /* 0x000fe40000800000 */
[----:B------:R-:W-:-:S03]  /*2b80*/  FSEL R147, R147, -INF , P1 ;  /* 0xff80000093937808 */ /* 0x000fc60000800000 */
[----:B------:R-:W-:Y:S01]  /*2b90*/  MUFU.EX2 R17, R17 ;  /* 0x0000001100117308 */ /* 0x000fe20000000800 */
[--C-:B--2---:R-:W-:Y:S01]  /*2ba0*/  FFMA.FTZ R110, R110, UR36, -R109.reuse ;  /* 0x000000246e6e7c23 */ /* 0x104fe2000801086d */
[----:B------:R-:W-:Y:S02]  /*2bb0*/  FFMA.FTZ R109, R126, UR36, -R109 ;  /* 0x000000247e6d7c23 */ /* 0x000fe4000801086d */
[----:B------:R-:W2:Y:S01]  /*2bc0*/  SHFL.IDX PT, R126, R216, R232, 0x1f ;  /* 0x00001fe8d87e7589 */ /* 0x000ea200000e0000 */
[--C-:B-1----:R-:W-:Y:S01]  /*2bd0*/  FFMA.FTZ R132, R145, UR36, -R128.reuse ;  /* 0x0000002491847c23 */ /* 0x102fe20008010880 */
[----:B------:R-:W-:Y:S02]  /*2be0*/  FFMA.FTZ R128, R147, UR36, -R128 ;  /* 0x0000002493807c23 */ /* 0x000fe40008010880 */
[----:B------:R-:W1:Y:S01]  /*2bf0*/  SHFL.IDX PT, R216, R216, R228, 0x1f ;  /* 0x00001fe4d8d87589 */ /* 0x000e6200000e0000 */
[----:B------:R-:W-:Y:S01]  /*2c00*/  MUFU.EX2 R116, R116 ;  /* 0x0000007400747308 */ /* 0x000fe20000000800 */
[--C-:B---3--:R-:W-:Y:S01]  /*2c10*/  FFMA.FTZ R134, R134, UR36, -R133.reuse ;  /* 0x0000002486867c23 */ /* 0x108fe20008010885 */
[----:B------:R-:W-:-:S06]  /*2c20*/  FFMA.FTZ R133, R146, UR36, -R133 ;  /* 0x0000002492857c23 */ /* 0x000fcc0008010885 */
[----:B------:R-:W-:Y:S08]  /*2c30*/  MUFU.EX2 R114, R114 ;  /* 0x0000007200727308 */ /* 0x000ff00000000800 */
[----:B------:R-:W-:Y:S01]  /*2c40*/  MUFU.EX2 R109, R109 ;  /* 0x0000006d006d7308 */ /* 0x000fe20000000800 */
[--C-:B--2---:R-:W-:Y:S01]  /*2c50*/  FFMA.FTZ R129, R129, UR36, -R126.reuse ;  /* 0x0000002481817c23 */ /* 0x104fe2000801087e */
[----:B------:R-:W-:Y:S01]  /*2c60*/  FFMA.FTZ R126, R143, UR36, -R126 ;  /* 0x000000248f7e7c23 */ /* 0x000fe2000801087e */
[--C-:B-1----:R-:W-:Y:S01]  /*2c70*/  FFMA.FTZ R119, R149, UR36, -R216.reuse ;  /* 0x0000002495777c23 */ /* 0x102fe200080108d8 */
[----:B------:R-:W-:-:S04]  /*2c80*/  FFMA.FTZ R222, R151, UR36, -R216 ;  /* 0x0000002497de7c23 */ /* 0x000fc800080108d8 */
[----:B------:R-:W-:Y:S08]  /*2c90*/  MUFU.EX2 R112, R112 ;  /* 0x0000007000707308 */ /* 0x000ff00000000800 */
[----:B------:R-:W-:Y:S08]  /*2ca0*/  MUFU.EX2 R113, R113 ;  /* 0x0000007100717308 */ /* 0x000ff00000000800 */
[----:B------:R-:W-:Y:S08]  /*2cb0*/  MUFU.EX2 R117, R117 ;  /* 0x0000007500757308 */ /* 0x000ff00000000800 */
[----:B------:R-:W1:Y:S08]  /*2cc0*/  MUFU.EX2 R22, R22 ;  /* 0x0000001600167308 */ /* 0x000e700000000800 */
[----:B------:R-:W2:Y:S08]  /*2cd0*/  MUFU.EX2 R88, R88 ;  /* 0x0000005800587308 */ /* 0x000eb00000000800 */
[----:B------:R-:W-:Y:S08]  /*2ce0*/  MUFU.EX2 R110, R110 ;  /* 0x0000006e006e7308 */ /* 0x000ff00000000800 */
[----:B------:R-:W-:Y:S08]  /*2cf0*/  MUFU.EX2 R111, R111 ;  /* 0x0000006f006f7308 */ /* 0x000ff00000000800 */
[----:B------:R-:W-:Y:S01]  /*2d00*/  MUFU.EX2 R115, R115 ;  /* 0x0000007300737308 */ /* 0x000fe20000000800 */
[----:B------:R-:W-:-:S02]  /*2d10*/  WARPGROUP.DEPBAR.LE gsb0, 0x0 ;  /* 0x00008000000079c5 */ /* 0x000fc40000010000 */
[----:B------:R-:W-:-:S05]  /*2d20*/  WARPGROUP.ARRIVE ;  /* 0x00000000000079c5 */ /* 0x000fca0000000000 */
[----:B------:R-:W-:Y:S01]  /*2d30*/  MUFU.EX2 R19, R19 ;  /* 0x0000001300137308 */ /* 0x000fe20000000800 */
[----:B------:R-:W-:Y:S01]  /*2d40*/  HGMMA.64x128x16.F32.BF16 R24, gdesc[UR4], R24, gsb0 ;  /* 0x01e00000041879f0 */ /* 0x000fe20008001818 */
[----:B------:R-:W-:Y:S02]  /*2d50*/  UIADD3 UR6, UR8, 0x6, URZ ;  /* 0x0000000608067890 */ /* 0x000fe4000fffe03f */
[----:B------:R-:W-:-:S04]  /*2d60*/  UIADD3 UR4, UR9, 0x6, URZ ;  /* 0x0000000609047890 */ /* 0x000fc8000fffe03f */
[----:B------:R-:W3:Y:S01]  /*2d70*/  MUFU.EX2 R105, R105 ;  /* 0x0000006900697308 */ /* 0x000ee20000000800 */
[----:B------:R-:W-:Y:S01]  /*2d80*/  UMOV UR7, 0x40000040 ;  /* 0x4000004000077882 */ /* 0x000fe20000000000 */
[----:B------:R-:W-:-:S06]  /*2d90*/  UMOV UR5, 0x40000040 ;  /* 0x4000004000057882 */ /* 0x000fcc0000000000 */
[----:B------:R-:W5:Y:S08]  /*2da0*/  MUFU.EX2 R106, R106 ;  /* 0x0000006a006a7308 */ /* 0x000f700000000800 */
[----:B------:R-:W-:Y:S08]  /*2db0*/  MUFU.EX2 R107, R107 ;  /* 0x0000006b006b7308 */ /* 0x000ff00000000800 */
[----:B------:R-:W-:Y:S08]  /*2dc0*/  MUFU.EX2 R108, R108 ;  /* 0x0000006c006c7308 */ /* 0x000ff00000000800 */
[----:B------:R-:W5:Y:S08]  /*2dd0*/  MUFU.EX2 R89, R89 ;  /* 0x0000005900597308 */ /* 0x000f700000000800 */
        /* <DEDUP_REMOVED lines=17> */
[----:B------:R-:W-:Y:S01]  /*2ef0*/  UMOV UR7, 0x40000040 ;  /* 0x4000004000077882 */ /* 0x000fe20000000000 */
[----:B------:R-:W-:-:S04]  /*2f00*/  R2UR UR5, R226 ;  /* 0x00000000e20572ca */ /* 0x000fc800000e0000 */
[----:B------:R-:W-:Y:S08]  /*2f10*/  MUFU.EX2 R103, R103 ;  /* 0x0000006700677308 */ /* 0x000ff00000000800 */
[----:B------:R-:W-:Y:S01]  /*2f20*/  MUFU.EX2 R104, R104 ;  /* 0x0000006800687308 */ /* 0x000fe20000000800 */
[----:B------:R-:W-:Y:S01]  /*2f30*/  UMOV UR6, UR4 ;  /* 0x0000000400067c82 */ /* 0x000fe20008000000 */
[----:B------:R-:W-:-:S04]  /*2f40*/  USHF.R.U32.HI UR5, URZ, 0x4, UR5 ;  /* 0x000000043f057899 */ /* 0x000fc80008011605 */
[----:B------:R-:W-:Y:S02]  /*2f50*/  ULOP3.LUT UR9, UR5, 0x3fff, URZ, 0xc0, !UPT ;  /* 0x00003fff05097892 */ /* 0x000fe4000f8ec03f */
[----:B------:R-:W-:Y:S01]  /*2f60*/  MUFU.EX2 R118, R118 ;  /* 0x0000007600767308 */ /* 0x000fe20000000800 */
[----:B------:R-:W-:-:S07]  /*2f70*/  UMOV UR5, 0x40000040 ;  /* 0x4000004000057882 */ /* 0x000fce0000000000 */
        /* <DEDUP_REMOVED lines=9> */
[----:B------:R-:W4:Y:S04]  /*3010*/  LDS R217, [R217+0x400] ;  /* 0x00040000d9d97984 */ /* 0x000f280000000800 */
[----:B------:R-:W-:Y:S04]  /*3020*/  LDS R221, [R221+0x400] ;  /* 0x00040000dddd7984 */ /* 0x000fe80000000800 */
[----:B------:R-:W-:Y:S04]  /*3030*/  LDS R219, [R219+0x400] ;  /* 0x00040000dbdb7984 */ /* 0x000fe80000000800 */
[----:B------:R-:W-:Y:S04]  /*3040*/  LDS R220, [R220+0x400] ;  /* 0x00040000dcdc7984 */ /* 0x000fe80000000800 */
[----:B----4-:R-:W4:Y:S04]  /*3050*/  SHFL.IDX PT, R135, R217, R0, 0x1f ;  /* 0x00001f00d9877589 */ /* 0x010f2800000e0000 */
[----:B------:R-:W1:Y:S04]  /*3060*/  SHFL.IDX PT, R136, R217, R234, 0x1f ;  /* 0x00001fead9887589 */ /* 0x000e6800000e0000 */
[----:B------:R-:W2:Y:S04]  /*3070*/  SHFL.IDX PT, R140, R217, R233, 0x1f ;  /* 0x00001fe9d98c7589 */ /* 0x000ea800000e0000 */
[----:B------:R-:W3:Y:S04]  /*3080*/  SHFL.IDX PT, R142, R217, R230, 0x1f ;  /* 0x00001fe6d98e7589 */ /* 0x000ee800000e0000 */
[----:B------:R-:W5:Y:S04]  /*3090*/  SHFL.IDX PT, R138, R217, R232, 0x1f ;  /* 0x00001fe8d98a7589 */ /* 0x000f6800000e0000 */
[----:B------:R-:W5:Y:S01]  /*30a0*/  SHFL.IDX PT, R139, R217, R231, 0x1f ;  /* 0x00001fe7d98b7589 */ /* 0x000f6200000e0000 */
[--C-:B----4-:R-:W-:Y:S01]  /*30b0*/  FADD.FTZ R24, R24, -R135.reuse ;  /* 0x8000008718187221 */ /* 0x110fe20000010000 */
[----:B------:R-:W-:-:S02]  /*30c0*/  FADD.FTZ R26, R26, -R135 ;  /* 0x800000871a1a7221 */ /* 0x000fc40000010000 */
[----:B------:R-:W4:Y:S01]  /*30d0*/  SHFL.IDX PT, R144, R217, R229, 0x1f ;  /* 0x00001fe5d9907589 */ /* 0x000f2200000e0000 */
        /* <DEDUP_REMOVED lines=8> */
[--C-:B---3--:R-:W-:Y:S01]  /*3160*/  FADD.FTZ R140, R33, -R142.reuse ;  /* 0x8000008e218c7221 */ /* 0x108fe20000010000 */
[----:B------:R-:W-:Y:S01]  /*3170*/  FADD.FTZ R142, R35, -R142 ;  /* 0x8000008e238e7221 */ /* 0x000fe20000010000 */
[----:B------:R-:W3:Y:S01]  /*3180*/  SHFL.IDX PT, R33, R221, R231, 0x1f ;  /* 0x00001fe7dd217589 */ /* 0x000ee200000e0000 */
        /* <DEDUP_REMOVED lines=9> */
[----:B------:R-:W-:Y:S01]  /*3220*/  FMUL.FTZ R141, R15, R141 ;  /* 0x0000008d0f8d7220 */ /* 0x000fe20000410000 */
[----:B------:R-:W-:Y:S01]  /*3230*/  FMUL.FTZ R142, R20, R142 ;  /* 0x0000008e148e7220 */ /* 0x000fe20000410000 */
[----:B------:R-:W5:Y:S01]  /*3240*/  SHFL.IDX PT, R34, R221, R229, 0x1f ;  /* 0x00001fe5dd227589 */ /* 0x000f6200000e0000 */
[--C-:B----4-:R-:W-:Y:S01]  /*3250*/  FADD.FTZ R143, R36, -R144.reuse ;  /* 0x80000090248f7221 */ /* 0x110fe20000010000 */
[----:B------:R-:W-:Y:S01]  /*3260*/  MUFU.EX2 R31, R122 ;  /* 0x0000007a001f7308 */ /* 0x000fe20000000800 */
[----:B------:R-:W-:Y:S01]  /*3270*/  FADD.FTZ R38, R38, -R144 ;  /* 0x8000009026267221 */ /* 0x000fe20000010000 */
[----:B-1----:R-:W1:Y:S01]  /*3280*/  SHFL.IDX PT, R121, R221, R233, 0x1f ;  /* 0x00001fe9dd797589 */ /* 0x002e6200000e0000 */
[--C-:B------:R-:W-:Y:S01]  /*3290*/  FADD.FTZ R37, R37, -R217.reuse ;  /* 0x800000d925257221 */ /* 0x100fe20000010000 */
[----:B------:R-:W-:Y:S01]  /*32a0*/  FADD.FTZ R39, R39, -R217 ;  /* 0x800000d927277221 */ /* 0x000fe20000010000 */
[----:B------:R-:W-:Y:S01]  /*32b0*/  FMUL.FTZ R38, R22, R38 ;  /* 0x0000002616267220 */ /* 0x000fe20000410000 */
[----:B------:R-:W4:Y:S01]  /*32c0*/  SHFL.IDX PT, R150, R219, R232, 0x1f ;  /* 0x00001fe8db967589 */ /* 0x000f2200000e0000 */
[--C-:B--2---:R-:W-:Y:S01]  /*32d0*/  FADD.FTZ R40, R40, -R145.reuse ;  /* 0x8000009128287221 */ /* 0x104fe20000010000 */
[----:B------:R-:W-:Y:S01]  /*32e0*/  FADD.FTZ R42, R42, -R145 ;  /* 0x800000912a2a7221 */ /* 0x000fe20000010000 */
[----:B------:R-:W2:Y:S01]  /*32f0*/  MUFU.EX2 R28, R227 ;  /* 0x000000e3001c7308 */ /* 0x000ea20000000800 */
        /* <DEDUP_REMOVED lines=15> */
[----:B------:R3:W-:Y:S01]  /*33f0*/  MUFU.EX2 R32, R131 ;  /* 0x0000008300207308 */ /* 0x0007e20000000800 */
[--C-:B-1----:R-:W-:Y:S01]  /*3400*/  FADD.FTZ R44, R44, -R121.reuse ;  /* 0x800000792c2c7221 */ /* 0x102fe20000010000 */
[----:B------:R-:W-:Y:S01]  /*3410*/  FADD.FTZ R46, R46, -R121 ;  /* 0x800000792e2e7221 */ /* 0x000fe20000010000 */
[----:B--2---:R-:W1:Y:S01]  /*3420*/  SHFL.IDX PT, R130, R220, R228, 0x1f ;  /* 0x00001fe4dc827589 */ /* 0x004e6200000e0000 */
[----:B------:R-:W-:Y:S01]  /*3430*/  FMUL.FTZ R56, R105, R56 ;  /* 0x0000003869387220 */ /* 0x000fe20000410000 */
[--C-:B----4-:R-:W-:Y:S01]  /*3440*/  FADD.FTZ R61, R61, -R150.reuse ;  /* 0x800000963d3d7221 */ /* 0x110fe20000010000 */
[----:B------:R-:W-:Y:S01]  /*3450*/  FADD.FTZ R63, R63, -R150 ;  /* 0x800000963f3f7221 */ /* 0x000fe20000010000 */
[----:B------:R-:W2:Y:S01]  /*3460*/  SHFL.IDX PT, R121, R219, R230, 0x1f ;  /* 0x00001fe6db797589 */ /* 0x000ea200000e0000 */
[----:B------:R-:W4:Y:S01]  /*3470*/  MUFU.EX2 R34, R127 ;  /* 0x0000007f00227308 */ /* 0x000f220000000800 */
[----:B------:R-:W-:Y:S01]  /*3480*/  FMUL.FTZ R61, R111, R61 ;  /* 0x0000003d6f3d7220 */ /* 0x000fe20000410000 */
[----:B------:R-:W-:Y:S01]  /*3490*/  FMUL.FTZ R63, R112, R63 ;  /* 0x0000003f703f7220 */ /* 0x000fe20000410000 */
[----:B---3--:R-:W3:Y:S01]  /*34a0*/  SHFL.IDX PT, R131, R220, R231, 0x1f ;  /* 0x00001fe7dc837589 */ /* 0x008ee200000e0000 */
[--C-:B------:R-:W-:Y:S01]  /*34b0*/  FADD.FTZ R150, R77, -R146.reuse ;  /* 0x800000924d967221 */ /* 0x100fe20000010000 */
[----:B------:R-:W-:Y:S01]  /*34c0*/  FADD.FTZ R216, R79, -R146 ;  /* 0x800000924fd87221 */ /* 0x000fe20000010000 */
[----:B------:R-:W-:Y:S01]  /*34d0*/  FMUL.FTZ R58, R106, R58 ;  /* 0x0000003a6a3a7220 */ /* 0x000fe20000410000 */
[----:B------:R-:W4:Y:S01]  /*34e0*/  SHFL.IDX PT, R125, R219, R229, 0x1f ;  /* 0x00001fe5db7d7589 */ /* 0x000f2200000e0000 */
[--C-:B-----5:R-:W-:Y:S01]  /*34f0*/  FADD.FTZ R45, R45, -R36.reuse ;  /* 0x800000242d2d7221 */ /* 0x120fe20000010000 */
[----:B------:R-:W-:Y:S01]  /*3500*/  FADD.FTZ R47, R47, -R36 ;  /* 0x800000242f2f7221 */ /* 0x000fe20000010000 */
[----:B------:R-:W-:Y:S01]  /*3510*/  FMUL.FTZ R40, R89, R40 ;  /* 0x0000002859287220 */ /* 0x000fe20000410000 */
[----:B------:R-:W5:Y:S01]  /*3520*/  SHFL.IDX PT, R151, R219, R233, 0x1f ;  /* 0x00001fe9db977589 */ /* 0x000f6200000e0000 */
[----:B------:R-:W5:Y:S01]  /*3530*/  MUFU.EX2 R36, R129 ;  /* 0x0000008100247308 */ /* 0x000f620000000800 */
[--C-:B------:R-:W-:Y:S01]  /*3540*/  FADD.FTZ R49, R49, -R35.reuse ;  /* 0x8000002331317221 */ /* 0x100fe20000010000 */
[----:B------:R-:W-:Y:S01]  /*3550*/  FADD.FTZ R51, R51, -R35 ;  /* 0x8000002333337221 */ /* 0x000fe20000010000 */
[----:B------:R-:W5:Y:S01]  /*3560*/  SHFL.IDX PT, R122, R219, R228, 0x1f ;  /* 0x00001fe4db7a7589 */ /* 0x000f6200000e0000 */
[--C-:B------:R-:W-:Y:S01]  /*3570*/  FADD.FTZ R66, R66, -R147.reuse ;  /* 0x8000009342427221 */ /* 0x100fe20000010000 */
[----:B------:R-:W-:Y:S01]  /*3580*/  FADD.FTZ R64, R64, -R147 ;  /* 0x8000009340407221 */ /* 0x000fe20000010000 */
[----:B------:R-:W-:Y:S01]  /*3590*/  FMUL.FTZ R41, R91, R41 ;  /* 0x000000295b297220 */ /* 0x000fe20000410000 */
[----:B------:R-:W5:Y:S01]  /*35a0*/  SHFL.IDX PT, R217, R219, R234, 0x1f ;  /* 0x00001feadbd97589 */ /* 0x000f6200000e0000 */
[----:B-1----:R-:W-:Y:S01]  /*35b0*/  FADD.FTZ R218, R85, -R130 ;  /* 0x8000008255da7221 */ /* 0x002fe20000010000 */
[----:B------:R-:W-:Y:S01]  /*35c0*/  FMUL.FTZ R85, R12, R136 ;  /* 0x000000880c557220 */ /* 0x000fe20000410000 */
[----:B------:R1:W1:Y:S01]  /*35d0*/  MUFU.EX2 R35, R123 ;  /* 0x0000007b00237308 */ /* 0x0002620000000800 */
[----:B------:R-:W1:Y:S01]  /*35e0*/  SHFL.IDX PT, R149, R220, R233, 0x1f ;  /* 0x00001fe9dc957589 */ /* 0x000e6200000e0000 */
[--C-:B--2---:R-:W-:Y:S01]  /*35f0*/  FADD.FTZ R65, R65, -R121.reuse ;  /* 0x8000007941417221 */ /* 0x104fe20000010000 */
[----:B------:R-:W-:Y:S01]  /*3600*/  FADD.FTZ R121, R67, -R121 ;  /* 0x8000007943797221 */ /* 0x000fe20000010000 */
[----:B------:R-:W-:Y:S01]  /*3610*/  F2FP.BF16.F32.PACK_AB R85, R85, R26 ;  /* 0x0000001a5555723e */ /* 0x000fe200000010ff */
[----:B------:R-:W2:Y:S01]  /*3620*/  SHFL.IDX PT, R148, R220, R229, 0x1f ;  /* 0x00001fe5dc947589 */ /* 0x000ea200000e0000 */
[--C-:B---3--:R-:W-:Y:S01]  /*3630*/  FADD.FTZ R146, R80, -R131.reuse ;  /* 0x8000008350927221 */ /* 0x108fe20000010000 */
[----:B------:R-:W-:Y:S01]  /*3640*/  FADD.FTZ R131, R82, -R131 ;  /* 0x8000008352837221 */ /* 0x000fe20000010000 */
[----:B------:R-:W-:Y:S01]  /*3650*/  FMUL.FTZ R82, R21, R143 ;  /* 0x0000008f15527220 */ /* 0x000fe20000410000 */
[----:B------:R-:W3:Y:S01]  /*3660*/  SHFL.IDX PT, R221, R221, R228, 0x1f ;  /* 0x00001fe4dddd7589 */ /* 0x000ee200000e0000 */
[----:B------:R-:W-:Y:S01]  /*3670*/  FMUL.FTZ R26, R17, R27 ;  /* 0x0000001b111a7220 */ /* 0x000fe20000410000 */
[----:B------:R-:W-:Y:S01]  /*3680*/  FMUL.FTZ R80, R16, R138 ;  /* 0x0000008a10507220 */ /* 0x000fe20000410000 */
[----:B------:R-:W-:Y:S01]  /*3690*/  FMUL.FTZ R27, R18, R140 ;  /* 0x0000008c121b7220 */ /* 0x000fe20000410000 */
[----:B------:R-:W3:Y:S01]  /*36a0*/  SHFL.IDX PT, R144, R220, R230, 0x1f ;  /* 0x00001fe6dc907589 */ /* 0x000ee200000e0000 */
[----:B------:R-:W-:Y:S01]  /*36b0*/  F2FP.BF16.F32.PACK_AB R82, R37, R82 ;  /* 0x000000522552723e */ /* 0x000fe200000010ff */
[----:B----4-:R-:W-:Y:S01]  /*36c0*/  FADD.FTZ R67, R70, -R125 ;  /* 0x8000007d46437221 */ /* 0x010fe20000010000 */
[----:B------:R-:W4:Y:S01]  /*36d0*/  MUFU.EX2 R37, R222 ;  /* 0x000000de00257308 */ /* 0x000f220000000800 */
[----:B------:R-:W-:Y:S01]  /*36e0*/  SHFL.IDX PT, R145, R220, R234, 0x1f ;  /* 0x00001feadc917589 */ /* 0x000fe200000e0000 */
[----:B-----5:R-:W-:Y:S01]  /*36f0*/  FADD.FTZ R62, R62, -R151 ;  /* 0x800000973e3e7221 */ /* 0x020fe20000010000 */
[----:B-1----:R-:W-:Y:S01]  /*3700*/  FADD.FTZ R123, R68, -R125 ;  /* 0x8000007d447b7221 */ /* 0x002fe20000010000 */
[----:B------:R-:W-:Y:S01]  /*3710*/  FADD.FTZ R70, R69, -R122 ;  /* 0x8000007a45467221 */ /* 0x000fe20000010000 */
[----:B------:R-:W1:Y:S01]  /*3720*/  SHFL.IDX PT, R127, R220, R0, 0x1f ;  /* 0x00001f00dc7f7589 */ /* 0x000e6200000e0000 */
[----:B------:R-:W-:Y:S01]  /*3730*/  FADD.FTZ R130, R87, -R130 ;  /* 0x8000008257827221 */ /* 0x000fe20000010000 */
        /* <DEDUP_REMOVED lines=8> */
[----:B------:R-:W-:Y:S01]  /*37c0*/  FADD.FTZ R60, R60, -R151 ;  /* 0x800000973c3c7221 */ /* 0x000fe20000010000 */
[--C-:B------:R-:W-:Y:S01]  /*37d0*/  FADD.FTZ R57, R57, -R217.reuse ;  /* 0x800000d939397221 */ /* 0x100fe20000010000 */
[----:B------:R-:W-:Y:S01]  /*37e0*/  FADD.FTZ R59, R59, -R217 ;  /* 0x800000d93b3b7221 */ /* 0x000fe20000010000 */
[----:B------:R-:W-:Y:S01]  /*37f0*/  FADD.FTZ R147, R76, -R149 ;  /* 0x800000954c937221 */ /* 0x000fe20000010000 */
[----:B--2---:R-:W-:Y:S01]  /*3800*/  FADD.FTZ R217, R84, -R148 ;  /* 0x8000009454d97221 */ /* 0x004fe20000010000 */
[--C-:B---3--:R-:W-:Y:S01]  /*3810*/  FADD.FTZ R53, R53, -R221.reuse ;  /* 0x800000dd35357221 */ /* 0x108fe20000010000 */
[----:B------:R-:W-:Y:S01]  /*3820*/  FADD.FTZ R55, R55, -R221 ;  /* 0x800000dd37377221 */ /* 0x000fe20000010000 */
[----:B------:R-:W-:Y:S01]  /*3830*/  FADD.FTZ R122, R71, -R122 ;  /* 0x8000007a477a7221 */ /* 0x000fe20000010000 */
[----:B------:R-:W-:Y:S01]  /*3840*/  FADD.FTZ R148, R86, -R148 ;  /* 0x8000009456947221 */ /* 0x000fe20000010000 */
[----:B------:R-:W-:Y:S01]  /*3850*/  FADD.FTZ R151, R81, -R144 ;  /* 0x8000009051977221 */ /* 0x000fe20000010000 */
[----:B------:R-:W-:Y:S01]  /*3860*/  FMUL.FTZ R84, R223, R24 ;  /* 0x00000018df547220 */ /* 0x000fe20000410000 */
[----:B------:R-:W-:Y:S01]  /*3870*/  FMUL.FTZ R86, R13, R137 ;  /* 0x000000890d567220 */ /* 0x000fe20000410000 */
[----:B------:R-:W-:Y:S01]  /*3880*/  FMUL.FTZ R60, R110, R60 ;  /* 0x0000003c6e3c7220 */ /* 0x000fe20000410000 */
[----:B------:R-:W-:Y:S01]  /*3890*/  FMUL.FTZ R26, R115, R121 ;  /* 0x00000079731a7220 */ /* 0x000fe20000410000 */
[----:B------:R-:W-:Y:S01]  /*38a0*/  F2FP.BF16.F32.PACK_AB R71, R63, R62 ;  /* 0x0000003e3f47723e */ /* 0x000fe200000010ff */
[----:B-1----:R-:W-:Y:S01]  /*38b0*/  FADD.FTZ R125, R72, -R127 ;  /* 0x8000007f487d7221 */ /* 0x002fe20000010000 */
[----:B------:R-:W-:Y:S01]  /*38c0*/  F2FP.BF16.F32.PACK_AB R64, R25, R64 ;  /* 0x000000401940723e */ /* 0x000fe200000010ff */
[----:B------:R-:W-:Y:S01]  /*38d0*/  FADD.FTZ R129, R73, -R145 ;  /* 0x8000009149817221 */ /* 0x000fe20000010000 */
[----:B------:R-:W-:Y:S01]  /*38e0*/  F2FP.BF16.F32.PACK_AB R66, R27, R66 ;  /* 0x000000421b42723e */ /* 0x000fe200000010ff */
        /* <DEDUP_REMOVED lines=53> */
[----:B----4-:R-:W-:Y:S01]  /*3c40*/  FMUL.FTZ R130, R37, R130 ;  /* 0x0000008225827220 */ /* 0x010fe20000410000 */
[----:B------:R-:W-:Y:S01]  /*3c50*/  F2FP.BF16.F32.PACK_AB R72, R49, R48 ;  /* 0x000000303148723e */ /* 0x000fe200000010ff */
[----:B------:R-:W-:Y:S01]  /*3c60*/  STSM.16.MT88.4 [R38+0x20c00], R84 ;  /* 0x020c005426007844 */ /* 0x000fe20000004200 */
[----:B------:R-:W-:Y:S01]  /*3c70*/  F2FP.BF16.F32.PACK_AB R73, R51, R50 ;  /* 0x000000323349723e */ /* 0x000fe200000010ff */
[----:B------:R-:W-:Y:S01]  /*3c80*/  VIADD R227, R226, 0x20c00 ;  /* 0x00020c00e2e37836 */ /* 0x000fe20000000000 */
        /* <DEDUP_REMOVED lines=154> */
.L_x_495:
        /* <DEDUP_REMOVED lines=68> */
.L_x_496:
        /* <DEDUP_REMOVED lines=11> */
[----:B------:R-:W-:Y:S01]  /*4b20*/  ULDC UR4, c[0x0][0x740] ;  /* 0x0001d00000047ab9 */ /* 0x000fe20000000800 */
[----:B------:R-:W-:Y:S01]  /*4b30*/  PLOP3.LUT P0, PT, PT, PT, PT, 0x8, 0x0 ;  /* 0x000000000000781c */ /* 0x000fe20003f0e170 */
        /* <DEDUP_REMOVED lines=31> */
[----:B------:R-:W-:-:S07]  /*4d30*/  FMUL.FTZ R183, R183, UR4 ;  /* 0x00000004b7b77c20 */ /* 0x000fce0008410000 */
.L_x_479:
[----:B------:R-:W-:Y:S05]  /*4d40*/  @P0 BRA `(.L_x_498) ;  /* 0x0000001000900947 */ /* 0x000fea0003800000 */
[----:B-1----:R-:W2:Y:S01]  /*4d50*/  LDL R25, [R1+0xc] ;  /* 0x00000c0001197983 */ /* 0x002ea20000100800 */
[----:B------:R-:W1:Y:S01]  /*4d60*/  S2UR UR5, SR_CgaCtaId ;  /* 0x00000000000579c3 */ /* 0x000e620000008800 */
[----:B------:R-:W-:Y:S01]  /*4d70*/  UMOV UR4, 0x400 ;  /* 0x0000040000047882 */ /* 0x000fe20000000000 */
[----:B------:R-:W-:Y:S01]  /*4d80*/  F2FP.BF16.F32.PACK_AB R184, R185, R184 ;  /* 0x000000b8b9b8723e */ /* 0x000fe200000010ff */
[----:B------:R-:W3:Y:S01]  /*4d90*/  S2R R0, SR_TID.X ;  /* 0x0000000000007919 */ /* 0x000ee20000002100 */
[----:B------:R-:W-:Y:S02]  /*4da0*/  F2FP.BF16.F32.PACK_AB R185, R187, R186 ;  /* 0x000000babbb9723e */ /* 0x000fe400000010ff */
[----:B------:R-:W-:Y:S02]  /*4db0*/  F2FP.BF16.F32.PACK_AB R192, R193, R192 ;  /* 0x000000c0c1c0723e */ /* 0x000fe400000010ff */
[----:B------:R-:W4:Y:S01]  /*4dc0*/  LDC.64 R8, c[0x0][0x870] ;  /* 0x00021c00ff087b82 */ /* 0x000f220000000a00 */
[----:B------:R-:W-:-:S02]  /*4dd0*/  F2FP.BF16.F32.PACK_AB R186, R189, R188 ;  /* 0x000000bcbdba723e */ /* 0x000fc400000010ff */
[----:B------:R-:W-:Y:S02]  /*4de0*/  F2FP.BF16.F32.PACK_AB R187, R191, R190 ;  /* 0x000000bebfbb723e */ /* 0x000fe400000010ff */
[----:B------:R-:W-:Y:S02]  /*4df0*/  F2FP.BF16.F32.PACK_AB R193, R195, R194 ;  /* 0x000000c2c3c1723e */ /* 0x000fe400000010ff */
[----:B------:R-:W-:Y:S02]  /*4e00*/  F2FP.BF16.F32.PACK_AB R200, R201, R200 ;  /* 0x000000c8c9c8723e */ /* 0x000fe400000010ff */
[----:B------:R-:W-:Y:S02]  /*4e10*/  F2FP.BF16.F32.PACK_AB R208, R209, R208 ;  /* 0x000000d0d1d0723e */ /* 0x000fe400000010ff */
[----:B------:R-:W-:Y:S02]  /*4e20*/  F2FP.BF16.F32.PACK_AB R152, R153, R152 ;  /* 0x000000989998723e */ /* 0x000fe400000010ff */
[----:B------:R-:W-:-:S02]  /*4e30*/  F2FP.BF16.F32.PACK_AB R160, R161, R160 ;  /* 0x000000a0a1a0723e */ /* 0x000fc400000010ff */
[----:B------:R-:W-:Y:S01]  /*4e40*/  F2FP.BF16.F32.PACK_AB R168, R169, R168 ;  /* 0x000000a8a9a8723e */ /* 0x000fe200000010ff */
[----:B-1----:R-:W-:Y:S01]  /*4e50*/  ULEA UR4, UR5, UR4, 0x18 ;  /* 0x0000000405047291 */ /* 0x002fe2000f8ec03f */
[----:B------:R-:W-:Y:S02]  /*4e60*/  F2FP.BF16.F32.PACK_AB R194, R197, R196 ;  /* 0x000000c4c5c2723e */ /* 0x000fe400000010ff */
[----:B------:R-:W-:Y:S01]  /*4e70*/  F2FP.BF16.F32.PACK_AB R176, R177, R176 ;  /* 0x000000b0b1b0723e */ /* 0x000fe200000010ff */
[----:B------:R-:W-:Y:S01]  /*4e80*/  BAR.SYNC.DEFER_BLOCKING 0x1, 0x100 ;  /* 0x0044000000007b1d */ /* 0x000fe20000010000 */
[----:B------:R-:W-:Y:S02]  /*4e90*/  F2FP.BF16.F32.PACK_AB R195, R199, R198 ;  /* 0x000000c6c7c3723e */ /* 0x000fe400000010ff */
[----:B------:R-:W-:Y:S02]  /*4ea0*/  F2FP.BF16.F32.PACK_AB R201, R203, R202 ;  /* 0x000000cacbc9723e */ /* 0x000fe400000010ff */
[----:B------:R-:W-:-:S03]  /*4eb0*/  F2FP.BF16.F32.PACK_AB R202, R205, R204 ;  /* 0x000000cccdca723e */ /* 0x000fc600000010ff */
[----:B------:R-:W1:Y:S01]  /*4ec0*/  LDC.64 R22, c[0x0][0x850] ;  /* 0x00021400ff167b82 */ /* 0x000e620000000a00 */
[----:B---3--:R-:W-:Y:S01]  /*4ed0*/  VIADD R11, R0, 0xffffff80 ;  /* 0xffffff80000b7836 */ /* 0x008fe20000000000 */
[----:B------:R-:W-:Y:S02]  /*4ee0*/  F2FP.BF16.F32.PACK_AB R203, R207, R206 ;  /* 0x000000cecfcb723e */ /* 0x000fe400000010ff */
[----:B------:R-:W-:Y:S02]  /*4ef0*/  F2FP.BF16.F32.PACK_AB R209, R211, R210 ;  /* 0x000000d2d3d1723e */ /* 0x000fe400000010ff */
[----:B------:R-:W-:Y:S02]  /*4f00*/  SHF.R.S32.HI R10, RZ, 0x1f, R11 ;  /* 0x0000001fff0a7819 */ /* 0x000fe4000001140b */
[----:B------:R-:W-:Y:S02]  /*4f10*/  F2FP.BF16.F32.PACK_AB R210, R213, R212 ;  /* 0x000000d4d5d2723e */ /* 0x000fe400000010ff */
[----:B------:R-:W-:-:S02]  /*4f20*/  LEA.HI R7, R10, R11, RZ, 0x4 ;  /* 0x0000000b0a077211 */ /* 0x000fc400078f20ff */
[----:B------:R-:W-:Y:S02]  /*4f30*/  LEA.HI R4, R10, R11, RZ, 0x5 ;  /* 0x0000000b0a047211 */ /* 0x000fe400078f28ff */
[----:B------:R-:W-:Y:S02]  /*4f40*/  LOP3.LUT R0, R7, 0xfffffff0, RZ, 0xc0, !PT ;  /* 0xfffffff007007812 */ /* 0x000fe400078ec0ff */
[----:B------:R-:W-:Y:S02]  /*4f50*/  SHF.R.U32.HI R7, RZ, 0x1, R7 ;  /* 0x00000001ff077819 */ /* 0x000fe40000011607 */
[----:B------:R-:W-:Y:S01]  /*4f60*/  F2FP.BF16.F32.PACK_AB R211, R215, R214 ;  /* 0x000000d6d7d3723e */ /* 0x000fe200000010ff */
[----:B------:R-:W-:Y:S01]  /*4f70*/  IMAD.IADD R0, R11, 0x1, -R0 ;  /* 0x000000010b007824 */ /* 0x000fe200078e0a00 */
[----:B------:R-:W-:Y:S02]  /*4f80*/  F2FP.BF16.F32.PACK_AB R153, R155, R154 ;  /* 0x0000009a9b99723e */ /* 0x000fe400000010ff */
[----:B------:R-:W-:-:S02]  /*4f90*/  F2FP.BF16.F32.PACK_AB R154, R157, R156 ;  /* 0x0000009c9d9a723e */ /* 0x000fc400000010ff */
[----:B------:R-:W-:Y:S02]  /*4fa0*/  SHF.R.S32.HI R3, RZ, 0x1f, R0 ;  /* 0x0000001fff037819 */ /* 0x000fe40000011400 */
[----:B------:R-:W-:Y:S02]  /*4fb0*/  F2FP.BF16.F32.PACK_AB R155, R159, R158 ;  /* 0x0000009e9f9b723e */ /* 0x000fe400000010ff */
[----:B------:R-:W-:Y:S02]  /*4fc0*/  LEA.HI R3, R3, R0, RZ, 0x3 ;  /* 0x0000000003037211 */ /* 0x000fe400078f18ff */
[----:B------:R-:W-:Y:S02]  /*4fd0*/  F2FP.BF16.F32.PACK_AB R161, R163, R162 ;  /* 0x000000a2a3a1723e */ /* 0x000fe400000010ff */
[C---:B------:R-:W-:Y:S01]  /*4fe0*/  LOP3.LUT R5, R3.reuse, 0xfffffff8, RZ, 0xc0, !PT ;  /* 0xfffffff803057812 */ /* 0x040fe200078ec0ff */
[----:B------:R-:W-:Y:S01]  /*4ff0*/  IMAD.SHL.U32 R3, R3, 0x40, RZ ;  /* 0x0000004003037824 */ /* 0x000fe200078e00ff */
[----:B------:R-:W-:-:S02]  /*5000*/  F2FP.BF16.F32.PACK_AB R162, R165, R164 ;  /* 0x000000a4a5a2723e */ /* 0x000fc400000010ff */
[----:B------:R-:W-:Y:S01]  /*5010*/  F2FP.BF16.F32.PACK_AB R163, R167, R166 ;  /* 0x000000a6a7a3723e */ /* 0x000fe200000010ff */
[----:B------:R-:W-:Y:S01]  /*5020*/  IMAD.IADD R5, R0, 0x1, -R5 ;  /* 0x0000000100057824 */ /* 0x000fe200078e0a05 */
[----:B------:R-:W-:Y:S02]  /*5030*/  LOP3.LUT R3, R3, 0x7ffffe00, RZ, 0xc0, !PT ;  /* 0x7ffffe0003037812 */ /* 0x000fe400078ec0ff */
[----:B------:R-:W-:Y:S01]  /*5040*/  F2FP.BF16.F32.PACK_AB R169, R171, R170 ;  /* 0x000000aaaba9723e */ /* 0x000fe200000010ff */
[C---:B------:R-:W-:Y:S01]  /*5050*/  IMAD.SHL.U32 R0, R5.reuse, 0x40, RZ ;  /* 0x0000004005007824 */ /* 0x040fe200078e00ff */
[----:B------:R-:W-:Y:S01]  /*5060*/  R2P PR, R5, 0x6 ;  /* 0x0000000605007804 */ /* 0x000fe20000000000 */
[----:B------:R-:W-:Y:S01]  /*5070*/  IMAD.MOV.U32 R5, RZ, RZ, 0x20 ;  /* 0x00000020ff057424 */ /* 0x000fe200078e00ff */
[----:B----4-:R-:W-:Y:S02]  /*5080*/  ISETP.NE.U32.AND P4, PT, R8, RZ, PT ;  /* 0x000000ff0800720c */ /* 0x010fe40003f85070 */
[----:B------:R-:W-:-:S02]  /*5090*/  LOP3.LUT R0, R0, 0x1c0, RZ, 0xc0, !PT ;  /* 0x000001c000007812 */ /* 0x000fc400078ec0ff */
[----:B------:R-:W-:Y:S02]  /*50a0*/  SEL R5, R5, 0xffffffe0, !P1 ;  /* 0xffffffe005057807 */ /* 0x000fe40004800000 */
[----:B------:R-:W-:Y:S02]  /*50b0*/  LOP3.LUT R7, R0, 0x8, R7, 0xf8, !PT ;  /* 0x0000000800077812 */ /* 0x000fe400078ef807 */
[----:B------:R-:W-:Y:S01]  /*50c0*/  SHF.R.U32.HI R2, RZ, 0x3, R0 ;  /* 0x00000003ff027819 */ /* 0x000fe20000011600 */
[----:B------:R-:W-:Y:S01]  /*50d0*/  IMAD.SHL.U32 R0, R4, 0x20, RZ ;  /* 0x0000002004007824 */ /* 0x000fe200078e00ff */
[----:B------:R-:W-:Y:S02]  /*50e0*/  F2FP.BF16.F32.PACK_AB R170, R173, R172 ;  /* 0x000000acadaa723e */ /* 0x000fe400000010ff */
[----:B------:R-:W-:Y:S02]  /*50f0*/  LOP3.LUT R2, R7, R2, RZ, 0x3c, !PT ;  /* 0x0000000207027212 */ /* 0x000fe400078e3cff */
[----:B------:R-:W-:-:S02]  /*5100*/  LOP3.LUT R0, R0, 0x7ffffc00, RZ, 0xc0, !PT ;  /* 0x7ffffc0000007812 */ /* 0x000fc400078ec0ff */
[----:B------:R-:W-:Y:S02]  /*5110*/  F2FP.BF16.F32.PACK_AB R171, R175, R174 ;  /* 0x000000aeafab723e */ /* 0x000fe400000010ff */
[----:B------:R-:W-:Y:S01]  /*5120*/  IADD3 R0, R2, R3, R0 ;  /* 0x0000000302007210 */ /* 0x000fe20007ffe000 */
[----:B------:R-:W-:Y:S01]  /*5130*/  IMAD.MOV.U32 R3, RZ, RZ, 0x40 ;  /* 0x00000040ff037424 */ /* 0x000fe200078e00ff */
[----:B------:R-:W-:Y:S02]  /*5140*/  F2FP.BF16.F32.PACK_AB R177, R179, R178 ;  /* 0x000000b2b3b1723e */ /* 0x000fe400000010ff */
[----:B------:R-:W-:Y:S02]  /*5150*/  LEA R0, R0, UR4, 0x1 ;  /* 0x0000000400007c11 */ /* 0x000fe4000f8e08ff */
[----:B------:R-:W-:Y:S02]  /*5160*/  SEL R3, R3, 0xffffffc0, !P2 ;  /* 0xffffffc003037807 */ /* 0x000fe40005000000 */
[--C-:B------:R-:W-:Y:S01]  /*5170*/  IADD3 R6, R5, 0x4000, R0.reuse ;  /* 0x0000400005067810 */ /* 0x100fe20007ffe000 */
[----:B------:R-:W-:Y:S01]  /*5180*/  STSM.16.M88.4 [R0+0x4000], R184 ;  /* 0x004000b800007844 */ /* 0x000fe20000000200 */
[----:B------:R-:W-:-:S02]  /*5190*/  IADD3 R8, R3, 0x4000, R0 ;  /* 0x0000400003087810 */ /* 0x000fc40007ffe000 */
[----:B------:R-:W-:Y:S01]  /*51a0*/  F2FP.BF16.F32.PACK_AB R178, R181, R180 ;  /* 0x000000b4b5b2723e */ /* 0x000fe200000010ff */
[----:B------:R-:W-:Y:S01]  /*51b0*/  STSM.16.M88.4 [R6], R192 ;  /* 0x000000c006007844 */ /* 0x000fe20000000200 */
[----:B------:R-:W-:Y:S01]  /*51c0*/  F2FP.BF16.F32.PACK_AB R179, R183, R182 ;  /* 0x000000b6b7b3723e */ /* 0x000fe200000010ff */
[----:B------:R-:W-:Y:S01]  /*51d0*/  IMAD.IADD R7, R5, 0x1, R8 ;  /* 0x0000000105077824 */ /* 0x000fe200078e0208 */
[----:B------:R-:W2:Y:S01]  /*51e0*/  LDC.64 R2, c[0x0][0x870] ;  /* 0x00021c00ff027b82 */ /* 0x000ea20000000a00 */
[----:B------:R-:W-:Y:S01]  /*51f0*/  STSM.16.M88.4 [R8], R200 ;  /* 0x000000c808007844 */ /* 0x000fe20000000200 */
[----:B------:R-:W-:-:S03]  /*5200*/  ISETP.NE.AND.EX P4, PT, R9, RZ, PT, P4 ;  /* 0x000000ff0900720c */ /* 0x000fc60003f85340 */
[----:B------:R-:W-:Y:S04]  /*5210*/  STSM.16.M88.4 [R7], R208 ;  /* 0x000000d007007844 */ /* 0x000fe80000000200 */
[----:B------:R3:W-:Y:S04]  /*5220*/  STSM.16.M88.4 [R0], R152 ;  /* 0x0000009800007844 */ /* 0x0007e80000000200 */
[----:B------:R4:W-:Y:S04]  /*5230*/  STSM.16.M88.4 [R6+-0x4000], R160 ;  /* 0xffc000a006007844 */ /* 0x0009e80000000200 */
[----:B------:R-:W-:Y:S04]  /*5240*/  STSM.16.M88.4 [R8+-0x4000], R168 ;  /* 0xffc000a808007844 */ /* 0x000fe80000000200 */
[----:B------:R1:W-:Y:S01]  /*5250*/  STSM.16.M88.4 [R7+-0x4000], R176 ;  /* 0xffc000b007007844 */ /* 0x0003e20000000200 */
[----:B--2---:R-:W-:Y:S01]  /*5260*/  IMAD.WIDE R4, R25, 0x4, R2 ;  /* 0x0000000419047825 */ /* 0x004fe200078e0202 */
[----:B------:R-:W-:Y:S08]  /*5270*/  BAR.SYNC.DEFER_BLOCKING 0x1, 0x100 ;  /* 0x0044000000007b1d */ /* 0x000ff00000010000 */
[----:B------:R-:W2:Y:S01]  /*5280*/  LDC.64 R2, c[0x0][0x878] ;  /* 0x00021e00ff027b82 */ /* 0x000ea20000000a00 */
[----:B------:R-:W4:Y:S01]  /*5290*/  @P4 LDG.E R9, desc[UR38][R4.64] ;  /* 0x0000002604094981 */ /* 0x000f22000c1e1900 */
[----:B------:R-:W-:Y:S01]  /*52a0*/  ULDC UR5, c[0x0][0x808] ;  /* 0x0002020000057ab9 */ /* 0x000fe20000000800 */
[----:B------:R-:W-:Y:S01]  /*52b0*/  LEA.HI R19, R10, R11, RZ, 0x3 ;  /* 0x0000000b0a137211 */ /* 0x000fe200078f18ff */
[----:B---3--:R-:W-:Y:S01]  /*52c0*/  IMAD.U32 R0, RZ, RZ, UR5 ;  /* 0x00000005ff007e24 */ /* 0x008fe2000f8e00ff */
[----:B--2---:R-:W-:-:S04]  /*52d0*/  ISETP.NE.U32.AND P0, PT, R2, RZ, PT ;  /* 0x000000ff0200720c */ /* 0x004fc80003f05070 */
[----:B------:R-:W-:-:S13]  /*52e0*/  ISETP.NE.AND.EX P0, PT, R3, RZ, PT, P0 ;  /* 0x000000ff0300720c */ /* 0x000fda0003f05300 */
[----:B------:R-:W2:Y:S01]  /*52f0*/  @P0 LDC.64 R2, c[0x0][0x878] ;  /* 0x00021e00ff020b82 */ /* 0x000ea20000000a00 */
[----:B----4-:R-:W-:Y:S02]  /*5300*/  LOP3.LUT R6, R19, 0x1ffffff8, RZ, 0xc0, !PT ;  /* 0x1ffffff813067812 */ /* 0x010fe400078ec0ff */
[----:B------:R-:W-:-:S05]  /*5310*/  SHF.R.S32.HI R19, RZ, 0x3, R19 ;  /* 0x00000003ff137819 */ /* 0x000fca0000011413 */
[----:B------:R-:W3:Y:S01]  /*5320*/  S2UR UR5, SR_CTAID.Y ;  /* 0x00000000000579c3 */ /* 0x000ee20000002600 */
[----:B------:R-:W4:Y:S01]  /*5330*/  S2R R27, SR_CTAID.X ;  /* 0x00000000001b7919 */ /* 0x000f220000002500 */
[----:B------:R-:W-:Y:S02]  /*5340*/  IMAD.IADD R6, R11, 0x1, -R6 ;  /* 0x000000010b067824 */ /* 0x000fe400078e0a06 */
[----:B-1----:R-:W-:Y:S02]  /*5350*/  IMAD.SHL.U32 R7, R19, 0x40, RZ ;  /* 0x0000004013077824 */ /* 0x002fe400078e00ff */
[----:B------:R-:W-:-:S03]  /*5360*/  IMAD.SHL.U32 R20, R6, 0x8, RZ ;  /* 0x0000000806147824 */ /* 0x000fc600078e00ff */
[----:B------:R-:W-:Y:S01]  /*5370*/  LOP3.LUT R7, R7, 0x1c0, RZ, 0xc0, !PT ;  /* 0x000001c007077812 */ /* 0x000fe200078ec0ff */
[----:B--2---:R-:W-:-:S05]  /*5380*/  @P0 IMAD.WIDE R2, R25, 0x4, R2 ;  /* 0x0000000419020825 */ /* 0x004fca00078e0202 */
[----:B------:R1:W5:Y:S01]  /*5390*/  @P0 LDG.E R0, desc[UR38][R2.64] ;  /* 0x0000002602000981 */ /* 0x000362000c1e1900 */
[----:B---3--:R-:W-:Y:S01]  /*53a0*/  USHF.R.S32.HI UR6, URZ, 0x1f, UR5 ;  /* 0x0000001f3f067899 */ /* 0x008fe20008011405 */
[----:B-1----:R-:W-:Y:S02]  /*53b0*/  LEA.HI R3, R10, R11, RZ, 0x6 ;  /* 0x0000000b0a037211 */ /* 0x002fe400078f30ff */
[----:B------:R-:W-:Y:S02]  /*53c0*/  LOP3.LUT R2, R7, 0x38, R20, 0xf8, !PT ;  /* 0x0000003807027812 */ /* 0x000fe400078ef814 */
[----:B------:R-:W-:Y:S01]  /*53d0*/  SHF.R.U32.HI R7, RZ, 0x3, R7 ;  /* 0x00000003ff077819 */ /* 0x000fe20000011607 */
[----:B------:R-:W-:-:S03]  /*53e0*/  IMAD.SHL.U32 R3, R3, 0x8, RZ ;  /* 0x0000000803037824 */ /* 0x000fc600078e00ff */
[----:B------:R-:W-:-:S04]  /*53f0*/  LOP3.LUT R2, R2, R7, RZ, 0x3c, !PT ;  /* 0x0000000702027212 */ /* 0x000fc800078e3cff */
[----:B------:R-:W-:Y:S02]  /*5400*/  LOP3.LUT R6, R2, 0x7ffffe00, R3, 0xf8, !PT ;  /* 0x7ffffe0002067812 */ /* 0x000fe400078ef803 */
[----:B------:R-:W-:Y:S02]  /*5410*/  CS2R R2, SRZ ;  /* 0x0000000000027805 */ /* 0x000fe4000001ff00 */
[----:B------:R-:W-:Y:S01]  /*5420*/  @P4 SHF.R.S32.HI R8, RZ, 0x1f, R9 ;  /* 0x0000001fff084819 */ /* 0x000fe20000011409 */
[----:B----4-:R-:W-:Y:S06]  /*5430*/  @P0 BRA `(.L_x_499) ;  /* 0x0000000000100947 */ /* 0x010fec0003800000 */
[----:B------:R-:W-:Y:S05]  /*5440*/  @!P4 BRA `(.L_x_499) ;  /* 0x00000000000cc947 */ /* 0x000fea0003800000 */
[----:B------:R-:W2:Y:S04]  /*5450*/  LDG.E R7, desc[UR38][R4.64] ;  /* 0x0000002604077981 */ /* 0x000ea8000c1e1900 */
[----:B-----5:R-:W2:Y:S02]  /*5460*/  LDG.E R0, desc[UR38][R4.64+0x4] ;  /* 0x0000042604007981 */ /* 0x020ea4000c1e1900 */
[----:B--2---:R-:W-:-:S07]  /*5470*/  IMAD.IADD R0, R0, 0x1, -R7 ;  /* 0x0000000100007824 */ /* 0x004fce00078e0a07 */
.L_x_499:
[----:B------:R-:W-:Y:S01]  /*5480*/  LEA R30, R6, UR4, 0x1 ;  /* 0x00000004061e7c11 */ /* 0x000fe2000f8e08ff */
[----:B------:R-:W-:Y:S01]  /*5490*/  @P4 IMAD.MOV.U32 R2, RZ, RZ, R9 ;  /* 0x000000ffff024224 */ /* 0x000fe200078e0009 */
[----:B------:R-:W1:Y:S01]  /*54a0*/  LDC.64 R34, c[0x0][0x820] ;  /* 0x00020800ff227b82 */ /* 0x000e620000000a00 */
[----:B------:R-:W-:Y:S01]  /*54b0*/  @P4 IMAD.MOV.U32 R3, RZ, RZ, R8 ;  /* 0x000000ffff034224 */ /* 0x000fe200078e0008 */
[----:B------:R-:W-:Y:S01]  /*54c0*/  SHF.R.S32.HI R21, RZ, 0x1f, R20 ;  /* 0x0000001fff157819 */ /* 0x000fe20000011414 */
[----:B------:R2:W3:Y:S01]  /*54d0*/  LDS.128 R12, [R30+0x1000] ;  /* 0x001000001e0c7984 */ /* 0x0004e20000000c00 */
[----:B-----5:R-:W-:Y:S01]  /*54e0*/  IMAD R0, R27, -0x80, R0 ;  /* 0xffffff801b007824 */ /* 0x020fe200078e0200 */
[----:B------:R-:W-:Y:S01]  /*54f0*/  ULDC UR4, c[0x0][0x83c] ;  /* 0x00020f0000047ab9 */ /* 0x000fe20000000800 */
[----:B------:R-:W-:Y:S01]  /*5500*/  IMAD R18, R22, UR6, RZ ;  /* 0x0000000616127c24 */ /* 0x000fe2000f8e02ff */
[----:B------:R2:W4:Y:S01]  /*5510*/  LDS.128 R8, [R30+0x2000] ;  /* 0x002000001e087984 */ /* 0x0005220000000c00 */
[----:B------:R-:W-:Y:S01]  /*5520*/  VIADD R16, R19, 0x20 ;  /* 0x0000002013107836 */ /* 0x000fe20000000000 */
[----:B------:R-:W-:Y:S01]  /*5530*/  VIMNMX R24, R0, 0x80, PT ;  /* 0x0000008000187848 */ /* 0x000fe20003fe0100 */
[----:B------:R-:W-:Y:S01]  /*5540*/  IMAD R23, R23, UR5, R18 ;  /* 0x0000000517177c24 */ /* 0x000fe2000f8e0212 */
[----:B------:R2:W1:Y:S01]  /*5550*/  LDS.128 R4, [R30+0x3000] ;  /* 0x003000001e047984 */ /* 0x0004620000000c00 */
[----:B------:R-:W-:Y:S01]  /*5560*/  SHF.R.S32.HI R18, RZ, 0x1f, R25 ;  /* 0x0000001fff127819 */ /* 0x000fe20000011419 */
[C---:B------:R-:W-:Y:S01]  /*5570*/  VIADD R0, R19.reuse, 0x40 ;  /* 0x0000004013007836 */ /* 0x040fe20000000000 */
[-C--:B------:R-:W-:Y:S01]  /*5580*/  ISETP.GE.AND P3, PT, R19, R24.reuse, PT ;  /* 0x000000181300720c */ /* 0x080fe20003f66270 */
[----:B------:R-:W-:Y:S01]  /*5590*/  ULDC.64 UR8, c[0x0][0x858] ;  /* 0x0002160000087ab9 */ /* 0x000fe20000000a00 */
[----:B------:R-:W-:Y:S01]  /*55a0*/  ISETP.GE.AND P2, PT, R16, R24, PT ;  /* 0x000000181000720c */ /* 0x000fe20003f46270 */
[----:B------:R-:W-:Y:S01]  /*55b0*/  IMAD.WIDE.U32 R16, R22, UR5, R20 ;  /* 0x0000000516107c25 */ /* 0x000fe2000f8e0014 */
[----:B------:R-:W-:Y:S01]  /*55c0*/  ISETP.GE.OR P6, PT, R20, UR4, P3 ;  /* 0x0000000414007c0c */ /* 0x000fe20009fc6670 */
[----:B------:R-:W-:Y:S01]  /*55d0*/  BSSY B0, `(.L_x_500) ;  /* 0x000001c000007945 */ /* 0x000fe20003800000 */
[----:B------:R-:W-:Y:S01]  /*55e0*/  SEL R36, R18, RZ, !P4 ;  /* 0x000000ff12247207 */ /* 0x000fe20006000000 */
[----:B------:R-:W-:Y:S01]  /*55f0*/  IMAD.IADD R17, R17, 0x1, R23 ;  /* 0x0000000111117824 */ /* 0x000fe200078e0217 */
[----:B------:R-:W-:-:S02]  /*5600*/  IADD3 R2, P0, R19, R2, RZ ;  /* 0x0000000213027210 */ /* 0x000fc40007f1e0ff */
[-C--:B------:R-:W-:Y:S01]  /*5610*/  ISETP.GE.AND P1, PT, R0, R24.reuse, PT ;  /* 0x000000180000720c */ /* 0x080fe20003f26270 */
[----:B------:R-:W-:Y:S01]  /*5620*/  IMAD R0, R36, UR8, RZ ;  /* 0x0000000824007c24 */ /* 0x000fe2000f8e02ff */
[----:B------:R-:W-:Y:S02]  /*5630*/  SEL R33, R25, RZ, !P4 ;  /* 0x000000ff19217207 */ /* 0x000fe40006000000 */
[C---:B------:R-:W-:Y:S01]  /*5640*/  LEA.HI.X.SX32 R3, R19.reuse, R3, 0x1, P0 ;  /* 0x0000000313037211 */ /* 0x040fe200000f0eff */
[----:B------:R-:W-:Y:S01]  /*5650*/  VIADD R19, R19, 0x60 ;  /* 0x0000006013137836 */ /* 0x000fe20000000000 */
[C---:B------:R-:W-:Y:S01]  /*5660*/  ISETP.GE.OR P5, PT, R20.reuse, UR4, P2 ;  /* 0x0000000414007c0c */ /* 0x040fe200097a6670 */
[C---:B------:R-:W-:Y:S01]  /*5670*/  IMAD R23, R33.reuse, UR9, R0 ;  /* 0x0000000921177c24 */ /* 0x040fe2000f8e0200 */
[----:B------:R-:W-:Y:S01]  /*5680*/  ISETP.GE.OR P4, PT, R20, UR4, P1 ;  /* 0x0000000414007c0c */ /* 0x000fe20008f86670 */
[----:B------:R-:W-:Y:S01]  /*5690*/  IMAD.WIDE.U32 R28, R33, UR8, R16 ;  /* 0x00000008211c7c25 */ /* 0x000fe2000f8e0010 */
[----:B------:R-:W-:-:S03]  /*56a0*/  ISETP.GE.AND P0, PT, R19, R24, PT ;  /* 0x000000181300720c */ /* 0x000fc60003f06270 */
[----:B------:R-:W-:-:S04]  /*56b0*/  IMAD.WIDE R26, R27, 0x80, R2 ;  /* 0x000000801b1a7825 */ /* 0x000fc800078e0202 */
[----:B------:R-:W-:Y:S01]  /*56c0*/  IMAD.IADD R23, R29, 0x1, R23 ;  /* 0x000000011d177824 */ /* 0x000fe200078e0217 */
[----:B--2---:R-:W-:Y:S06]  /*56d0*/  @P6 BRA `(.L_x_501) ;  /* 0x00000000002c6947 */ /* 0x004fec0003800000 */
[----:B------:R-:W2:Y:S01]  /*56e0*/  LDS.128 R16, [R30+0x4000] ;  /* 0x004000001e107984 */ /* 0x000ea20000000c00 */
[----:B------:R-:W-:Y:S01]  /*56f0*/  ULDC.64 UR8, c[0x0][0x848] ;  /* 0x0002120000087ab9 */ /* 0x000fe20000000a00 */
[----:B------:R-:W-:Y:S02]  /*5700*/  IMAD.MOV.U32 R22, RZ, RZ, R28 ;  /* 0x000000ffff167224 */ /* 0x000fe400078e001c */
[----:B------:R-:W-:Y:S02]  /*5710*/  IMAD R25, R27, UR8, RZ ;  /* 0x000000081b197c24 */ /* 0x000fe4000f8e02ff */
[----:B------:R-:W-:-:S04]  /*5720*/  IMAD.WIDE.U32 R2, R26, UR8, R22 ;  /* 0x000000081a027c25 */ /* 0x000fc8000f8e0016 */
[----:B------:R-:W-:Y:S01]  /*5730*/  IMAD R25, R26, UR9, R25 ;  /* 0x000000091a197c24 */ /* 0x000fe2000f8e0219 */
[----:B------:R-:W-:Y:S02]  /*5740*/  ULDC.64 UR8, c[0x0][0x830] ;  /* 0x00020c0000087ab9 */ /* 0x000fe40000000a00 */
[----:B------:R-:W-:Y:S01]  /*5750*/  LEA R24, P6, R2, UR8, 0x1 ;  /* 0x0000000802187c11 */ /* 0x000fe2000f8c08ff */
[----:B------:R-:W-:-:S05]  /*5760*/  IMAD.IADD R3, R3, 0x1, R25 ;  /* 0x0000000103037824 */ /* 0x000fca00078e0219 */
[----:B------:R-:W-:-:S05]  /*5770*/  LEA.HI.X R25, R2, UR9, R3, 0x1, P6 ;  /* 0x0000000902197c11 */ /* 0x000fca000b0f0c03 */
[----:B--2---:R2:W-:Y:S02]  /*5780*/  STG.E.128 desc[UR38][R24.64], R16 ;  /* 0x0000001018007986 */ /* 0x0045e4000c101d26 */
.L_x_501:
[----:B------:R-:W-:Y:S05]  /*5790*/  BSYNC B0 ;  /* 0x0000000000007941 */ /* 0x000fea0003800000 */
.L_x_500:
[----:B--2---:R2:W1:Y:S01]  /*57a0*/  LDS.128 R16, [R30+0x5000] ;  /* 0x005000001e107984 */ /* 0x0044620000000c00 */
[----:B------:R-:W-:Y:S01]  /*57b0*/  BSSY B0, `(.L_x_502) ;  /* 0x0000010000007945 */ /* 0x000fe20003800000 */
[----:B------:R-:W-:-:S03]  /*57c0*/  ISETP.GE.OR P6, PT, R20, UR4, P0 ;  /* 0x0000000414007c0c */ /* 0x000fc600087c6670 */
[----:B------:R-:W-:Y:S10]  /*57d0*/  @P5 BRA `(.L_x_503) ;  /* 0x0000000000345947 */ /* 0x000ff40003800000 */
[----:B------:R-:W-:Y:S01]  /*57e0*/  IADD3 R25, P5, R26, 0x20, RZ ;  /* 0x000000201a197810 */ /* 0x000fe20007fbe0ff */
[----:B------:R-:W-:Y:S01]  /*57f0*/  ULDC.64 UR8, c[0x0][0x848] ;  /* 0x0002120000087ab9 */ /* 0x000fe20000000a00 */
[----:B------:R-:W-:Y:S02]  /*5800*/  IMAD.MOV.U32 R2, RZ, RZ, R28 ;  /* 0x000000ffff027224 */ /* 0x000fe400078e001c */
[----:B------:R-:W-:Y:S02]  /*5810*/  IMAD.MOV.U32 R3, RZ, RZ, R23 ;  /* 0x000000ffff037224 */ /* 0x000fe400078e0017 */
[----:B------:R-:W-:Y:S02]  /*5820*/  IMAD.X R0, RZ, RZ, R27, P5 ;  /* 0x000000ffff007224 */ /* 0x000fe400028e061b */
[----:B------:R-:W-:-:S04]  /*5830*/  IMAD.WIDE.U32 R2, R25, UR8, R2 ;  /* 0x0000000819027c25 */ /* 0x000fc8000f8e0002 */
[----:B------:R-:W-:-:S04]  /*5840*/  IMAD R0, R0, UR8, RZ ;  /* 0x0000000800007c24 */ /* 0x000fc8000f8e02ff */
[----:B------:R-:W-:Y:S01]  /*5850*/  IMAD R25, R25, UR9, R0 ;  /* 0x0000000919197c24 */ /* 0x000fe2000f8e0200 */
[----:B------:R-:W-:Y:S02]  /*5860*/  ULDC.64 UR8, c[0x0][0x830] ;  /* 0x00020c0000087ab9 */ /* 0x000fe40000000a00 */
[----:B------:R-:W-:Y:S01]  /*5870*/  LEA R24, P5, R2, UR8, 0x1 ;  /* 0x0000000802187c11 */ /* 0x000fe2000f8a08ff */
[----:B------:R-:W-:-:S05]  /*5880*/  IMAD.IADD R3, R3, 0x1, R25 ;  /* 0x0000000103037824 */ /* 0x000fca00078e0219 */
[----:B------:R-:W-:-:S05]  /*5890*/  LEA.HI.X R25, R2, UR9, R3, 0x1, P5 ;  /* 0x0000000902197c11 */ /* 0x000fca000a8f0c03 */
[----:B-1----:R1:W-:Y:S02]  /*58a0*/  STG.E.128 desc[UR38][R24.64], R16 ;  /* 0x0000001018007986 */ /* 0x0023e4000c101d26 */
.L_x_503:
[----:B------:R-:W-:Y:S05]  /*58b0*/  BSYNC B0 ;  /* 0x0000000000007941 */ /* 0x000fea0003800000 */
.L_x_502:
[----:B-1----:R1:W1:Y:S01]  /*58c0*/  LDS.128 R16, [R30+0x6000] ;  /* 0x006000001e107984 */ /* 0x0022620000000c00 */
[----:B------:R-:W-:Y:S01]  /*58d0*/  BSSY B0, `(.L_x_504) ;  /* 0x0000010000007945 */ /* 0x000fe20003800000 */
[----:B------:R-:W-:-:S03]  /*58e0*/  IMAD R32, R34, UR6, RZ ;  /* 0x0000000622207c24 */ /* 0x000fc6000f8e02ff */
[----:B------:R-:W-:Y:S05]  /*58f0*/  @P4 BRA `(.L_x_505) ;  /* 0x0000000000344947 */ /* 0x000fea0003800000 */
        /* <DEDUP_REMOVED lines=13> */
.L_x_505:
[----:B------:R-:W-:Y:S05]  /*59d0*/  BSYNC B0 ;  /* 0x0000000000007941 */ /* 0x000fea0003800000 */
.L_x_504:
[----:B-1----:R1:W1:Y:S01]  /*59e0*/  LDS.128 R16, [R30+0x7000] ;  /* 0x007000001e107984 */ /* 0x0022620000000c00 */
[----:B------:R-:W-:Y:S01]  /*59f0*/  BSSY B0, `(.L_x_506) ;  /* 0x0000011000007945 */ /* 0x000fe20003800000 */
[----:B------:R-:W-:Y:S02]  /*5a00*/  IMAD R31, R35, UR5, R32 ;  /* 0x00000005231f7c24 */ /* 0x000fe4000f8e0220 */
[----:B------:R-:W-:Y:S01]  /*5a10*/  IMAD.WIDE.U32 R24, R34, UR5, R20 ;  /* 0x0000000522187c25 */ /* 0x000fe2000f8e0014 */
[----:B------:R-:W-:Y:S06]  /*5a20*/  @P6 BRA `(.L_x_507) ;  /* 0x0000000000346947 */ /* 0x000fec0003800000 */
        /* <DEDUP_REMOVED lines=13> */
.L_x_507:
[----:B------:R-:W-:Y:S05]  /*5b00*/  BSYNC B0 ;  /* 0x0000000000007941 */ /* 0x000fea0003800000 */
.L_x_506:
[----:B-1----:R1:W1:Y:S01]  /*5b10*/  LDS.128 R16, [R30] ;  /* 0x000000001e107984 */ /* 0x0022620000000c00 */
[----:B------:R-:W-:Y:S01]  /*5b20*/  ULDC UR6, c[0x0][0x80c] ;  /* 0x0002030000067ab9 */ /* 0x000fe20000000800 */
[----:B------:R-:W-:Y:S01]  /*5b30*/  ULDC.64 UR4, c[0x0][0x828] ;  /* 0x00020a0000047ab9 */ /* 0x000fe20000000a00 */
[----:B------:R-:W-:Y:S01]  /*5b40*/  ISETP.GE.OR P3, PT, R20, UR6, P3 ;  /* 0x0000000614007c0c */ /* 0x000fe20009f66670 */
[----:B------:R-:W-:Y:S01]  /*5b50*/  IMAD.IADD R25, R25, 0x1, R31 ;  /* 0x0000000119197824 */ /* 0x000fe200078e021f */
[----:B------:R-:W-:Y:S01]  /*5b60*/  BSSY B0, `(.L_x_508) ;  /* 0x0000013000007945 */ /* 0x000fe20003800000 */
[----:B------:R-:W-:Y:S01]  /*5b70*/  IMAD R0, R36, UR4, RZ ;  /* 0x0000000424007c24 */ /* 0x000fe2000f8e02ff */
[C---:B------:R-:W-:Y:S01]  /*5b80*/  ISETP.GE.OR P2, PT, R20.reuse, UR6, P2 ;  /* 0x0000000614007c0c */ /* 0x040fe20009746670 */
[C---:B------:R-:W-:Y:S01]  /*5b90*/  IMAD.WIDE.U32 R24, R33.reuse, UR4, R24 ;  /* 0x0000000421187c25 */ /* 0x040fe2000f8e0018 */
[C---:B------:R-:W-:Y:S02]  /*5ba0*/  ISETP.GE.OR P1, PT, R20.reuse, UR6, P1 ;  /* 0x0000000614007c0c */ /* 0x040fe40008f26670 */
[----:B------:R-:W-:Y:S01]  /*5bb0*/  ISETP.GE.OR P0, PT, R20, UR6, P0 ;  /* 0x0000000614007c0c */ /* 0x000fe20008706670 */
[----:B------:R-:W-:-:S04]  /*5bc0*/  IMAD R21, R33, UR5, R0 ;  /* 0x0000000521157c24 */ /* 0x000fc8000f8e0200 */
[----:B------:R-:W-:Y:S01]  /*5bd0*/  IMAD.IADD R21, R25, 0x1, R21 ;  /* 0x0000000119157824 */ /* 0x000fe200078e0215 */
[----:B------:R-:W-:Y:S07]  /*5be0*/  @P3 BRA `(.L_x_509) ;  /* 0x0000000000283947 */ /* 0x000fee0003800000 */
        /* <DEDUP_REMOVED lines=9> */
[----:B-1----:R1:W-:Y:S02]  /*5c80*/  STG.E.128 desc[UR38][R22.64], R16 ;  /* 0x0000001016007986 */ /* 0x0023e4000c101d26 */
.L_x_509:
[----:B------:R-:W-:Y:S05]  /*5c90*/  BSYNC B0 ;  /* 0x0000000000007941 */ /* 0x000fea0003800000 */
.L_x_508:
[----:B------:R-:W-:Y:S04]  /*5ca0*/  BSSY B0, `(.L_x_510) ;  /* 0x000000f000007945 */ /* 0x000fe80003800000 */
[----:B------:R-:W-:Y:S05]  /*5cb0*/  @P2 BRA `(.L_x_511) ;  /* 0x0000000000342947 */ /* 0x000fea0003800000 */
[----:B-1----:R-:W-:Y:S01]  /*5cc0*/  IADD3 R17, P2, R26, 0x20, RZ ;  /* 0x000000201a117810 */ /* 0x002fe20007f5e0ff */
        /* <DEDUP_REMOVED lines=11> */
[----:B---3--:R1:W-:Y:S02]  /*5d80*/  STG.E.128 desc[UR38][R16.64], R12 ;  /* 0x0000000c10007986 */ /* 0x0083e4000c101d26 */
.L_x_511:
[----:B------:R-:W-:Y:S05]  /*5d90*/  BSYNC B0 ;  /* 0x0000000000007941 */ /* 0x000fea0003800000 */
.L_x_510:
[----:B------:R-:W-:Y:S04]  /*5da0*/  BSSY B0, `(.L_x_512) ;  /* 0x000000f000007945 */ /* 0x000fe80003800000 */
[----:B------:R-:W-:Y:S05]  /*5db0*/  @P1 BRA `(.L_x_513) ;  /* 0x0000000000341947 */ /* 0x000fea0003800000 */
[----:B-1-3--:R-:W-:Y:S01]  /*5dc0*/  IADD3 R13, P1, R26, 0x40, RZ ;  /* 0x000000401a0d7810 */ /* 0x00afe20007f3e0ff */
        /* <DEDUP_REMOVED lines=11> */
[----:B----4-:R1:W-:Y:S02]  /*5e80*/  STG.E.128 desc[UR38][R12.64], R8 ;  /* 0x000000080c007986 */ /* 0x0103e4000c101d26 */
.L_x_513:
[----:B------:R-:W-:Y:S05]  /*5e90*/  BSYNC B0 ;  /* 0x0000000000007941 */ /* 0x000fea0003800000 */
.L_x_512:
[----:B------:R-:W-:Y:S05]  /*5ea0*/  @P0 BRA `(.L_x_474) ;  /* 0x0000003800d40947 */ /* 0x000fea0003800000 */
[----:B-1--4-:R-:W-:Y:S01]  /*5eb0*/  IADD3 R9, P0, R26, 0x60, RZ ;  /* 0x000000601a097810 */ /* 0x012fe20007f1e0ff */
        /* <DEDUP_REMOVED lines=11> */
[----:B------:R1:W-:Y:S01]  /*5f70*/  STG.E.128 desc[UR38][R8.64], R4 ;  /* 0x0000000408007986 */ /* 0x0003e2000c101d26 */
[----:B------:R-:W-:Y:S05]  /*5f80*/  BRA `(.L_x_474) ;  /* 0x00000038009c7947 */ /* 0x000fea0003800000 */
.L_x_498:
[----:B------:R-:W2:Y:S01]  /*5f90*/  LDL R18, [R1+0xc] ;  /* 0x00000c0001127983 */ /* 0x000ea20000100800 */
[----:B------:R-:W3:Y:S08]  /*5fa0*/  LDC.64 R4, c[0x0][0x870] ;  /* 0x00021c00ff047b82 */ /* 0x000ef00000000a00 */
[----:B-1----:R-:W2:Y:S01]  /*5fb0*/  LDC.64 R2, c[0x0][0x870] ;  /* 0x00021c00ff027b82 */ /* 0x002ea20000000a00 */
[----:B------:R-:W-:Y:S01]  /*5fc0*/  ULDC UR4, c[0x0][0x808] ;  /* 0x0002020000047ab9 */ /* 0x000fe20000000800 */
[----:B------:R-:W1:Y:S06]  /*5fd0*/  S2R R15, SR_CTAID.X ;  /* 0x00000000000f7919 */ /* 0x000e6c0000002500 */
[----:B------:R-:W4:Y:S01]  /*5fe0*/  LDC.64 R16, c[0x0][0x820] ;  /* 0x00020800ff107b82 */ /* 0x000f220000000a00 */
[----:B---3--:R-:W-:-:S07]  /*5ff0*/  ISETP.NE.U32.AND P4, PT, R4, RZ, PT ;  /* 0x000000ff0400720c */ /* 0x008fce0003f85070 */
[----:B------:R-:W3:Y:S01]  /*6000*/  LDC.64 R20, c[0x0][0x850] ;  /* 0x00021400ff147b82 */ /* 0x000ee20000000a00 */
[----:B------:R-:W-:Y:S01]  /*6010*/  ISETP.NE.AND.EX P4, PT, R5, RZ, PT, P4 ;  /* 0x000000ff0500720c */ /* 0x000fe20003f85340 */
[----:B--2---:R-:W-:-:S06]  /*6020*/  IMAD.WIDE R4, R18, 0x4, R2 ;  /* 0x0000000412047825 */ /* 0x004fcc00078e0202 */
[----:B------:R-:W2:Y:S06]  /*6030*/  LDC.64 R2, c[0x0][0x878] ;  /* 0x00021e00ff027b82 */ /* 0x000eac0000000a00 */
[----:B------:R-:W3:Y:S01]  /*6040*/  @P4 LDG.E R9, desc[UR38][R4.64] ;  /* 0x0000002604094981 */ /* 0x000ee2000c1e1900 */
[----:B------:R-:W-:Y:S01]  /*6050*/  IMAD.U32 R0, RZ, RZ, UR4 ;  /* 0x00000004ff007e24 */ /* 0x000fe2000f8e00ff */
[----:B--2---:R-:W-:-:S04]  /*6060*/  ISETP.NE.U32.AND P0, PT, R2, RZ, PT ;  /* 0x000000ff0200720c */ /* 0x004fc80003f05070 */
[----:B------:R-:W-:-:S13]  /*6070*/  ISETP.NE.AND.EX P0, PT, R3, RZ, PT, P0 ;  /* 0x000000ff0300720c */ /* 0x000fda0003f05300 */
[----:B------:R-:W2:Y:S02]  /*6080*/  @P0 LDC.64 R2, c[0x0][0x878] ;  /* 0x00021e00ff020b82 */ /* 0x000ea40000000a00 */
[----:B--2---:R-:W-:Y:S02]  /*6090*/  @P0 IMAD.WIDE R6, R18, 0x4, R2 ;  /* 0x0000000412060825 */ /* 0x004fe400078e0202 */
[----:B------:R-:W2:Y:S04]  /*60a0*/  S2R R2, SR_TID.X ;  /* 0x0000000000027919 */ /* 0x000ea80000002100 */
[----:B------:R-:W1:Y:S01]  /*60b0*/  S2UR UR4, SR_CTAID.Y ;  /* 0x00000000000479c3 */ /* 0x000e620000002600 */
[----:B------:R4:W5:Y:S01]  /*60c0*/  @P0 LDG.E R0, desc[UR38][R6.64] ;  /* 0x0000002606000981 */ /* 0x000962000c1e1900 */
[----:B-1----:R-:W-:-:S06]  /*60d0*/  USHF.R.S32.HI UR5, URZ, 0x1f, UR4 ;  /* 0x0000001f3f057899 */ /* 0x002fcc0008011404 */
[----:B----4-:R-:W-:Y:S02]  /*60e0*/  IMAD R6, R16, UR5, RZ ;  /* 0x0000000510067c24 */ /* 0x010fe4000f8e02ff */
[----:B--2---:R-:W-:-:S05]  /*60f0*/  VIADD R8, R2, 0xffffff80 ;  /* 0xffffff8002087836 */ /* 0x004fca0000000000 */
[----:B------:R-:W-:-:S04]  /*6100*/  SHF.R.S32.HI R3, RZ, 0x1f, R8 ;  /* 0x0000001fff037819 */ /* 0x000fc80000011408 */
[----:B------:R-:W-:Y:S02]  /*6110*/  LEA.HI R10, R3, R8, RZ, 0x3 ;  /* 0x00000008030a7211 */ /* 0x000fe400078f18ff */
[----:B------:R-:W-:Y:S02]  /*6120*/  CS2R R2, SRZ ;  /* 0x0000000000027805 */ /* 0x000fe4000001ff00 */
[----:B------:R-:W-:Y:S02]  /*6130*/  LOP3.LUT R11, R10, 0x1ffffff8, RZ, 0xc0, !PT ;  /* 0x1ffffff80a0b7812 */ /* 0x000fe400078ec0ff */
[----:B------:R-:W-:-:S03]  /*6140*/  SHF.R.S32.HI R13, RZ, 0x3, R10 ;  /* 0x00000003ff0d7819 */ /* 0x000fc6000001140a */
[----:B------:R-:W-:-:S04]  /*6150*/  IMAD.IADD R11, R8, 0x1, -R11 ;  /* 0x00000001080b7824 */ /* 0x000fc800078e0a0b */
[----:B------:R-:W-:-:S05]  /*6160*/  IMAD.SHL.U32 R10, R11, 0x8, RZ ;  /* 0x000000080b0a7824 */ /* 0x000fca00078e00ff */
[----:B------:R-:W-:Y:S01]  /*6170*/  SHF.R.S32.HI R11, RZ, 0x1f, R10 ;  /* 0x0000001fff0b7819 */ /* 0x000fe2000001140a */
[--C-:B---3--:R-:W-:Y:S01]  /*6180*/  @P4 IMAD.MOV.U32 R2, RZ, RZ, R9.reuse ;  /* 0x000000ffff024224 */ /* 0x108fe200078e0009 */
[----:B------:R-:W-:-:S04]  /*6190*/  @P4 SHF.R.S32.HI R3, RZ, 0x1f, R9 ;  /* 0x0000001fff034819 */ /* 0x000fc80000011409 */
[----:B------:R-:W-:-:S04]  /*61a0*/  IADD3 R2, P1, R13, R2, RZ ;  /* 0x000000020d027210 */ /* 0x000fc80007f3e0ff */
[----:B------:R-:W-:Y:S01]  /*61b0*/  LEA.HI.X.SX32 R3, R13, R3, 0x1, P1 ;  /* 0x000000030d037211 */ /* 0x000fe200008f0eff */
[----:B------:R-:W-:Y:S08]  /*61c0*/  @P0 BRA `(.L_x_514) ;  /* 0x0000000000100947 */ /* 0x000ff00003800000 */
[----:B------:R-:W-:Y:S05]  /*61d0*/  @!P4 BRA `(.L_x_514) ;  /* 0x00000000000cc947 */ /* 0x000fea0003800000 */
[----:B------:R-:W2:Y:S04]  /*61e0*/  LDG.E R7, desc[UR38][R4.64] ;  /* 0x0000002604077981 */ /* 0x000ea8000c1e1900 */
[----:B-----5:R-:W2:Y:S02]  /*61f0*/  LDG.E R0, desc[UR38][R4.64+0x4] ;  /* 0x0000042604007981 */ /* 0x020ea4000c1e1900 */
[----:B--2---:R-:W-:-:S07]  /*6200*/  IMAD.IADD R0, R0, 0x1, -R7 ;  /* 0x0000000100007824 */ /* 0x004fce00078e0a07 */
.L_x_514:
[----:B-----5:R-:W-:Y:S01]  /*6210*/  IMAD R0, R15, -0x80, R0 ;  /* 0xffffff800f007824 */ /* 0x020fe200078e0200 */
[----:B------:R-:W-:Y:S01]  /*6220*/  ULDC UR8, c[0x0][0x80c] ;  /* 0x0002030000087ab9 */ /* 0x000fe20000000800 */
[----:B------:R-:W-:Y:S01]  /*6230*/  IMAD R17, R17, UR4, R6 ;  /* 0x0000000411117c24 */ /* 0x000fe2000f8e0206 */
[----:B------:R-:W-:Y:S01]  /*6240*/  SHF.R.S32.HI R6, RZ, 0x1f, R18 ;  /* 0x0000001fff067819 */ /* 0x000fe20000011412 */
[C---:B------:R-:W-:Y:S01]  /*6250*/  VIADD R7, R13.reuse, 0x20 ;  /* 0x000000200d077836 */ /* 0x040fe20000000000 */
[CC--:B------:R-:W-:Y:S01]  /*6260*/  ISETP.GE.AND P3, PT, R13.reuse, R0.reuse, PT ;  /* 0x000000000d00720c */ /* 0x0c0fe20003f66270 */
[C---:B------:R-:W-:Y:S01]  /*6270*/  VIADD R9, R13.reuse, 0x40 ;  /* 0x000000400d097836 */ /* 0x040fe20000000000 */
[----:B------:R-:W-:Y:S01]  /*6280*/  SEL R14, R6, RZ, !P4 ;  /* 0x000000ff060e7207 */ /* 0x000fe20006000000 */
[----:B------:R-:W-:Y:S01]  /*6290*/  VIADD R13, R13, 0x60 ;  /* 0x000000600d0d7836 */ /* 0x000fe20000000000 */
[----:B------:R-:W-:Y:S01]  /*62a0*/  SEL R19, R18, RZ, !P4 ;  /* 0x000000ff12137207 */ /* 0x000fe20006000000 */
[----:B------:R-:W-:Y:S01]  /*62b0*/  IMAD.WIDE.U32 R4, R16, UR4, R10 ;  /* 0x0000000410047c25 */ /* 0x000fe2000f8e000a */
[----:B------:R-:W-:Y:S01]  /*62c0*/  ISETP.GE.OR P4, PT, R10, UR8, P3 ;  /* 0x000000080a007c0c */ /* 0x000fe20009f86670 */
[----:B------:R-:W-:Y:S01]  /*62d0*/  ULDC.64 UR6, c[0x0][0x828] ;  /* 0x00020a0000067ab9 */ /* 0x000fe20000000a00 */
[-C--:B------:R-:W-:Y:S01]  /*62e0*/  ISETP.GE.AND P2, PT, R7, R0.reuse, PT ;  /* 0x000000000700720c */ /* 0x080fe20003f46270 */
[----:B------:R-:W-:Y:S01]  /*62f0*/  IMAD.IADD R5, R5, 0x1, R17 ;  /* 0x0000000105057824 */ /* 0x000fe200078e0211 */
[-C--:B------:R-:W-:Y:S01]  /*6300*/  ISETP.GE.AND P1, PT, R9, R0.reuse, PT ;  /* 0x000000000900720c */ /* 0x080fe20003f26270 */
[----:B------:R-:W-:Y:S01]  /*6310*/  IMAD R12, R20, UR5, RZ ;  /* 0x00000005140c7c24 */ /* 0x000fe2000f8e02ff */
[----:B------:R-:W-:Y:S01]  /*6320*/  ISETP.GE.AND P0, PT, R13, R0, PT ;  /* 0x000000000d00720c */ /* 0x000fe20003f06270 */
[----:B------:R-:W-:Y:S01]  /*6330*/  IMAD R0, R14, UR6, RZ ;  /* 0x000000060e007c24 */ /* 0x000fe2000f8e02ff */
[----:B------:R-:W-:Y:S01]  /*6340*/  ULDC UR9, c[0x0][0x83c] ;  /* 0x00020f0000097ab9 */ /* 0x000fe20000000800 */
[----:B------:R-:W-:Y:S01]  /*6350*/  IMAD.WIDE.U32 R8, R19, UR6, R4 ;  /* 0x0000000613087c25 */ /* 0x000fe2000f8e0004 */
[----:B------:R-:W-:Y:S01]  /*6360*/  BSSY B0, `(.L_x_515) ;  /* 0x0000012000007945 */ /* 0x000fe20003800000 */
[----:B------:R-:W-:-:S02]  /*6370*/  ISETP.GE.OR P6, PT, R10, UR8, P2 ;  /* 0x000000080a007c0c */ /* 0x000fc400097c6670 */
[----:B------:R-:W-:Y:S01]  /*6380*/  IMAD R13, R19, UR7, R0 ;  /* 0x00000007130d7c24 */ /* 0x000fe2000f8e0200 */
[----:B------:R-:W-:Y:S01]  /*6390*/  ISETP.GE.OR P5, PT, R10, UR8, P1 ;  /* 0x000000080a007c0c */ /* 0x000fe20008fa6670 */
[----:B------:R-:W-:-:S04]  /*63a0*/  IMAD.WIDE R6, R15, 0x80, R2 ;  /* 0x000000800f067825 */ /* 0x000fc800078e0202 */
[----:B------:R-:W-:Y:S02]  /*63b0*/  IMAD R21, R21, UR4, R12 ;  /* 0x0000000415157c24 */ /* 0x000fe4000f8e020c */
[----:B------:R-:W-:Y:S01]  /*63c0*/  IMAD.IADD R5, R9, 0x1, R13 ;  /* 0x0000000109057824 */ /* 0x000fe200078e020d */
[----:B------:R-:W-:Y:S06]  /*63d0*/  @P4 BRA `(.L_x_516) ;  /* 0x0000000000284947 */ /* 0x000fec0003800000 */
        /* <DEDUP_REMOVED lines=9> */
[----:B------:R1:W-:Y:S02]  /*6470*/  STG.E.128 desc[UR38][R12.64], RZ ;  /* 0x000000ff0c007986 */ /* 0x0003e4000c101d26 */
.L_x_516:
[----:B------:R-:W-:Y:S05]  /*6480*/  BSYNC B0 ;  /* 0x0000000000007941 */ /* 0x000fea0003800000 */
.L_x_515:
[----:B-1----:R-:W-:Y:S01]  /*6490*/  IMAD.WIDE.U32 R12, R20, UR4, R10 ;  /* 0x00000004140c7c25 */ /* 0x002fe2000f8e000a */
[----:B------:R-:W-:Y:S01]  /*64a0*/  BSSY B0, `(.L_x_517) ;  /* 0x0000012000007945 */ /* 0x000fe20003800000 */
[C---:B------:R-:W-:Y:S02]  /*64b0*/  ISETP.GE.OR P4, PT, R10.reuse, UR8, P0 ;  /* 0x000000080a007c0c */ /* 0x040fe40008786670 */
[----:B------:R-:W-:Y:S01]  /*64c0*/  ISETP.GE.OR P3, PT, R10, UR9, P3 ;  /* 0x000000090a007c0c */ /* 0x000fe20009f66670 */
[----:B------:R-:W-:Y:S01]  /*64d0*/  IMAD.IADD R15, R13, 0x1, R21 ;  /* 0x000000010d0f7824 */ /* 0x000fe200078e0215 */
[----:B------:R-:W-:Y:S11]  /*64e0*/  @P6 BRA `(.L_x_518) ;  /* 0x0000000000346947 */ /* 0x000ff60003800000 */
        /* <DEDUP_REMOVED lines=12> */
[----:B------:R1:W-:Y:S02]  /*65b0*/  STG.E.128 desc[UR38][R16.64], RZ ;  /* 0x000000ff10007986 */ /* 0x0003e4000c101d26 */
.L_x_518:
[----:B------:R-:W-:Y:S05]  /*65c0*/  BSYNC B0 ;  /* 0x0000000000007941 */ /* 0x000fea0003800000 */
.L_x_517:
        /* <DEDUP_REMOVED lines=15> */
.L_x_520:
[----:B------:R-:W-:Y:S05]  /*66c0*/  BSYNC B0 ;  /* 0x0000000000007941 */ /* 0x000fea0003800000 */
.L_x_519:
[----:B------:R-:W-:Y:S04]  /*66d0*/  BSSY B0, `(.L_x_521) ;  /* 0x000000f000007945 */ /* 0x000fe80003800000 */
        /* <DEDUP_REMOVED lines=14> */
.L_x_522:
[----:B------:R-:W-:Y:S05]  /*67c0*/  BSYNC B0 ;  /* 0x0000000000007941 */ /* 0x000fea0003800000 */
.L_x_521:
[----:B------:R-:W-:Y:S01]  /*67d0*/  ULDC.64 UR4, c[0x0][0x858] ;  /* 0x0002160000047ab9 */ /* 0x000fe20000000a00 */
[----:B------:R-:W-:Y:S01]  /*67e0*/  BSSY B0, `(.L_x_523) ;  /* 0x0000014000007945 */ /* 0x000fe20003800000 */
[----:B------:R-:W-:Y:S01]  /*67f0*/  IMAD R0, R14, UR4, RZ ;  /* 0x000000040e007c24 */ /* 0x000fe2000f8e02ff */
[C---:B------:R-:W-:Y:S01]  /*6800*/  ISETP.GE.OR P2, PT, R10.reuse, UR9, P2 ;  /* 0x000000090a007c0c */ /* 0x040fe20009746670 */
[----:B------:R-:W-:Y:S01]  /*6810*/  IMAD.MOV.U32 R14, RZ, RZ, R12 ;  /* 0x000000ffff0e7224 */ /* 0x000fe200078e000c */
[C---:B------:R-:W-:Y:S01]  /*6820*/  ISETP.GE.OR P1, PT, R10.reuse, UR9, P1 ;  /* 0x000000090a007c0c */ /* 0x040fe20008f26670 */
[C---:B---3--:R-:W-:Y:S01]  /*6830*/  IMAD R5, R19.reuse, UR5, R0 ;  /* 0x0000000513057c24 */ /* 0x048fe2000f8e0200 */
[----:B------:R-:W-:Y:S01]  /*6840*/  ISETP.GE.OR P0, PT, R10, UR9, P0 ;  /* 0x000000090a007c0c */ /* 0x000fe20008706670 */
[----:B------:R-:W-:-:S04]  /*6850*/  IMAD.WIDE.U32 R8, R19, UR4, R14 ;  /* 0x0000000413087c25 */ /* 0x000fc8000f8e000e */
        /* <DEDUP_REMOVED lines=12> */
.L_x_524:
[----:B------:R-:W-:Y:S05]  /*6920*/  BSYNC B0 ;  /* 0x0000000000007941 */ /* 0x000fea0003800000 */
.L_x_523:
[----:B------:R-:W-:Y:S04]  /*6930*/  BSSY B0, `(.L_x_525) ;  /* 0x000000f000007945 */ /* 0x000fe80003800000 */
[----:B------:R-:W-:Y:S05]  /*6940*/  @P2 BRA `(.L_x_526) ;  /* 0x0000000000342947 */ /* 0x000fea0003800000 */
[----:B---3--:R-:W-:Y:S01]  /*6950*/  IADD3 R11, P2, R6, 0x20, RZ ;  /* 0x00000020060b7810 */ /* 0x008fe20007f5e0ff */
        /* <DEDUP_REMOVED lines=12> */
.L_x_526:
[----:B------:R-:W-:Y:S05]  /*6a20*/  BSYNC B0 ;  /* 0x0000000000007941 */ /* 0x000fea0003800000 */
.L_x_525:
[----:B------:R-:W-:Y:S04]  /*6a30*/  BSSY B0, `(.L_x_527) ;  /* 0x000000f000007945 */ /* 0x000fe80003800000 */
[----:B------:R-:W-:Y:S05]  /*6a40*/  @P1 BRA `(.L_x_528) ;  /* 0x0000000000341947 */ /* 0x000fea0003800000 */
[----:B---34-:R-:W-:Y:S01]  /*6a50*/  IADD3 R11, P1, R6, 0x40, RZ ;  /* 0x00000040060b7810 */ /* 0x018fe20007f3e0ff */
        /* <DEDUP_REMOVED lines=12> */
.L_x_528:
[----:B------:R-:W-:Y:S05]  /*6b20*/  BSYNC B0 ;  /* 0x0000000000007941 */ /* 0x000fea0003800000 */
.L_x_527:
        /* <DEDUP_REMOVED lines=13> */
[----:B------:R1:W-:Y:S01]  /*6c00*/  STG.E.128 desc[UR38][R4.64], RZ ;  /* 0x000000ff04007986 */ /* 0x0003e2000c101d26 */
[----:B------:R-:W-:Y:S05]  /*6c10*/  BRA `(.L_x_474) ;  /* 0x0000002c00787947 */ /* 0x000fea0003800000 */
.L_x_469:
[----:B------:R-:W-:-:S08]  /*6c20*/  NOP ;  /* 0x0000000000007918 */ /* 0x000fd00000000000 */
[----:B---3--:R-:W1:-:S00]  /*6c30*/  USETMAXREG.DEALLOC.CTAPOOL 0x18 ;  /* 0x00000018000079c8 */ /* 0x008e4000080e0500 */
[----:B-1----:R-:W-:-:S06]  /*6c40*/  LOP3.LUT R0, R0, 0x3, RZ, 0xc0, !PT ;  /* 0x0000000300007812 */ /* 0x002fcc00078ec0ff */
[----:B------:R-:W1:Y:S02]  /*6c50*/  SHFL.IDX PT, R0, R0, RZ, 0x1f ;  /* 0x00001fff00007589 */ /* 0x000e6400000e0000 */
[----:B-1----:R-:W-:-:S13]  /*6c60*/  ISETP.NE.AND P0, PT, R0, RZ, PT ;  /* 0x000000ff0000720c */ /* 0x002fda0003f05270 */
[----:B------:R-:W-:Y:S05]  /*6c70*/  @!P0 BRA `(.L_x_529) ;  /* 0x0000000c00d48947 */ /* 0x000fea0003800000 */
[----:B------:R-:W-:-:S13]  /*6c80*/  ISETP.NE.AND P0, PT, R0, 0x1, PT ;  /* 0x000000010000780c */ /* 0x000fda0003f05270 */
[----:B------:R-:W-:Y:S05]  /*6c90*/  @P0 BRA `(.L_x_474) ;  /* 0x0000002c00580947 */ /* 0x000fea0003800000 */
[----:B------:R-:W-:Y:S01]  /*6ca0*/  ULDC.64 UR4, c[0x0][0x8d8] ;  /* 0x0002360000047ab9 */ /* 0x000fe20000000a00 */
[----:B------:R-:W1:Y:S01]  /*6cb0*/  S2UR UR12, SR_CTAID.Z ;  /* 0x00000000000c79c3 */ /* 0x000e620000002700 */
[----:B------:R-:W-:-:S04]  /*6cc0*/  ISETP.NE.U32.AND P0, PT, RZ, UR4, PT ;  /* 0x00000004ff007c0c */ /* 0x000fc8000bf05070 */
[----:B------:R-:W-:-:S13]  /*6cd0*/  ISETP.NE.AND.EX P0, PT, RZ, UR5, PT, P0 ;  /* 0x00000005ff007c0c */ /* 0x000fda000bf05300 */
[----:B------:R-:W-:Y:S05]  /*6ce0*/  @!P0 BRA `(.L_x_530) ;  /* 0x00000000001c8947 */ /* 0x000fea0003800000 */
[----:B------:R-:W-:Y:S02]  /*6cf0*/  ULDC.64 UR4, c[0x0][0x8d8] ;  /* 0x0002360000047ab9 */ /* 0x000fe40000000a00 */
[----:B-1----:R-:W-:-:S06]  /*6d00*/  UIMAD.WIDE UR4, UR12, 0x4, UR4 ;  /* 0x000000040c0478a5 */ /* 0x002fcc000f8e0204 */
[----:B------:R-:W-:Y:S02]  /*6d10*/  IMAD.U32 R2, RZ, RZ, UR4 ;  /* 0x00000004ff027e24 */ /* 0x000fe4000f8e00ff */
[----:B------:R-:W-:-:S05]  /*6d20*/  IMAD.U32 R3, RZ, RZ, UR5 ;  /* 0x00000005ff037e24 */ /* 0x000fca000f8e00ff */
[----:B------:R-:W2:Y:S02]  /*6d30*/  LDG.E R2, desc[UR38][R2.64] ;  /* 0x0000002602027981 */ /* 0x000ea4000c1e1900 */
[----:B--2---:R-:W-:Y:S01]  /*6d40*/  R2UR UR5, R2 ;  /* 0x00000000020572ca */ /* 0x004fe200000e0000 */
[----:B------:R-:W-:-:S14]  /*6d50*/  BRA `(.L_x_531) ;  /* 0x0000000000387947 */ /* 0x000fdc0003800000 */
.L_x_530:
[----:B------:R-:W-:Y:S02]  /*6d60*/  ULDC.64 UR4, c[0x0][0x8d0] ;  /* 0x0002340000047ab9 */ /* 0x000fe40000000a00 */
[----:B------:R-:W-:-:S04]  /*6d70*/  ISETP.NE.U32.AND P0, PT, RZ, UR4, PT ;  /* 0x00000004ff007c0c */ /* 0x000fc8000bf05070 */
[----:B------:R-:W-:-:S13]  /*6d80*/  ISETP.NE.AND.EX P0, PT, RZ, UR5, PT, P0 ;  /* 0x00000005ff007c0c */ /* 0x000fda000bf05300 */
[----:B------:R-:W-:Y:S05]  /*6d90*/  @!P0 BRA `(.L_x_532) ;  /* 0x0000000000248947 */ /* 0x000fea0003800000 */
[----:B------:R-:W-:Y:S02]  /*6da0*/  ULDC.64 UR4, c[0x0][0x8d0] ;  /* 0x0002340000047ab9 */ /* 0x000fe40000000a00 */
[----:B-1----:R-:W-:-:S06]  /*6db0*/  UIMAD.WIDE UR4, UR12, 0x4, UR4 ;  /* 0x000000040c0478a5 */ /* 0x002fcc000f8e0204 */
[----:B------:R-:W-:Y:S02]  /*6dc0*/  IMAD.U32 R2, RZ, RZ, UR4 ;  /* 0x00000004ff027e24 */ /* 0x000fe4000f8e00ff */
[----:B------:R-:W-:-:S05]  /*6dd0*/  IMAD.U32 R3, RZ, RZ, UR5 ;  /* 0x00000005ff037e24 */ /* 0x000fca000f8e00ff */
[----:B------:R-:W2:Y:S04]  /*6de0*/  LDG.E R0, desc[UR38][R2.64] ;  /* 0x0000002602007981 */ /* 0x000ea8000c1e1900 */
[----:B------:R-:W2:Y:S02]  /*6df0*/  LDG.E R5, desc[UR38][R2.64+0x4] ;  /* 0x0000042602057981 */ /* 0x000ea4000c1e1900 */
[----:B--2---:R-:W-:-:S05]  /*6e00*/  IMAD.IADD R0, R5, 0x1, -R0 ;  /* 0x0000000105007824 */ /* 0x004fca00078e0a00 */
[----:B------:R-:W-:Y:S01]  /*6e10*/  R2UR UR5, R0 ;  /* 0x00000000000572ca */ /* 0x000fe200000e0000 */
[----:B------:R-:W-:-:S14]  /*6e20*/  BRA `(.L_x_531) ;  /* 0x0000000000047947 */ /* 0x000fdc0003800000 */
.L_x_532:
[----:B------:R-:W-:-:S05]  /*6e30*/  ULDC UR5, c[0x0][0x8bc] ;  /* 0x00022f0000057ab9 */ /* 0x000fca0000000800 */
.L_x_531:
[----:B------:R-:W2:Y:S02]  /*6e40*/  S2UR UR4, SR_CTAID.X ;  /* 0x00000000000479c3 */ /* 0x000ea40000002500 */
[----:B--2---:R-:W-:-:S04]  /*6e50*/  USHF.L.U32 UR4, UR4, 0x7, URZ ;  /* 0x0000000704047899 */ /* 0x004fc8000800063f */
[----:B------:R-:W-:-:S04]  /*6e60*/  UISETP.GE.AND UP0, UPT, UR4, UR5, UPT ;  /* 0x000000050400728c */ /* 0x000fc8000bf06270 */
[----:B-1----:R-:W-:-:S06]  /*6e70*/  USEL UR12, UR12, 0xffffffff, !UP0 ;  /* 0xffffffff0c0c7887 */ /* 0x002fcc000c000000 */
[----:B------:R-:W-:-:S13]  /*6e80*/  ISETP.LE.AND P0, PT, RZ, UR12, PT ;  /* 0x0000000cff007c0c */ /* 0x000fda000bf03270 */
[----:B------:R-:W-:Y:S05]  /*6e90*/  @!P0 BRA `(.L_x_474) ;  /* 0x0000002800d88947 */ /* 0x000fea0003800000 */
[----:B------:R-:W-:Y:S02]  /*6ea0*/  ULDC.64 UR4, c[0x0][0x770] ;  /* 0x0001dc0000047ab9 */ /* 0x000fe40000000a00 */
[----:B------:R-:W-:-:S04]  /*6eb0*/  UISETP.NE.U32.AND UP0, UPT, UR4, URZ, UPT ;  /* 0x0000003f0400728c */ /* 0x000fc8000bf05070 */
[----:B------:R-:W-:-:S03]  /*6ec0*/  UISETP.NE.AND.EX UP0, UPT, UR5, URZ, UPT, UP0 ;  /* 0x0000003f0500728c */ /* 0x000fc6000bf05300 */
[----:B------:R-:W-:Y:S02]  /*6ed0*/  ULDC.64 UR4, c[0x0][0x770] ;  /* 0x0001dc0000047ab9 */ /* 0x000fe40000000a00 */
[----:B------:R-:W-:Y:S01]  /*6ee0*/  UIMAD.WIDE UR4, UR12, 0x4, UR4 ;  /* 0x000000040c0478a5 */ /* 0x000fe2000f8e0204 */
[----:B------:R-:W-:-:S05]  /*6ef0*/  PLOP3.LUT P0, PT, PT, PT, UP0, 0x80, 0x0 ;  /* 0x000000000000781c */ /* 0x000fca0003f0f008 */
[----:B------:R-:W-:Y:S02]  /*6f00*/  IMAD.U32 R2, RZ, RZ, UR4 ;  /* 0x00000004ff027e24 */ /* 0x000fe4000f8e00ff */
[----:B------:R-:W-:Y:S01]  /*6f10*/  IMAD.U32 R3, RZ, RZ, UR5 ;  /* 0x00000005ff037e24 */ /* 0x000fe2000f8e00ff */
[----:B------:R-:W-:-:S05]  /*6f20*/  ULDC.64 UR4, c[0x0][0x780] ;  /* 0x0001e00000047ab9 */ /* 0x000fca0000000a00 */
[----:B------:R-:W2:Y:S01]  /*6f30*/  @P0 LDG.E R6, desc[UR38][R2.64] ;  /* 0x0000002602060981 */ /* 0x000ea2000c1e1900 */
[----:B------:R-:W-:Y:S01]  /*6f40*/  UISETP.NE.U32.AND UP1, UPT, UR4, URZ, UPT ;  /* 0x0000003f0400728c */ /* 0x000fe2000bf25070 */
[----:B------:R-:W-:-:S03]  /*6f50*/  ULDC UR6, c[0x0][0x280] ;  /* 0x0000a00000067ab9 */ /* 0x000fc60000000800 */
[----:B------:R-:W-:Y:S01]  /*6f60*/  UISETP.NE.AND.EX UP1, UPT, UR5, URZ, UPT, UP1 ;  /* 0x0000003f0500728c */ /* 0x000fe2000bf25310 */
[----:B------:R-:W-:-:S05]  /*6f70*/  IMAD.U32 R0, RZ, RZ, UR6 ;  /* 0x00000006ff007e24 */ /* 0x000fca000f8e00ff */
[----:B------:R-:W-:-:S05]  /*6f80*/  PLOP3.LUT P1, PT, PT, PT, UP1, 0x80, 0x0 ;  /* 0x000000000000781c */ /* 0x000fca0003f2f018 */
[----:B------:R-:W-:Y:S02]  /*6f90*/  @UP1 ULDC.64 UR4, c[0x0][0x780] ;  /* 0x0001e00000041ab9 */ /* 0x000fe40000000a00 */
[----:B------:R-:W-:-:S06]  /*6fa0*/  @UP1 UIMAD.WIDE UR4, UR12, 0x4, UR4 ;  /* 0x000000040c0418a5 */ /* 0x000fcc000f8e0204 */
[----:B------:R-:W-:Y:S02]  /*6fb0*/  IMAD.U32 R4, RZ, RZ, UR4 ;  /* 0x00000004ff047e24 */ /* 0x000fe4000f8e00ff */
[----:B------:R-:W-:-:S05]  /*6fc0*/  IMAD.U32 R5, RZ, RZ, UR5 ;  /* 0x00000005ff057e24 */ /* 0x000fca000f8e00ff */
[----:B------:R1:W5:Y:S01]  /*6fd0*/  @P1 LDG.E R0, desc[UR38][R4.64] ;  /* 0x0000002604001981 */ /* 0x000362000c1e1900 */
[----:B------:R-:W-:Y:S01]  /*6fe0*/  PLOP3.LUT P2, PT, PT, PT, UP0, 0x80, 0x0 ;  /* 0x000000000000781c */ /* 0x000fe20003f4f008 */
[----:B------:R-:W3:Y:S02]  /*6ff0*/  S2UR UR13, SR_CTAID.Y ;  /* 0x00000000000d79c3 */ /* 0x000ee40000002600 */
[----:B---3--:R-:W-:-:S10]  /*7000*/  USHF.R.S32.HI UR7, URZ, 0x1f, UR13 ;  /* 0x0000001f3f077899 */ /* 0x008fd4000801140d */
[----:B--2---:R-:W-:-:S13]  /*7010*/  @P2 R2UR UR4, R6 ;  /* 0x00000000060422ca */ /* 0x004fda00000e0000 */
[----:B------:R-:W-:-:S04]  /*7020*/  @UP0 ULEA UR4, UR12, UR4, 0x7 ;  /* 0x000000040c040291 */ /* 0x000fc8000f8e383f */
[----:B------:R-:W-:-:S04]  /*7030*/  @UP0 USHF.R.S32.HI UR5, URZ, 0x1f, UR4 ;  /* 0x0000001f3f050899 */ /* 0x000fc80008011404 */
[----:B------:R-:W-:-:S04]  /*7040*/  @UP0 ULEA.HI UR5, UR5, UR4, URZ, 0x7 ;  /* 0x0000000405050291 */ /* 0x000fc8000f8f383f */
[----:B------:R-:W-:-:S04]  /*7050*/  @UP0 USHF.L.U32 UR5, UR5, 0x6, URZ ;  /* 0x0000000605050899 */ /* 0x000fc8000800063f */
[----:B------:R-:W-:Y:S01]  /*7060*/  @UP0 ULOP3.LUT UR6, UR5, 0xffffe000, URZ, 0xc0, !UPT ;  /* 0xffffe00005060892 */ /* 0x000fe2000f8ec03f */
[----:B-1----:R-:W-:Y:S11]  /*7070*/  @P1 BRA `(.L_x_533) ;  /* 0x0000000000101947 */ /* 0x002ff60003800000 */
[----:B------:R-:W-:Y:S05]  /*7080*/  @!P0 BRA `(.L_x_533) ;  /* 0x00000000000c8947 */ /* 0x000fea0003800000 */
[----:B------:R-:W2:Y:S04]  /*7090*/  LDG.E R5, desc[UR38][R2.64] ;  /* 0x0000002602057981 */ /* 0x000ea8000c1e1900 */
[----:B-----5:R-:W2:Y:S02]  /*70a0*/  LDG.E R0, desc[UR38][R2.64+0x4] ;  /* 0x0000042602007981 */ /* 0x020ea4000c1e1900 */
[----:B--2---:R-:W-:-:S07]  /*70b0*/  IMAD.IADD R0, R0, 0x1, -R5 ;  /* 0x0000000100007824 */ /* 0x004fce00078e0a05 */
.L_x_533:
[----:B-----5:R-:W-:Y:S01]  /*70c0*/  ISETP.GE.AND P0, PT, R0, 0x1, PT ;  /* 0x000000010000780c */ /* 0x020fe20003f06270 */
[----:B------:R-:W-:Y:S01]  /*70d0*/  @UP0 USHF.R.S32.HI UR8, URZ, 0x1f, UR6 ;  /* 0x0000001f3f080899 */ /* 0x000fe20008011406 */
[----:B------:R-:W-:Y:S01]  /*70e0*/  UMOV UR4, URZ ;  /* 0x0000003f00047c82 */ /* 0x000fe20008000000 */
[----:B------:R-:W-:Y:S01]  /*70f0*/  UMOV UR5, URZ ;  /* 0x0000003f00057c82 */ /* 0x000fe20008000000 */
[----:B------:R-:W-:-:S04]  /*7100*/  @UP0 UMOV UR4, UR6 ;  /* 0x0000000600040c82 */ /* 0x000fc80008000000 */
[----:B------:R-:W-:-:S05]  /*7110*/  @UP0 UMOV UR5, UR8 ;  /* 0x0000000800050c82 */ /* 0x000fca0008000000 */
[----:B------:R-:W-:Y:S05]  /*7120*/  @!P0 BRA `(.L_x_474) ;  /* 0x0000002800348947 */ /* 0x000fea0003800000 */
[----:B------:R-:W-:Y:S01]  /*7130*/  ULDC.64 UR8, c[0x0][0x2d8] ;  /* 0x0000b60000087ab9 */ /* 0x000fe20000000a00 */
[C---:B------:R-:W-:Y:S01]  /*7140*/  VIADD R2, R0.reuse, 0x7f ;  /* 0x0000007f00027836 */ /* 0x040fe20000000000 */
[----:B------:R-:W-:Y:S01]  /*7150*/  UIMAD UR7, UR7, UR8, URZ ;  /* 0x00000008070772a4 */ /* 0x000fe2000f8e023f */
[----:B------:R-:W-:Y:S01]  /*7160*/  ISETP.GE.AND P1, PT, R0, 0x81, PT ;  /* 0x000000810000780c */ /* 0x000fe20003f26270 */
[----:B------:R-:W-:Y:S02]  /*7170*/  USHF.R.S32.HI UR6, URZ, 0x1f, UR12 ;  /* 0x0000001f3f067899 */ /* 0x000fe4000801140c */
[----:B------:R-:W-:Y:S01]  /*7180*/  UIMAD.WIDE.U32 UR10, UR13, UR8, URZ ;  /* 0x000000080d0a72a5 */ /* 0x000fe2000f8e003f */
[----:B------:R-:W-:Y:S01]  /*7190*/  SHF.R.S32.HI R3, RZ, 0x1f, R2 ;  /* 0x0000001fff037819 */ /* 0x000fe20000011402 */
[----:B------:R-:W-:Y:S02]  /*71a0*/  UIMAD UR7, UR13, UR9, UR7 ;  /* 0x000000090d0772a4 */ /* 0x000fe4000f8e0207 */
[----:B------:R-:W-:Y:S01]  /*71b0*/  UIADD3 UR8, UP1, UR4, UR10, URZ ;  /* 0x0000000a04087290 */ /* 0x000fe2000ff3e03f */
[----:B------:R-:W-:Y:S01]  /*71c0*/  LEA.HI R3, R3, R2, RZ, 0x7 ;  /* 0x0000000203037211 */ /* 0x000fe200078f38ff */
[----:B------:R-:W-:-:S02]  /*71d0*/  UIADD3 UR7, UR11, UR7, URZ ;  /* 0x000000070b077290 */ /* 0x000fc4000fffe03f */
[----:B------:R-:W-:Y:S01]  /*71e0*/  USEL UR6, UR6, URZ, !UP0 ;  /* 0x0000003f06067287 */ /* 0x000fe2000c000000 */
[----:B------:R-:W-:Y:S01]  /*71f0*/  SHF.R.S32.HI R3, RZ, 0x7, R3 ;  /* 0x00000007ff037819 */ /* 0x000fe20000011403 */
[----:B------:R-:W-:Y:S01]  /*7200*/  ULDC.64 UR14, c[0x0][0x2e0] ;  /* 0x0000b800000e7ab9 */ /* 0x000fe20000000a00 */
[----:B------:R-:W-:Y:S02]  /*7210*/  USEL UR13, UR12, URZ, !UP0 ;  /* 0x0000003f0c0d7287 */ /* 0x000fe4000c000000 */
[----:B------:R-:W-:Y:S01]  /*7220*/  UIADD3.X UR9, UR5, UR7, URZ, UP1, !UPT ;  /* 0x0000000705097290 */ /* 0x000fe20008ffe43f */
[----:B------:R-:W-:Y:S01]  /*7230*/  VIMNMX R3, R3, 0x1, !PT ;  /* 0x0000000103037848 */ /* 0x000fe20007fe0100 */
[----:B------:R-:W-:Y:S02]  /*7240*/  UIMAD UR6, UR6, UR14, URZ ;  /* 0x0000000e060672a4 */ /* 0x000fe4000f8e023f */
[----:B------:R-:W-:Y:S01]  /*7250*/  UIMAD.WIDE.U32 UR8, UR13, UR14, UR8 ;  /* 0x0000000e0d0872a5 */ /* 0x000fe2000f8e0008 */
[----:B------:R-:W-:Y:S01]  /*7260*/  LOP3.LUT R2, R3, 0x1, RZ, 0xc0, !PT ;  /* 0x0000000103027812 */ /* 0x000fe200078ec0ff */
[----:B------:R-:W-:Y:S01]  /*7270*/  UIMAD UR12, UR13, UR15, UR6 ;  /* 0x0000000f0d0c72a4 */ /* 0x000fe2000f8e0206 */
[----:B------:R-:W-:-:S03]  /*7280*/  ELECT P0, URZ, PT ;  /* 0x00000000003f782f */ /* 0x000fc60003800000 */
[----:B------:R-:W-:Y:S01]  /*7290*/  UIADD3 UR19, UR9, UR12, URZ ;  /* 0x0000000c09137290 */ /* 0x000fe2000fffe03f */
[----:B------:R-:W-:Y:S01]  /*72a0*/  UMOV UR6, URZ ;  /* 0x0000003f00067c82 */ /* 0x000fe20008000000 */
[----:B------:R-:W-:Y:S10]  /*72b0*/  @!P1 BRA `(.L_x_534) ;  /* 0x0000000400889947 */ /* 0x000ff40003800000 */
[----:B------:R-:W-:Y:S01]  /*72c0*/  UMOV UR6, UR10 ;  /* 0x0000000a00067c82 */ /* 0x000fe20008000000 */
[----:B------:R-:W-:Y:S01]  /*72d0*/  ULDC.64 UR10, c[0x0][0x2c0] ;  /* 0x0000b000000a7ab9 */ /* 0x000fe20000000a00 */
[----:B------:R-:W-:Y:S01]  /*72e0*/  UIMAD.WIDE.U32 UR6, UR13, UR14, UR6 ;  /* 0x0000000e0d0672a5 */ /* 0x000fe2000f8e0006 */
[----:B------:R-:W-:Y:S01]  /*72f0*/  IMAD.IADD R0, R3, 0x1, -R2 ;  /* 0x0000000103007824 */ /* 0x000fe200078e0a02 */
[----:B------:R-:W-:Y:S02]  /*7300*/  ULDC.64 UR20, c[0x0][0x2c0] ;  /* 0x0000b00000147ab9 */ /* 0x000fe40000000a00 */
[----:B------:R-:W-:-:S04]  /*7310*/  UIADD3 UR15, UP0, UR4, UR6, URZ ;  /* 0x00000006040f7290 */ /* 0x000fc8000ff1e03f */
[----:B------:R-:W-:Y:S02]  /*7320*/  UIADD3.X UR4, UR5, UR12, UR7, UP0, !UPT ;  /* 0x0000000c05047290 */ /* 0x000fe400087fe407 */
[----:B------:R-:W-:Y:S01]  /*7330*/  ULEA UR14, UP0, UR15, UR10, 0x2 ;  /* 0x0000000a0f0e7291 */ /* 0x000fe2000f80103f */
[----:B------:R-:W-:-:S03]  /*7340*/  UMOV UR5, URZ ;  /* 0x0000003f00057c82 */ /* 0x000fc60008000000 */
[----:B------:R-:W-:Y:S02]  /*7350*/  ULEA.HI.X UR15, UR15, UR11, UR4, 0x2, UP0 ;  /* 0x0000000b0f0f7291 */ /* 0x000fe400080f1404 */
[----:B------:R-:W-:Y:S02]  /*7360*/  UIADD3 UR10, UP0, UR14, 0x4000, URZ ;  /* 0x000040000e0a7890 */ /* 0x000fe4000ff1e03f */
[----:B------:R-:W-:Y:S02]  /*7370*/  UIADD3 UR12, UP1, UR14, 0x8000, URZ ;  /* 0x000080000e0c7890 */ /* 0x000fe4000ff3e03f */
[----:B------:R-:W-:Y:S02]  /*7380*/  UIADD3 UR14, UP2, UR14, 0xc000, URZ ;  /* 0x0000c0000e0e7890 */ /* 0x000fe4000ff5e03f */
[----:B------:R-:W-:Y:S02]  /*7390*/  UIADD3.X UR11, URZ, UR15, URZ, UP0, !UPT ;  /* 0x0000000f3f0b7290 */ /* 0x000fe400087fe43f */
[----:B------:R-:W-:-:S02]  /*73a0*/  UIADD3.X UR13, URZ, UR15, URZ, UP1, !UPT ;  /* 0x0000000f3f0d7290 */ /* 0x000fc40008ffe43f */
[----:B------:R-:W-:Y:S01]  /*73b0*/  UIADD3.X UR15, URZ, UR15, URZ, UP2, !UPT ;  /* 0x0000000f3f0f7290 */ /* 0x000fe200097fe43f */
[----:B------:R-:W-:-:S11]  /*73c0*/  UMOV UR4, URZ ;  /* 0x0000003f00047c82 */ /* 0x000fd60008000000 */
.L_x_547:
        /* <DEDUP_REMOVED lines=21> */
.L_x_536:
[----:B------:R-:W-:Y:S05]  /*7520*/  BSYNC B0 ;  /* 0x0000000000007941 */ /* 0x000fea0003800000 */
.L_x_535:
        /* <DEDUP_REMOVED lines=13> */
.L_x_538:
[----:B------:R-:W-:Y:S05]  /*7600*/  BSYNC B0 ;  /* 0x0000000000007941 */ /* 0x000fea0003800000 */
.L_x_537:
[----:B------:R-:W-:Y:S06]  /*7610*/  BAR.ARV 0xa, 0xa0 ;  /* 0x0282800000007b1d */ /* 0x000fec0000002000 */
[----:B------:R-:W-:Y:S04]  /*7620*/  BSSY B0, `(.L_x_539) ;  /* 0x0000003000007945 */ /* 0x000fe80003800000 */
[----:B------:R-:W-:Y:S05]  /*7630*/  @!P0 BRA `(.L_x_540) ;  /* 0x0000000000048947 */ /* 0x000fea0003800000 */
[----:B------:R-:W-:-:S04]  /*7640*/  DEPBAR.LE SB0, 0x0 ;  /* 0x000080000000791a */ /* 0x000fc80000000000 */
.L_x_540:
[----:B------:R-:W-:Y:S05]  /*7650*/  BSYNC B0 ;  /* 0x0000000000007941 */ /* 0x000fea0003800000 */
.L_x_539:
        /* <DEDUP_REMOVED lines=13> */
.L_x_542:
[----:B------:R-:W-:Y:S05]  /*7730*/  BSYNC B0 ;  /* 0x0000000000007941 */ /* 0x000fea0003800000 */
.L_x_541:
        /* <DEDUP_REMOVED lines=13> */
.L_x_544:
[----:B------:R-:W-:Y:S05]  /*7810*/  BSYNC B0 ;  /* 0x0000000000007941 */ /* 0x000fea0003800000 */
.L_x_543:
[----:B------:R-:W-:Y:S01]  /*7820*/  VIADD R0, R0, 0xfffffffe ;  /* 0xfffffffe00007836 */ /* 0x000fe20000000000 */
[----:B------:R-:W-:Y:S06]  /*7830*/  BAR.ARV 0xa, 0xa0 ;  /* 0x0282800000007b1d */ /* 0x000fec0000002000 */
[----:B------:R-:W-:Y:S01]  /*7840*/  BSSY B0, `(.L_x_545) ;  /* 0x0000004000007945 */ /* 0x000fe20003800000 */
[----:B------:R-:W-:-:S03]  /*7850*/  ISETP.NE.AND P1, PT, R0, RZ, PT ;  /* 0x000000ff0000720c */ /* 0x000fc60003f25270 */
[----:B------:R-:W-:Y:S10]  /*7860*/  @!P0 BRA `(.L_x_546) ;  /* 0x0000000000048947 */ /* 0x000ff40003800000 */
[----:B------:R-:W-:-:S04]  /*7870*/  DEPBAR.LE SB0, 0x0 ;  /* 0x000080000000791a */ /* 0x000fc80000000000 */
.L_x_546:
[----:B------:R-:W-:Y:S05]  /*7880*/  BSYNC B0 ;  /* 0x0000000000007941 */ /* 0x000fea0003800000 */
.L_x_545:
[----:B------:R-:W-:Y:S06]  /*7890*/  BAR.ARV 0xb, 0xa0 ;  /* 0x02c2800000007b1d */ /* 0x000fec0000002000 */
[----:B------:R-:W-:Y:S02]  /*78a0*/  UIADD3 UR5, UR5, 0x2, URZ ;  /* 0x0000000205057890 */ /* 0x000fe4000fffe03f */
[----:B------:R-:W-:Y:S01]  /*78b0*/  UIADD3 UR4, UR4, 0x1, URZ ;  /* 0x0000000104047890 */ /* 0x000fe2000fffe03f */
[----:B------:R-:W-:Y:S11]  /*78c0*/  @P1 BRA `(.L_x_547) ;  /* 0xfffffff800c01947 */ /* 0x000ff6000383ffff */
[----:B------:R-:W-:-:S12]  /*78d0*/  USHF.L.U32 UR6, UR5, 0xd, URZ ;  /* 0x0000000d05067899 */ /* 0x000fd8000800063f */
.L_x_534:
        /* <DEDUP_REMOVED lines=10> */
[----:B------:R-:W-:Y:S01]  /*7980*/  ULEA UR4, UP0, UR11, UR4, 0x2 ;  /* 0x000000040b047291 */ /* 0x000fe2000f80103f */
[----:B------:R-:W-:-:S03]  /*7990*/  UMOV UR13, 0x14f00000 ;  /* 0x14f00000000d7882 */ /* 0x000fc60000000000 */
[----:B------:R-:W-:-:S03]  /*79a0*/  ULEA.HI.X UR5, UR11, UR5, UR12, 0x2, UP0 ;  /* 0x000000050b057291 */ /* 0x000fc600080f140c */
[----:B------:R-:W-:Y:S01]  /*79b0*/  UMOV UR12, 0x0 ;  /* 0x00000000000c7882 */ /* 0x000fe20000000000 */
[----:B-1----:R-:W-:-:S03]  /*79c0*/  ULEA UR7, UR10, UR7, 0x18 ;  /* 0x000000070a077291 */ /* 0x002fc6000f8ec03f */
[----:B------:R-:W-:Y:S01]  /*79d0*/  UMOV UR10, 0x400 ;  /* 0x00000400000a7882 */ /* 0x000fe20000000000 */
[----:B------:R-:W-:-:S09]  /*79e0*/  UIADD3 UR7, UR7, 0x8000, URZ ;  /* 0x0000800007077890 */ /* 0x000fd2000fffe03f */
[----:B------:R1:W-:Y:S02]  /*79f0*/  UBLKRED.G.S.ADD.F32.RN [UR4], [UR7], UR10, desc[UR12] ;  /* 0x00000c04070073bb */ /* 0x0003e400080a140a */
[----:B-1----:R0:W-:Y:S02]  /*7a00*/  UTMACMDFLUSH ;  /* 0x00000000000079b7 */ /* 0x0021e40000000000 */
.L_x_549:
[----:B------:R-:W-:Y:S05]  /*7a10*/  BSYNC B0 ;  /* 0x0000000000007941 */ /* 0x000fea0003800000 */
.L_x_548:
[----:B------:R-:W-:Y:S06]  /*7a20*/  BAR.SYNC.DEFER_BLOCKING 0xe, 0xa0 ;  /* 0x0382800000007b1d */ /* 0x000fec0000010000 */
[----:B------:R-:W-:Y:S04]  /*7a30*/  BSSY B0, `(.L_x_550) ;  /* 0x0000012000007945 */ /* 0x000fe80003800000 */
[----:B------:R-:W-:Y:S05]  /*7a40*/  @!P0 BRA `(.L_x_551) ;  /* 0x0000000000408947 */ /* 0x000fea0003800000 */
[----:B------:R-:W1:Y:S01]  /*7a50*/  S2UR UR7, SR_CgaCtaId ;  /* 0x00000000000779c3 */ /* 0x000e620000008800 */
[----:B------:R-:W-:Y:S01]  /*7a60*/  UIADD3 UR4, UR6, 0x1000, URZ ;  /* 0x0000100006047890 */ /* 0x000fe2000fffe03f */
[----:B------:R-:W-:Y:S01]  /*7a70*/  UMOV UR5, 0x400 ;  /* 0x0000040000057882 */ /* 0x000fe20000000000 */
[----:B------:R-:W-:Y:S02]  /*7a80*/  ULDC.64 UR10, c[0x0][0x2c0] ;  /* 0x0000b000000a7ab9 */ /* 0x000fe40000000a00 */
[----:B------:R-:W-:Y:S01]  /*7a90*/  UIADD3 UR12, UP0, UR4, UR8, URZ ;  /* 0x00000008040c7290 */ /* 0x000fe2000ff1e03f */
[----:B------:R-:W-:Y:S01]  /*7aa0*/  UMOV UR13, 0x14f00000 ;  /* 0x14f00000000d7882 */ /* 0x000fe20000000000 */
[----:B-1----:R-:W-:Y:S02]  /*7ab0*/  ULEA UR7, UR7, UR5, 0x18 ;  /* 0x0000000507077291 */ /* 0x002fe4000f8ec03f */
[----:B------:R-:W-:Y:S02]  /*7ac0*/  ULEA.HI.X.SX32 UR5, UR4, UR19, 0x1, UP0 ;  /* 0x0000001304057291 */ /* 0x000fe400080f0e3f */
[----:B------:R-:W-:-:S02]  /*7ad0*/  ULEA UR4, UP0, UR12, UR10, 0x2 ;  /* 0x0000000a0c047291 */ /* 0x000fc4000f80103f */
[----:B------:R-:W-:Y:S02]  /*7ae0*/  UIADD3 UR7, UR7, 0xc000, URZ ;  /* 0x0000c00007077890 */ /* 0x000fe4000fffe03f */
[----:B------:R-:W-:Y:S01]  /*7af0*/  ULEA.HI.X UR5, UR12, UR11, UR5, 0x2, UP0 ;  /* 0x0000000b0c057291 */ /* 0x000fe200080f1405 */
[----:B------:R-:W-:Y:S02]  /*7b00*/  UMOV UR10, 0x400 ;  /* 0x00000400000a7882 */ /* 0x000fe40000000000 */
[----:B------:R-:W-:-:S06]  /*7b10*/  UMOV UR12, 0x0 ;  /* 0x00000000000c7882 */ /* 0x000fcc0000000000 */
[----:B------:R1:W-:Y:S01]  /*7b20*/  UBLKRED.G.S.ADD.F32.RN [UR4], [UR7], UR10, desc[UR12] ;  /* 0x00000c04070073bb */ /* 0x0003e200080a140a */
[----:B------:R0:W-:Y:S01]  /*7b30*/  UTMACMDFLUSH ;  /* 0x00000000000079b7 */ /* 0x0001e20000000000 */
[----:B-1----:R-:W-:-:S04]  /*7b40*/  DEPBAR.LE SB0, 0x1 ;  /* 0x000080400000791a */ /* 0x002fc80000000000 */
.L_x_551:
[----:B------:R-:W-:Y:S05]  /*7b50*/  BSYNC B0 ;  /* 0x0000000000007941 */ /* 0x000fea0003800000 */
.L_x_550:
[----:B------:R-:W-:Y:S06]  /*7b60*/  BAR.ARV 0xa, 0xa0 ;  /* 0x0282800000007b1d */ /* 0x000fec0000002000 */
[----:B------:R-:W-:Y:S04]  /*7b70*/  BSSY B0, `(.L_x_552) ;  /* 0x0000003000007945 */ /* 0x000fe80003800000 */
[----:B------:R-:W-:Y:S05]  /*7b80*/  @!P0 BRA `(.L_x_553) ;  /* 0x0000000000048947 */ /* 0x000fea0003800000 */
[----:B------:R-:W-:-:S04]  /*7b90*/  DEPBAR.LE SB0, 0x0 ;  /* 0x000080000000791a */ /* 0x000fc80000000000 */
.L_x_553:
[----:B------:R-:W-:Y:S05]  /*7ba0*/  BSYNC B0 ;  /* 0x0000000000007941 */ /* 0x000fea0003800000 */
.L_x_552:
[----:B------:R-:W-:Y:S06]  /*7bb0*/  BAR.ARV 0xb, 0xa0 ;  /* 0x02c2800000007b1d */ /* 0x000fec0000002000 */
[----:B------:R-:W-:Y:S05]  /*7bc0*/  BRA `(.L_x_474) ;  /* 0x0000001c008c7947 */ /* 0x000fea0003800000 */
.L_x_529:
[----:B------:R-:W-:Y:S01]  /*7bd0*/  ULDC.64 UR4, c[0x0][0x8d8] ;  /* 0x0002360000047ab9 */ /* 0x000fe20000000a00 */
[----:B------:R-:W1:Y:S01]  /*7be0*/  S2R R7, SR_CTAID.Z ;  /* 0x0000000000077919 */ /* 0x000e620000002700 */
[----:B------:R-:W-:Y:S01]  /*7bf0*/  ISETP.NE.U32.AND P0, PT, RZ, UR4, PT ;  /* 0x00000004ff007c0c */ /* 0x000fe2000bf05070 */
[----:B------:R-:W2:Y:S03]  /*7c00*/  S2UR UR20, SR_CTAID.Y ;  /* 0x00000000001479c3 */ /* 0x000ea60000002600 */
[----:B------:R-:W-:-:S13]  /*7c10*/  ISETP.NE.AND.EX P0, PT, RZ, UR5, PT, P0 ;  /* 0x00000005ff007c0c */ /* 0x000fda000bf05300 */
[----:B------:R-:W-:Y:S05]  /*7c20*/  @!P0 BRA `(.L_x_554) ;  /* 0x0000000000108947 */ /* 0x000fea0003800000 */
[----:B------:R-:W1:Y:S02]  /*7c30*/  LDC.64 R2, c[0x0][0x8d8] ;  /* 0x00023600ff027b82 */ /* 0x000e640000000a00 */
[----:B-1----:R-:W-:-:S05]  /*7c40*/  IMAD.WIDE R2, R7, 0x4, R2 ;  /* 0x0000000407027825 */ /* 0x002fca00078e0202 */
[----:B------:R1:W5:Y:S01]  /*7c50*/  LDG.E R5, desc[UR38][R2.64] ;  /* 0x0000002602057981 */ /* 0x000362000c1e1900 */
[----:B------:R-:W-:Y:S05]  /*7c60*/  BRA `(.L_x_555) ;  /* 0x00000000002c7947 */ /* 0x000fea0003800000 */
.L_x_554:
[----:B------:R-:W-:Y:S02]  /*7c70*/  ULDC.64 UR4, c[0x0][0x8d0] ;  /* 0x0002340000047ab9 */ /* 0x000fe40000000a00 */
[----:B------:R-:W-:-:S04]  /*7c80*/  ISETP.NE.U32.AND P0, PT, RZ, UR4, PT ;  /* 0x00000004ff007c0c */ /* 0x000fc8000bf05070 */
[----:B------:R-:W-:-:S13]  /*7c90*/  ISETP.NE.AND.EX P0, PT, RZ, UR5, PT, P0 ;  /* 0x00000005ff007c0c */ /* 0x000fda000bf05300 */
[----:B------:R-:W-:Y:S05]  /*7ca0*/  @!P0 BRA `(.L_x_556) ;  /* 0x0000000000188947 */ /* 0x000fea0003800000 */
[----:B------:R-:W1:Y:S02]  /*7cb0*/  LDC.64 R2, c[0x0][0x8d0] ;  /* 0x00023400ff027b82 */ /* 0x000e640000000a00 */
[----:B-1----:R-:W-:-:S05]  /*7cc0*/  IMAD.WIDE R2, R7, 0x4, R2 ;  /* 0x0000000407027825 */ /* 0x002fca00078e0202 */
[----:B------:R-:W3:Y:S04]  /*7cd0*/  LDG.E R5, desc[UR38][R2.64] ;  /* 0x0000002602057981 */ /* 0x000ee8000c1e1900 */
[----:B------:R-:W3:Y:S02]  /*7ce0*/  LDG.E R0, desc[UR38][R2.64+0x4] ;  /* 0x0000042602007981 */ /* 0x000ee4000c1e1900 */
[----:B---3--:R-:W-:Y:S01]  /*7cf0*/  IMAD.IADD R5, R0, 0x1, -R5 ;  /* 0x0000000100057824 */ /* 0x008fe200078e0a05 */
[----:B------:R-:W-:Y:S06]  /*7d00*/  BRA `(.L_x_555) ;  /* 0x0000000000047947 */ /* 0x000fec0003800000 */
.L_x_556:
[----:B------:R-:W3:Y:S02]  /*7d10*/  LDC R5, c[0x0][0x8bc] ;  /* 0x00022f00ff057b82 */ /* 0x000ee40000000800 */
.L_x_555:
[----:B------:R-:W4:Y:S01]  /*7d20*/  S2R R14, SR_CTAID.X ;  /* 0x00000000000e7919 */ /* 0x000f220000002500 */
[----:B------:R-:W-:Y:S02]  /*7d30*/  IMAD.MOV.U32 R0, RZ, RZ, 0x1 ;  /* 0x00000001ff007424 */ /* 0x000fe400078e00ff */
[----:B------:R-:W-:Y:S02]  /*7d40*/  IMAD.MOV.U32 R9, RZ, RZ, RZ ;  /* 0x000000ffff097224 */ /* 0x000fe400078e00ff */
[----:B----4-:R-:W-:-:S05]  /*7d50*/  IMAD.SHL.U32 R14, R14, 0x80, RZ ;  /* 0x000000800e0e7824 */ /* 0x010fca00078e00ff */
[----:B---3-5:R-:W-:-:S04]  /*7d60*/  ISETP.GE.AND P0, PT, R14, R5, PT ;  /* 0x000000050e00720c */ /* 0x028fc80003f06270 */
[----:B-1----:R-:W-:-:S04]  /*7d70*/  SEL R8, R7, 0xffffffff, !P0 ;  /* 0xffffffff07087807 */ /* 0x002fc80004000000 */
[----:B------:R-:W-:-:S13]  /*7d80*/  ISETP.GE.AND P0, PT, R8, RZ, PT ;  /* 0x000000ff0800720c */ /* 0x000fda0003f06270 */
[----:B------:R-:W-:Y:S05]  /*7d90*/  @!P0 BRA `(.L_x_557) ;  /* 0x0000001800848947 */ /* 0x000fea0003800000 */
[----:B------:R-:W1:Y:S08]  /*7da0*/  LDC.64 R10, c[0x0][0x770] ;  /* 0x0001dc00ff0a7b82 */ /* 0x000e700000000a00 */
[----:B------:R-:W3:Y:S08]  /*7db0*/  LDC.64 R6, c[0x0][0x770] ;  /* 0x0001dc00ff067b82 */ /* 0x000ef00000000a00 */
[----:B------:R-:W4:Y:S01]  /*7dc0*/  LDC.64 R4, c[0x0][0x778] ;  /* 0x0001de00ff047b82 */ /* 0x000f220000000a00 */
[----:B-1----:R-:W-:-:S07]  /*7dd0*/  ISETP.NE.U32.AND P1, PT, R10, RZ, PT ;  /* 0x000000ff0a00720c */ /* 0x002fce0003f25070 */
[----:B------:R-:W1:Y:S01]  /*7de0*/  LDC.64 R2, c[0x0][0x780] ;  /* 0x0001e000ff027b82 */ /* 0x000e620000000a00 */
[----:B------:R-:W-:Y:S01]  /*7df0*/  ISETP.NE.AND.EX P1, PT, R11, RZ, PT, P1 ;  /* 0x000000ff0b00720c */ /* 0x000fe20003f25310 */
[----:B---3--:R-:W-:Y:S01]  /*7e00*/  IMAD.WIDE R6, R8, 0x4, R6 ;  /* 0x0000000408067825 */ /* 0x008fe200078e0206 */
[----:B----4-:R-:W-:-:S11]  /*7e10*/  ISETP.NE.U32.AND P0, PT, R4, RZ, PT ;  /* 0x000000ff0400720c */ /* 0x010fd60003f05070 */
[----:B------:R-:W3:Y:S01]  /*7e20*/  @P1 LDG.E R9, desc[UR38][R6.64] ;  /* 0x0000002606091981 */ /* 0x000ee2000c1e1900 */
[----:B------:R-:W-:-:S03]  /*7e30*/  ISETP.NE.AND.EX P0, PT, R5, RZ, PT, P0 ;  /* 0x000000ff0500720c */ /* 0x000fc60003f05300 */
[----:B------:R-:W4:Y:S01]  /*7e40*/  @P1 LDG.E R15, desc[UR38][R6.64] ;  /* 0x00000026060f1981 */ /* 0x000f22000c1e1900 */
[----:B-1----:R-:W-:-:S04]  /*7e50*/  ISETP.NE.U32.AND P2, PT, R2, RZ, PT ;  /* 0x000000ff0200720c */ /* 0x002fc80003f45070 */
[----:B------:R-:W-:-:S05]  /*7e60*/  ISETP.NE.AND.EX P2, PT, R3, RZ, PT, P2 ;  /* 0x000000ff0300720c */ /* 0x000fca0003f45320 */
[----:B------:R-:W1:Y:S08]  /*7e70*/  @P0 LDC.64 R2, c[0x0][0x778] ;  /* 0x0001de00ff020b82 */ /* 0x000e700000000a00 */
[----:B------:R-:W2:Y:S01]  /*7e80*/  @P2 LDC.64 R12, c[0x0][0x780] ;  /* 0x0001e000ff0c2b82 */ /* 0x000ea20000000a00 */
[----:B------:R-:W-:Y:S01]  /*7e90*/  IMAD.MOV.U32 R5, RZ, RZ, RZ ;  /* 0x000000ffff057224 */ /* 0x000fe200078e00ff */
[----:B------:R-:W-:Y:S01]  /*7ea0*/  ULDC UR4, c[0x0][0x280] ;  /* 0x0000a00000047ab9 */ /* 0x000fe20000000800 */
[----:B-1----:R-:W-:-:S05]  /*7eb0*/  @P0 IMAD.WIDE R2, R8, 0x4, R2 ;  /* 0x0000000408020825 */ /* 0x002fca00078e0202 */
[----:B------:R2:W5:Y:S01]  /*7ec0*/  @P0 LDG.E R5, desc[UR38][R2.64] ;  /* 0x0000002602050981 */ /* 0x000562000c1e1900 */
[----:B------:R-:W-:Y:S02]  /*7ed0*/  IMAD.U32 R4, RZ, RZ, UR4 ;  /* 0x00000004ff047e24 */ /* 0x000fe4000f8e00ff */
[----:B--2---:R-:W-:Y:S01]  /*7ee0*/  @P2 IMAD.WIDE R2, R8, 0x4, R12 ;  /* 0x0000000408022825 */ /* 0x004fe200078e020c */
[----:B------:R-:W-:-:S04]  /*7ef0*/  VOTEU.ANY UP0, P1 ;  /* 0x00000000003f7886 */ /* 0x000fc80000800100 */
[----:B------:R1:W5:Y:S02]  /*7f00*/  @P2 LDG.E R4, desc[UR38][R2.64] ;  /* 0x0000002602042981 */ /* 0x000364000c1e1900 */
[----:B-1----:R-:W-:Y:S01]  /*7f10*/  CS2R R2, SRZ ;  /* 0x0000000000027805 */ /* 0x002fe2000001ff00 */
[----:B---3--:R-:W-:-:S05]  /*7f20*/  @P1 IMAD R9, R8, 0x80, R9 ;  /* 0x0000008008091824 */ /* 0x008fca00078e0209 */
[----:B------:R-:W-:-:S04]  /*7f30*/  @P1 SHF.R.S32.HI R12, RZ, 0x1f, R9 ;  /* 0x0000001fff0c1819 */ /* 0x000fc80000011409 */
[----:B------:R-:W-:-:S04]  /*7f40*/  @P1 LEA.HI R12, R12, R9, RZ, 0x7 ;  /* 0x000000090c0c1211 */ /* 0x000fc800078f38ff */
[----:B------:R-:W-:Y:S02]  /*7f50*/  @P1 LOP3.LUT R12, R12, 0xffffff80, RZ, 0xc0, !PT ;  /* 0xffffff800c0c1812 */ /* 0x000fe400078ec0ff */
[----:B----4-:R-:W-:Y:S02]  /*7f60*/  @P1 R2UR UR4, R15 ;  /* 0x000000000f0412ca */ /* 0x010fe400000e0000 */
[--C-:B------:R-:W-:Y:S01]  /*7f70*/  @P1 SHF.R.S32.HI R9, RZ, 0x1f, R12.reuse ;  /* 0x0000001fff091819 */ /* 0x100fe2000001140c */
[----:B------:R-:W-:-:S04]  /*7f80*/  @P1 IMAD.MOV.U32 R2, RZ, RZ, R12 ;  /* 0x000000ffff021224 */ /* 0x000fc800078e000c */
[----:B------:R-:W-:Y:S01]  /*7f90*/  @P1 IMAD.MOV.U32 R3, RZ, RZ, R9 ;  /* 0x000000ffff031224 */ /* 0x000fe200078e0009 */
[----:B------:R-:W-:Y:S07]  /*7fa0*/  @P2 BRA `(.L_x_558) ;  /* 0x0000000000102947 */ /* 0x000fee0003800000 */
[----:B------:R-:W-:Y:S05]  /*7fb0*/  @!P1 BRA `(.L_x_558) ;  /* 0x00000000000c9947 */ /* 0x000fea0003800000 */
[----:B------:R-:W2:Y:S04]  /*7fc0*/  LDG.E R9, desc[UR38][R6.64] ;  /* 0x0000002606097981 */ /* 0x000ea8000c1e1900 */
[----:B-----5:R-:W2:Y:S02]  /*7fd0*/  LDG.E R4, desc[UR38][R6.64+0x4] ;  /* 0x0000042606047981 */ /* 0x020ea4000c1e1900 */
[----:B--2---:R-:W-:-:S07]  /*7fe0*/  IMAD.IADD R4, R4, 0x1, -R9 ;  /* 0x0000000104047824 */ /* 0x004fce00078e0a09 */
.L_x_558:
[----:B-----5:R-:W-:Y:S01]  /*7ff0*/  ISETP.GE.AND P1, PT, R4, 0x1, PT ;  /* 0x000000010400780c */ /* 0x020fe20003f26270 */
[----:B------:R-:W-:Y:S01]  /*8000*/  UMOV UR27, URZ ;  /* 0x0000003f001b7c82 */ /* 0x000fe20008000000 */
[----:B------:R-:W-:Y:S01]  /*8010*/  @UP0 UMOV UR27, UR4 ;  /* 0x00000004001b0c82 */ /* 0x000fe20008000000 */
[----:B------:R-:W-:-:S10]  /*8020*/  IMAD.MOV.U32 R9, RZ, RZ, RZ ;  /* 0x000000ffff097224 */ /* 0x000fd400078e00ff */
[----:B------:R-:W-:Y:S05]  /*8030*/  @!P1 BRA `(.L_x_557) ;  /* 0x0000001400dc9947 */ /* 0x000fea0003800000 */
[----:B------:R-:W1:Y:S01]  /*8040*/  S2R R9, SR_CTAID.Y ;  /* 0x0000000000097919 */ /* 0x000e620000002600 */
[----:B------:R-:W2:Y:S01]  /*8050*/  LDC.64 R12, c[0x0][0x718] ;  /* 0x0001c600ff0c7b82 */ /* 0x000ea20000000a00 */
[----:B------:R-:W-:Y:S01]  /*8060*/  ISETP.NE.U32.AND P1, PT, R10, RZ, PT ;  /* 0x000000ff0a00720c */ /* 0x000fe20003f25070 */
[----:B------:R-:W-:Y:S01]  /*8070*/  IMAD.MOV.U32 R7, RZ, RZ, R3 ;  /* 0x000000ffff077224 */ /* 0x000fe200078e0003 */
[----:B------:R-:W-:Y:S01]  /*8080*/  R2UR UR13, R8 ;  /* 0x00000000080d72ca */ /* 0x000fe200000e0000 */
[----:B------:R-:W-:Y:S01]  /*8090*/  ULDC UR4, c[0x0][0x2e8] ;  /* 0x0000ba0000047ab9 */ /* 0x000fe20000000800 */
[----:B------:R-:W-:Y:S01]  /*80a0*/  ISETP.NE.AND.EX P1, PT, R11, RZ, PT, P1 ;  /* 0x000000ff0b00720c */ /* 0x000fe20003f25310 */
[----:B------:R-:W-:Y:S01]  /*80b0*/  VOTEU.ANY UP1, P0 ;  /* 0x00000000003f7886 */ /* 0x000fe20000020100 */
[----:B------:R-:W-:Y:S01]  /*80c0*/  SHF.R.S32.HI R8, RZ, 0x1f, R8 ;  /* 0x0000001fff087819 */ /* 0x000fe20000011408 */
[----:B------:R-:W3:Y:S01]  /*80d0*/  LDC.64 R10, c[0x0][0x720] ;  /* 0x0001c800ff0a7b82 */ /* 0x000ee20000000a00 */
[----:B------:R-:W-:-:S02]  /*80e0*/  R2UR UR11, R14 ;  /* 0x000000000e0b72ca */ /* 0x000fc400000e0000 */
[----:B------:R-:W-:Y:S02]  /*80f0*/  ELECT P0, URZ, PT ;  /* 0x00000000003f782f */ /* 0x000fe40003800000 */
[----:B------:R-:W-:Y:S01]  /*8100*/  SEL R8, R8, RZ, !P1 ;  /* 0x000000ff08087207 */ /* 0x000fe20004800000 */
[----:B------:R-:W-:Y:S01]  /*8110*/  UMOV UR12, UR20 ;  /* 0x00000014000c7c82 */ /* 0x000fe20008000000 */
[----:B------:R-:W-:Y:S01]  /*8120*/  R2UR UR8, R5 ;  /* 0x00000000050872ca */ /* 0x000fe200000e0000 */
[----:B------:R-:W-:Y:S02]  /*8130*/  BSSY B0, `(.L_x_557) ;  /* 0x0000167000007945 */ /* 0x000fe40003800000 */
[----:B------:R-:W-:Y:S01]  /*8140*/  VOTEU.ANY UP0, P1 ;  /* 0x00000000003f7886 */ /* 0x000fe20000800100 */
[----:B------:R-:W-:Y:S02]  /*8150*/  USEL UR21, UR13, URZ, !UP0 ;  /* 0x0000003f0d157287 */ /* 0x000fe4000c000000 */
[----:B------:R-:W-:-:S02]  /*8160*/  UISETP.NE.AND UP0, UPT, UR4, 0x1, UPT ;  /* 0x000000010400788c */ /* 0x000fc4000bf05270 */
[----:B------:R-:W-:-:S05]  /*8170*/  USEL UR13, UR13, URZ, !UP1 ;  /* 0x0000003f0d0d7287 */ /* 0x000fca000c800000 */
[----:B------:R-:W-:Y:S01]  /*8180*/  UIADD3 UR11, UR11, UR8, URZ ;  /* 0x000000080b0b7290 */ /* 0x000fe2000fffe03f */
[----:B-1----:R-:W-:-:S03]  /*8190*/  SHF.R.S32.HI R9, RZ, 0x1f, R9 ;  /* 0x0000001fff097819 */ /* 0x002fc60000011409 */
[----:B------:R-:W-:Y:S01]  /*81a0*/  @UP0 ULDC UR6, c[0x0][0x2ec] ;  /* 0x0000bb0000060ab9 */ /* 0x000fe20000000800 */
[----:B------:R-:W-:Y:S01]  /*81b0*/  @UP0 ULDC UR8, c[0x0][0x2f0] ;  /* 0x0000bc0000080ab9 */ /* 0x000fe20000000800 */
[----:B------:R-:W-:Y:S01]  /*81c0*/  UIMAD.WIDE.U32 UR6, UR20, UR6, URZ ;  /* 0x00000006140672a5 */ /* 0x000fe2000f8e003f */
[----:B--2---:R-:W-:-:S03]  /*81d0*/  IMAD R6, R9, R12, RZ ;  /* 0x0000000c09067224 */ /* 0x004fc600078e02ff */
[----:B------:R-:W-:Y:S01]  /*81e0*/  @UP0 USHF.R.U32.HI UR12, URZ, UR8, UR7 ;  /* 0x000000083f0c0299 */ /* 0x000fe20008011607 */
[----:B------:R-:W-:Y:S02]  /*81f0*/  IMAD R13, R13, UR20, R6 ;  /* 0x000000140d0d7c24 */ /* 0x000fe4000f8e0206 */
[----:B------:R-:W-:-:S04]  /*8200*/  IMAD.MOV.U32 R6, RZ, RZ, R2 ;  /* 0x000000ffff067224 */ /* 0x000fc800078e0002 */
[----:B------:R-:W-:-:S04]  /*8210*/  IMAD.WIDE.U32 R2, R12, UR20, R6 ;  /* 0x000000140c027c25 */ /* 0x000fc8000f8e0006 */
[----:B---3--:R-:W-:Y:S02]  /*8220*/  IMAD R12, R8, R10, RZ ;  /* 0x0000000a080c7224 */ /* 0x008fe400078e02ff */
[----:B------:R-:W-:Y:S02]  /*8230*/  IMAD.IADD R3, R3, 0x1, R13 ;  /* 0x0000000103037824 */ /* 0x000fe400078e020d */
[----:B------:R-:W-:Y:S02]  /*8240*/  IMAD R15, R11, UR21, R12 ;  /* 0x000000150b0f7c24 */ /* 0x000fe4000f8e020c */
[----:B------:R-:W1:Y:S01]  /*8250*/  LDC.64 R12, c[0x0][0x700] ;  /* 0x0001c000ff0c7b82 */ /* 0x000e620000000a00 */
[----:B------:R-:W-:-:S04]  /*8260*/  IMAD.WIDE.U32 R2, R10, UR21, R2 ;  /* 0x000000150a027c25 */ /* 0x000fc8000f8e0002 */
[----:B------:R-:W-:-:S03]  /*8270*/  IMAD.IADD R3, R3, 0x1, R15 ;  /* 0x0000000103037824 */ /* 0x000fc600078e020f */
[----:B------:R-:W2:Y:S01]  /*8280*/  LDC.64 R10, c[0x0][0x730] ;  /* 0x0001cc00ff0a7b82 */ /* 0x000ea20000000a00 */
[----:B-1----:R-:W-:-:S04]  /*8290*/  LEA R12, P1, R2, R12, 0x2 ;  /* 0x0000000c020c7211 */ /* 0x002fc800078210ff */
[----:B------:R-:W-:Y:S02]  /*82a0*/  LEA.HI.X R13, R2, R13, R3, 0x2, P1 ;  /* 0x0000000d020d7211 */ /* 0x000fe400008f1403 */
[----:B------:R-:W-:Y:S01]  /*82b0*/  R2UR UR4, R12 ;  /* 0x000000000c0472ca */ /* 0x000fe200000e0000 */
[----:B--2---:R-:W-:Y:S01]  /*82c0*/  IMAD R2, R9, R10, RZ ;  /* 0x0000000a09027224 */ /* 0x004fe200078e02ff */
[----:B------:R-:W-:Y:S01]  /*82d0*/  R2UR UR5, R13 ;  /* 0x000000000d0572ca */ /* 0x000fe200000e0000 */
[----:B------:R-:W-:-:S04]  /*82e0*/  IMAD.WIDE.U32 R6, R10, UR20, R6 ;  /* 0x000000140a067c25 */ /* 0x000fc8000f8e0006 */
[----:B------:R-:W-:Y:S02]  /*82f0*/  IMAD R11, R11, UR20, R2 ;  /* 0x000000140b0b7c24 */ /* 0x000fe4000f8e0202 */
[----:B------:R-:W1:Y:S01]  /*8300*/  LDC.64 R2, c[0x0][0x738] ;  /* 0x0001ce00ff027b82 */ /* 0x000e620000000a00 */
[----:B------:R-:W-:Y:S02]  /*8310*/  IMAD.MOV.U32 R9, RZ, RZ, RZ ;  /* 0x000000ffff097224 */ /* 0x000fe400078e00ff */
[----:B------:R-:W-:Y:S02]  /*8320*/  IMAD.IADD R7, R7, 0x1, R11 ;  /* 0x0000000107077824 */ /* 0x000fe400078e020b */
[----:B-1----:R-:W-:Y:S02]  /*8330*/  IMAD R8, R8, R2, RZ ;  /* 0x0000000208087224 */ /* 0x002fe400078e02ff */
[----:B------:R-:W-:-:S04]  /*8340*/  IMAD.WIDE.U32 R6, R2, UR21, R6 ;  /* 0x0000001502067c25 */ /* 0x000fc8000f8e0006 */
[----:B------:R-:W-:Y:S01]  /*8350*/  IMAD R11, R3, UR21, R8 ;  /* 0x00000015030b7c24 */ /* 0x000fe2000f8e0208 */
[----:B------:R-:W-:Y:S06]  /*8360*/  @!P0 BRA `(.L_x_559) ;  /* 0x00000014000c8947 */ /* 0x000fec0003800000 */
[----:B------:R-:W1:Y:S01]  /*8370*/  S2R R3, SR_CgaCtaId ;  /* 0x0000000000037919 */ /* 0x000e620000008800 */
[----:B------:R-:W-:Y:S01]  /*8380*/  MOV R12, 0x400 ;  /* 0x00000400000c7802 */ /* 0x000fe20000000f00 */
[----:B------:R-:W2:Y:S03]  /*8390*/  S2R R16, SR_TID.X ;  /* 0x0000000000107919 */ /* 0x000ea60000002100 */
[----:B-1----:R-:W-:Y:S01]  /*83a0*/  LEA R12, R3, R12, 0x18 ;  /* 0x0000000c030c7211 */ /* 0x002fe200078ec0ff */
[----:B------:R-:W-:Y:S01]  /*83b0*/  IMAD.MOV.U32 R3, RZ, RZ, 0x1 ;  /* 0x00000001ff037424 */ /* 0x000fe200078e00ff */
[----:B--2---:R-:W-:-:S04]  /*83c0*/  LOP3.LUT R16, R16, 0x7f, RZ, 0xc0, !PT ;  /* 0x0000007f10107812 */ /* 0x004fc800078ec0ff */
[----:B------:R-:W-:Y:S02]  /*83d0*/  SHF.L.U32 R3, R3, 0x1f, RZ ;  /* 0x0000001f03037819 */ /* 0x000fe400000006ff */
[----:B------:R-:W-:Y:S02]  /*83e0*/  ISETP.NE.AND P0, PT, R16, RZ, PT ;  /* 0x000000ff1000720c */ /* 0x000fe40003f05270 */
[----:B------:R-:W1:Y:S02]  /*83f0*/  SYNCS.PHASECHK.TRANS64.TRYWAIT P1, [R12+URZ+0x30c20], R3 ;  /* 0x030c20030c0075a7 */ /* 0x000e64000802017f */
[----:B-1----:R-:W-:Y:S09]  /*8400*/  @!P1 BRA `(.L_x_560) ;  /* 0x0000001400dc9947 */ /* 0x002ff20003800000 */
.L_x_588:
[----:B------:R-:W-:Y:S02]  /*8410*/  IMAD.IADD R11, R7, 0x1, R11 ;  /* 0x00000001070b7824 */ /* 0x000fe400078e020b */
        /* <DEDUP_REMOVED lines=8> */
.L_x_561:
[----:B-1----:R-:W1:Y:S01]  /*84a0*/  LDC.64 R2, c[0x0][0x198] ;  /* 0x00006600ff027b82 */ /* 0x002e620000000a00 */
[----:B------:R-:W-:Y:S01]  /*84b0*/  R2UR UR8, R12 ;  /* 0x000000000c0872ca */ /* 0x000fe200000e0000 */
[----:B------:R-:W-:Y:S01]  /*84c0*/  UMOV UR14, 0x0 ;  /* 0x00000000000e7882 */ /* 0x000fe20000000000 */
[----:B------:R-:W-:Y:S01]  /*84d0*/  UMOV UR15, 0x14f00000 ;  /* 0x14f00000000f7882 */ /* 0x000fe20000000000 */
[----:B------:R-:W-:Y:S01]  /*84e0*/  UMOV UR26, URZ ;  /* 0x0000003f001a7c82 */ /* 0x000fe20008000000 */
[----:B------:R-:W-:Y:S01]  /*84f0*/  UMOV UR28, UR20 ;  /* 0x00000014001c7c82 */ /* 0x000fe20008000000 */
[----:B------:R-:W-:Y:S01]  /*8500*/  UMOV UR29, UR21 ;  /* 0x00000015001d7c82 */ /* 0x000fe20008000000 */
[----:B------:R-:W-:Y:S01]  /*8510*/  IMAD.MOV.U32 R5, RZ, RZ, 0x8000 ;  /* 0x00008000ff057424 */ /* 0x000fe200078e00ff */
[----:B------:R-:W-:Y:S01]  /*8520*/  UMOV UR22, 0x20 ;  /* 0x0000002000167882 */ /* 0x000fe20000000000 */
[----:B------:R-:W-:Y:S01]  /*8530*/  UMOV UR16, 0x0 ;  /* 0x0000000000107882 */ /* 0x000fe20000000000 */
[----:B------:R-:W-:Y:S01]  /*8540*/  UMOV UR17, 0x10000000 ;  /* 0x1000000000117882 */ /* 0x000fe20000000000 */
[----:B------:R-:W-:Y:S01]  /*8550*/  UMOV UR10, UR26 ;  /* 0x0000001a000a7c82 */ /* 0x000fe20008000000 */
[----:B------:R-:W-:Y:S01]  /*8560*/  UMOV UR35, UR11 ;  /* 0x0000000b00237c82 */ /* 0x000fe20008000000 */
[----:B------:R-:W-:Y:S01]  /*8570*/  UMOV UR36, UR12 ;  /* 0x0000000c00247c82 */ /* 0x000fe20008000000 */
[----:B------:R-:W-:-:S02]  /*8580*/  UIADD3 UR24, UR8, 0x10000, URZ ;  /* 0x0001000008187890 */ /* 0x000fc4000fffe03f */
[----:B------:R-:W-:Y:S02]  /*8590*/  UIADD3 UR25, UR8, 0x30c10, URZ ;  /* 0x00030c1008197890 */ /* 0x000fe4000fffe03f */
[----:B------:R-:W-:Y:S02]  /*85a0*/  UIADD3 UR18, UR8, 0x20000, URZ ;  /* 0x0002000008127890 */ /* 0x000fe4000fffe03f */
[----:B------:R-:W-:Y:S02]  /*85b0*/  UIADD3 UR9, UR8, 0x30c00, URZ ;  /* 0x00030c0008097890 */ /* 0x000fe4000fffe03f */
[----:B------:R-:W-:Y:S01]  /*85c0*/  UIADD3 UR32, UR8, 0x4000, URZ ;  /* 0x0000400008207890 */ /* 0x000fe2000fffe03f */
[----:B-1----:R-:W-:Y:S01]  /*85d0*/  IMAD.MOV.U32 R9, RZ, RZ, R2 ;  /* 0x000000ffff097224 */ /* 0x002fe200078e0002 */
[----:B------:R-:W-:Y:S01]  /*85e0*/  UMOV UR19, UR25 ;  /* 0x0000001900137c82 */ /* 0x000fe20008000000 */
[----:B------:R-:W-:Y:S01]  /*85f0*/  IMAD.MOV.U32 R8, RZ, RZ, R3 ;  /* 0x000000ffff087224 */ /* 0x000fe200078e0003 */
[----:B------:R-:W-:Y:S01]  /*8600*/  UMOV UR37, UR13 ;  /* 0x0000000d00257c82 */ /* 0x000fe20008000000 */
[----:B------:R-:W-:Y:S01]  /*8610*/  UMOV UR34, UR26 ;  /* 0x0000001a00227c82 */ /* 0x000fe20008000000 */
[----:B------:R-:W-:Y:S01]  /*8620*/  IADD3 R0, P1, R9, 0x2f0, RZ ;  /* 0x000002f009007810 */ /* 0x000fe20007f3e0ff */
[----:B------:R-:W-:-:S03]  /*8630*/  UMOV UR33, UR9 ;  /* 0x0000000900217c82 */ /* 0x000fc60008000000 */
[----:B------:R-:W-:Y:S02]  /*8640*/  R2UR UR30, R0 ;  /* 0x00000000001e72ca */ /* 0x000fe400000e0000 */
[----:B------:R-:W-:-:S04]  /*8650*/  IADD3 R0, P2, R9, 0x3f0, RZ ;  /* 0x000003f009007810 */ /* 0x000fc80007f5e0ff */
[----:B------:R-:W-:Y:S01]  /*8660*/  R2UR UR40, R0 ;  /* 0x00000000002872ca */ /* 0x000fe200000e0000 */
[----:B------:R-:W-:Y:S01]  /*8670*/  IMAD.X R0, RZ, RZ, R8, P1 ;  /* 0x000000ffff007224 */ /* 0x000fe200008e0608 */
[----:B------:R-:W-:-:S04]  /*8680*/  IADD3 R2, P1, R9, 0xf0, RZ ;  /* 0x000000f009027810 */ /* 0x000fc80007f3e0ff */
[----:B------:R-:W-:Y:S01]  /*8690*/  R2UR UR31, R0 ;  /* 0x00000000001f72ca */ /* 0x000fe200000e0000 */
[--C-:B------:R-:W-:Y:S01]  /*86a0*/  IMAD.X R3, RZ, RZ, R8.reuse, P1 ;  /* 0x000000ffff037224 */ /* 0x100fe200008e0608 */
[----:B------:R-:W-:Y:S01]  /*86b0*/  R2UR UR6, R2 ;  /* 0x00000000020672ca */ /* 0x000fe200000e0000 */
[----:B------:R-:W-:Y:S01]  /*86c0*/  IMAD.X R0, RZ, RZ, R8, P2 ;  /* 0x000000ffff007224 */ /* 0x000fe200010e0608 */
[----:B------:R-:W-:Y:S02]  /*86d0*/  ISETP.GE.AND P1, PT, R4, 0x81, PT ;  /* 0x000000810400780c */ /* 0x000fe40003f26270 */
[----:B------:R-:W-:Y:S02]  /*86e0*/  R2UR UR7, R3 ;  /* 0x00000000030772ca */ /* 0x000fe400000e0000 */
[----:B------:R-:W-:Y:S01]  /*86f0*/  R2UR UR41, R0 ;  /* 0x00000000002972ca */ /* 0x000fe200000e0000 */
[----:B------:R-:W-:-:S10]  /*8700*/  IMAD.MOV.U32 R0, RZ, RZ, RZ ;  /* 0x000000ffff007224 */ /* 0x000fd400078e00ff */
[----:B------:R1:W-:Y:S01]  /*8710*/  UTMALDG.4D [UR24], [UR6], desc[UR14] ;  /* 0x00000e18060075b4 */ /* 0x0003e20008019000 */
[----:B------:R1:W-:Y:S01]  /*8720*/  UBLKCP.S.G [UR18], [UR4], UR22 ;  /* 0x00000012040073ba */ /* 0x0003e20008000216 */
[----:B------:R2:W-:Y:S01]  /*8730*/  SYNCS.ARRIVE.TRANS64 RZ, [R12+URZ+0x30c00], R5 ;  /* 0x030c00050cff79a7 */ /* 0x0005e2000800003f */
[----:B------:R1:W-:Y:S01]  /*8740*/  UTMALDG.4D [UR8], [UR30], desc[UR16] ;  /* 0x000010081e0075b4 */ /* 0x0003e20008019000 */
[----:B--2---:R-:W-:Y:S01]  /*8750*/  IMAD.MOV.U32 R5, RZ, RZ, RZ ;  /* 0x000000ffff057224 */ /* 0x004fe200078e00ff */
[----:B------:R1:W-:Y:S02]  /*8760*/  UTMALDG.4D [UR32], [UR40], desc[UR16] ;  /* 0x00001020280075b4 */ /* 0x0003e40008019000 */
[----:B-1----:R-:W-:Y:S05]  /*8770*/  @!P1 BRA `(.L_x_562) ;  /* 0x0000000c00489947 */ /* 0x002fea0003800000 */
[----:B------:R-:W1:Y:S01]  /*8780*/  S2R R13, SR_TID.X ;  /* 0x00000000000d7919 */ /* 0x000e620000002100 */
[C---:B------:R-:W-:Y:S01]  /*8790*/  VIADD R0, R4.reuse, 0x7f ;  /* 0x0000007f04007836 */ /* 0x040fe20000000000 */
[----:B------:R-:W-:Y:S01]  /*87a0*/  ISETP.GE.AND P1, PT, R4, 0x101, PT ;  /* 0x000001010400780c */ /* 0x000fe20003f26270 */
[----:B------:R-:W-:Y:S02]  /*87b0*/  IMAD.MOV.U32 R10, RZ, RZ, 0x1 ;  /* 0x00000001ff0a7424 */ /* 0x000fe400078e00ff */
[----:B------:R-:W-:Y:S01]  /*87c0*/  IMAD.MOV.U32 R19, RZ, RZ, RZ ;  /* 0x000000ffff137224 */ /* 0x000fe200078e00ff */
[----:B------:R-:W-:-:S04]  /*87d0*/  SHF.R.S32.HI R5, RZ, 0x1f, R0 ;  /* 0x0000001fff057819 */ /* 0x000fc80000011400 */
[----:B------:R-:W-:Y:S01]  /*87e0*/  LEA.HI R5, R5, R0, RZ, 0x7 ;  /* 0x0000000005057211 */ /* 0x000fe200078f38ff */
[----:B------:R-:W-:-:S03]  /*87f0*/  IMAD.MOV.U32 R0, RZ, RZ, RZ ;  /* 0x000000ffff007224 */ /* 0x000fc600078e00ff */
[----:B------:R-:W-:-:S04]  /*8800*/  LEA.HI.SX32 R5, R5, 0xffffffff, 0x19 ;  /* 0xffffffff05057811 */ /* 0x000fc800078fcaff */
[----:B------:R-:W-:Y:S01]  /*8810*/  VIMNMX R17, R5, 0x1, !PT ;  /* 0x0000000105117848 */ /* 0x000fe20007fe0100 */
[----:B------:R-:W-:-:S03]  /*8820*/  IMAD.MOV.U32 R5, RZ, RZ, RZ ;  /* 0x000000ffff057224 */ /* 0x000fc600078e00ff */
[----:B------:R-:W-:Y:S02]  /*8830*/  LOP3.LUT R18, R17, 0x1, RZ, 0xc0, !PT ;  /* 0x0000000111127812 */ /* 0x000fe400078ec0ff */
[----:B-1----:R-:W-:Y:S01]  /*8840*/  LOP3.LUT R20, R13, 0x1f, RZ, 0xc0, !PT ;  /* 0x0000001f0d147812 */ /* 0x002fe200078ec0ff */
[----:B------:R-:W-:Y:S06]  /*8850*/  @!P1 BRA `(.L_x_563) ;  /* 0x0000000800109947 */ /* 0x000fec0003800000 */
[----:B------:R-:W-:Y:S02]  /*8860*/  IMAD.IADD R17, R17, 0x1, -R18 ;  /* 0x0000000111117824 */ /* 0x000fe400078e0a12 */
[----:B------:R-:W-:Y:S02]  /*8870*/  IMAD.MOV.U32 R19, RZ, RZ, RZ ;  /* 0x000000ffff137224 */ /* 0x000fe400078e00ff */
[----:B------:R-:W-:-:S07]  /*8880*/  IMAD.MOV.U32 R10, RZ, RZ, 0x1 ;  /* 0x00000001ff0a7424 */ /* 0x000fce00078e00ff */
.L_x_572:
[----:B------:R-:W-:-:S04]  /*8890*/  SHF.L.U32 R21, R10, 0x1f, RZ ;  /* 0x0000001f0a157819 */ /* 0x000fc800000006ff */
[----:B-1----:R-:W1:Y:S02]  /*88a0*/  SYNCS.PHASECHK.TRANS64.TRYWAIT P1, [R12+URZ+0x30c40], R21 ;  /* 0x030c40150c0075a7 */ /* 0x002e64000802017f */
[----:B-12--5:R-:W-:Y:S05]  /*88b0*/  @!P1 BRA `(.L_x_564) ;  /* 0x0000001000c49947 */ /* 0x026fea0003800000 */
.L_x_589:
[----:B------:R-:W-:Y:S05]  /*88c0*/  @P0 BRA `(.L_x_565) ;  /* 0x0000000000140947 */ /* 0x000fea0003800000 */
[----:B------:R-:W-:Y:S01]  /*88d0*/  ISETP.NE.AND P1, PT, R20, RZ, PT ;  /* 0x000000ff1400720c */ /* 0x000fe20003f25270 */
[----:B------:R-:W-:-:S04]  /*88e0*/  IMAD.MOV.U32 R3, RZ, RZ, 0x4200 ;  /* 0x00004200ff037424 */ /* 0x000fc800078e00ff */
[----:B------:R2:W-:Y:S08]  /*88f0*/  SYNCS.ARRIVE.TRANS64 RZ, [R12+URZ+0x30c30], R3 ;  /* 0x030c30030cff79a7 */ /* 0x0005f0000800003f */
[----:B------:R-:W-:Y:S05]  /*8900*/  @!P1 BRA `(.L_x_565) ;  /* 0x0000000000049947 */ /* 0x000fea0003800000 */
[----:B------:R-:W-:Y:S01]  /*8910*/  BPT.TRAP 0x1 ;  /* 0x000000040000795c */ /* 0x000fe20000300000 */
.L_x_565:
[----:B------:R-:W2:Y:S01]  /*8920*/  LDC.64 R14, c[0x0][0x728] ;  /* 0x0001ca00ff0e7b82 */ /* 0x000ea20000000a00 */
[----:B------:R-:W-:Y:S01]  /*8930*/  IMAD.SHL.U32 R16, R19, 0x80, RZ ;  /* 0x0000008013107824 */ /* 0x000fe200078e00ff */
[----:B------:R-:W-:Y:S01]  /*8940*/  R2UR UR6, R12 ;  /* 0x000000000c0672ca */ /* 0x000fe200000e0000 */
[----:B------:R-:W-:Y:S01]  /*8950*/  UMOV UR22, 0x0 ;  /* 0x0000000000167882 */ /* 0x000fe20000000000 */
[----:B------:R-:W-:Y:S01]  /*8960*/  UMOV UR23, 0x14f00000 ;  /* 0x14f0000000177882 */ /* 0x000fe20000000000 */
[----:B------:R-:W-:Y:S01]  /*8970*/  UMOV UR18, URZ ;  /* 0x0000003f00127c82 */ /* 0x000fe20008000000 */
[C---:B------:R-:W-:Y:S01]  /*8980*/  IADD3 R2, P1, R16.reuse, R6, RZ ;  /* 0x0000000610027210 */ /* 0x040fe20007f3e0ff */
[----:B------:R-:W-:Y:S01]  /*8990*/  UMOV UR10, 0x20 ;  /* 0x00000020000a7882 */ /* 0x000fe20000000000 */
[----:B------:R-:W3:Y:S01]  /*89a0*/  LDC.64 R4, c[0x0][0x198] ;  /* 0x00006600ff047b82 */ /* 0x000ee20000000a00 */
[----:B------:R-:W-:-:S06]  /*89b0*/  R2UR UR19, R16 ;  /* 0x00000000101372ca */ /* 0x000fcc00000e0000 */
[----:B------:R-:W-:Y:S02]  /*89c0*/  UIADD3 UR16, UR6, 0x18000, URZ ;  /* 0x0001800006107890 */ /* 0x000fe4000fffe03f */
[----:B------:R-:W-:Y:S02]  /*89d0*/  UIADD3 UR17, UR6, 0x30c30, URZ ;  /* 0x00030c3006117890 */ /* 0x000fe4000fffe03f */
[----:B------:R-:W-:-:S03]  /*89e0*/  UIADD3 UR6, UR6, 0x20400, URZ ;  /* 0x0002040006067890 */ /* 0x000fc6000fffe03f */
[----:B------:R-:W-:Y:S01]  /*89f0*/  UIADD3 UR19, UR19, UR27, URZ ;  /* 0x0000001b13137290 */ /* 0x000fe2000fffe03f */
[----:B--2---:R-:W-:Y:S01]  /*8a00*/  LEA R3, P2, R2, R14, 0x2 ;  /* 0x0000000e02037211 */ /* 0x004fe200078410ff */
[----:B------:R-:W-:-:S03]  /*8a10*/  UMOV UR7, UR17 ;  /* 0x0000001100077c82 */ /* 0x000fc60008000000 */
[----:B------:R-:W-:Y:S02]  /*8a20*/  R2UR UR8, R3 ;  /* 0x00000000030872ca */ /* 0x000fe400000e0000 */
[----:B------:R-:W-:Y:S01]  /*8a30*/  LEA.HI.X.SX32 R3, R16, R11, 0x1, P1 ;  /* 0x0000000b10037211 */ /* 0x000fe200008f0eff */
[----:B---3--:R-:W-:Y:S02]  /*8a40*/  IMAD.MOV.U32 R9, RZ, RZ, R4 ;  /* 0x000000ffff097224 */ /* 0x008fe400078e0004 */
[----:B------:R-:W-:Y:S01]  /*8a50*/  IMAD.MOV.U32 R8, RZ, RZ, R5 ;  /* 0x000000ffff087224 */ /* 0x000fe200078e0005 */
[----:B------:R-:W-:Y:S02]  /*8a60*/  LEA.HI.X R2, R2, R15, R3, 0x2, P2 ;  /* 0x0000000f02027211 */ /* 0x000fe400010f1403 */
[----:B------:R-:W-:Y:S02]  /*8a70*/  IADD3 R4, P1, R9, 0x1f0, RZ ;  /* 0x000001f009047810 */ /* 0x000fe40007f3e0ff */
[----:B------:R-:W-:-:S02]  /*8a80*/  R2UR UR9, R2 ;  /* 0x00000000020972ca */ /* 0x000fc400000e0000 */
[----:B------:R-:W-:Y:S01]  /*8a90*/  R2UR UR14, R4 ;  /* 0x00000000040e72ca */ /* 0x000fe200000e0000 */
[----:B------:R-:W-:-:S05]  /*8aa0*/  IMAD.X R5, RZ, RZ, R8, P1 ;  /* 0x000000ffff057224 */ /* 0x000fca00008e0608 */
[----:B------:R-:W-:-:S13]  /*8ab0*/  R2UR UR15, R5 ;  /* 0x00000000050f72ca */ /* 0x000fda00000e0000 */
[----:B------:R2:W-:Y:S01]  /*8ac0*/  UTMALDG.4D [UR16], [UR14], desc[UR22] ;  /* 0x000016100e0075b4 */ /* 0x0005e20008019000 */
[----:B------:R2:W-:Y:S01]  /*8ad0*/  UBLKCP.S.G [UR6], [UR8], UR10 ;  /* 0x00000006080073ba */ /* 0x0005e2000800020a */
[----:B------:R-:W3:Y:S02]  /*8ae0*/  SYNCS.PHASECHK.TRANS64.TRYWAIT P1, [R12+URZ+0x30c28], R21 ;  /* 0x030c28150c0075a7 */ /* 0x000ee4000802017f */
[----:B--23--:R-:W-:Y:S05]  /*8af0*/  @!P1 BRA `(.L_x_566) ;  /* 0x0000001000489947 */ /* 0x00cfea0003800000 */
.L_x_590:
[----:B------:R-:W-:Y:S05]  /*8b00*/  @P0 BRA `(.L_x_567) ;  /* 0x0000000000140947 */ /* 0x000fea0003800000 */
[----:B------:R-:W-:Y:S01]  /*8b10*/  ISETP.NE.AND P1, PT, R20, RZ, PT ;  /* 0x000000ff1400720c */ /* 0x000fe20003f25270 */
[----:B------:R-:W-:-:S04]  /*8b20*/  IMAD.MOV.U32 R2, RZ, RZ, 0x4200 ;  /* 0x00004200ff027424 */ /* 0x000fc800078e00ff */
[----:B------:R3:W-:Y:S08]  /*8b30*/  SYNCS.ARRIVE.TRANS64 RZ, [R12+URZ+0x30c18], R2 ;  /* 0x030c18020cff79a7 */ /* 0x0007f0000800003f */
[----:B------:R-:W-:Y:S05]  /*8b40*/  @!P1 BRA `(.L_x_567) ;  /* 0x0000000000049947 */ /* 0x000fea0003800000 */
[----:B------:R-:W-:Y:S01]  /*8b50*/  BPT.TRAP 0x1 ;  /* 0x000000040000795c */ /* 0x000fe20000300000 */
.L_x_567:
[----:B------:R-:W-:Y:S01]  /*8b60*/  VIADD R16, R16, 0x80 ;  /* 0x0000008010107836 */ /* 0x000fe20000000000 */
[----:B------:R-:W-:Y:S01]  /*8b70*/  R2UR UR17, R12 ;  /* 0x000000000c1172ca */ /* 0x000fe200000e0000 */
[----:B------:R-:W-:Y:S01]  /*8b80*/  UMOV UR22, 0x0 ;  /* 0x0000000000167882 */ /* 0x000fe20000000000 */
[----:B---3--:R-:W-:Y:S01]  /*8b90*/  IADD3 R2, P1, R9, 0xf0, RZ ;  /* 0x000000f009027810 */ /* 0x008fe20007f3e0ff */
[C---:B------:R-:W-:Y:S01]  /*8ba0*/  VIADD R13, R16.reuse, UR27 ;  /* 0x0000001b100d7c36 */ /* 0x040fe20008000000 */
[----:B------:R-:W-:Y:S01]  /*8bb0*/  R2UR UR6, R16 ;  /* 0x00000000100672ca */ /* 0x000fe200000e0000 */
[----:B------:R-:W-:Y:S01]  /*8bc0*/  UMOV UR23, 0x14f00000 ;  /* 0x14f0000000177882 */ /* 0x000fe20000000000 */
[----:B------:R-:W-:Y:S01]  /*8bd0*/  R2UR UR14, R2 ;  /* 0x00000000020e72ca */ /* 0x000fe200000e0000 */
[----:B------:R-:W-:Y:S01]  /*8be0*/  IMAD.X R3, RZ, RZ, R8, P1 ;  /* 0x000000ffff037224 */ /* 0x000fe200008e0608 */
[----:B------:R-:W-:Y:S01]  /*8bf0*/  R2UR UR19, R13 ;  /* 0x000000000d1372ca */ /* 0x000fe200000e0000 */
[----:B------:R-:W-:Y:S01]  /*8c00*/  UMOV UR18, URZ ;  /* 0x0000003f00127c82 */ /* 0x000fe20008000000 */
[----:B------:R-:W-:-:S02]  /*8c10*/  UMOV UR10, 0x20 ;  /* 0x00000020000a7882 */ /* 0x000fc40000000000 */
        /* <DEDUP_REMOVED lines=10> */
.L_x_591:
[----:B-123--:R-:W-:Y:S01]  /*8cc0*/  SHF.R.S32.HI R21, RZ, 0x1f, R16 ;  /* 0x0000001fff157819 */ /* 0x00efe20000011410 */
[----:B------:R-:W-:Y:S06]  /*8cd0*/  @P0 BRA `(.L_x_569) ;  /* 0x00000000001c0947 */ /* 0x000fec0003800000 */
[----:B------:R1:W-:Y:S02]  /*8ce0*/  STL [R1+0x14], R0 ;  /* 0x0000140001007387 */ /* 0x0003e40000100800 */
[----:B-1----:R-:W-:-:S04]  /*8cf0*/  IMAD.MOV.U32 R0, RZ, RZ, 0x4200 ;  /* 0x00004200ff007424 */ /* 0x002fc800078e00ff */
[----:B------:R1:W-:Y:S02]  /*8d00*/  SYNCS.ARRIVE.TRANS64 RZ, [R12+URZ+0x30c38], R0 ;  /* 0x030c38000cff79a7 */ /* 0x0003e4000800003f */
[----:B-1----:R1:W5:Y:S01]  /*8d10*/  LDL.LU R0, [R1+0x14] ;  /* 0x0000140001007983 */ /* 0x0023620000300800 */
[----:B------:R-:W-:-:S13]  /*8d20*/  ISETP.NE.AND P1, PT, R20, RZ, PT ;  /* 0x000000ff1400720c */ /* 0x000fda0003f25270 */
[----:B-1----:R-:W-:Y:S05]  /*8d30*/  @!P1 BRA `(.L_x_569) ;  /* 0x0000000000049947 */ /* 0x002fea0003800000 */
[----:B------:R-:W-:Y:S01]  /*8d40*/  BPT.TRAP 0x1 ;  /* 0x000000040000795c */ /* 0x000fe20000300000 */
.L_x_569:
[----:B------:R-:W-:Y:S01]  /*8d50*/  IADD3 R16, P1, R16, R6, RZ ;  /* 0x0000000610107210 */ /* 0x000fe20007f3e0ff */
[----:B------:R-:W-:Y:S01]  /*8d60*/  UMOV UR8, 0x0 ;  /* 0x0000000000087882 */ /* 0x000fe20000000000 */
[----:B------:R-:W-:Y:S01]  /*8d70*/  R2UR UR14, R12 ;  /* 0x000000000c0e72ca */ /* 0x000fe200000e0000 */
[----:B------:R-:W-:Y:S01]  /*8d80*/  UMOV UR9, 0x14f00000 ;  /* 0x14f0000000097882 */ /* 0x000fe20000000000 */
[----:B------:R-:W-:Y:S01]  /*8d90*/  R2UR UR19, R13 ;  /* 0x000000000d1372ca */ /* 0x000fe200000e0000 */
[----:B------:R-:W-:Y:S01]  /*8da0*/  IMAD.X R21, R21, 0x1, R11, P1 ;  /* 0x0000000115157824 */ /* 0x000fe200008e060b */
[----:B------:R-:W-:Y:S01]  /*8db0*/  LEA R14, P1, R16, R14, 0x2 ;  /* 0x0000000e100e7211 */ /* 0x000fe200078210ff */
[----:B------:R-:W-:Y:S01]  /*8dc0*/  UMOV UR18, URZ ;  /* 0x0000003f00127c82 */ /* 0x000fe20008000000 */
[----:B------:R-:W-:Y:S01]  /*8dd0*/  R2UR UR6, R4 ;  /* 0x00000000040672ca */ /* 0x000fe200000e0000 */
[----:B------:R-:W-:Y:S01]  /*8de0*/  UMOV UR10, 0x20 ;  /* 0x00000020000a7882 */ /* 0x000fe20000000000 */
[----:B------:R-:W-:-:S02]  /*8df0*/  LEA.HI.X R21, R16, R15, R21, 0x2, P1 ;  /* 0x0000000f10157211 */ /* 0x000fc400008f1415 */
[----:B------:R-:W-:Y:S02]  /*8e00*/  R2UR UR7, R5 ;  /* 0x00000000050772ca */ /* 0x000fe400000e0000 */
[----:B------:R-:W-:Y:S01]  /*8e10*/  R2UR UR22, R14 ;  /* 0x000000000e1672ca */ /* 0x000fe200000e0000 */
[----:B------:R-:W-:Y:S01]  /*8e20*/  UIADD3 UR16, UR14, 0x1c000, URZ ;  /* 0x0001c0000e107890 */ /* 0x000fe2000fffe03f */
[----:B------:R-:W-:Y:S01]  /*8e30*/  R2UR UR23, R21 ;  /* 0x00000000151772ca */ /* 0x000fe200000e0000 */
[----:B------:R-:W-:Y:S01]  /*8e40*/  UIADD3 UR17, UR14, 0x30c38, URZ ;  /* 0x00030c380e117890 */ /* 0x000fe2000fffe03f */
[----:B------:R-:W-:Y:S01]  /*8e50*/  LOP3.LUT R10, R10, 0x1, RZ, 0x3c, !PT ;  /* 0x000000010a0a7812 */ /* 0x000fe200078e3cff */
[----:B------:R-:W-:-:S03]  /*8e60*/  UIADD3 UR14, UR14, 0x20600, URZ ;  /* 0x000206000e0e7890 */ /* 0x000fc6000fffe03f */
[----:B------:R-:W-:Y:S02]  /*8e70*/  SHF.L.U32 R5, R10, 0x1f, RZ ;  /* 0x0000001f0a057819 */ /* 0x000fe400000006ff */
[----:B------:R-:W-:Y:S02]  /*8e80*/  UMOV UR15, UR17 ;  /* 0x00000011000f7c82 */ /* 0x000fe40008000000 */
[----:B------:R1:W-:Y:S03]  /*8e90*/  UTMALDG.4D [UR16], [UR6], desc[UR8] ;  /* 0x00000810060075b4 */ /* 0x0003e60008019000 */
[----:B------:R1:W-:Y:S01]  /*8ea0*/  UBLKCP.S.G [UR14], [UR22], UR10 ;  /* 0x0000000e160073ba */ /* 0x0003e2000800020a */
[----:B------:R-:W2:Y:S02]  /*8eb0*/  SYNCS.PHASECHK.TRANS64.TRYWAIT P1, [R12+URZ+0x30c20], R5 ;  /* 0x030c20050c0075a7 */ /* 0x000ea4000802017f */
[----:B-12---:R-:W-:Y:S05]  /*8ec0*/  @!P1 BRA `(.L_x_570) ;  /* 0x0000000c007c9947 */ /* 0x006fea0003800000 */
.L_x_593:
[----:B------:R-:W-:Y:S05]  /*8ed0*/  @P0 BRA `(.L_x_571) ;  /* 0x0000000000140947 */ /* 0x000fea0003800000 */
[----:B------:R-:W-:Y:S01]  /*8ee0*/  ISETP.NE.AND P1, PT, R20, RZ, PT ;  /* 0x000000ff1400720c */ /* 0x000fe20003f25270 */
[----:B-1----:R-:W-:-:S04]  /*8ef0*/  IMAD.MOV.U32 R5, RZ, RZ, 0x4200 ;  /* 0x00004200ff057424 */ /* 0x002fc800078e00ff */
[----:B------:R2:W-:Y:S08]  /*8f00*/  SYNCS.ARRIVE.TRANS64 RZ, [R12+URZ+0x30c10], R5 ;  /* 0x030c10050cff79a7 */ /* 0x0005f0000800003f */
[----:B------:R-:W-:Y:S05]  /*8f10*/  @!P1 BRA `(.L_x_571) ;  /* 0x0000000000049947 */ /* 0x000fea0003800000 */
[----:B------:R-:W-:Y:S01]  /*8f20*/  BPT.TRAP 0x1 ;  /* 0x000000040000795c */ /* 0x000fe20000300000 */
.L_x_571:
        /* <DEDUP_REMOVED lines=16> */
[----:B------:R-:W-:-:S02]  /*9030*/  UIADD3 UR19, UR7, UR27, URZ ;  /* 0x0000001b07137290 */ /* 0x000fc4000fffe03f */
[----:B------:R-:W-:-:S03]  /*9040*/  UIMAD.WIDE UR8, UR7, 0x4, UR4 ;  /* 0x00000004070878a5 */ /* 0x000fc6000f8e0204 */
[----:B------:R-:W-:-:S04]  /*9050*/  UMOV UR15, UR17 ;  /* 0x00000011000f7c82 */ /* 0x000fc80008000000 */
[----:B------:R3:W-:Y:S02]  /*9060*/  UTMALDG.4D [UR16], [UR22], desc[UR24] ;  /* 0x00001810160075b4 */ /* 0x0007e40008019000 */
[----:B------:R3:W-:Y:S02]  /*9070*/  UBLKCP.S.G [UR14], [UR8], UR10 ;  /* 0x0000000e080073ba */ /* 0x0007e4000800020a */
[----:B---3--:R-:W-:Y:S05]  /*9080*/  @P1 BRA `(.L_x_572) ;  /* 0xfffffff800001947 */ /* 0x008fea000383ffff */
[----:B-12---:R-:W-:-:S07]  /*9090*/  IMAD.U32 R5, RZ, RZ, UR7 ;  /* 0x00000007ff057e24 */ /* 0x006fce000f8e00ff */
.L_x_563:
[----:B------:R-:W-:-:S13]  /*90a0*/  ISETP.NE.AND P1, PT, R18, RZ, PT ;  /* 0x000000ff1200720c */ /* 0x000fda0003f25270 */
[----:B------:R-:W-:Y:S05]  /*90b0*/  @!P1 BRA `(.L_x_562) ;  /* 0x0000000000f89947 */ /* 0x000fea0003800000 */
[----:B------:R-:W-:-:S04]  /*90c0*/  SHF.L.U32 R13, R10, 0x1f, RZ ;  /* 0x0000001f0a0d7819 */ /* 0x000fc800000006ff */
[----:B------:R-:W1:Y:S02]  /*90d0*/  SYNCS.PHASECHK.TRANS64.TRYWAIT P1, [R12+URZ+0x30c40], R13 ;  /* 0x030c400d0c0075a7 */ /* 0x000e64000802017f */
[----:B-1----:R-:W-:Y:S05]  /*90e0*/  @!P1 BRA `(.L_x_573) ;  /* 0x0000000c000c9947 */ /* 0x002fea0003800000 */
.L_x_594:
[----:B------:R-:W-:Y:S05]  /*90f0*/  @P0 BRA `(.L_x_574) ;  /* 0x0000000000140947 */ /* 0x000fea0003800000 */
[----:B------:R-:W-:Y:S01]  /*9100*/  ISETP.NE.AND P1, PT, R20, RZ, PT ;  /* 0x000000ff1400720c */ /* 0x000fe20003f25270 */
[----:B------:R-:W-:-:S04]  /*9110*/  IMAD.MOV.U32 R5, RZ, RZ, 0x4200 ;  /* 0x00004200ff057424 */ /* 0x000fc800078e00ff */
[----:B------:R2:W-:Y:S08]  /*9120*/  SYNCS.ARRIVE.TRANS64 RZ, [R12+URZ+0x30c30], R5 ;  /* 0x030c30050cff79a7 */ /* 0x0005f0000800003f */
[----:B------:R-:W-:Y:S05]  /*9130*/  @!P1 BRA `(.L_x_574) ;  /* 0x0000000000049947 */ /* 0x000fea0003800000 */
[----:B------:R-:W-:Y:S01]  /*9140*/  BPT.TRAP 0x1 ;  /* 0x000000040000795c */ /* 0x000fe20000300000 */
.L_x_574:
[----:B--2---:R-:W2:Y:S01]  /*9150*/  LDC.64 R4, c[0x0][0x728] ;  /* 0x0001ca00ff047b82 */ /* 0x004ea20000000a00 */
[----:B------:R-:W-:Y:S01]  /*9160*/  IMAD.SHL.U32 R19, R19, 0x80, RZ ;  /* 0x0000008013137824 */ /* 0x000fe200078e00ff */
[----:B------:R-:W-:Y:S01]  /*9170*/  R2UR UR14, R12 ;  /* 0x000000000c0e72ca */ /* 0x000fe200000e0000 */
[----:B------:R-:W-:Y:S01]  /*9180*/  UMOV UR8, 0x0 ;  /* 0x0000000000087882 */ /* 0x000fe20000000000 */
[----:B------:R-:W-:Y:S01]  /*9190*/  UMOV UR9, 0x14f00000 ;  /* 0x14f0000000097882 */ /* 0x000fe20000000000 */
[----:B------:R-:W-:Y:S01]  /*91a0*/  UMOV UR18, URZ ;  /* 0x0000003f00127c82 */ /* 0x000fe20008000000 */
[C---:B-----5:R-:W-:Y:S01]  /*91b0*/  IADD3 R0, P1, R19.reuse, R6, RZ ;  /* 0x0000000613007210 */ /* 0x060fe20007f3e0ff */
[----:B------:R-:W-:Y:S01]  /*91c0*/  UMOV UR10, 0x20 ;  /* 0x00000020000a7882 */ /* 0x000fe20000000000 */
[----:B------:R-:W-:-:S07]  /*91d0*/  R2UR UR19, R19 ;  /* 0x00000000131372ca */ /* 0x000fce00000e0000 */
[----:B------:R-:W-:Y:S02]  /*91e0*/  UIADD3 UR16, UR14, 0x18000, URZ ;  /* 0x000180000e107890 */ /* 0x000fe4000fffe03f */
[----:B------:R-:W-:Y:S02]  /*91f0*/  UIADD3 UR17, UR14, 0x30c30, URZ ;  /* 0x00030c300e117890 */ /* 0x000fe4000fffe03f */
[----:B------:R-:W-:Y:S02]  /*9200*/  UIADD3 UR14, UR14, 0x20400, URZ ;  /* 0x000204000e0e7890 */ /* 0x000fe4000fffe03f */
[----:B------:R-:W-:Y:S01]  /*9210*/  UIADD3 UR19, UR19, UR27, URZ ;  /* 0x0000001b13137290 */ /* 0x000fe2000fffe03f */
[----:B--2---:R-:W-:Y:S02]  /*9220*/  LEA R4, P2, R0, R4, 0x2 ;  /* 0x0000000400047211 */ /* 0x004fe400078410ff */
[----:B------:R-:W-:Y:S02]  /*9230*/  UMOV UR15, UR17 ;  /* 0x00000011000f7c82 */ /* 0x000fe40008000000 */
[----:B------:R-:W-:-:S02]  /*9240*/  R2UR UR22, R4 ;  /* 0x00000000041672ca */ /* 0x000fc400000e0000 */
        /* <DEDUP_REMOVED lines=9> */
[----:B------:R-:W3:Y:S02]  /*92e0*/  SYNCS.PHASECHK.TRANS64.TRYWAIT P1, [R12+URZ+0x30c28], R13 ;  /* 0x030c280d0c0075a7 */ /* 0x000ee4000802017f */
[----:B--23--:R-:W-:Y:S05]  /*92f0*/  @!P1 BRA `(.L_x_575) ;  /* 0x00000008009c9947 */ /* 0x00cfea0003800000 */
.L_x_595:
[----:B------:R-:W-:Y:S05]  /*9300*/  @P0 BRA `(.L_x_576) ;  /* 0x0000000000140947 */ /* 0x000fea0003800000 */
[----:B------:R-:W-:Y:S01]  /*9310*/  ISETP.NE.AND P0, PT, R20, RZ, PT ;  /* 0x000000ff1400720c */ /* 0x000fe20003f05270 */
[----:B------:R-:W-:-:S04]  /*9320*/  IMAD.MOV.U32 R5, RZ, RZ, 0x4200 ;  /* 0x00004200ff057424 */ /* 0x000fc800078e00ff */
[----:B------:R3:W-:Y:S08]  /*9330*/  SYNCS.ARRIVE.TRANS64 RZ, [R12+URZ+0x30c18], R5 ;  /* 0x030c18050cff79a7 */ /* 0x0007f0000800003f */
[----:B------:R-:W-:Y:S05]  /*9340*/  @!P0 BRA `(.L_x_576) ;  /* 0x0000000000048947 */ /* 0x000fea0003800000 */
[----:B------:R-:W-:Y:S01]  /*9350*/  BPT.TRAP 0x1 ;  /* 0x000000040000795c */ /* 0x000fe20000300000 */
.L_x_576:
        /* <DEDUP_REMOVED lines=13> */
[----:B---3--:R-:W-:Y:S01]  /*9430*/  IMAD.U32 R5, RZ, RZ, UR6 ;  /* 0x00000006ff057e24 */ /* 0x008fe2000f8e00ff */
[----:B------:R-:W-:Y:S02]  /*9440*/  UIADD3 UR19, UR6, UR27, URZ ;  /* 0x0000001b06137290 */ /* 0x000fe4000fffe03f */
[----:B------:R-:W-:-:S03]  /*9450*/  UIMAD.WIDE UR8, UR6, 0x4, UR4 ;  /* 0x00000004060878a5 */ /* 0x000fc6000f8e0204 */
[----:B------:R-:W-:-:S04]  /*9460*/  UMOV UR15, UR17 ;  /* 0x00000011000f7c82 */ /* 0x000fc80008000000 */
[----:B------:R3:W-:Y:S02]  /*9470*/  UTMALDG.4D [UR16], [UR22], desc[UR24] ;  /* 0x00001810160075b4 */ /* 0x0007e40008019000 */
[----:B------:R3:W-:Y:S02]  /*9480*/  UBLKCP.S.G [UR14], [UR8], UR7 ;  /* 0x0000000e080073ba */ /* 0x0007e40008000207 */
[----:B---3--:R-:W-:Y:S01]  /*9490*/  NOP ;  /* 0x0000000000007918 */ /* 0x008fe20000000000 */
.L_x_562:
[----:B------:R-:W3:Y:S01]  /*94a0*/  S2R R2, SR_TID.X ;  /* 0x0000000000027919 */ /* 0x000ee20000002100 */
[----:B-12--5:R-:W-:Y:S01]  /*94b0*/  IMAD R13, R0, 0x8, R12 ;  /* 0x00000008000d7824 */ /* 0x026fe200078e020c */
[----:B---3--:R-:W-:Y:S02]  /*94c0*/  LOP3.LUT R3, R2, 0x7f, RZ, 0xc0, !PT ;  /* 0x0000007f02037812 */ /* 0x008fe400078ec0ff */
[----:B------:R-:W-:Y:S02]  /*94d0*/  SHF.L.U32 R2, R10, 0x1f, RZ ;  /* 0x0000001f0a027819 */ /* 0x000fe400000006ff */
[----:B------:R-:W-:Y:S02]  /*94e0*/  ISETP.NE.AND P1, PT, R3, RZ, PT ;  /* 0x000000ff0300720c */ /* 0x000fe40003f25270 */
[----:B------:R-:W1:Y:S02]  /*94f0*/  SYNCS.PHASECHK.TRANS64.TRYWAIT P0, [R13+URZ+0x30c40], R2 ;  /* 0x030c40020d0075a7 */ /* 0x000e64000800017f */
[----:B-1----:R-:W-:Y:S09]  /*9500*/  @!P0 BRA `(.L_x_577) ;  /* 0x00000008002c8947 */ /* 0x002ff20003800000 */
.L_x_596:
[----:B------:R-:W-:Y:S05]  /*9510*/  @P1 BRA `(.L_x_578) ;  /* 0x0000000000181947 */ /* 0x000fea0003800000 */
[----:B------:R-:W2:Y:S01]  /*9520*/  S2R R3, SR_TID.X ;  /* 0x0000000000037919 */ /* 0x000ea20000002100 */
[----:B-1----:R-:W-:-:S04]  /*9530*/  IMAD.MOV.U32 R2, RZ, RZ, 0x4200 ;  /* 0x00004200ff027424 */ /* 0x002fc800078e00ff */
[----:B------:R3:W-:Y:S01]  /*9540*/  SYNCS.ARRIVE.TRANS64 RZ, [R13+URZ+0x30c30], R2 ;  /* 0x030c30020dff79a7 */ /* 0x0007e2000800003f */
[----:B--2---:R-:W-:-:S13]  /*9550*/  LOP3.LUT P0, RZ, R3, 0x1f, RZ, 0xc0, !PT ;  /* 0x0000001f03ff7812 */ /* 0x004fda000780c0ff */
[----:B---3--:R-:W-:Y:S05]  /*9560*/  @!P0 BRA `(.L_x_578) ;  /* 0x0000000000048947 */ /* 0x008fea0003800000 */
[----:B------:R-:W-:Y:S01]  /*9570*/  BPT.TRAP 0x1 ;  /* 0x000000040000795c */ /* 0x000fe20000300000 */
.L_x_578:
[----:B-1----:R-:W1:Y:S01]  /*9580*/  LDC.64 R2, c[0x0][0x728] ;  /* 0x0001ca00ff027b82 */ /* 0x002e620000000a00 */
[C---:B------:R-:W-:Y:S01]  /*9590*/  IADD3 R6, P0, R5.reuse, R6, RZ ;  /* 0x0000000605067210 */ /* 0x040fe20007f1e0ff */
[C-C-:B------:R-:W-:Y:S01]  /*95a0*/  IMAD R4, R0.reuse, 0x4000, R12.reuse ;  /* 0x0000400000047824 */ /* 0x140fe200078e020c */
[C---:B------:R-:W-:Y:S01]  /*95b0*/  R2UR UR19, R5.reuse ;  /* 0x00000000051372ca */ /* 0x040fe200000e0000 */
[----:B------:R-:W-:Y:S01]  /*95c0*/  IMAD R12, R0, 0x200, R12 ;  /* 0x00000200000c7824 */ /* 0x000fe200078e020c */
[----:B------:R-:W-:Y:S01]  /*95d0*/  LEA.HI.X.SX32 R11, R5, R11, 0x1, P0 ;  /* 0x0000000b050b7211 */ /* 0x000fe200000f0eff */
[----:B------:R-:W-:Y:S01]  /*95e0*/  UMOV UR8, 0x0 ;  /* 0x0000000000087882 */ /* 0x000fe20000000000 */
[----:B------:R-:W-:Y:S01]  /*95f0*/  R2UR UR17, R13 ;  /* 0x000000000d1172ca */ /* 0x000fe200000e0000 */
[----:B------:R-:W-:Y:S01]  /*9600*/  UMOV UR9, 0x14f00000 ;  /* 0x14f0000000097882 */ /* 0x000fe20000000000 */
[----:B------:R-:W-:Y:S01]  /*9610*/  R2UR UR16, R4 ;  /* 0x00000000041072ca */ /* 0x000fe200000e0000 */
[----:B------:R-:W-:Y:S01]  /*9620*/  UMOV UR18, URZ ;  /* 0x0000003f00127c82 */ /* 0x000fe20008000000 */
[----:B------:R-:W-:-:S05]  /*9630*/  R2UR UR10, R12 ;  /* 0x000000000c0a72ca */ /* 0x000fca00000e0000 */
[----:B------:R-:W-:-:S04]  /*9640*/  UIADD3 UR19, UR19, UR27, URZ ;  /* 0x0000001b13137290 */ /* 0x000fc8000fffe03f */
[----:B------:R-:W-:Y:S02]  /*9650*/  UIADD3 UR17, UR17, 0x30c30, URZ ;  /* 0x00030c3011117890 */ /* 0x000fe4000fffe03f */
[----:B------:R-:W-:Y:S01]  /*9660*/  UIADD3 UR16, UR16, 0x18000, URZ ;  /* 0x0001800010107890 */ /* 0x000fe2000fffe03f */
[----:B-1----:R-:W-:Y:S01]  /*9670*/  LEA R2, P0, R6, R2, 0x2 ;  /* 0x0000000206027211 */ /* 0x002fe200078010ff */
[----:B------:R-:W-:-:S03]  /*9680*/  UIADD3 UR14, UR10, 0x20400, URZ ;  /* 0x000204000a0e7890 */ /* 0x000fc6000fffe03f */
[----:B------:R-:W-:Y:S01]  /*9690*/  UMOV UR15, UR17 ;  /* 0x00000011000f7c82 */ /* 0x000fe20008000000 */
[----:B------:R-:W-:Y:S01]  /*96a0*/  LEA.HI.X R3, R6, R3, R11, 0x2, P0 ;  /* 0x0000000306037211 */ /* 0x000fe200000f140b */
[----:B------:R-:W-:Y:S01]  /*96b0*/  UMOV UR10, 0x20 ;  /* 0x00000020000a7882 */ /* 0x000fe20000000000 */
[----:B------:R-:W-:Y:S02]  /*96c0*/  IADD3 R9, P0, R9, 0x1f0, RZ ;  /* 0x000001f009097810 */ /* 0x000fe40007f1e0ff */
[----:B------:R-:W-:Y:S02]  /*96d0*/  R2UR UR22, R2 ;  /* 0x00000000021672ca */ /* 0x000fe400000e0000 */
[----:B------:R-:W-:Y:S01]  /*96e0*/  R2UR UR6, R9 ;  /* 0x00000000090672ca */ /* 0x000fe200000e0000 */
[----:B------:R-:W-:Y:S01]  /*96f0*/  IMAD.X R8, RZ, RZ, R8, P0 ;  /* 0x000000ffff087224 */ /* 0x000fe200000e0608 */
[----:B------:R-:W-:Y:S01]  /*9700*/  R2UR UR23, R3 ;  /* 0x00000000031772ca */ /* 0x000fe200000e0000 */
[----:B------:R-:W-:-:S03]  /*9710*/  VIADD R9, R0, 0x1 ;  /* 0x0000000100097836 */ /* 0x000fc60000000000 */
[----:B------:R-:W-:Y:S02]  /*9720*/  R2UR UR7, R8 ;  /* 0x00000000080772ca */ /* 0x000fe400000e0000 */
[----:B------:R-:W-:-:S04]  /*9730*/  ISETP.NE.AND P0, PT, R9, 0x2, PT ;  /* 0x000000020900780c */ /* 0x000fc80003f05270 */
[----:B------:R-:W-:Y:S02]  /*9740*/  SEL R3, RZ, 0x1, P0 ;  /* 0x00000001ff037807 */ /* 0x000fe40000000000 */
[----:B------:R-:W-:Y:S02]  /*9750*/  SEL R9, R9, RZ, P0 ;  /* 0x000000ff09097207 */ /* 0x000fe40000000000 */
[----:B------:R-:W-:-:S03]  /*9760*/  LOP3.LUT R0, R10, R3, RZ, 0x3c, !PT ;  /* 0x000000030a007212 */ /* 0x000fc600078e3cff */
[----:B------:R1:W-:Y:S01]  /*9770*/  UTMALDG.4D [UR16], [UR6], desc[UR8] ;  /* 0x00000810060075b4 */ /* 0x0003e20008019000 */
[----:B------:R1:W-:Y:S02]  /*9780*/  UBLKCP.S.G [UR14], [UR22], UR10 ;  /* 0x0000000e160073ba */ /* 0x0003e4000800020a */
[----:B-1----:R-:W-:Y:S01]  /*9790*/  NOP ;  /* 0x0000000000007918 */ /* 0x002fe20000000000 */
.L_x_559:
[----:B------:R-:W-:Y:S05]  /*97a0*/  BSYNC B0 ;  /* 0x0000000000007941 */ /* 0x000fea0003800000 */
.L_x_557:
[----:B------:R-:W-:-:S03]  /*97b0*/  UMOV UR6, 0xffffffff ;  /* 0xffffffff00067882 */ /* 0x000fc60000000000 */
[----:B------:R-:W-:Y:S05]  /*97c0*/  BRA.DIV UR6, `(.L_x_579) ;  /* 0x0000000606907947 */ /* 0x000fea000b800000 */
[----:B------:R-:W-:-:S13]  /*97d0*/  ELECT P6, URZ, PT ;  /* 0x00000000003f782f */ /* 0x000fda00038c0000 */
.L_x_599:
[----:B------:R-:W-:Y:S05]  /*97e0*/  @!P6 BRA `(.L_x_474) ;  /* 0x000000000084e947 */ /* 0x000fea0003800000 */
[----:B------:R-:W3:Y:S02]  /*97f0*/  LDL.LU R2, [R1+0x10] ;  /* 0x0000100001027983 */ /* 0x000ee40000300800 */
[----:B---3--:R-:W-:-:S04]  /*9800*/  LOP3.LUT R2, R2, 0x2, RZ, 0xfc, !PT ;  /* 0x0000000202027812 */ /* 0x008fc800078efcff */
[----:B------:R-:W-:-:S13]  /*9810*/  ISETP.NE.AND P2, PT, R2, 0x3, PT ;  /* 0x000000030200780c */ /* 0x000fda0003f45270 */
[----:B------:R-:W-:Y:S05]  /*9820*/  @!P2 BRA `(.L_x_580) ;  /* 0x000000000004a947 */ /* 0x000fea0003800000 */
[----:B--2---:R-:W-:Y:S01]  /*9830*/  BPT.TRAP 0x1 ;  /* 0x000000040000795c */ /* 0x004fe20000300000 */
.L_x_580:
        /* <DEDUP_REMOVED lines=8> */
[----:B------:R-:W-:Y:S02]  /*98c0*/  SEL R5, RZ, 0x1, P1 ;  /* 0x00000001ff057807 */ /* 0x000fe40000800000 */
[----:B------:R-:W-:Y:S01]  /*98d0*/  SEL R3, R3, RZ, P1 ;  /* 0x000000ff03037207 */ /* 0x000fe20000800000 */
[----:B------:R-:W1:Y:S01]  /*98e0*/  SYNCS.PHASECHK.TRANS64.TRYWAIT P0, [R7+URZ], R4 ;  /* 0x00000004070075a7 */ /* 0x000e62000800017f */
[----:B------:R-:W-:-:S03]  /*98f0*/  LOP3.LUT R5, R0, R5, RZ, 0x3c, !PT ;  /* 0x0000000500057212 */ /* 0x000fc600078e3cff */
[----:B------:R-:W-:Y:S01]  /*9900*/  IMAD R11, R3, 0x8, R2 ;  /* 0x00000008030b7824 */ /* 0x000fe200078e0202 */
[----:B------:R-:W-:Y:S01]  /*9910*/  SHF.L.U32 R2, R5, 0x1f, RZ ;  /* 0x0000001f05027819 */ /* 0x000fe200000006ff */
[----:B-1----:R-:W-:Y:S06]  /*9920*/  @!P0 BRA `(.L_x_581) ;  /* 0x0000000400588947 */ /* 0x002fec0003800000 */
.L_x_600:
[----:B------:R-:W3:Y:S02]  /*9930*/  SYNCS.PHASECHK.TRANS64.TRYWAIT P0, [R11+URZ], R2 ;  /* 0x000000020b0075a7 */ /* 0x000ee4000800017f */
[----:B---3--:R-:W-:Y:S05]  /*9940*/  @!P0 BRA `(.L_x_582) ;  /* 0x0000000400648947 */ /* 0x008fea0003800000 */
.L_x_601:
[----:B------:R-:W-:Y:S05]  /*9950*/  @!P2 BRA `(.L_x_583) ;  /* 0x000000000004a947 */ /* 0x000fea0003800000 */
[----:B--2---:R-:W-:Y:S01]  /*9960*/  BPT.TRAP 0x1 ;  /* 0x000000040000795c */ /* 0x004fe20000300000 */
.L_x_583:
[----:B------:R-:W-:-:S04]  /*9970*/  VIADD R0, R6, 0x30c40 ;  /* 0x00030c4006007836 */ /* 0x000fc80000000000 */
[----:B------:R-:W-:-:S04]  /*9980*/  IMAD R9, R9, 0x8, R0 ;  /* 0x0000000809097824 */ /* 0x000fc800078e0200 */
[----:B------:R-:W4:Y:S02]  /*9990*/  SYNCS.PHASECHK.TRANS64.TRYWAIT P0, [R9+URZ], R4 ;  /* 0x00000004090075a7 */ /* 0x000f24000800017f */
[----:B----4-:R-:W-:Y:S05]  /*99a0*/  @!P0 BRA `(.L_x_584) ;  /* 0x0000000400608947 */ /* 0x010fea0003800000 */
.L_x_602:
[----:B------:R-:W-:-:S07]  /*99b0*/  IMAD R3, R3, 0x8, R0 ;  /* 0x0000000803037824 */ /* 0x000fce00078e0200 */
.L_x_585:
[----:B------:R1:W1:Y:S02]  /*99c0*/  SYNCS.PHASECHK.TRANS64.TRYWAIT P0, [R3+URZ], R2 ;  /* 0x00000002030075a7 */ /* 0x000264000800017f */
[----:B-1----:R-:W-:Y:S05]  /*99d0*/  @!P0 NANOSLEEP.SYNCS 0x989680 ;  /* 0x009896800000895d */ /* 0x002fea0003900000 */
[----:B------:R-:W1:Y:S02]  /*99e0*/  @!P0 SYNCS.PHASECHK.TRANS64 P0, [R3+URZ], R2 ;  /* 0x00000002030085a7 */ /* 0x000e64000800007f */
[----:B-1----:R-:W-:Y:S05]  /*99f0*/  @!P0 BRA `(.L_x_585) ;  /* 0xfffffffc00f08947 */ /* 0x002fea000383ffff */
.L_x_474:
[----:B--2---:R-:W-:Y:S05]  /*9a00*/  BSYNC B6 ;  /* 0x0000000000067941 */ /* 0x004fea0003800000 */
.L_x_468:
[----:B------:R-:W-:Y:S05]  /*9a10*/  EXIT ;  /* 0x000000000000794d */ /* 0x000fea0003800000 */
.L_x_484:
[----:B------:R-:W-:Y:S02]  /*9a20*/  IMAD.MOV.U32 R12, RZ, RZ, RZ ;  /* 0x000000ffff0c7224 */ /* 0x000fe400078e00ff */
[----:B------:R-:W-:Y:S02]  /*9a30*/  IMAD.MOV.U32 R11, RZ, RZ, 0x1f ;  /* 0x0000001fff0b7424 */ /* 0x000fe400078e00ff */
[----:B------:R-:W-:-:S07]  /*9a40*/  IMAD.MOV.U32 R15, RZ, RZ, -0x1 ;  /* 0xffffffffff0f7424 */ /* 0x000fce00078e00ff */
[----:B------:R-:W-:Y:S05]  /*9a50*/  WARPSYNC.COLLECTIVE R15, `(.L_x_586) ;  /* 0x000000000f087348 */ /* 0x000fea0003c00000 */
[----:B------:R1:W2:Y:S02]  /*9a60*/  SHFL.IDX P6, R14, R13, R12, R11 ;  /* 0x0000000c0d0e7389 */ /* 0x0002a400000c000b */
[----:B-12---:R-:W-:Y:S01]  /*9a70*/  ENDCOLLECTIVE ;  /* 0x000000000000791b */ /* 0x006fe20003800000 */
.L_x_586:
[----:B------:R-:W-:Y:S05]  /*9a80*/  BRA `(.L_x_587) ;  /* 0xffffff7400b87947 */ /* 0x000fea000383ffff */
.L_x_486:
[----:B--2---:R2:W3:Y:S02]  /*9a90*/  SYNCS.PHASECHK.TRANS64.TRYWAIT P0, [R226+URZ+0x30c00], R15 ;  /* 0x030c000fe20075a7 */ /* 0x0044e4000800017f */
[----:B---3--:R-:W-:Y:S05]  /*9aa0*/  @!P0 NANOSLEEP.SYNCS 0x989680 ;  /* 0x009896800000895d */ /* 0x008fea0003900000 */
[----:B------:R-:W3:Y:S02]  /*9ab0*/  @!P0 SYNCS.PHASECHK.TRANS64 P0, [R226+URZ+0x30c00], R15 ;  /* 0x030c000fe20085a7 */ /* 0x000ee4000800007f */
[----:B---3--:R-:W-:Y:S05]  /*9ac0*/  @!P0 BRA `(.L_x_486) ;  /* 0xfffffffc00f08947 */ /* 0x008fea000383ffff */
[----:B------:R-:W-:Y:S05]  /*9ad0*/  BRA `(.L_x_485) ;  /* 0xffffff78001c7947 */ /* 0x000fea000383ffff */
.L_x_490:
[----:B--2---:R2:W3:Y:S02]  /*9ae0*/  SYNCS.PHASECHK.TRANS64.TRYWAIT P1, [R9+URZ+0x30c10], R12 ;  /* 0x030c100c090075a7 */ /* 0x0044e4000802017f */
[----:B---3--:R-:W-:Y:S05]  /*9af0*/  @!P1 NANOSLEEP.SYNCS 0x989680 ;  /* 0x009896800000995d */ /* 0x008fea0003900000 */
[----:B------:R-:W3:Y:S02]  /*9b00*/  @!P1 SYNCS.PHASECHK.TRANS64 P1, [R9+URZ+0x30c10], R12 ;  /* 0x030c100c090095a7 */ /* 0x000ee4000802007f */
[----:B---3--:R-:W-:Y:S05]  /*9b10*/  @!P1 BRA `(.L_x_490) ;  /* 0xfffffffc00f09947 */ /* 0x008fea000383ffff */
[----:B------:R-:W-:Y:S05]  /*9b20*/  BRA `(.L_x_489) ;  /* 0xffffff7c00f07947 */ /* 0x000fea000383ffff */
.L_x_494:
[----:B------:R1:W1:Y:S02]  /*9b30*/  SYNCS.PHASECHK.TRANS64.TRYWAIT P1, [R9+URZ+0x30c30], R12 ;  /* 0x030c300c090075a7 */ /* 0x000264000802017f */
[----:B-1----:R-:W-:Y:S05]  /*9b40*/  @!P1 NANOSLEEP.SYNCS 0x989680 ;  /* 0x009896800000995d */ /* 0x002fea0003900000 */
[----:B------:R-:W1:Y:S02]  /*9b50*/  @!P1 SYNCS.PHASECHK.TRANS64 P1, [R9+URZ+0x30c30], R12 ;  /* 0x030c300c090095a7 */ /* 0x000e64000802007f */
[----:B-1----:R-:W-:Y:S05]  /*9b60*/  @!P1 BRA `(.L_x_494) ;  /* 0xfffffffc00f09947 */ /* 0x002fea000383ffff */
[----:B------:R-:W-:Y:S05]  /*9b70*/  BRA `(.L_x_493) ;  /* 0xffffff8400007947 */ /* 0x000fea000383ffff */
.L_x_560:
[----:B-1----:R1:W2:Y:S02]  /*9b80*/  SYNCS.PHASECHK.TRANS64.TRYWAIT P1, [R12+URZ+0x30c20], R3 ;  /* 0x030c20030c0075a7 */ /* 0x0022a4000802017f */
[----:B--2---:R-:W-:Y:S05]  /*9b90*/  @!P1 NANOSLEEP.SYNCS 0x989680 ;  /* 0x009896800000995d */ /* 0x004fea0003900000 */
[----:B------:R-:W2:Y:S02]  /*9ba0*/  @!P1 SYNCS.PHASECHK.TRANS64 P1, [R12+URZ+0x30c20], R3 ;  /* 0x030c20030c0095a7 */ /* 0x000ea4000802007f */
[----:B--2---:R-:W-:Y:S05]  /*9bb0*/  @!P1 BRA `(.L_x_560) ;  /* 0xfffffffc00f09947 */ /* 0x004fea000383ffff */
[----:B------:R-:W-:Y:S05]  /*9bc0*/  BRA `(.L_x_588) ;  /* 0xffffffe800107947 */ /* 0x000fea000383ffff */
.L_x_564:
[----:B-1----:R1:W2:Y:S02]  /*9bd0*/  SYNCS.PHASECHK.TRANS64.TRYWAIT P1, [R12+URZ+0x30c40], R21 ;  /* 0x030c40150c0075a7 */ /* 0x0022a4000802017f */
[----:B--2---:R-:W-:Y:S05]  /*9be0*/  @!P1 NANOSLEEP.SYNCS 0x989680 ;  /* 0x009896800000995d */ /* 0x004fea0003900000 */
[----:B------:R-:W2:Y:S02]  /*9bf0*/  @!P1 SYNCS.PHASECHK.TRANS64 P1, [R12+URZ+0x30c40], R21 ;  /* 0x030c40150c0095a7 */ /* 0x000ea4000802007f */
[----:B--2---:R-:W-:Y:S05]  /*9c00*/  @!P1 BRA `(.L_x_564) ;  /* 0xfffffffc00f09947 */ /* 0x004fea000383ffff */
[----:B------:R-:W-:Y:S05]  /*9c10*/  BRA `(.L_x_589) ;  /* 0xffffffec00287947 */ /* 0x000fea000383ffff */
.L_x_566:
[----:B--2---:R2:W3:Y:S02]  /*9c20*/  SYNCS.PHASECHK.TRANS64.TRYWAIT P1, [R12+URZ+0x30c28], R21 ;  /* 0x030c28150c0075a7 */ /* 0x0044e4000802017f */
[----:B---3--:R-:W-:Y:S05]  /*9c30*/  @!P1 NANOSLEEP.SYNCS 0x989680 ;  /* 0x009896800000995d */ /* 0x008fea0003900000 */
[----:B------:R-:W3:Y:S02]  /*9c40*/  @!P1 SYNCS.PHASECHK.TRANS64 P1, [R12+URZ+0x30c28], R21 ;  /* 0x030c28150c0095a7 */ /* 0x000ee4000802007f */
[----:B---3--:R-:W-:Y:S05]  /*9c50*/  @!P1 BRA `(.L_x_566) ;  /* 0xfffffffc00f09947 */ /* 0x008fea000383ffff */
[----:B------:R-:W-:Y:S05]  /*9c60*/  BRA `(.L_x_590) ;  /* 0xffffffec00a47947 */ /* 0x000fea000383ffff */
.L_x_568:
[----:B---3--:R3:W4:Y:S02]  /*9c70*/  SYNCS.PHASECHK.TRANS64.TRYWAIT P1, [R12+URZ+0x30c48], R21 ;  /* 0x030c48150c0075a7 */ /* 0x008724000802017f */
[----:B----4-:R-:W-:Y:S05]  /*9c80*/  @!P1 NANOSLEEP.SYNCS 0x989680 ;  /* 0x009896800000995d */ /* 0x010fea0003900000 */
[----:B------:R-:W4:Y:S02]  /*9c90*/  @!P1 SYNCS.PHASECHK.TRANS64 P1, [R12+URZ+0x30c48], R21 ;  /* 0x030c48150c0095a7 */ /* 0x000f24000802007f */
[----:B----4-:R-:W-:Y:S05]  /*9ca0*/  @!P1 BRA `(.L_x_568) ;  /* 0xfffffffc00f09947 */ /* 0x010fea000383ffff */
[----:B------:R-:W-:Y:S05]  /*9cb0*/  BRA `(.L_x_591) ;  /* 0xfffffff000007947 */ /* 0x000fea000383ffff */
.L_x_570:
[----:B------:R-:W-:-:S07]  /*9cc0*/  SHF.L.U32 R5, R10, 0x1f, RZ ;  /* 0x0000001f0a057819 */ /* 0x000fce00000006ff */
.L_x_592:
[----:B-1----:R1:W2:Y:S02]  /*9cd0*/  SYNCS.PHASECHK.TRANS64.TRYWAIT P1, [R12+URZ+0x30c20], R5 ;  /* 0x030c20050c0075a7 */ /* 0x0022a4000802017f */
[----:B--2---:R-:W-:Y:S05]  /*9ce0*/  @!P1 NANOSLEEP.SYNCS 0x989680 ;  /* 0x009896800000995d */ /* 0x004fea0003900000 */
[----:B------:R-:W2:Y:S02]  /*9cf0*/  @!P1 SYNCS.PHASECHK.TRANS64 P1, [R12+URZ+0x30c20], R5 ;  /* 0x030c20050c0095a7 */ /* 0x000ea4000802007f */
[----:B--2---:R-:W-:Y:S05]  /*9d00*/  @!P1 BRA `(.L_x_592) ;  /* 0xfffffffc00f09947 */ /* 0x004fea000383ffff */
[----:B------:R-:W-:Y:S05]  /*9d10*/  BRA `(.L_x_593) ;  /* 0xfffffff0006c7947 */ /* 0x000fea000383ffff */
.L_x_573:
[----:B-1----:R1:W2:Y:S02]  /*9d20*/  SYNCS.PHASECHK.TRANS64.TRYWAIT P1, [R12+URZ+0x30c40], R13 ;  /* 0x030c400d0c0075a7 */ /* 0x0022a4000802017f */
[----:B--2---:R-:W-:Y:S05]  /*9d30*/  @!P1 NANOSLEEP.SYNCS 0x989680 ;  /* 0x009896800000995d */ /* 0x004fea0003900000 */
[----:B------:R-:W2:Y:S02]  /*9d40*/  @!P1 SYNCS.PHASECHK.TRANS64 P1, [R12+URZ+0x30c40], R13 ;  /* 0x030c400d0c0095a7 */ /* 0x000ea4000802007f */
[----:B--2---:R-:W-:Y:S05]  /*9d50*/  @!P1 BRA `(.L_x_573) ;  /* 0xfffffffc00f09947 */ /* 0x004fea000383ffff */
[----:B------:R-:W-:Y:S05]  /*9d60*/  BRA `(.L_x_594) ;  /* 0xfffffff000e07947 */ /* 0x000fea000383ffff */
.L_x_575:
[----:B--2---:R2:W3:Y:S02]  /*9d70*/  SYNCS.PHASECHK.TRANS64.TRYWAIT P1, [R12+URZ+0x30c28], R13 ;  /* 0x030c280d0c0075a7 */ /* 0x0044e4000802017f */
[----:B---3--:R-:W-:Y:S05]  /*9d80*/  @!P1 NANOSLEEP.SYNCS 0x989680 ;  /* 0x009896800000995d */ /* 0x008fea0003900000 */
[----:B------:R-:W3:Y:S02]  /*9d90*/  @!P1 SYNCS.PHASECHK.TRANS64 P1, [R12+URZ+0x30c28], R13 ;  /* 0x030c280d0c0095a7 */ /* 0x000ee4000802007f */
[----:B---3--:R-:W-:Y:S05]  /*9da0*/  @!P1 BRA `(.L_x_575) ;  /* 0xfffffffc00f09947 */ /* 0x008fea000383ffff */
[----:B------:R-:W-:Y:S05]  /*9db0*/  BRA `(.L_x_595) ;  /* 0xfffffff400507947 */ /* 0x000fea000383ffff */
.L_x_577:
[----:B-1----:R1:W2:Y:S02]  /*9dc0*/  SYNCS.PHASECHK.TRANS64.TRYWAIT P0, [R13+URZ+0x30c40], R2 ;  /* 0x030c40020d0075a7 */ /* 0x0022a4000800017f */
[----:B--2---:R-:W-:Y:S05]  /*9dd0*/  @!P0 NANOSLEEP.SYNCS 0x989680 ;  /* 0x009896800000895d */ /* 0x004fea0003900000 */
[----:B------:R-:W2:Y:S02]  /*9de0*/  @!P0 SYNCS.PHASECHK.TRANS64 P0, [R13+URZ+0x30c40], R2 ;  /* 0x030c40020d0085a7 */ /* 0x000ea4000800007f */
[----:B--2---:R-:W-:Y:S05]  /*9df0*/  @!P0 BRA `(.L_x_577) ;  /* 0xfffffffc00f08947 */ /* 0x004fea000383ffff */
[----:B------:R-:W-:Y:S05]  /*9e00*/  BRA `(.L_x_596) ;  /* 0xfffffff400c07947 */ /* 0x000fea000383ffff */
.L_x_579:
[----:B------:R-:W-:Y:S01]  /*9e10*/  BSSY B0, `(.L_x_597) ;  /* 0x0000006000007945 */ /* 0x000fe20003800000 */
[----:B------:R-:W-:-:S07]  /*9e20*/  IMAD.MOV.U32 R15, RZ, RZ, -0x1 ;  /* 0xffffffffff0f7424 */ /* 0x000fce00078e00ff */
[----:B--2---:R-:W-:Y:S05]  /*9e30*/  WARPSYNC.COLLECTIVE R15, `(.L_x_598) ;  /* 0x000000000f0c7348 */ /* 0x004fea0003c00000 */
[----:B------:R-:W-:Y:S02]  /*9e40*/  ELECT P6, UR62, PT ;  /* 0x00000000003e782f */ /* 0x000fe400038c0000 */
[----:B------:R-:W-:Y:S01]  /*9e50*/  MOV R14, UR62 ;  /* 0x0000003e000e7c02 */ /* 0x000fe20008000f00 */
[----:B--2---:R-:W-:Y:S10]  /*9e60*/  ENDCOLLECTIVE ;  /* 0x000000000000791b */ /* 0x004ff40003800000 */
.L_x_598:
[----:B------:R-:W-:Y:S05]  /*9e70*/  BSYNC B0 ;  /* 0x0000000000007941 */ /* 0x000fea0003800000 */
.L_x_597:
[----:B------:R-:W-:Y:S05]  /*9e80*/  BRA `(.L_x_599) ;  /* 0xfffffff800547947 */ /* 0x000fea000383ffff */
.L_x_581:
[----:B-1----:R1:W3:Y:S02]  /*9e90*/  SYNCS.PHASECHK.TRANS64.TRYWAIT P0, [R7+URZ], R4 ;  /* 0x00000004070075a7 */ /* 0x0022e4000800017f */
[----:B---3--:R-:W-:Y:S05]  /*9ea0*/  @!P0 NANOSLEEP.SYNCS 0x989680 ;  /* 0x009896800000895d */ /* 0x008fea0003900000 */
[----:B------:R-:W3:Y:S02]  /*9eb0*/  @!P0 SYNCS.PHASECHK.TRANS64 P0, [R7+URZ], R4 ;  /* 0x00000004070085a7 */ /* 0x000ee4000800007f */
[----:B---3--:R-:W-:Y:S05]  /*9ec0*/  @!P0 BRA `(.L_x_581) ;  /* 0xfffffffc00f08947 */ /* 0x008fea000383ffff */
[----:B------:R-:W-:Y:S05]  /*9ed0*/  BRA `(.L_x_600) ;  /* 0xfffffff800947947 */ /* 0x000fea000383ffff */
.L_x_582:
[----:B---3--:R3:W4:Y:S02]  /*9ee0*/  SYNCS.PHASECHK.TRANS64.TRYWAIT P0, [R11+URZ], R2 ;  /* 0x000000020b0075a7 */ /* 0x008724000800017f */
[----:B----4-:R-:W-:Y:S05]  /*9ef0*/  @!P0 NANOSLEEP.SYNCS 0x989680 ;  /* 0x009896800000895d */ /* 0x010fea0003900000 */
[----:B------:R-:W4:Y:S02]  /*9f00*/  @!P0 SYNCS.PHASECHK.TRANS64 P0, [R11+URZ], R2 ;  /* 0x000000020b0085a7 */ /* 0x000f24000800007f */
[----:B----4-:R-:W-:Y:S05]  /*9f10*/  @!P0 BRA `(.L_x_582) ;  /* 0xfffffffc00f08947 */ /* 0x010fea000383ffff */
[----:B------:R-:W-:Y:S05]  /*9f20*/  BRA `(.L_x_601) ;  /* 0xfffffff800887947 */ /* 0x000fea000383ffff */
.L_x_584:
[----:B----4-:R4:W1:Y:S02]  /*9f30*/  SYNCS.PHASECHK.TRANS64.TRYWAIT P0, [R9+URZ], R4 ;  /* 0x00000004090075a7 */ /* 0x010864000800017f */
[----:B-1----:R-:W-:Y:S05]  /*9f40*/  @!P0 NANOSLEEP.SYNCS 0x989680 ;  /* 0x009896800000895d */ /* 0x002fea0003900000 */
[----:B------:R-:W1:Y:S02]  /*9f50*/  @!P0 SYNCS.PHASECHK.TRANS64 P0, [R9+URZ], R4 ;  /* 0x00000004090085a7 */ /* 0x000e64000800007f */
[----:B-1----:R-:W-:Y:S05]  /*9f60*/  @!P0 BRA `(.L_x_584) ;  /* 0xfffffffc00f08947 */ /* 0x002fea000383ffff */
[----:B------:R-:W-:Y:S05]  /*9f70*/  BRA `(.L_x_602) ;  /* 0xfffffff8008c7947 */ /* 0x000fea000383ffff */
.L_x_603:
        /* <DEDUP_REMOVED lines=16> */
.L_x_3697:


//--------------------- .text._ZN7cutlass13device_kernelIN5flash11enable_sm90INS1_16FlashAttnBwdSm90INS1_25CollectiveMainloopBwdSm90ILi2ELi2ELi2EN4cute5tupleIJNS5_1CILi1EEES8_S8_EEENS6_IJNS7_ILi128EEESA_NS7_ILi64EEEEEENS_10bfloat16_tEfNS_4arch4Sm90ELb0ELb0ELb0ELb1ELb1ELb1ELb0ELb0ELi2ELi1ELi2ELi2ELb0EEENS1_21CollectiveEpilogueBwdISC_SD_SF_Li256ELb1ELb0ELi1EEENS1_19SingleTileSchedulerILb1ELb0ELb0ELi128EEEEEEEEEvNT_6ParamsE --------------------------
	.section	.text._ZN7cutlass13device_kernelIN5flash11enable_sm90INS1_16FlashAttnBwdSm90INS1_25CollectiveMainloopBwdSm90ILi2ELi2ELi2EN4cute5tupleIJNS5_1CILi1EEES8_S8_EEENS6_IJNS7_ILi128EEESA_NS7_ILi64EEEEEENS_10bfloat16_tEfNS_4arch4Sm90ELb0ELb0ELb0ELb1ELb1ELb1ELb0ELb0ELi2ELi1ELi2ELi2ELb0EEENS1_21CollectiveEpilogueBwdISC_SD_SF_Li256ELb1ELb0ELi1EEENS1_19SingleTileSchedulerILb1ELb0ELb0ELi128EEEEEEEEEvNT_6ParamsE,"ax",@progbits
	.align	128
.text._ZN7cutlass13device_kernelIN5flash11enable_sm90INS1_16FlashAttnBwdSm90INS1_25CollectiveMainloopBwdSm90ILi2ELi2ELi2EN4cute5tupleIJNS5_1CILi1EEES8_S8_EEENS6_IJNS7_ILi128EEESA_NS7_ILi64EEEEEENS_10bfloat16_tEfNS_4arch4Sm90ELb0ELb0ELb0ELb1ELb1ELb1ELb0ELb0ELi2ELi1ELi2ELi2ELb0EEENS1_21CollectiveEpilogueBwdISC_SD_SF_Li256ELb1ELb0ELi1EEENS1_19SingleTileSchedulerILb1ELb0ELb0ELi128EEEEEEEEEvNT_6ParamsE:
        .type           _ZN7cutlass13device_kernelIN5flash11enable_sm90INS1_16FlashAttnBwdSm90INS1_25CollectiveMainloopBwdSm90ILi2ELi2ELi2EN4cute5tupleIJNS5_1CILi1EEES8_S8_EEENS6_IJNS7_ILi128EEESA_NS7_ILi64EEEEEENS_10bfloat16_tEfNS_4arch4Sm90ELb0ELb0ELb0ELb1ELb1ELb1ELb0ELb0ELi2ELi1ELi2ELi2ELb0EEENS1_21CollectiveEpilogueBwdISC_SD_SF_Li256ELb1ELb0ELi1EEENS1_19SingleTileSchedulerILb1ELb0ELb0ELi128EEEEEEEEEvNT_6ParamsE,@function
        .size           _ZN7cutlass13device_kernelIN5flash11enable_sm90INS1_16FlashAttnBwdSm90INS1_25CollectiveMainloopBwdSm90ILi2ELi2ELi2EN4cute5tupleIJNS5_1CILi1EEES8_S8_EEENS6_IJNS7_ILi128EEESA_NS7_ILi64EEEEEENS_10bfloat16_tEfNS_4arch4Sm90ELb0ELb0ELb0ELb1ELb1ELb1ELb0ELb0ELi2ELi1ELi2ELi2ELb0EEENS1_21CollectiveEpilogueBwdISC_SD_SF_Li256ELb1ELb0ELi1EEENS1_19SingleTileSchedulerILb1ELb0ELb0ELi128EEEEEEEEEvNT_6ParamsE,(.L_x_3698 - _ZN7cutlass13device_kernelIN5flash11enable_sm90INS1_16FlashAttnBwdSm90INS1_25CollectiveMainloopBwdSm90ILi2ELi2ELi2EN4cute5tupleIJNS5_1CILi1EEES8_S8_EEENS6_IJNS7_ILi128EEESA_NS7_ILi64EEEEEENS_10bfloat16_tEfNS_4arch4Sm90ELb0ELb0ELb0ELb1ELb1ELb1ELb0ELb0ELi2ELi1ELi2ELi2ELb0EEENS1_21CollectiveEpilogueBwdISC_SD_SF_Li256ELb1ELb0ELi1EEENS1_19SingleTileSchedulerILb1ELb0ELb0ELi128EEEEEEEEEvNT_6ParamsE)
        .other          _ZN7cutlass13device_kernelIN5flash11enable_sm90INS1_16FlashAttnBwdSm90INS1_25CollectiveMainloopBwdSm90ILi2ELi2ELi2EN4cute5tupleIJNS5_1CILi1EEES8_S8_EEENS6_IJNS7_ILi128EEESA_NS7_ILi64EEEEEENS_10bfloat16_tEfNS_4arch4Sm90ELb0ELb0ELb0ELb1ELb1ELb1ELb0ELb0ELi2ELi1ELi2ELi2ELb0EEENS1_21CollectiveEpilogueBwdISC_SD_SF_Li256ELb1ELb0ELi1EEENS1_19SingleTileSchedulerILb1ELb0ELb0ELi128EEEEEEEEEvNT_6ParamsE,@"STO_CUDA_ENTRY STV_DEFAULT"
_ZN7cutlass13device_kernelIN5flash11enable_sm90INS1_16FlashAttnBwdSm90INS1_25CollectiveMainloopBwdSm90ILi2ELi2ELi2EN4cute5tupleIJNS5_1CILi1EEES8_S8_EEENS6_IJNS7_ILi128EEESA_NS7_ILi64EEEEEENS_10bfloat16_tEfNS_4arch4Sm90ELb0ELb0ELb0ELb1ELb1ELb1ELb0ELb0ELi2ELi1ELi2ELi2ELb0EEENS1_21CollectiveEpilogueBwdISC_SD_SF_Li256ELb1ELb0ELi1EEENS1_19SingleTileSchedulerILb1ELb0ELb0ELi128EEEEEEEEEvNT_6ParamsE:
        /* <DEDUP_REMOVED lines=23> */
.L_x_605:
[----:B------:R-:W-:Y:S05]  /*0170*/  BSYNC B0 ;  /* 0x0000000000007941 */ /* 0x000fea0003800000 */
.L_x_604:
        /* <DEDUP_REMOVED lines=34> */
.L_x_606:
        /* <DEDUP_REMOVED lines=22> */
.L_x_607:
        /* <DEDUP_REMOVED lines=9> */
.L_x_610:
        /* <DEDUP_REMOVED lines=20> */
.L_x_611:
        /* <DEDUP_REMOVED lines=10> */
.L_x_613:
[----:B------:R-:W2:Y:S02]  /*0770*/  LDC R0, c[0x0][0x8bc] ;  /* 0x00022f00ff007b82 */ /* 0x000ea40000000800 */
.L_x_612:
        /* <DEDUP_REMOVED lines=19> */
.L_x_615:
        /* <DEDUP_REMOVED lines=10> */
.L_x_616:
        /* <DEDUP_REMOVED lines=8> */
.L_x_617:
        /* <DEDUP_REMOVED lines=9> */
.L_x_618:
        /* <DEDUP_REMOVED lines=55> */
.L_x_621:
        /* <DEDUP_REMOVED lines=15> */
.L_x_620:
        /* <DEDUP_REMOVED lines=22> */
.L_x_623:
        /* <DEDUP_REMOVED lines=15> */
.L_x_622:
[----:B------:R-:W-:Y:S01]  /*1110*/  SHF.R.S32.HI R3, RZ, 0x1f, R16 ;  /* 0x0000001fff037819 */ /* 0x000fe20000011410 */
[----:B------:R-:W-:-:S03]  /*1120*/  UMOV UR4, 0xffffffff ;  /* 0xffffffff00047882 */ /* 0x000fc60000000000 */
[----:B------:R-:W-:-:S04]  /*1130*/  LEA.HI R0, R3, R16, RZ, 0x7 ;  /* 0x0000001003007211 */ /* 0x000fc800078f38ff */
[----:B------:R-:W-:Y:S01]  /*1140*/  SHF.R.S32.HI R13, RZ, 0x7, R0 ;  /* 0x00000007ff0d7819 */ /* 0x000fe20000011400 */
[----:B------:R-:W-:Y:S06]  /*1150*/  BRA.DIV UR4, `(.L_x_624) ;  /* 0x0000009204307947 */ /* 0x000fec000b800000 */
[----:B------:R1:W2:Y:S02]  /*1160*/  SHFL.IDX PT, R14, R13, RZ, 0x1f ;  /* 0x00001fff0d0e7589 */ /* 0x0002a400000e0000 */
.L_x_743:
        /* <DEDUP_REMOVED lines=30> */
.L_x_625:
        /* <DEDUP_REMOVED lines=108> */
.L_x_637:
[----:B------:R-:W-:-:S13]  /*1a10*/  ISETP.NE.AND P0, PT, R4, 0x3, PT ;  /* 0x000000030400780c */ /* 0x000fda0003f05270 */
[----:B-1----:R-:W-:Y:S05]  /*1a20*/  @!P0 BRA `(.L_x_627) ;  /* 0x0000000000048947 */ /* 0x002fea0003800000 */
[----:B------:R-:W-:Y:S01]  /*1a30*/  BPT.TRAP 0x1 ;  /* 0x000000040000795c */ /* 0x000fe20000300000 */
.L_x_627:
[----:B------:R-:W-:Y:S01]  /*1a40*/  IMAD R9, R7, 0x8, R226 ;  /* 0x0000000807097824 */ /* 0x000fe200078e02e2 */
[----:B------:R-:W-:-:S04]  /*1a50*/  SHF.L.U32 R12, R6, 0x1f, RZ ;  /* 0x0000001f060c7819 */ /* 0x000fc800000006ff */
[----:B------:R1:W2:Y:S01]  /*1a60*/  SYNCS.PHASECHK.TRANS64.TRYWAIT P1, [R9+URZ+0x30c10], R12 ;  /* 0x030c100c090075a7 */ /* 0x0002a2000802017f */
[----:B------:R-:W-:Y:S05]  /*1a70*/  @!P0 BRA `(.L_x_628) ;  /* 0x0000000000048947 */ /* 0x000fea0003800000 */
[----:B------:R-:W-:Y:S01]  /*1a80*/  BPT.TRAP 0x1 ;  /* 0x000000040000795c */ /* 0x000fe20000300000 */
.L_x_628:
[----:B------:R-:W-:-:S05]  /*1a90*/  VIADD R10, R226, 0x10000 ;  /* 0x00010000e20a7836 */ /* 0x000fca0000000000 */
[----:B------:R-:W-:-:S04]  /*1aa0*/  SHF.R.U32.HI R10, RZ, 0x4, R10 ;  /* 0x00000004ff0a7819 */ /* 0x000fc8000001160a */
[----:B------:R-:W-:Y:S01]  /*1ab0*/  LOP3.LUT R10, R10, 0x3fff, RZ, 0xc0, !PT ;  /* 0x00003fff0a0a7812 */ /* 0x000fe200078ec0ff */
[----:B--2---:R-:W-:Y:S06]  /*1ac0*/  @P1 BRA `(.L_x_629) ;  /* 0x0000000000081947 */ /* 0x004fec0003800000 */
[----:B------:R-:W2:Y:S02]  /*1ad0*/  SYNCS.PHASECHK.TRANS64.TRYWAIT P1, [R9+URZ+0x30c10], R12 ;  /* 0x030c100c090075a7 */ /* 0x000ea4000802017f */
[----:B--2---:R-:W-:Y:S05]  /*1ae0*/  @!P1 BRA `(.L_x_630) ;  /* 0x0000008400fc9947 */ /* 0x004fea0003800000 */
.L_x_629:
        /* <DEDUP_REMOVED lines=63> */
.L_x_631:
[----:B------:R1:W1:Y:S01]  /*1ee0*/  SYNCS.PHASECHK.TRANS64.TRYWAIT P1, [R9+URZ+0x30c30], R12 ;  /* 0x030c300c090075a7 */ /* 0x000262000802017f */
[----:B------:R-:W-:Y:S05]  /*1ef0*/  @!P0 BRA `(.L_x_632) ;  /* 0x0000000000048947 */ /* 0x000fea0003800000 */
[----:B------:R-:W-:Y:S01]  /*1f00*/  BPT.TRAP 0x1 ;  /* 0x000000040000795c */ /* 0x000fe20000300000 */
.L_x_632:
[----:B------:R-:W-:-:S05]  /*1f10*/  VIADD R11, R226, 0x18000 ;  /* 0x00018000e20b7836 */ /* 0x000fca0000000000 */
[----:B------:R-:W-:-:S04]  /*1f20*/  SHF.R.U32.HI R11, RZ, 0x4, R11 ;  /* 0x00000004ff0b7819 */ /* 0x000fc8000001160b */
[----:B------:R-:W-:-:S04]  /*1f30*/  LOP3.LUT R218, R11, 0x3fff, RZ, 0xc0, !PT ;  /* 0x00003fff0bda7812 */ /* 0x000fc800078ec0ff */
[----:B------:R-:W-:Y:S01]  /*1f40*/  LOP3.LUT R14, R218, 0x10000, RZ, 0xfc, !PT ;  /* 0x00010000da0e7812 */ /* 0x000fe200078efcff */
[----:B-1----:R-:W-:Y:S06]  /*1f50*/  @P1 BRA `(.L_x_633) ;  /* 0x0000000000081947 */ /* 0x002fec0003800000 */
[----:B------:R-:W1:Y:S02]  /*1f60*/  SYNCS.PHASECHK.TRANS64.TRYWAIT P1, [R9+URZ+0x30c30], R12 ;  /* 0x030c300c090075a7 */ /* 0x000e64000802017f */
[----:B-1----:R-:W-:Y:S05]  /*1f70*/  @!P1 BRA `(.L_x_634) ;  /* 0x0000008000ec9947 */ /* 0x002fea0003800000 */
.L_x_633:
        /* <DEDUP_REMOVED lines=619> */
.L_x_635:
        /* <DEDUP_REMOVED lines=68> */
.L_x_636:
        /* <DEDUP_REMOVED lines=45> */
.L_x_619:
        /* <DEDUP_REMOVED lines=116> */
.L_x_639:
        /* <DEDUP_REMOVED lines=49> */
.L_x_641:
[----:B------:R-:W-:Y:S05]  /*5790*/  BSYNC B0 ;  /* 0x0000000000007941 */ /* 0x000fea0003800000 */
.L_x_640:
        /* <DEDUP_REMOVED lines=17> */
.L_x_643:
[----:B------:R-:W-:Y:S05]  /*58b0*/  BSYNC B0 ;  /* 0x0000000000007941 */ /* 0x000fea0003800000 */
.L_x_642:
        /* <DEDUP_REMOVED lines=17> */
.L_x_645:
[----:B------:R-:W-:Y:S05]  /*59d0*/  BSYNC B0 ;  /* 0x0000000000007941 */ /* 0x000fea0003800000 */
.L_x_644:
        /* <DEDUP_REMOVED lines=18> */
.L_x_647:
[----:B------:R-:W-:Y:S05]  /*5b00*/  BSYNC B0 ;  /* 0x0000000000007941 */ /* 0x000fea0003800000 */
.L_x_646:
        /* <DEDUP_REMOVED lines=24> */
.L_x_649:
[----:B------:R-:W-:Y:S05]  /*5c90*/  BSYNC B0 ;  /* 0x0000000000007941 */ /* 0x000fea0003800000 */
.L_x_648:
        /* <DEDUP_REMOVED lines=15> */
.L_x_651:
[----:B------:R-:W-:Y:S05]  /*5d90*/  BSYNC B0 ;  /* 0x0000000000007941 */ /* 0x000fea0003800000 */
.L_x_650:
        /* <DEDUP_REMOVED lines=15> */
.L_x_653:
[----:B------:R-:W-:Y:S05]  /*5e90*/  BSYNC B0 ;  /* 0x0000000000007941 */ /* 0x000fea0003800000 */
.L_x_652:
        /* <DEDUP_REMOVED lines=15> */
.L_x_638:
        /* <DEDUP_REMOVED lines=40> */
.L_x_654:
        /* <DEDUP_REMOVED lines=39> */
.L_x_656:
[----:B------:R-:W-:Y:S05]  /*6480*/  BSYNC B0 ;  /* 0x0000000000007941 */ /* 0x000fea0003800000 */
.L_x_655:
        /* <DEDUP_REMOVED lines=19> */
.L_x_658:
[----:B------:R-:W-:Y:S05]  /*65c0*/  BSYNC B0 ;  /* 0x0000000000007941 */ /* 0x000fea0003800000 */
.L_x_657:
        /* <DEDUP_REMOVED lines=15> */
.L_x_660:
[----:B------:R-:W-:Y:S05]  /*66c0*/  BSYNC B0 ;  /* 0x0000000000007941 */ /* 0x000fea0003800000 */
.L_x_659:
        /* <DEDUP_REMOVED lines=15> */
.L_x_662:
[----:B------:R-:W-:Y:S05]  /*67c0*/  BSYNC B0 ;  /* 0x0000000000007941 */ /* 0x000fea0003800000 */
.L_x_661:
        /* <DEDUP_REMOVED lines=21> */
.L_x_664:
[----:B------:R-:W-:Y:S05]  /*6920*/  BSYNC B0 ;  /* 0x0000000000007941 */ /* 0x000fea0003800000 */
.L_x_663:
        /* <DEDUP_REMOVED lines=15> */
.L_x_666:
[----:B------:R-:W-:Y:S05]  /*6a20*/  BSYNC B0 ;  /* 0x0000000000007941 */ /* 0x000fea0003800000 */
.L_x_665:
        /* <DEDUP_REMOVED lines=15> */
.L_x_668:
[----:B------:R-:W-:Y:S05]  /*6b20*/  BSYNC B0 ;  /* 0x0000000000007941 */ /* 0x000fea0003800000 */
.L_x_667:
        /* <DEDUP_REMOVED lines=15> */
.L_x_609:
        /* <DEDUP_REMOVED lines=9> */
[----:B------:R-:W1:Y:S01]  /*6cb0*/  S2UR UR24, SR_CTAID.X ;  /* 0x00000000001879c3 */ /* 0x000e620000002500 */
[----:B------:R-:W-:-:S04]  /*6cc0*/  ISETP.NE.U32.AND P0, PT, RZ, UR4, PT ;  /* 0x00000004ff007c0c */ /* 0x000fc8000bf05070 */
[----:B------:R-:W-:-:S03]  /*6cd0*/  ISETP.NE.AND.EX P0, PT, RZ, UR5, PT, P0 ;  /* 0x00000005ff007c0c */ /* 0x000fc6000bf05300 */
[----:B------:R-:W2:Y:S10]  /*6ce0*/  S2UR UR12, SR_CTAID.Z ;  /* 0x00000000000c79c3 */ /* 0x000eb40000002700 */
[----:B------:R-:W-:Y:S05]  /*6cf0*/  @!P0 BRA `(.L_x_670) ;  /* 0x00000000001c8947 */ /* 0x000fea0003800000 */
[----:B------:R-:W-:Y:S02]  /*6d00*/  ULDC.64 UR4, c[0x0][0x8d8] ;  /* 0x0002360000047ab9 */ /* 0x000fe40000000a00 */
[----:B--2---:R-:W-:-:S06]  /*6d10*/  UIMAD.WIDE UR4, UR12, 0x4, UR4 ;  /* 0x000000040c0478a5 */ /* 0x004fcc000f8e0204 */
[----:B------:R-:W-:Y:S02]  /*6d20*/  IMAD.U32 R2, RZ, RZ, UR4 ;  /* 0x00000004ff027e24 */ /* 0x000fe4000f8e00ff */
[----:B------:R-:W-:-:S05]  /*6d30*/  IMAD.U32 R3, RZ, RZ, UR5 ;  /* 0x00000005ff037e24 */ /* 0x000fca000f8e00ff */
[----:B------:R-:W2:Y:S02]  /*6d40*/  LDG.E R2, desc[UR38][R2.64] ;  /* 0x0000002602027981 */ /* 0x000ea4000c1e1900 */
[----:B--2---:R-:W-:Y:S01]  /*6d50*/  R2UR UR4, R2 ;  /* 0x00000000020472ca */ /* 0x004fe200000e0000 */
[----:B------:R-:W-:-:S14]  /*6d60*/  BRA `(.L_x_671) ;  /* 0x0000000000387947 */ /* 0x000fdc0003800000 */
.L_x_670:
[----:B------:R-:W-:Y:S02]  /*6d70*/  ULDC.64 UR4, c[0x0][0x8d0] ;  /* 0x0002340000047ab9 */ /* 0x000fe40000000a00 */
[----:B------:R-:W-:-:S04]  /*6d80*/  ISETP.NE.U32.AND P0, PT, RZ, UR4, PT ;  /* 0x00000004ff007c0c */ /* 0x000fc8000bf05070 */
[----:B------:R-:W-:-:S13]  /*6d90*/  ISETP.NE.AND.EX P0, PT, RZ, UR5, PT, P0 ;  /* 0x00000005ff007c0c */ /* 0x000fda000bf05300 */
[----:B------:R-:W-:Y:S05]  /*6da0*/  @!P0 BRA `(.L_x_672) ;  /* 0x0000000000248947 */ /* 0x000fea0003800000 */
[----:B------:R-:W-:Y:S02]  /*6db0*/  ULDC.64 UR4, c[0x0][0x8d0] ;  /* 0x0002340000047ab9 */ /* 0x000fe40000000a00 */
[----:B--2---:R-:W-:-:S06]  /*6dc0*/  UIMAD.WIDE UR4, UR12, 0x4, UR4 ;  /* 0x000000040c0478a5 */ /* 0x004fcc000f8e0204 */
[----:B------:R-:W-:Y:S02]  /*6dd0*/  IMAD.U32 R2, RZ, RZ, UR4 ;  /* 0x00000004ff027e24 */ /* 0x000fe4000f8e00ff */
[----:B------:R-:W-:-:S05]  /*6de0*/  IMAD.U32 R3, RZ, RZ, UR5 ;  /* 0x00000005ff037e24 */ /* 0x000fca000f8e00ff */
[----:B------:R-:W2:Y:S04]  /*6df0*/  LDG.E R0, desc[UR38][R2.64] ;  /* 0x0000002602007981 */ /* 0x000ea8000c1e1900 */
[----:B------:R-:W2:Y:S02]  /*6e00*/  LDG.E R5, desc[UR38][R2.64+0x4] ;  /* 0x0000042602057981 */ /* 0x000ea4000c1e1900 */
[----:B--2---:R-:W-:-:S05]  /*6e10*/  IMAD.IADD R0, R5, 0x1, -R0 ;  /* 0x0000000105007824 */ /* 0x004fca00078e0a00 */
[----:B------:R-:W-:Y:S01]  /*6e20*/  R2UR UR4, R0 ;  /* 0x00000000000472ca */ /* 0x000fe200000e0000 */
[----:B------:R-:W-:-:S14]  /*6e30*/  BRA `(.L_x_671) ;  /* 0x0000000000047947 */ /* 0x000fdc0003800000 */
.L_x_672:
[----:B------:R-:W-:-:S05]  /*6e40*/  ULDC UR4, c[0x0][0x8bc] ;  /* 0x00022f0000047ab9 */ /* 0x000fca0000000800 */
.L_x_671:
[----:B-1----:R-:W-:-:S04]  /*6e50*/  USHF.L.U32 UR5, UR24, 0x7, URZ ;  /* 0x0000000718057899 */ /* 0x002fc8000800063f */
[----:B------:R-:W-:-:S04]  /*6e60*/  UISETP.GE.AND UP0, UPT, UR5, UR4, UPT ;  /* 0x000000040500728c */ /* 0x000fc8000bf06270 */
[----:B--2---:R-:W-:-:S06]  /*6e70*/  USEL UR12, UR12, 0xffffffff, !UP0 ;  /* 0xffffffff0c0c7887 */ /* 0x004fcc000c000000 */
        /* <DEDUP_REMOVED lines=23> */
[----:B------:R-:W3:-:S12]  /*6ff0*/  S2UR UR11, SR_CTAID.Y ;  /* 0x00000000000b79c3 */ /* 0x000ed80000002600 */
[----:B--2---:R-:W-:-:S13]  /*7000*/  @P2 R2UR UR4, R6 ;  /* 0x00000000060422ca */ /* 0x004fda00000e0000 */
[----:B------:R-:W-:-:S04]  /*7010*/  @UP0 ULEA UR4, UR12, UR4, 0x7 ;  /* 0x000000040c040291 */ /* 0x000fc8000f8e383f */
[----:B------:R-:W-:-:S04]  /*7020*/  @UP0 USHF.R.S32.HI UR5, URZ, 0x1f, UR4 ;  /* 0x0000001f3f050899 */ /* 0x000fc80008011404 */
[----:B------:R-:W-:-:S04]  /*7030*/  @UP0 ULEA.HI UR5, UR5, UR4, URZ, 0x7 ;  /* 0x0000000405050291 */ /* 0x000fc8000f8f383f */
[----:B------:R-:W-:Y:S01]  /*7040*/  @UP0 USHF.L.U32 UR5, UR5, 0x6, URZ ;  /* 0x0000000605050899 */ /* 0x000fe2000800063f */
[----:B-1-3--:R-:W-:Y:S11]  /*7050*/  @P1 BRA `(.L_x_673) ;  /* 0x0000000000101947 */ /* 0x00aff60003800000 */
[----:B------:R-:W-:Y:S05]  /*7060*/  @!P0 BRA `(.L_x_673) ;  /* 0x00000000000c8947 */ /* 0x000fea0003800000 */
[----:B------:R-:W2:Y:S04]  /*7070*/  LDG.E R5, desc[UR38][R2.64] ;  /* 0x0000002602057981 */ /* 0x000ea8000c1e1900 */
[----:B-----5:R-:W2:Y:S02]  /*7080*/  LDG.E R0, desc[UR38][R2.64+0x4] ;  /* 0x0000042602007981 */ /* 0x020ea4000c1e1900 */
[----:B--2---:R-:W-:-:S07]  /*7090*/  IMAD.IADD R0, R0, 0x1, -R5 ;  /* 0x0000000100007824 */ /* 0x004fce00078e0a05 */
.L_x_673:
[----:B-----5:R-:W-:Y:S01]  /*70a0*/  ISETP.GE.AND P0, PT, R0, 0x1, PT ;  /* 0x000000010000780c */ /* 0x020fe20003f06270 */
[----:B------:R-:W-:Y:S01]  /*70b0*/  @UP0 ULOP3.LUT UR5, UR5, 0xffffe000, URZ, 0xc0, !UPT ;  /* 0xffffe00005050892 */ /* 0x000fe2000f8ec03f */
[----:B------:R-:W-:Y:S01]  /*70c0*/  UMOV UR6, URZ ;  /* 0x0000003f00067c82 */ /* 0x000fe20008000000 */
[----:B------:R-:W-:Y:S02]  /*70d0*/  UMOV UR7, URZ ;  /* 0x0000003f00077c82 */ /* 0x000fe40008000000 */
[----:B------:R-:W-:Y:S02]  /*70e0*/  @UP0 USHF.R.S32.HI UR4, URZ, 0x1f, UR5 ;  /* 0x0000001f3f040899 */ /* 0x000fe40008011405 */
[----:B------:R-:W-:Y:S01]  /*70f0*/  USHF.R.S32.HI UR19, URZ, 0x1f, UR11 ;  /* 0x0000001f3f137899 */ /* 0x000fe2000801140b */
[----:B------:R-:W-:-:S04]  /*7100*/  @UP0 UMOV UR6, UR5 ;  /* 0x0000000500060c82 */ /* 0x000fc80008000000 */
[----:B------:R-:W-:Y:S01]  /*7110*/  @UP0 UMOV UR7, UR4 ;  /* 0x0000000400070c82 */ /* 0x000fe20008000000 */
[----:B------:R-:W-:Y:S06]  /*7120*/  @!P0 BRA `(.L_x_614) ;  /* 0x0000003000348947 */ /* 0x000fec0003800000 */
[----:B------:R-:W1:Y:S01]  /*7130*/  S2R R4, SR_TID.X ;  /* 0x0000000000047919 */ /* 0x000e620000002100 */
        /* <DEDUP_REMOVED lines=8> */
[----:B------:R-:W-:Y:S01]  /*71c0*/  USEL UR18, UR12, URZ, !UP0 ;  /* 0x0000003f0c127287 */ /* 0x000fe2000c000000 */
[----:B------:R-:W-:Y:S01]  /*71d0*/  LEA.HI R3, R3, R2, RZ, 0x7 ;  /* 0x0000000203037211 */ /* 0x000fe200078f38ff */
[----:B------:R-:W-:Y:S01]  /*71e0*/  USEL UR4, UR4, URZ, !UP0 ;  /* 0x0000003f04047287 */ /* 0x000fe2000c000000 */
[----:B------:R-:W-:Y:S01]  /*71f0*/  ULDC UR10, c[0x0][0x288] ;  /* 0x0000a200000a7ab9 */ /* 0x000fe20000000800 */
[----:B------:R-:W-:Y:S01]  /*7200*/  UIADD3 UR8, UP0, UR6, UR14, URZ ;  /* 0x0000000e06087290 */ /* 0x000fe2000ff1e03f */
[----:B------:R-:W-:Y:S01]  /*7210*/  SHF.R.S32.HI R3, RZ, 0x7, R3 ;  /* 0x00000007ff037819 */ /* 0x000fe20000011403 */
[----:B------:R-:W-:Y:S01]  /*7220*/  UIADD3 UR5, UR15, UR5, URZ ;  /* 0x000000050f057290 */ /* 0x000fe2000fffe03f */
[----:B------:R-:W-:Y:S01]  /*7230*/  ULDC UR9, c[0x0][0x760] ;  /* 0x0001d80000097ab9 */ /* 0x000fe20000000800 */
[----:B------:R-:W-:Y:S01]  /*7240*/  ULDC.64 UR16, c[0x0][0x2e0] ;  /* 0x0000b80000107ab9 */ /* 0x000fe20000000a00 */
[----:B------:R-:W-:Y:S01]  /*7250*/  UIMAD UR12, UR12, UR10, URZ ;  /* 0x0000000a0c0c72a4 */ /* 0x000fe2000f8e023f */
[----:B------:R-:W-:Y:S01]  /*7260*/  VIMNMX R3, R3, 0x1, !PT ;  /* 0x0000000103037848 */ /* 0x000fe20007fe0100 */
[----:B------:R-:W-:-:S02]  /*7270*/  UIMAD UR10, UR10, UR9, URZ ;  /* 0x000000090a0a72a4 */ /* 0x000fc4000f8e023f */
[----:B------:R-:W-:Y:S01]  /*7280*/  UIADD3.X UR9, UR7, UR5, URZ, UP0, !UPT ;  /* 0x0000000507097290 */ /* 0x000fe200087fe43f */
[----:B------:R-:W-:Y:S01]  /*7290*/  LOP3.LUT R6, R3, 0x1, RZ, 0xc0, !PT ;  /* 0x0000000103067812 */ /* 0x000fe200078ec0ff */
[----:B------:R-:W-:Y:S02]  /*72a0*/  UIMAD UR4, UR4, UR16, URZ ;  /* 0x00000010040472a4 */ /* 0x000fe4000f8e023f */
[----:B------:R-:W-:Y:S02]  /*72b0*/  UIADD3 UR11, UP0, UR12, UR11, URZ ;  /* 0x0000000b0c0b7290 */ /* 0x000fe4000ff1e03f */
[----:B------:R-:W-:Y:S01]  /*72c0*/  UIMAD UR13, UR18, UR17, UR4 ;  /* 0x00000011120d72a4 */ /* 0x000fe2000f8e0204 */
[----:B-1----:R-:W-:Y:S01]  /*72d0*/  LOP3.LUT R0, R4, 0x1f, RZ, 0xc0, !PT ;  /* 0x0000001f04007812 */ /* 0x002fe200078ec0ff */
[----:B------:R-:W-:Y:S01]  /*72e0*/  UIMAD.WIDE.U32 UR8, UR18, UR16, UR8 ;  /* 0x00000010120872a5 */ /* 0x000fe2000f8e0008 */
[----:B------:R-:W-:Y:S01]  /*72f0*/  ELECT P0, URZ, PT ;  /* 0x00000000003f782f */ /* 0x000fe20003800000 */
[----:B------:R-:W-:-:S02]  /*7300*/  ULEA.HI.X.SX32 UR12, UR12, UR19, 0x1, UP0 ;  /* 0x000000130c0c7291 */ /* 0x000fc400080f0e3f */
[----:B------:R-:W-:Y:S01]  /*7310*/  UIADD3 UR25, UR9, UR13, URZ ;  /* 0x0000000d09197290 */ /* 0x000fe2000fffe03f */
[----:B------:R-:W-:Y:S01]  /*7320*/  UMOV UR4, URZ ;  /* 0x0000003f00047c82 */ /* 0x000fe20008000000 */
[----:B------:R-:W-:Y:S10]  /*7330*/  @!P1 BRA `(.L_x_674) ;  /* 0x0000000800bc9947 */ /* 0x000ff40003800000 */
[----:B------:R-:W-:Y:S01]  /*7340*/  UMOV UR4, UR14 ;  /* 0x0000000e00047c82 */ /* 0x000fe20008000000 */
[----:B------:R-:W-:Y:S01]  /*7350*/  ULDC.64 UR14, c[0x0][0x2c0] ;  /* 0x0000b000000e7ab9 */ /* 0x000fe20000000a00 */
[----:B------:R-:W-:Y:S01]  /*7360*/  UIMAD.WIDE.U32 UR4, UR18, UR16, UR4 ;  /* 0x00000010120472a5 */ /* 0x000fe2000f8e0004 */
[----:B------:R-:W-:-:S03]  /*7370*/  IMAD.IADD R4, R3, 0x1, -R6 ;  /* 0x0000000103047824 */ /* 0x000fc600078e0a06 */
        /* <DEDUP_REMOVED lines=12> */
.L_x_699:
        /* <DEDUP_REMOVED lines=17> */
.L_x_677:
[----:B------:R-:W2:Y:S04]  /*7550*/  LDG.E.STRONG.GPU R5, desc[UR38][R2.64] ;  /* 0x0000002602057981 */ /* 0x000ea8000c1ef900 */
[----:B--2---:R-:W-:Y:S01]  /*7560*/  CCTL.IVALL ;  /* 0x00000000ff00798f */ /* 0x004fe20002000000 */
[----:B------:R-:W-:Y:S05]  /*7570*/  YIELD ;  /* 0x0000000000007946 */ /* 0x000fea0003800000 */
[----:B------:R-:W-:-:S13]  /*7580*/  ISETP.NE.AND P1, PT, R5, UR24, PT ;  /* 0x0000001805007c0c */ /* 0x000fda000bf25270 */
[----:B------:R-:W-:Y:S05]  /*7590*/  @P1 BRA `(.L_x_677) ;  /* 0xfffffffc00ec1947 */ /* 0x000fea000383ffff */
.L_x_676:
[----:B------:R-:W-:Y:S05]  /*75a0*/  BSYNC B0 ;  /* 0x0000000000007941 */ /* 0x000fea0003800000 */
.L_x_675:
[----:B------:R-:W-:-:S03]  /*75b0*/  UMOV UR22, 0xffffffff ;  /* 0xffffffff00167882 */ /* 0x000fc60000000000 */
[----:B------:R-:W-:Y:S05]  /*75c0*/  BRA.DIV UR22, `(.L_x_678) ;  /* 0x0000002e166c7947 */ /* 0x000fea000b800000 */
[----:B------:R-:W-:Y:S01]  /*75d0*/  NOP ;  /* 0x0000000000007918 */ /* 0x000fe20000000000 */
.L_x_746:
        /* <DEDUP_REMOVED lines=8> */
[----:B------:R-:W-:Y:S02]  /*7660*/  UIADD3 UR33, UP0, UR22, UR8, URZ ;  /* 0x0000000816217290 */ /* 0x000fe4000ff1e03f */
[----:B-1----:R-:W-:Y:S02]  /*7670*/  ULEA UR32, UR32, UR23, 0x18 ;  /* 0x0000001720207291 */ /* 0x002fe4000f8ec03f */
[----:B------:R-:W-:Y:S02]  /*7680*/  ULEA.HI.X.SX32 UR23, UR22, UR25, 0x1, UP0 ;  /* 0x0000001916177291 */ /* 0x000fe400080f0e3f */
[----:B------:R-:W-:-:S02]  /*7690*/  ULEA UR22, UP0, UR33, UR28, 0x2 ;  /* 0x0000001c21167291 */ /* 0x000fc4000f80103f */
[----:B------:R-:W-:Y:S02]  /*76a0*/  UIADD3 UR28, UR32, 0x8000, URZ ;  /* 0x00008000201c7890 */ /* 0x000fe4000fffe03f */
[----:B------:R-:W-:Y:S01]  /*76b0*/  ULEA.HI.X UR23, UR33, UR29, UR23, 0x2, UP0 ;  /* 0x0000001d21177291 */ /* 0x000fe200080f1417 */
[----:B------:R-:W-:Y:S02]  /*76c0*/  UMOV UR32, 0x0 ;  /* 0x0000000000207882 */ /* 0x000fe40000000000 */
[----:B------:R-:W-:Y:S01]  /*76d0*/  UMOV UR29, 0x400 ;  /* 0x00000400001d7882 */ /* 0x000fe20000000000 */
[----:B------:R-:W-:-:S05]  /*76e0*/  UMOV UR33, 0x14f00000 ;  /* 0x14f0000000217882 */ /* 0x000fca0000000000 */
[----:B------:R1:W-:Y:S02]  /*76f0*/  UBLKRED.G.S.ADD.F32.RN [UR22], [UR28], UR29, desc[UR32] ;  /* 0x000020161c0073bb */ /* 0x0003e400080a141d */
[----:B-1----:R0:W-:Y:S02]  /*7700*/  UTMACMDFLUSH ;  /* 0x00000000000079b7 */ /* 0x0021e40000000000 */
.L_x_680:
[----:B------:R-:W-:Y:S05]  /*7710*/  BSYNC B0 ;  /* 0x0000000000007941 */ /* 0x000fea0003800000 */
.L_x_679:
        /* <DEDUP_REMOVED lines=13> */
.L_x_682:
[----:B------:R-:W-:Y:S05]  /*77f0*/  BSYNC B0 ;  /* 0x0000000000007941 */ /* 0x000fea0003800000 */
.L_x_681:
[----:B------:R-:W-:Y:S06]  /*7800*/  BAR.ARV 0xa, 0xa0 ;  /* 0x0282800000007b1d */ /* 0x000fec0000002000 */
[----:B------:R-:W-:Y:S04]  /*7810*/  BSSY B0, `(.L_x_683) ;  /* 0x0000003000007945 */ /* 0x000fe80003800000 */
[----:B------:R-:W-:Y:S05]  /*7820*/  @!P0 BRA `(.L_x_684) ;  /* 0x0000000000048947 */ /* 0x000fea0003800000 */
[----:B------:R-:W-:-:S04]  /*7830*/  DEPBAR.LE SB0, 0x0 ;  /* 0x000080000000791a */ /* 0x000fc80000000000 */
.L_x_684:
[----:B------:R-:W-:Y:S05]  /*7840*/  BSYNC B0 ;  /* 0x0000000000007941 */ /* 0x000fea0003800000 */
.L_x_683:
        /* <DEDUP_REMOVED lines=15> */
[----:B------:R-:W-:-:S06]  /*7940*/  UFLO.U32 UR23, UR22 ;  /* 0x00000016001772bd */ /* 0x000fcc00080e0000 */
[----:B-1----:R-:W-:Y:S02]  /*7950*/  ISETP.EQ.U32.AND P1, PT, R5, UR23, PT ;  /* 0x0000001705007c0c */ /* 0x002fe4000bf22070 */
[----:B------:R-:W1:Y:S11]  /*7960*/  POPC R5, UR22 ;  /* 0x0000001600057d09 */ /* 0x000e760008000000 */
[----:B-1----:R1:W-:Y:S02]  /*7970*/  @P1 REDG.E.ADD.S32.STRONG.GPU desc[UR38][R2.64], R5 ;  /* 0x000000050200198e */ /* 0x0023e4000c10e3a6 */
.L_x_686:
[----:B------:R-:W-:Y:S05]  /*7980*/  BSYNC B0 ;  /* 0x0000000000007941 */ /* 0x000fea0003800000 */
.L_x_685:
        /* <DEDUP_REMOVED lines=9> */
.L_x_689:
[----:B------:R-:W2:Y:S04]  /*7a20*/  LDG.E.STRONG.GPU R5, desc[UR38][R2.64] ;  /* 0x0000002602057981 */ /* 0x000ea8000c1ef900 */
[----:B--2---:R-:W-:Y:S01]  /*7a30*/  CCTL.IVALL ;  /* 0x00000000ff00798f */ /* 0x004fe20002000000 */
[----:B------:R-:W-:Y:S05]  /*7a40*/  YIELD ;  /* 0x0000000000007946 */ /* 0x000fea0003800000 */
[----:B------:R-:W-:-:S13]  /*7a50*/  ISETP.NE.AND P1, PT, R5, UR24, PT ;  /* 0x0000001805007c0c */ /* 0x000fda000bf25270 */
[----:B------:R-:W-:Y:S05]  /*7a60*/  @P1 BRA `(.L_x_689) ;  /* 0xfffffffc00ec1947 */ /* 0x000fea000383ffff */
.L_x_688:
[----:B------:R-:W-:Y:S05]  /*7a70*/  BSYNC B0 ;  /* 0x0000000000007941 */ /* 0x000fea0003800000 */
.L_x_687:
[----:B------:R-:W-:-:S03]  /*7a80*/  UMOV UR6, 0xffffffff ;  /* 0xffffffff00067882 */ /* 0x000fc60000000000 */
[----:B------:R-:W-:Y:S05]  /*7a90*/  BRA.DIV UR6, `(.L_x_690) ;  /* 0x0000002a06547947 */ /* 0x000fea000b800000 */
[----:B------:R-:W-:Y:S01]  /*7aa0*/  NOP ;  /* 0x0000000000007918 */ /* 0x000fe20000000000 */
.L_x_749:
        /* <DEDUP_REMOVED lines=13> */
.L_x_692:
[----:B------:R-:W-:Y:S05]  /*7b80*/  BSYNC B0 ;  /* 0x0000000000007941 */ /* 0x000fea0003800000 */
.L_x_691:
        /* <DEDUP_REMOVED lines=13> */
.L_x_694:
[----:B------:R-:W-:Y:S05]  /*7c60*/  BSYNC B0 ;  /* 0x0000000000007941 */ /* 0x000fea0003800000 */
.L_x_693:
[----:B------:R-:W-:Y:S06]  /*7c70*/  BAR.ARV 0xa, 0xa0 ;  /* 0x0282800000007b1d */ /* 0x000fec0000002000 */
[----:B------:R-:W-:Y:S04]  /*7c80*/  BSSY B0, `(.L_x_695) ;  /* 0x0000003000007945 */ /* 0x000fe80003800000 */
[----:B------:R-:W-:Y:S05]  /*7c90*/  @!P0 BRA `(.L_x_696) ;  /* 0x0000000000048947 */ /* 0x000fea0003800000 */
[----:B------:R-:W-:-:S04]  /*7ca0*/  DEPBAR.LE SB0, 0x0 ;  /* 0x000080000000791a */ /* 0x000fc80000000000 */
.L_x_696:
[----:B------:R-:W-:Y:S05]  /*7cb0*/  BSYNC B0 ;  /* 0x0000000000007941 */ /* 0x000fea0003800000 */
.L_x_695:
        /* <DEDUP_REMOVED lines=15> */
[----:B------:R-:W-:-:S06]  /*7db0*/  UFLO.U32 UR7, UR6 ;  /* 0x00000006000772bd */ /* 0x000fcc00080e0000 */
[----:B-1----:R-:W-:Y:S02]  /*7dc0*/  ISETP.EQ.U32.AND P1, PT, R5, UR7, PT ;  /* 0x0000000705007c0c */ /* 0x002fe4000bf22070 */
[----:B------:R-:W1:Y:S11]  /*7dd0*/  POPC R5, UR6 ;  /* 0x0000000600057d09 */ /* 0x000e760008000000 */
[----:B-1----:R1:W-:Y:S02]  /*7de0*/  @P1 REDG.E.ADD.S32.STRONG.GPU desc[UR38][R2.64], R5 ;  /* 0x000000050200198e */ /* 0x0023e4000c10e3a6 */
.L_x_698:
[----:B------:R-:W-:Y:S05]  /*7df0*/  BSYNC B0 ;  /* 0x0000000000007941 */ /* 0x000fea0003800000 */
.L_x_697:
[----:B------:R-:W-:Y:S02]  /*7e00*/  UIADD3 UR4, UR4, 0x2, URZ ;  /* 0x0000000204047890 */ /* 0x000fe4000fffe03f */
[----:B------:R-:W-:Y:S01]  /*7e10*/  UIADD3 UR5, UR5, 0x1, URZ ;  /* 0x0000000105057890 */ /* 0x000fe2000fffe03f */
[----:B------:R-:W-:Y:S11]  /*7e20*/  @P3 BRA `(.L_x_699) ;  /* 0xfffffff400843947 */ /* 0x000ff6000383ffff */
.L_x_674:
        /* <DEDUP_REMOVED lines=13> */
.L_x_702:
[----:B------:R-:W2:Y:S04]  /*7f00*/  LDG.E.STRONG.GPU R0, desc[UR38][R2.64] ;  /* 0x0000002602007981 */ /* 0x000ea8000c1ef900 */
[----:B--2---:R-:W-:Y:S01]  /*7f10*/  CCTL.IVALL ;  /* 0x00000000ff00798f */ /* 0x004fe20002000000 */
[----:B------:R-:W-:Y:S05]  /*7f20*/  YIELD ;  /* 0x0000000000007946 */ /* 0x000fea0003800000 */
[----:B------:R-:W-:-:S13]  /*7f30*/  ISETP.NE.AND P1, PT, R0, UR24, PT ;  /* 0x0000001800007c0c */ /* 0x000fda000bf25270 */
[----:B------:R-:W-:Y:S05]  /*7f40*/  @P1 BRA `(.L_x_702) ;  /* 0xfffffffc00ec1947 */ /* 0x000fea000383ffff */
.L_x_701:
[----:B------:R-:W-:Y:S05]  /*7f50*/  BSYNC B0 ;  /* 0x0000000000007941 */ /* 0x000fea0003800000 */
.L_x_700:
[----:B------:R-:W-:-:S03]  /*7f60*/  UMOV UR5, 0xffffffff ;  /* 0xffffffff00057882 */ /* 0x000fc60000000000 */
[----:B------:R-:W-:Y:S05]  /*7f70*/  BRA.DIV UR5, `(.L_x_703) ;  /* 0x0000002605387947 */ /* 0x000fea000b800000 */
[----:B------:R-:W-:Y:S01]  /*7f80*/  NOP ;  /* 0x0000000000007918 */ /* 0x000fe20000000000 */
.L_x_752:
        /* <DEDUP_REMOVED lines=22> */
.L_x_705:
[----:B------:R-:W-:Y:S05]  /*80f0*/  BSYNC B0 ;  /* 0x0000000000007941 */ /* 0x000fea0003800000 */
.L_x_704:
[----:B------:R-:W-:Y:S06]  /*8100*/  BAR.SYNC.DEFER_BLOCKING 0xe, 0xa0 ;  /* 0x0382800000007b1d */ /* 0x000fec0000010000 */
[----:B------:R-:W-:Y:S04]  /*8110*/  BSSY B0, `(.L_x_706) ;  /* 0x0000013000007945 */ /* 0x000fe80003800000 */
[----:B------:R-:W-:Y:S05]  /*8120*/  @!P0 BRA `(.L_x_707) ;  /* 0x0000000000448947 */ /* 0x000fea0003800000 */
[----:B------:R-:W1:Y:S01]  /*8130*/  S2UR UR14, SR_CgaCtaId ;  /* 0x00000000000e79c3 */ /* 0x000e620000008800 */
[----:B------:R-:W-:Y:S01]  /*8140*/  R2UR UR5, R6 ;  /* 0x00000000060572ca */ /* 0x000fe200000e0000 */
[----:B------:R-:W-:Y:S01]  /*8150*/  UMOV UR13, 0x400 ;  /* 0x00000400000d7882 */ /* 0x000fe20000000000 */
[----:B------:R-:W-:-:S11]  /*8160*/  ULDC.64 UR6, c[0x0][0x2c0] ;  /* 0x0000b00000067ab9 */ /* 0x000fd60000000a00 */
[----:B------:R-:W-:-:S04]  /*8170*/  UIADD3 UR5, UR5, 0x1000, URZ ;  /* 0x0000100005057890 */ /* 0x000fc8000fffe03f */
[----:B------:R-:W-:-:S04]  /*8180*/  UIADD3 UR15, UP0, UR5, UR8, URZ ;  /* 0x00000008050f7290 */ /* 0x000fc8000ff1e03f */
[----:B------:R-:W-:Y:S02]  /*8190*/  ULEA.HI.X.SX32 UR5, UR5, UR25, 0x1, UP0 ;  /* 0x0000001905057291 */ /* 0x000fe400080f0e3f */
[----:B-1----:R-:W-:Y:S02]  /*81a0*/  ULEA UR13, UR14, UR13, 0x18 ;  /* 0x0000000d0e0d7291 */ /* 0x002fe4000f8ec03f */
[----:B------:R-:W-:Y:S02]  /*81b0*/  ULEA UR6, UP0, UR15, UR6, 0x2 ;  /* 0x000000060f067291 */ /* 0x000fe4000f80103f */
[----:B------:R-:W-:Y:S02]  /*81c0*/  UIADD3 UR13, UR13, 0xc000, URZ ;  /* 0x0000c0000d0d7890 */ /* 0x000fe4000fffe03f */
[----:B------:R-:W-:Y:S01]  /*81d0*/  ULEA.HI.X UR7, UR15, UR7, UR5, 0x2, UP0 ;  /* 0x000000070f077291 */ /* 0x000fe200080f1405 */
[----:B------:R-:W-:Y:S02]  /*81e0*/  UMOV UR14, 0x0 ;  /* 0x00000000000e7882 */ /* 0x000fe40000000000 */
[----:B------:R-:W-:Y:S01]  /*81f0*/  UMOV UR5, 0x400 ;  /* 0x0000040000057882 */ /* 0x000fe20000000000 */
[----:B------:R-:W-:-:S05]  /*8200*/  UMOV UR15, 0x14f00000 ;  /* 0x14f00000000f7882 */ /* 0x000fca0000000000 */
[----:B------:R1:W-:Y:S01]  /*8210*/  UBLKRED.G.S.ADD.F32.RN [UR6], [UR13], UR5, desc[UR14] ;  /* 0x00000e060d0073bb */ /* 0x0003e200080a1405 */
[----:B------:R0:W-:Y:S01]  /*8220*/  UTMACMDFLUSH ;  /* 0x00000000000079b7 */ /* 0x0001e20000000000 */
[----:B-1----:R-:W-:-:S04]  /*8230*/  DEPBAR.LE SB0, 0x1 ;  /* 0x000080400000791a */ /* 0x002fc80000000000 */
.L_x_707:
[----:B------:R-:W-:Y:S05]  /*8240*/  BSYNC B0 ;  /* 0x0000000000007941 */ /* 0x000fea0003800000 */
.L_x_706:
[----:B------:R-:W-:Y:S06]  /*8250*/  BAR.ARV 0xa, 0xa0 ;  /* 0x0282800000007b1d */ /* 0x000fec0000002000 */
[----:B------:R-:W-:Y:S04]  /*8260*/  BSSY B0, `(.L_x_708) ;  /* 0x0000003000007945 */ /* 0x000fe80003800000 */
[----:B------:R-:W-:Y:S05]  /*8270*/  @!P0 BRA `(.L_x_709) ;  /* 0x0000000000048947 */ /* 0x000fea0003800000 */
[----:B------:R-:W-:-:S04]  /*8280*/  DEPBAR.LE SB0, 0x0 ;  /* 0x000080000000791a */ /* 0x000fc80000000000 */
.L_x_709:
[----:B------:R-:W-:Y:S05]  /*8290*/  BSYNC B0 ;  /* 0x0000000000007941 */ /* 0x000fea0003800000 */
.L_x_708:
        /* <DEDUP_REMOVED lines=19> */
.L_x_669:
        /* <DEDUP_REMOVED lines=10> */
.L_x_710:
        /* <DEDUP_REMOVED lines=10> */
.L_x_712:
[----:B------:R-:W3:Y:S02]  /*8510*/  LDC R5, c[0x0][0x8bc] ;  /* 0x00022f00ff057b82 */ /* 0x000ee40000000800 */
.L_x_711:
[----:B------:R-:W1:Y:S01]  /*8520*/  S2R R14, SR_CTAID.X ;  /* 0x00000000000e7919 */ /* 0x000e620000002500 */
[----:B------:R-:W-:Y:S02]  /*8530*/  IMAD.MOV.U32 R0, RZ, RZ, 0x1 ;  /* 0x00000001ff007424 */ /* 0x000fe400078e00ff */
[----:B------:R-:W-:Y:S02]  /*8540*/  IMAD.MOV.U32 R9, RZ, RZ, RZ ;  /* 0x000000ffff097224 */ /* 0x000fe400078e00ff */
[----:B-1----:R-:W-:-:S05]  /*8550*/  IMAD.SHL.U32 R14, R14, 0x80, RZ ;  /* 0x000000800e0e7824 */ /* 0x002fca00078e00ff */
[----:B---3-5:R-:W-:-:S04]  /*8560*/  ISETP.GE.AND P0, PT, R14, R5, PT ;  /* 0x000000050e00720c */ /* 0x028fc80003f06270 */
[----:B------:R-:W-:-:S04]  /*8570*/  SEL R8, R7, 0xffffffff, !P0 ;  /* 0xffffffff07087807 */ /* 0x000fc80004000000 */
[----:B------:R-:W-:-:S13]  /*8580*/  ISETP.GE.AND P0, PT, R8, RZ, PT ;  /* 0x000000ff0800720c */ /* 0x000fda0003f06270 */
[----:B------:R-:W-:Y:S05]  /*8590*/  @!P0 BRA `(.L_x_713) ;  /* 0x0000001800848947 */ /* 0x000fea0003800000 */
[----:B------:R-:W1:Y:S08]  /*85a0*/  LDC.64 R10, c[0x0][0x770] ;  /* 0x0001dc00ff0a7b82 */ /* 0x000e700000000a00 */
[----:B------:R-:W3:Y:S08]  /*85b0*/  LDC.64 R6, c[0x0][0x770] ;  /* 0x0001dc00ff067b82 */ /* 0x000ef00000000a00 */
[----:B------:R-:W2:Y:S01]  /*85c0*/  LDC.64 R4, c[0x0][0x778] ;  /* 0x0001de00ff047b82 */ /* 0x000ea20000000a00 */
[----:B-1----:R-:W-:-:S07]  /*85d0*/  ISETP.NE.U32.AND P1, PT, R10, RZ, PT ;  /* 0x000000ff0a00720c */ /* 0x002fce0003f25070 */
[----:B----4-:R-:W1:Y:S01]  /*85e0*/  LDC.64 R2, c[0x0][0x780] ;  /* 0x0001e000ff027b82 */ /* 0x010e620000000a00 */
[----:B------:R-:W-:Y:S01]  /*85f0*/  ISETP.NE.AND.EX P1, PT, R11, RZ, PT, P1 ;  /* 0x000000ff0b00720c */ /* 0x000fe20003f25310 */
[----:B---3--:R-:W-:Y:S01]  /*8600*/  IMAD.WIDE R6, R8, 0x4, R6 ;  /* 0x0000000408067825 */ /* 0x008fe200078e0206 */
[----:B--2---:R-:W-:-:S11]  /*8610*/  ISETP.NE.U32.AND P0, PT, R4, RZ, PT ;  /* 0x000000ff0400720c */ /* 0x004fd60003f05070 */
[----:B------:R-:W2:Y:S01]  /*8620*/  @P1 LDG.E R9, desc[UR38][R6.64] ;  /* 0x0000002606091981 */ /* 0x000ea2000c1e1900 */
[----:B------:R-:W-:-:S03]  /*8630*/  ISETP.NE.AND.EX P0, PT, R5, RZ, PT, P0 ;  /* 0x000000ff0500720c */ /* 0x000fc60003f05300 */
[----:B------:R-:W3:Y:S01]  /*8640*/  @P1 LDG.E R15, desc[UR38][R6.64] ;  /* 0x00000026060f1981 */ /* 0x000ee2000c1e1900 */
[----:B-1----:R-:W-:-:S04]  /*8650*/  ISETP.NE.U32.AND P2, PT, R2, RZ, PT ;  /* 0x000000ff0200720c */ /* 0x002fc80003f45070 */
[----:B------:R-:W-:-:S05]  /*8660*/  ISETP.NE.AND.EX P2, PT, R3, RZ, PT, P2 ;  /* 0x000000ff0300720c */ /* 0x000fca0003f45320 */
[----:B------:R-:W1:Y:S08]  /*8670*/  @P0 LDC.64 R2, c[0x0][0x778] ;  /* 0x0001de00ff020b82 */ /* 0x000e700000000a00 */
[----:B------:R-:W4:Y:S01]  /*8680*/  @P2 LDC.64 R12, c[0x0][0x780] ;  /* 0x0001e000ff0c2b82 */ /* 0x000f220000000a00 */
[----:B------:R-:W-:Y:S01]  /*8690*/  IMAD.MOV.U32 R5, RZ, RZ, RZ ;  /* 0x000000ffff057224 */ /* 0x000fe200078e00ff */
[----:B------:R-:W-:Y:S01]  /*86a0*/  ULDC UR4, c[0x0][0x280] ;  /* 0x0000a00000047ab9 */ /* 0x000fe20000000800 */
[----:B-1----:R-:W-:-:S05]  /*86b0*/  @P0 IMAD.WIDE R2, R8, 0x4, R2 ;  /* 0x0000000408020825 */ /* 0x002fca00078e0202 */
[----:B------:R4:W5:Y:S01]  /*86c0*/  @P0 LDG.E R5, desc[UR38][R2.64] ;  /* 0x0000002602050981 */ /* 0x000962000c1e1900 */
[----:B------:R-:W-:Y:S02]  /*86d0*/  IMAD.U32 R4, RZ, RZ, UR4 ;  /* 0x00000004ff047e24 */ /* 0x000fe4000f8e00ff */
[----:B----4-:R-:W-:Y:S01]  /*86e0*/  @P2 IMAD.WIDE R2, R8, 0x4, R12 ;  /* 0x0000000408022825 */ /* 0x010fe200078e020c */
[----:B------:R-:W-:-:S04]  /*86f0*/  VOTEU.ANY UP0, P1 ;  /* 0x00000000003f7886 */ /* 0x000fc80000800100 */
[----:B------:R1:W5:Y:S02]  /*8700*/  @P2 LDG.E R4, desc[UR38][R2.64] ;  /* 0x0000002602042981 */ /* 0x000364000c1e1900 */
[----:B-1----:R-:W-:Y:S01]  /*8710*/  CS2R R2, SRZ ;  /* 0x0000000000027805 */ /* 0x002fe2000001ff00 */
[----:B--2---:R-:W-:-:S05]  /*8720*/  @P1 IMAD R9, R8, 0x80, R9 ;  /* 0x0000008008091824 */ /* 0x004fca00078e0209 */
[----:B------:R-:W-:-:S04]  /*8730*/  @P1 SHF.R.S32.HI R12, RZ, 0x1f, R9 ;  /* 0x0000001fff0c1819 */ /* 0x000fc80000011409 */
[----:B------:R-:W-:-:S04]  /*8740*/  @P1 LEA.HI R12, R12, R9, RZ, 0x7 ;  /* 0x000000090c0c1211 */ /* 0x000fc800078f38ff */
[----:B------:R-:W-:Y:S02]  /*8750*/  @P1 LOP3.LUT R12, R12, 0xffffff80, RZ, 0xc0, !PT ;  /* 0xffffff800c0c1812 */ /* 0x000fe400078ec0ff */
[----:B---3--:R-:W-:Y:S02]  /*8760*/  @P1 R2UR UR4, R15 ;  /* 0x000000000f0412ca */ /* 0x008fe400000e0000 */
        /* <DEDUP_REMOVED lines=8> */
.L_x_714:
        /* <DEDUP_REMOVED lines=66> */
.L_x_753:
        /* <DEDUP_REMOVED lines=9> */
.L_x_717:
        /* <DEDUP_REMOVED lines=63> */
.L_x_728:
[----:B------:R-:W-:-:S04]  /*9090*/  SHF.L.U32 R21, R10, 0x1f, RZ ;  /* 0x0000001f0a157819 */ /* 0x000fc800000006ff */
[----:B-1----:R-:W1:Y:S02]  /*90a0*/  SYNCS.PHASECHK.TRANS64.TRYWAIT P1, [R12+URZ+0x30c40], R21 ;  /* 0x030c40150c0075a7 */ /* 0x002e64000802017f */
[----:B-12--5:R-:W-:Y:S05]  /*90b0*/  @!P1 BRA `(.L_x_720) ;  /* 0x0000001400189947 */ /* 0x026fea0003800000 */
.L_x_754:
[----:B------:R-:W-:Y:S05]  /*90c0*/  @P0 BRA `(.L_x_721) ;  /* 0x0000000000140947 */ /* 0x000fea0003800000 */
[----:B------:R-:W-:Y:S01]  /*90d0*/  ISETP.NE.AND P1, PT, R20, RZ, PT ;  /* 0x000000ff1400720c */ /* 0x000fe20003f25270 */
[----:B------:R-:W-:-:S04]  /*90e0*/  IMAD.MOV.U32 R3, RZ, RZ, 0x4200 ;  /* 0x00004200ff037424 */ /* 0x000fc800078e00ff */
[----:B------:R2:W-:Y:S08]  /*90f0*/  SYNCS.ARRIVE.TRANS64 RZ, [R12+URZ+0x30c30], R3 ;  /* 0x030c30030cff79a7 */ /* 0x0005f0000800003f */
[----:B------:R-:W-:Y:S05]  /*9100*/  @!P1 BRA `(.L_x_721) ;  /* 0x0000000000049947 */ /* 0x000fea0003800000 */
[----:B------:R-:W-:Y:S01]  /*9110*/  BPT.TRAP 0x1 ;  /* 0x000000040000795c */ /* 0x000fe20000300000 */
.L_x_721:
        /* <DEDUP_REMOVED lines=30> */
.L_x_755:
[----:B------:R-:W-:Y:S05]  /*9300*/  @P0 BRA `(.L_x_723) ;  /* 0x0000000000140947 */ /* 0x000fea0003800000 */
[----:B------:R-:W-:Y:S01]  /*9310*/  ISETP.NE.AND P1, PT, R20, RZ, PT ;  /* 0x000000ff1400720c */ /* 0x000fe20003f25270 */
[----:B------:R-:W-:-:S04]  /*9320*/  IMAD.MOV.U32 R2, RZ, RZ, 0x4200 ;  /* 0x00004200ff027424 */ /* 0x000fc800078e00ff */
[----:B------:R3:W-:Y:S08]  /*9330*/  SYNCS.ARRIVE.TRANS64 RZ, [R12+URZ+0x30c18], R2 ;  /* 0x030c18020cff79a7 */ /* 0x0007f0000800003f */
[----:B------:R-:W-:Y:S05]  /*9340*/  @!P1 BRA `(.L_x_723) ;  /* 0x0000000000049947 */ /* 0x000fea0003800000 */
[----:B------:R-:W-:Y:S01]  /*9350*/  BPT.TRAP 0x1 ;  /* 0x000000040000795c */ /* 0x000fe20000300000 */
.L_x_723:
        /* <DEDUP_REMOVED lines=22> */
.L_x_756:
        /* <DEDUP_REMOVED lines=9> */
.L_x_725:
        /* <DEDUP_REMOVED lines=24> */
.L_x_758:
[----:B------:R-:W-:Y:S05]  /*96d0*/  @P0 BRA `(.L_x_727) ;  /* 0x0000000000140947 */ /* 0x000fea0003800000 */
[----:B------:R-:W-:Y:S01]  /*96e0*/  ISETP.NE.AND P1, PT, R20, RZ, PT ;  /* 0x000000ff1400720c */ /* 0x000fe20003f25270 */
[----:B-1----:R-:W-:-:S04]  /*96f0*/  IMAD.MOV.U32 R5, RZ, RZ, 0x4200 ;  /* 0x00004200ff057424 */ /* 0x002fc800078e00ff */
[----:B------:R2:W-:Y:S08]  /*9700*/  SYNCS.ARRIVE.TRANS64 RZ, [R12+URZ+0x30c10], R5 ;  /* 0x030c10050cff79a7 */ /* 0x0005f0000800003f */
[----:B------:R-:W-:Y:S05]  /*9710*/  @!P1 BRA `(.L_x_727) ;  /* 0x0000000000049947 */ /* 0x000fea0003800000 */
[----:B------:R-:W-:Y:S01]  /*9720*/  BPT.TRAP 0x1 ;  /* 0x000000040000795c */ /* 0x000fe20000300000 */
.L_x_727:
        /* <DEDUP_REMOVED lines=23> */
.L_x_719:
[----:B------:R-:W-:-:S13]  /*98a0*/  ISETP.NE.AND P1, PT, R18, RZ, PT ;  /* 0x000000ff1200720c */ /* 0x000fda0003f25270 */
[----:B------:R-:W-:Y:S05]  /*98b0*/  @!P1 BRA `(.L_x_718) ;  /* 0x0000000000f89947 */ /* 0x000fea0003800000 */
[----:B------:R-:W-:-:S04]  /*98c0*/  SHF.L.U32 R13, R10, 0x1f, RZ ;  /* 0x0000001f0a0d7819 */ /* 0x000fc800000006ff */
[----:B------:R-:W1:Y:S02]  /*98d0*/  SYNCS.PHASECHK.TRANS64.TRYWAIT P1, [R12+URZ+0x30c40], R13 ;  /* 0x030c400d0c0075a7 */ /* 0x000e64000802017f */
[----:B-1----:R-:W-:Y:S05]  /*98e0*/  @!P1 BRA `(.L_x_729) ;  /* 0x0000000c00609947 */ /* 0x002fea0003800000 */
.L_x_759:
[----:B------:R-:W-:Y:S05]  /*98f0*/  @P0 BRA `(.L_x_730) ;  /* 0x0000000000140947 */ /* 0x000fea0003800000 */
[----:B------:R-:W-:Y:S01]  /*9900*/  ISETP.NE.AND P1, PT, R20, RZ, PT ;  /* 0x000000ff1400720c */ /* 0x000fe20003f25270 */
[----:B------:R-:W-:-:S04]  /*9910*/  IMAD.MOV.U32 R5, RZ, RZ, 0x4200 ;  /* 0x00004200ff057424 */ /* 0x000fc800078e00ff */
[----:B------:R2:W-:Y:S08]  /*9920*/  SYNCS.ARRIVE.TRANS64 RZ, [R12+URZ+0x30c30], R5 ;  /* 0x030c30050cff79a7 */ /* 0x0005f0000800003f */
[----:B------:R-:W-:Y:S05]  /*9930*/  @!P1 BRA `(.L_x_730) ;  /* 0x0000000000049947 */ /* 0x000fea0003800000 */
[----:B------:R-:W-:Y:S01]  /*9940*/  BPT.TRAP 0x1 ;  /* 0x000000040000795c */ /* 0x000fe20000300000 */
.L_x_730:
        /* <DEDUP_REMOVED lines=27> */
.L_x_760:
[----:B------:R-:W-:Y:S05]  /*9b00*/  @P0 BRA `(.L_x_732) ;  /* 0x0000000000140947 */ /* 0x000fea0003800000 */
[----:B------:R-:W-:Y:S01]  /*9b10*/  ISETP.NE.AND P0, PT, R20, RZ, PT ;  /* 0x000000ff1400720c */ /* 0x000fe20003f05270 */
[----:B------:R-:W-:-:S04]  /*9b20*/  IMAD.MOV.U32 R5, RZ, RZ, 0x4200 ;  /* 0x00004200ff057424 */ /* 0x000fc800078e00ff */
[----:B------:R3:W-:Y:S08]  /*9b30*/  SYNCS.ARRIVE.TRANS64 RZ, [R12+URZ+0x30c18], R5 ;  /* 0x030c18050cff79a7 */ /* 0x0007f0000800003f */
[----:B------:R-:W-:Y:S05]  /*9b40*/  @!P0 BRA `(.L_x_732) ;  /* 0x0000000000048947 */ /* 0x000fea0003800000 */
[----:B------:R-:W-:Y:S01]  /*9b50*/  BPT.TRAP 0x1 ;  /* 0x000000040000795c */ /* 0x000fe20000300000 */
.L_x_732:
        /* <DEDUP_REMOVED lines=20> */
.L_x_718:
[----:B------:R-:W3:Y:S01]  /*9ca0*/  S2R R2, SR_TID.X ;  /* 0x0000000000027919 */ /* 0x000ee20000002100 */
[----:B-12--5:R-:W-:Y:S01]  /*9cb0*/  IMAD R13, R0, 0x8, R12 ;  /* 0x00000008000d7824 */ /* 0x026fe200078e020c */
[----:B---3--:R-:W-:Y:S02]  /*9cc0*/  LOP3.LUT R3, R2, 0x7f, RZ, 0xc0, !PT ;  /* 0x0000007f02037812 */ /* 0x008fe400078ec0ff */
[----:B------:R-:W-:Y:S02]  /*9cd0*/  SHF.L.U32 R2, R10, 0x1f, RZ ;  /* 0x0000001f0a027819 */ /* 0x000fe400000006ff */
[----:B------:R-:W-:Y:S02]  /*9ce0*/  ISETP.NE.AND P1, PT, R3, RZ, PT ;  /* 0x000000ff0300720c */ /* 0x000fe40003f25270 */
[----:B------:R-:W1:Y:S02]  /*9cf0*/  SYNCS.PHASECHK.TRANS64.TRYWAIT P0, [R13+URZ+0x30c40], R2 ;  /* 0x030c40020d0075a7 */ /* 0x000e64000800017f */
[----:B-1----:R-:W-:Y:S09]  /*9d00*/  @!P0 BRA `(.L_x_733) ;  /* 0x0000000800808947 */ /* 0x002ff20003800000 */
.L_x_761:
[----:B------:R-:W-:Y:S05]  /*9d10*/  @P1 BRA `(.L_x_734) ;  /* 0x0000000000181947 */ /* 0x000fea0003800000 */
[----:B------:R-:W2:Y:S01]  /*9d20*/  S2R R3, SR_TID.X ;  /* 0x0000000000037919 */ /* 0x000ea20000002100 */
[----:B-1----:R-:W-:-:S04]  /*9d30*/  IMAD.MOV.U32 R2, RZ, RZ, 0x4200 ;  /* 0x00004200ff027424 */ /* 0x002fc800078e00ff */
[----:B------:R3:W-:Y:S01]  /*9d40*/  SYNCS.ARRIVE.TRANS64 RZ, [R13+URZ+0x30c30], R2 ;  /* 0x030c30020dff79a7 */ /* 0x0007e2000800003f */
[----:B--2---:R-:W-:-:S13]  /*9d50*/  LOP3.LUT P0, RZ, R3, 0x1f, RZ, 0xc0, !PT ;  /* 0x0000001f03ff7812 */ /* 0x004fda000780c0ff */
[----:B---3--:R-:W-:Y:S05]  /*9d60*/  @!P0 BRA `(.L_x_734) ;  /* 0x0000000000048947 */ /* 0x008fea0003800000 */
[----:B------:R-:W-:Y:S01]  /*9d70*/  BPT.TRAP 0x1 ;  /* 0x000000040000795c */ /* 0x000fe20000300000 */
.L_x_734:
        /* <DEDUP_REMOVED lines=34> */
.L_x_715:
[----:B------:R-:W-:Y:S05]  /*9fa0*/  BSYNC B0 ;  /* 0x0000000000007941 */ /* 0x000fea0003800000 */
.L_x_713:
[----:B------:R-:W-:-:S03]  /*9fb0*/  UMOV UR6, 0xffffffff ;  /* 0xffffffff00067882 */ /* 0x000fc60000000000 */
[----:B------:R-:W-:Y:S05]  /*9fc0*/  BRA.DIV UR6, `(.L_x_735) ;  /* 0x0000000606e47947 */ /* 0x000fea000b800000 */
[----:B------:R-:W-:-:S13]  /*9fd0*/  ELECT P6, URZ, PT ;  /* 0x00000000003f782f */ /* 0x000fda00038c0000 */
.L_x_764:
[----:B------:R-:W-:Y:S05]  /*9fe0*/  @!P6 BRA `(.L_x_614) ;  /* 0x000000000084e947 */ /* 0x000fea0003800000 */
[----:B----4-:R-:W3:Y:S02]  /*9ff0*/  LDL.LU R2, [R1+0x10] ;  /* 0x0000100001027983 */ /* 0x010ee40000300800 */
[----:B---3--:R-:W-:-:S04]  /*a000*/  LOP3.LUT R2, R2, 0x2, RZ, 0xfc, !PT ;  /* 0x0000000202027812 */ /* 0x008fc800078efcff */
[----:B------:R-:W-:-:S13]  /*a010*/  ISETP.NE.AND P2, PT, R2, 0x3, PT ;  /* 0x000000030200780c */ /* 0x000fda0003f45270 */
[----:B------:R-:W-:Y:S05]  /*a020*/  @!P2 BRA `(.L_x_736) ;  /* 0x000000000004a947 */ /* 0x000fea0003800000 */
[----:B--2---:R-:W-:Y:S01]  /*a030*/  BPT.TRAP 0x1 ;  /* 0x000000040000795c */ /* 0x004fe20000300000 */
.L_x_736:
        /* <DEDUP_REMOVED lines=15> */
.L_x_765:
[----:B------:R-:W3:Y:S02]  /*a130*/  SYNCS.PHASECHK.TRANS64.TRYWAIT P0, [R11+URZ], R2 ;  /* 0x000000020b0075a7 */ /* 0x000ee4000800017f */
[----:B---3--:R-:W-:Y:S05]  /*a140*/  @!P0 BRA `(.L_x_738) ;  /* 0x0000000400b88947 */ /* 0x008fea0003800000 */
.L_x_766:
[----:B------:R-:W-:Y:S05]  /*a150*/  @!P2 BRA `(.L_x_739) ;  /* 0x000000000004a947 */ /* 0x000fea0003800000 */
[----:B--2---:R-:W-:Y:S01]  /*a160*/  BPT.TRAP 0x1 ;  /* 0x000000040000795c */ /* 0x004fe20000300000 */
.L_x_739:
[----:B------:R-:W-:-:S04]  /*a170*/  VIADD R0, R6, 0x30c40 ;  /* 0x00030c4006007836 */ /* 0x000fc80000000000 */
[----:B------:R-:W-:-:S04]  /*a180*/  IMAD R9, R9, 0x8, R0 ;  /* 0x0000000809097824 */ /* 0x000fc800078e0200 */
[----:B------:R-:W4:Y:S02]  /*a190*/  SYNCS.PHASECHK.TRANS64.TRYWAIT P0, [R9+URZ], R4 ;  /* 0x00000004090075a7 */ /* 0x000f24000800017f */
[----:B----4-:R-:W-:Y:S05]  /*a1a0*/  @!P0 BRA `(.L_x_740) ;  /* 0x0000000400b48947 */ /* 0x010fea0003800000 */
.L_x_767:
[----:B------:R-:W-:-:S07]  /*a1b0*/  IMAD R3, R3, 0x8, R0 ;  /* 0x0000000803037824 */ /* 0x000fce00078e0200 */
.L_x_741:
[----:B------:R1:W1:Y:S02]  /*a1c0*/  SYNCS.PHASECHK.TRANS64.TRYWAIT P0, [R3+URZ], R2 ;  /* 0x00000002030075a7 */ /* 0x000264000800017f */
[----:B-1----:R-:W-:Y:S05]  /*a1d0*/  @!P0 NANOSLEEP.SYNCS 0x989680 ;  /* 0x009896800000895d */ /* 0x002fea0003900000 */
[----:B------:R-:W1:Y:S02]  /*a1e0*/  @!P0 SYNCS.PHASECHK.TRANS64 P0, [R3+URZ], R2 ;  /* 0x00000002030085a7 */ /* 0x000e64000800007f */
[----:B-1----:R-:W-:Y:S05]  /*a1f0*/  @!P0 BRA `(.L_x_741) ;  /* 0xfffffffc00f08947 */ /* 0x002fea000383ffff */
.L_x_614:
[----:B--2---:R-:W-:Y:S05]  /*a200*/  BSYNC B6 ;  /* 0x0000000000067941 */ /* 0x004fea0003800000 */
.L_x_608:
[----:B------:R-:W-:Y:S05]  /*a210*/  EXIT ;  /* 0x000000000000794d */ /* 0x000fea0003800000 */
.L_x_624:
[----:B------:R-:W-:Y:S02]  /*a220*/  IMAD.MOV.U32 R12, RZ, RZ, RZ ;  /* 0x000000ffff0c7224 */ /* 0x000fe400078e00ff */
[----:B------:R-:W-:Y:S02]  /*a230*/  IMAD.MOV.U32 R11, RZ, RZ, 0x1f ;  /* 0x0000001fff0b7424 */ /* 0x000fe400078e00ff */
[----:B------:R-:W-:-:S07]  /*a240*/  IMAD.MOV.U32 R15, RZ, RZ, -0x1 ;  /* 0xffffffffff0f7424 */ /* 0x000fce00078e00ff */
[----:B------:R-:W-:Y:S05]  /*a250*/  WARPSYNC.COLLECTIVE R15, `(.L_x_742) ;  /* 0x000000000f087348 */ /* 0x000fea0003c00000 */
[----:B------:R1:W2:Y:S02]  /*a260*/  SHFL.IDX P6, R14, R13, R12, R11 ;  /* 0x0000000c0d0e7389 */ /* 0x0002a400000c000b */
[----:B-12---:R-:W-:Y:S01]  /*a270*/  ENDCOLLECTIVE ;  /* 0x000000000000791b */ /* 0x006fe20003800000 */
.L_x_742:
[----:B------:R-:W-:Y:S05]  /*a280*/  BRA `(.L_x_743) ;  /* 0xffffff6c00b87947 */ /* 0x000fea000383ffff */
.L_x_626:
[----:B--2---:R2:W3:Y:S02]  /*a290*/  SYNCS.PHASECHK.TRANS64.TRYWAIT P0, [R226+URZ+0x30c00], R15 ;  /* 0x030c000fe20075a7 */ /* 0x0044e4000800017f */
[----:B---3--:R-:W-:Y:S05]  /*a2a0*/  @!P0 NANOSLEEP.SYNCS 0x989680 ;  /* 0x009896800000895d */ /* 0x008fea0003900000 */
[----:B------:R-:W3:Y:S02]  /*a2b0*/  @!P0 SYNCS.PHASECHK.TRANS64 P0, [R226+URZ+0x30c00], R15 ;  /* 0x030c000fe20085a7 */ /* 0x000ee4000800007f */
[----:B---3--:R-:W-:Y:S05]  /*a2c0*/  @!P0 BRA `(.L_x_626) ;  /* 0xfffffffc00f08947 */ /* 0x008fea000383ffff */
[----:B------:R-:W-:Y:S05]  /*a2d0*/  BRA `(.L_x_625) ;  /* 0xffffff70001c7947 */ /* 0x000fea000383ffff */
.L_x_630:
[----:B--2---:R2:W3:Y:S02]  /*a2e0*/  SYNCS.PHASECHK.TRANS64.TRYWAIT P1, [R9+URZ+0x30c10], R12 ;  /* 0x030c100c090075a7 */ /* 0x0044e4000802017f */
[----:B---3--:R-:W-:Y:S05]  /*a2f0*/  @!P1 NANOSLEEP.SYNCS 0x989680 ;  /* 0x009896800000995d */ /* 0x008fea0003900000 */
[----:B------:R-:W3:Y:S02]  /*a300*/  @!P1 SYNCS.PHASECHK.TRANS64 P1, [R9+URZ+0x30c10], R12 ;  /* 0x030c100c090095a7 */ /* 0x000ee4000802007f */
[----:B---3--:R-:W-:Y:S05]  /*a310*/  @!P1 BRA `(.L_x_630) ;  /* 0xfffffffc00f09947 */ /* 0x008fea000383ffff */
[----:B------:R-:W-:Y:S05]  /*a320*/  BRA `(.L_x_629) ;  /* 0xffffff7400f07947 */ /* 0x000fea000383ffff */
.L_x_634:
[----:B------:R1:W1:Y:S02]  /*a330*/  SYNCS.PHASECHK.TRANS64.TRYWAIT P1, [R9+URZ+0x30c30], R12 ;  /* 0x030c300c090075a7 */ /* 0x000264000802017f */
[----:B-1----:R-:W-:Y:S05]  /*a340*/  @!P1 NANOSLEEP.SYNCS 0x989680 ;  /* 0x009896800000995d */ /* 0x002fea0003900000 */
[----:B------:R-:W1:Y:S02]  /*a350*/  @!P1 SYNCS.PHASECHK.TRANS64 P1, [R9+URZ+0x30c30], R12 ;  /* 0x030c300c090095a7 */ /* 0x000e64000802007f */
[----:B-1----:R-:W-:Y:S05]  /*a360*/  @!P1 BRA `(.L_x_634) ;  /* 0xfffffffc00f09947 */ /* 0x002fea000383ffff */
[----:B------:R-:W-:Y:S05]  /*a370*/  BRA `(.L_x_633) ;  /* 0xffffff7c00007947 */ /* 0x000fea000383ffff */
.L_x_678:
[----:B------:R-:W-:Y:S01]  /*a380*/  BSSY B0, `(.L_x_744) ;  /* 0x0000005000007945 */ /* 0x000fe20003800000 */
[----:B------:R-:W-:-:S07]  /*a390*/  IMAD.MOV.U32 R15, RZ, RZ, -0x1 ;  /* 0xffffffffff0f7424 */ /* 0x000fce00078e00ff */
[----:B------:R-:W-:Y:S05]  /*a3a0*/  WARPSYNC.COLLECTIVE R15, `(.L_x_745) ;  /* 0x000000000f087348 */ /* 0x000fea0003c00000 */
[----:B------:R-:W-:Y:S01]  /*a3b0*/  NOP ;  /* 0x0000000000007918 */ /* 0x000fe20000000000 */
[----:B------:R-:W-:Y:S01]  /*a3c0*/  ENDCOLLECTIVE ;  /* 0x000000000000791b */ /* 0x000fe20003800000 */
.L_x_745:
[----:B------:R-:W-:Y:S05]  /*a3d0*/  BSYNC B0 ;  /* 0x0000000000007941 */ /* 0x000fea0003800000 */
.L_x_744:
[----:B------:R-:W-:Y:S05]  /*a3e0*/  BRA `(.L_x_746) ;  /* 0xffffffd0007c7947 */ /* 0x000fea000383ffff */
.L_x_690:
[----:B------:R-:W-:Y:S01]  /*a3f0*/  BSSY B0, `(.L_x_747) ;  /* 0x0000005000007945 */ /* 0x000fe20003800000 */
[----:B------:R-:W-:-:S07]  /*a400*/  IMAD.MOV.U32 R15, RZ, RZ, -0x1 ;  /* 0xffffffffff0f7424 */ /* 0x000fce00078e00ff */
[----:B------:R-:W-:Y:S05]  /*a410*/  WARPSYNC.COLLECTIVE R15, `(.L_x_748) ;  /* 0x000000000f087348 */ /* 0x000fea0003c00000 */
[----:B------:R-:W-:Y:S01]  /*a420*/  NOP ;  /* 0x0000000000007918 */ /* 0x000fe20000000000 */
[----:B------:R-:W-:Y:S01]  /*a430*/  ENDCOLLECTIVE ;  /* 0x000000000000791b */ /* 0x000fe20003800000 */
.L_x_748:
[----:B------:R-:W-:Y:S05]  /*a440*/  BSYNC B0 ;  /* 0x0000000000007941 */ /* 0x000fea0003800000 */
.L_x_747:
[----:B------:R-:W-:Y:S05]  /*a450*/  BRA `(.L_x_749) ;  /* 0xffffffd400947947 */ /* 0x000fea000383ffff */
.L_x_703:
[----:B------:R-:W-:Y:S01]  /*a460*/  BSSY B0, `(.L_x_750) ;  /* 0x0000005000007945 */ /* 0x000fe20003800000 */
[----:B------:R-:W-:-:S07]  /*a470*/  IMAD.MOV.U32 R15, RZ, RZ, -0x1 ;  /* 0xffffffffff0f7424 */ /* 0x000fce00078e00ff */
[----:B------:R-:W-:Y:S05]  /*a480*/  WARPSYNC.COLLECTIVE R15, `(.L_x_751) ;  /* 0x000000000f087348 */ /* 0x000fea0003c00000 */
[----:B------:R-:W-:Y:S01]  /*a490*/  NOP ;  /* 0x0000000000007918 */ /* 0x000fe20000000000 */
[----:B------:R-:W-:Y:S01]  /*a4a0*/  ENDCOLLECTIVE ;  /* 0x000000000000791b */ /* 0x000fe20003800000 */
.L_x_751:
[----:B------:R-:W-:Y:S05]  /*a4b0*/  BSYNC B0 ;  /* 0x0000000000007941 */ /* 0x000fea0003800000 */
.L_x_750:
[----:B------:R-:W-:Y:S05]  /*a4c0*/  BRA `(.L_x_752) ;  /* 0xffffffd800b07947 */ /* 0x000fea000383ffff */
.L_x_716:
[----:B-1----:R1:W2:Y:S02]  /*a4d0*/  SYNCS.PHASECHK.TRANS64.TRYWAIT P1, [R12+URZ+0x30c20], R3 ;  /* 0x030c20030c0075a7 */ /* 0x0022a4000802017f */
[----:B--2---:R-:W-:Y:S05]  /*a4e0*/  @!P1 NANOSLEEP.SYNCS 0x989680 ;  /* 0x009896800000995d */ /* 0x004fea0003900000 */
[----:B------:R-:W2:Y:S02]  /*a4f0*/  @!P1 SYNCS.PHASECHK.TRANS64 P1, [R12+URZ+0x30c20], R3 ;  /* 0x030c20030c0095a7 */ /* 0x000ea4000802007f */
[----:B--2---:R-:W-:Y:S05]  /*a500*/  @!P1 BRA `(.L_x_716) ;  /* 0xfffffffc00f09947 */ /* 0x004fea000383ffff */
[----:B------:R-:W-:Y:S05]  /*a510*/  BRA `(.L_x_753) ;  /* 0xffffffe400bc7947 */ /* 0x000fea000383ffff */
.L_x_720:
[----:B-1----:R1:W2:Y:S02]  /*a520*/  SYNCS.PHASECHK.TRANS64.TRYWAIT P1, [R12+URZ+0x30c40], R21 ;  /* 0x030c40150c0075a7 */ /* 0x0022a4000802017f */
[----:B--2---:R-:W-:Y:S05]  /*a530*/  @!P1 NANOSLEEP.SYNCS 0x989680 ;  /* 0x009896800000995d */ /* 0x004fea0003900000 */
[----:B------:R-:W2:Y:S02]  /*a540*/  @!P1 SYNCS.PHASECHK.TRANS64 P1, [R12+URZ+0x30c40], R21 ;  /* 0x030c40150c0095a7 */ /* 0x000ea4000802007f */
[----:B--2---:R-:W-:Y:S05]  /*a550*/  @!P1 BRA `(.L_x_720) ;  /* 0xfffffffc00f09947 */ /* 0x004fea000383ffff */
[----:B------:R-:W-:Y:S05]  /*a560*/  BRA `(.L_x_754) ;  /* 0xffffffe800d47947 */ /* 0x000fea000383ffff */
.L_x_722:
[----:B--2---:R2:W3:Y:S02]  /*a570*/  SYNCS.PHASECHK.TRANS64.TRYWAIT P1, [R12+URZ+0x30c28], R21 ;  /* 0x030c28150c0075a7 */ /* 0x0044e4000802017f */
[----:B---3--:R-:W-:Y:S05]  /*a580*/  @!P1 NANOSLEEP.SYNCS 0x989680 ;  /* 0x009896800000995d */ /* 0x008fea0003900000 */
[----:B------:R-:W3:Y:S02]  /*a590*/  @!P1 SYNCS.PHASECHK.TRANS64 P1, [R12+URZ+0x30c28], R21 ;  /* 0x030c28150c0095a7 */ /* 0x000ee4000802007f */
[----:B---3--:R-:W-:Y:S05]  /*a5a0*/  @!P1 BRA `(.L_x_722) ;  /* 0xfffffffc00f09947 */ /* 0x008fea000383ffff */
[----:B------:R-:W-:Y:S05]  /*a5b0*/  BRA `(.L_x_755) ;  /* 0xffffffec00507947 */ /* 0x000fea000383ffff */
.L_x_724:
[----:B---3--:R3:W4:Y:S02]  /*a5c0*/  SYNCS.PHASECHK.TRANS64.TRYWAIT P1, [R12+URZ+0x30c48], R21 ;  /* 0x030c48150c0075a7 */ /* 0x008724000802017f */
[----:B----4-:R-:W-:Y:S05]  /*a5d0*/  @!P1 NANOSLEEP.SYNCS 0x989680 ;  /* 0x009896800000995d */ /* 0x010fea0003900000 */
[----:B------:R-:W4:Y:S02]  /*a5e0*/  @!P1 SYNCS.PHASECHK.TRANS64 P1, [R12+URZ+0x30c48], R21 ;  /* 0x030c48150c0095a7 */ /* 0x000f24000802007f */
[----:B----4-:R-:W-:Y:S05]  /*a5f0*/  @!P1 BRA `(.L_x_724) ;  /* 0xfffffffc00f09947 */ /* 0x010fea000383ffff */
[----:B------:R-:W-:Y:S05]  /*a600*/  BRA `(.L_x_756) ;  /* 0xffffffec00ac7947 */ /* 0x000fea000383ffff */
.L_x_726:
[----:B------:R-:W-:-:S07]  /*a610*/  SHF.L.U32 R5, R10, 0x1f, RZ ;  /* 0x0000001f0a057819 */ /* 0x000fce00000006ff */
.L_x_757:
[----:B-1----:R1:W2:Y:S02]  /*a620*/  SYNCS.PHASECHK.TRANS64.TRYWAIT P1, [R12+URZ+0x30c20], R5 ;  /* 0x030c20050c0075a7 */ /* 0x0022a4000802017f */
[----:B--2---:R-:W-:Y:S05]  /*a630*/  @!P1 NANOSLEEP.SYNCS 0x989680 ;  /* 0x009896800000995d */ /* 0x004fea0003900000 */
[----:B------:R-:W2:Y:S02]  /*a640*/  @!P1 SYNCS.PHASECHK.TRANS64 P1, [R12+URZ+0x30c20], R5 ;  /* 0x030c20050c0095a7 */ /* 0x000ea4000802007f */
[----:B--2---:R-:W-:Y:S05]  /*a650*/  @!P1 BRA `(.L_x_757) ;  /* 0xfffffffc00f09947 */ /* 0x004fea000383ffff */
[----:B------:R-:W-:Y:S05]  /*a660*/  BRA `(.L_x_758) ;  /* 0xfffffff000187947 */ /* 0x000fea000383ffff */
.L_x_729:
[----:B-1----:R1:W2:Y:S02]  /*a670*/  SYNCS.PHASECHK.TRANS64.TRYWAIT P1, [R12+URZ+0x30c40], R13 ;  /* 0x030c400d0c0075a7 */ /* 0x0022a4000802017f */
[----:B--2---:R-:W-:Y:S05]  /*a680*/  @!P1 NANOSLEEP.SYNCS 0x989680 ;  /* 0x009896800000995d */ /* 0x004fea0003900000 */
[----:B------:R-:W2:Y:S02]  /*a690*/  @!P1 SYNCS.PHASECHK.TRANS64 P1, [R12+URZ+0x30c40], R13 ;  /* 0x030c400d0c0095a7 */ /* 0x000ea4000802007f */
[----:B--2---:R-:W-:Y:S05]  /*a6a0*/  @!P1 BRA `(.L_x_729) ;  /* 0xfffffffc00f09947 */ /* 0x004fea000383ffff */
[----:B------:R-:W-:Y:S05]  /*a6b0*/  BRA `(.L_x_759) ;  /* 0xfffffff0008c7947 */ /* 0x000fea000383ffff */
.L_x_731:
[----:B--2---:R2:W3:Y:S02]  /*a6c0*/  SYNCS.PHASECHK.TRANS64.TRYWAIT P1, [R12+URZ+0x30c28], R13 ;  /* 0x030c280d0c0075a7 */ /* 0x0044e4000802017f */
[----:B---3--:R-:W-:Y:S05]  /*a6d0*/  @!P1 NANOSLEEP.SYNCS 0x989680 ;  /* 0x009896800000995d */ /* 0x008fea0003900000 */
[----:B------:R-:W3:Y:S02]  /*a6e0*/  @!P1 SYNCS.PHASECHK.TRANS64 P1, [R12+URZ+0x30c28], R13 ;  /* 0x030c280d0c0095a7 */ /* 0x000ee4000802007f */
[----:B---3--:R-:W-:Y:S05]  /*a6f0*/  @!P1 BRA `(.L_x_731) ;  /* 0xfffffffc00f09947 */ /* 0x008fea000383ffff */
[----:B------:R-:W-:Y:S05]  /*a700*/  BRA `(.L_x_760) ;  /* 0xfffffff000fc7947 */ /* 0x000fea000383ffff */
.L_x_733:
[----:B-1----:R1:W2:Y:S02]  /*a710*/  SYNCS.PHASECHK.TRANS64.TRYWAIT P0, [R13+URZ+0x30c40], R2 ;  /* 0x030c40020d0075a7 */ /* 0x0022a4000800017f */
[----:B--2---:R-:W-:Y:S05]  /*a720*/  @!P0 NANOSLEEP.SYNCS 0x989680 ;  /* 0x009896800000895d */ /* 0x004fea0003900000 */
[----:B------:R-:W2:Y:S02]  /*a730*/  @!P0 SYNCS.PHASECHK.TRANS64 P0, [R13+URZ+0x30c40], R2 ;  /* 0x030c40020d0085a7 */ /* 0x000ea4000800007f */
[----:B--2---:R-:W-:Y:S05]  /*a740*/  @!P0 BRA `(.L_x_733) ;  /* 0xfffffffc00f08947 */ /* 0x004fea000383ffff */
[----:B------:R-:W-:Y:S05]  /*a750*/  BRA `(.L_x_761) ;  /* 0xfffffff4006c7947 */ /* 0x000fea000383ffff */
.L_x_735:
[----:B------:R-:W-:Y:S01]  /*a760*/  BSSY B0, `(.L_x_762) ;  /* 0x0000006000007945 */ /* 0x000fe20003800000 */
[----:B------:R-:W-:-:S07]  /*a770*/  IMAD.MOV.U32 R15, RZ, RZ, -0x1 ;  /* 0xffffffffff0f7424 */ /* 0x000fce00078e00ff */
[----:B--2-4-:R-:W-:Y:S05]  /*a780*/  WARPSYNC.COLLECTIVE R15, `(.L_x_763) ;  /* 0x000000000f0c7348 */ /* 0x014fea0003c00000 */
[----:B------:R-:W-:Y:S02]  /*a790*/  ELECT P6, UR62, PT ;  /* 0x00000000003e782f */ /* 0x000fe400038c0000 */
[----:B------:R-:W-:Y:S01]  /*a7a0*/  MOV R14, UR62 ;  /* 0x0000003e000e7c02 */ /* 0x000fe20008000f00 */
[----:B--2-4-:R-:W-:Y:S10]  /*a7b0*/  ENDCOLLECTIVE ;  /* 0x000000000000791b */ /* 0x014ff40003800000 */
.L_x_763:
[----:B------:R-:W-:Y:S05]  /*a7c0*/  BSYNC B0 ;  /* 0x0000000000007941 */ /* 0x000fea0003800000 */
.L_x_762:
[----:B------:R-:W-:Y:S05]  /*a7d0*/  BRA `(.L_x_764) ;  /* 0xfffffff800007947 */ /* 0x000fea000383ffff */
.L_x_737:
[----:B-1----:R1:W3:Y:S02]  /*a7e0*/  SYNCS.PHASECHK.TRANS64.TRYWAIT P0, [R7+URZ], R4 ;  /* 0x00000004070075a7 */ /* 0x0022e4000800017f */
[----:B---3--:R-:W-:Y:S05]  /*a7f0*/  @!P0 NANOSLEEP.SYNCS 0x989680 ;  /* 0x009896800000895d */ /* 0x008fea0003900000 */
[----:B------:R-:W3:Y:S02]  /*a800*/  @!P0 SYNCS.PHASECHK.TRANS64 P0, [R7+URZ], R4 ;  /* 0x00000004070085a7 */ /* 0x000ee4000800007f */
[----:B---3--:R-:W-:Y:S05]  /*a810*/  @!P0 BRA `(.L_x_737) ;  /* 0xfffffffc00f08947 */ /* 0x008fea000383ffff */
[----:B------:R-:W-:Y:S05]  /*a820*/  BRA `(.L_x_765) ;  /* 0xfffffff800407947 */ /* 0x000fea000383ffff */
.L_x_738:
[----:B---3--:R3:W4:Y:S02]  /*a830*/  SYNCS.PHASECHK.TRANS64.TRYWAIT P0, [R11+URZ], R2 ;  /* 0x000000020b0075a7 */ /* 0x008724000800017f */
[----:B----4-:R-:W-:Y:S05]  /*a840*/  @!P0 NANOSLEEP.SYNCS 0x989680 ;  /* 0x009896800000895d */ /* 0x010fea0003900000 */
[----:B------:R-:W4:Y:S02]  /*a850*/  @!P0 SYNCS.PHASECHK.TRANS64 P0, [R11+URZ], R2 ;  /* 0x000000020b0085a7 */ /* 0x000f24000800007f */
[----:B----4-:R-:W-:Y:S05]  /*a860*/  @!P0 BRA `(.L_x_738) ;  /* 0xfffffffc00f08947 */ /* 0x010fea000383ffff */
[----:B------:R-:W-:Y:S05]  /*a870*/  BRA `(.L_x_766) ;  /* 0xfffffff800347947 */ /* 0x000fea000383ffff */
.L_x_740:
[----:B----4-:R4:W1:Y:S02]  /*a880*/  SYNCS.PHASECHK.TRANS64.TRYWAIT P0, [R9+URZ], R4 ;  /* 0x00000004090075a7 */ /* 0x010864000800017f */
[----:B-1----:R-:W-:Y:S05]  /*a890*/  @!P0 NANOSLEEP.SYNCS 0x989680 ;  /* 0x009896800000895d */ /* 0x002fea0003900000 */
[----:B------:R-:W1:Y:S02]  /*a8a0*/  @!P0 SYNCS.PHASECHK.TRANS64 P0, [R9+URZ], R4 ;  /* 0x00000004090085a7 */ /* 0x000e64000800007f */
[----:B-1----:R-:W-:Y:S05]  /*a8b0*/  @!P0 BRA `(.L_x_740) ;  /* 0xfffffffc00f08947 */ /* 0x002fea000383ffff */
[----:B------:R-:W-:Y:S05]  /*a8c0*/  BRA `(.L_x_767) ;  /* 0xfffffff800387947 */ /* 0x000fea000383ffff */
.L_x_768:
        /* <DEDUP_REMOVED lines=11> */
.L_x_3698:


//--------------------- .text._ZN7cutlass13device_kernelIN5flash11enable_sm90INS1_16FlashAttnBwdSm90INS1_25CollectiveMainloopBwdSm90ILi2ELi2ELi2EN4cute5tupleIJNS5_1CILi1EEES8_S8_EEENS6_IJNS7_ILi128EEESA_NS7_ILi64EEEEEENS_10bfloat16_tEfNS_4arch4Sm90ELb0ELb0ELb0ELb1ELb0ELb1ELb0ELb0ELi2ELi1ELi2ELi2ELb0EEENS1_24CollectiveEpilogueBwdGQAISC_fSF_Li256ELb1ELb0EEENS1_19SingleTileSchedulerILb1ELb0ELb0ELi128EEEEEEEEEvNT_6ParamsE --------------------------
	.section	.text._ZN7cutlass13device_kernelIN5flash11enable_sm90INS1_16FlashAttnBwdSm90INS1_25CollectiveMainloopBwdSm90ILi2ELi2ELi2EN4cute5tupleIJNS5_1CILi1EEES8_S8_EEENS6_IJNS7_ILi128EEESA_NS7_ILi64EEEEEENS_10bfloat16_tEfNS_4arch4Sm90ELb0ELb0ELb0ELb1ELb0ELb1ELb0ELb0ELi2ELi1ELi2ELi2ELb0EEENS1_24CollectiveEpilogueBwdGQAISC_fSF_Li256ELb1ELb0EEENS1_19SingleTileSchedulerILb1ELb0ELb0ELi128EEEEEEEEEvNT_6ParamsE,"ax",@progbits
	.align	128
.text._ZN7cutlass13device_kernelIN5flash11enable_sm90INS1_16FlashAttnBwdSm90INS1_25CollectiveMainloopBwdSm90ILi2ELi2ELi2EN4cute5tupleIJNS5_1CILi1EEES8_S8_EEENS6_IJNS7_ILi128EEESA_NS7_ILi64EEEEEENS_10bfloat16_tEfNS_4arch4Sm90ELb0ELb0ELb0ELb1ELb0ELb1ELb0ELb0ELi2ELi1ELi2ELi2ELb0EEENS1_24CollectiveEpilogueBwdGQAISC_fSF_Li256ELb1ELb0EEENS1_19SingleTileSchedulerILb1ELb0ELb0ELi128EEEEEEEEEvNT_6ParamsE:
        .type           _ZN7cutlass13device_kernelIN5flash11enable_sm90INS1_16FlashAttnBwdSm90INS1_25CollectiveMainloopBwdSm90ILi2ELi2ELi2EN4cute5tupleIJNS5_1CILi1EEES8_S8_EEENS6_IJNS7_ILi128EEESA_NS7_ILi64EEEEEENS_10bfloat16_tEfNS_4arch4Sm90ELb0ELb0ELb0ELb1ELb0ELb1ELb0ELb0ELi2ELi1ELi2ELi2ELb0EEENS1_24CollectiveEpilogueBwdGQAISC_fSF_Li256ELb1ELb0EEENS1_19SingleTileSchedulerILb1ELb0ELb0ELi128EEEEEEEEEvNT_6ParamsE,@function
        .size           _ZN7cutlass13device_kernelIN5flash11enable_sm90INS1_16FlashAttnBwdSm90INS1_25CollectiveMainloopBwdSm90ILi2ELi2ELi2EN4cute5tupleIJNS5_1CILi1EEES8_S8_EEENS6_IJNS7_ILi128EEESA_NS7_ILi64EEEEEENS_10bfloat16_tEfNS_4arch4Sm90ELb0ELb0ELb0ELb1ELb0ELb1ELb0ELb0ELi2ELi1ELi2ELi2ELb0EEENS1_24CollectiveEpilogueBwdGQAISC_fSF_Li256ELb1ELb0EEENS1_19SingleTileSchedulerILb1ELb0ELb0ELi128EEEEEEEEEvNT_6ParamsE,(.L_x_3699 - _ZN7cutlass13device_kernelIN5flash11enable_sm90INS1_16FlashAttnBwdSm90INS1_25CollectiveMainloopBwdSm90ILi2ELi2ELi2EN4cute5tupleIJNS5_1CILi1EEES8_S8_EEENS6_IJNS7_ILi128EEESA_NS7_ILi64EEEEEENS_10bfloat16_tEfNS_4arch4Sm90ELb0ELb0ELb0ELb1ELb0ELb1ELb0ELb0ELi2ELi1ELi2ELi2ELb0EEENS1_24CollectiveEpilogueBwdGQAISC_fSF_Li256ELb1ELb0EEENS1_19SingleTileSchedulerILb1ELb0ELb0ELi128EEEEEEEEEvNT_6ParamsE)
        .other          _ZN7cutlass13device_kernelIN5flash11enable_sm90INS1_16FlashAttnBwdSm90INS1_25CollectiveMainloopBwdSm90ILi2ELi2ELi2EN4cute5tupleIJNS5_1CILi1EEES8_S8_EEENS6_IJNS7_ILi128EEESA_NS7_ILi64EEEEEENS_10bfloat16_tEfNS_4arch4Sm90ELb0ELb0ELb0ELb1ELb0ELb1ELb0ELb0ELi2ELi1ELi2ELi2ELb0EEENS1_24CollectiveEpilogueBwdGQAISC_fSF_Li256ELb1ELb0EEENS1_19SingleTileSchedulerILb1ELb0ELb0ELi128EEEEEEEEEvNT_6ParamsE,@"STO_CUDA_ENTRY STV_DEFAULT"
_ZN7cutlass13device_kernelIN5flash11enable_sm90INS1_16FlashAttnBwdSm90INS1_25CollectiveMainloopBwdSm90ILi2ELi2ELi2EN4cute5tupleIJNS5_1CILi1EEES8_S8_EEENS6_IJNS7_ILi128EEESA_NS7_ILi64EEEEEENS_10bfloat16_tEfNS_4arch4Sm90ELb0ELb0ELb0ELb1ELb0ELb1ELb0ELb0ELi2ELi1ELi2ELi2ELb0EEENS1_24CollectiveEpilogueBwdGQAISC_fSF_Li256ELb1ELb0EEENS1_19SingleTileSchedulerILb1ELb0ELb0ELi128EEEEEEEEEvNT_6ParamsE:
        /* <DEDUP_REMOVED lines=23> */
.L_x_770:
[----:B------:R-:W-:Y:S05]  /*0170*/  BSYNC B0 ;  /* 0x0000000000007941 */ /* 0x000fea0003800000 */
.L_x_769:
        /* <DEDUP_REMOVED lines=34> */
.L_x_771:
        /* <DEDUP_REMOVED lines=22> */
.L_x_772:
        /* <DEDUP_REMOVED lines=9> */
.L_x_775:
        /* <DEDUP_REMOVED lines=20> */
.L_x_776:
        /* <DEDUP_REMOVED lines=10> */
.L_x_778:
[----:B------:R-:W2:Y:S02]  /*0770*/  LDC R0, c[0x0][0x8c4] ;  /* 0x00023100ff007b82 */ /* 0x000ea40000000800 */
.L_x_777:
        /* <DEDUP_REMOVED lines=19> */
.L_x_780:
        /* <DEDUP_REMOVED lines=10> */
.L_x_781:
        /* <DEDUP_REMOVED lines=8> */
.L_x_782:
        /* <DEDUP_REMOVED lines=9> */
.L_x_783:
        /* <DEDUP_REMOVED lines=55> */
.L_x_786:
        /* <DEDUP_REMOVED lines=15> */
.L_x_785:
        /* <DEDUP_REMOVED lines=22> */
.L_x_788:
        /* <DEDUP_REMOVED lines=15> */
.L_x_787:
[----:B------:R-:W-:Y:S01]  /*1110*/  SHF.R.S32.HI R3, RZ, 0x1f, R16 ;  /* 0x0000001fff037819 */ /* 0x000fe20000011410 */
[----:B------:R-:W-:-:S03]  /*1120*/  UMOV UR4, 0xffffffff ;  /* 0xffffffff00047882 */ /* 0x000fc60000000000 */
[----:B------:R-:W-:-:S04]  /*1130*/  LEA.HI R0, R3, R16, RZ, 0x7 ;  /* 0x0000001003007211 */ /* 0x000fc800078f38ff */
[----:B------:R-:W-:Y:S01]  /*1140*/  SHF.R.S32.HI R13, RZ, 0x7, R0 ;  /* 0x00000007ff0d7819 */ /* 0x000fe20000011400 */
[----:B------:R-:W-:Y:S06]  /*1150*/  BRA.DIV UR4, `(.L_x_789) ;  /* 0x0000007204907947 */ /* 0x000fec000b800000 */
[----:B------:R1:W2:Y:S02]  /*1160*/  SHFL.IDX PT, R14, R13, RZ, 0x1f ;  /* 0x00001fff0d0e7589 */ /* 0x0002a400000e0000 */
.L_x_865:
        /* <DEDUP_REMOVED lines=30> */
.L_x_790:
        /* <DEDUP_REMOVED lines=108> */
.L_x_802:
[----:B------:R-:W-:-:S13]  /*1a10*/  ISETP.NE.AND P0, PT, R4, 0x3, PT ;  /* 0x000000030400780c */ /* 0x000fda0003f05270 */
[----:B-1----:R-:W-:Y:S05]  /*1a20*/  @!P0 BRA `(.L_x_792) ;  /* 0x0000000000048947 */ /* 0x002fea0003800000 */
[----:B------:R-:W-:Y:S01]  /*1a30*/  BPT.TRAP 0x1 ;  /* 0x000000040000795c */ /* 0x000fe20000300000 */
.L_x_792:
[----:B------:R-:W-:Y:S01]  /*1a40*/  IMAD R9, R7, 0x8, R226 ;  /* 0x0000000807097824 */ /* 0x000fe200078e02e2 */
[----:B------:R-:W-:-:S04]  /*1a50*/  SHF.L.U32 R12, R6, 0x1f, RZ ;  /* 0x0000001f060c7819 */ /* 0x000fc800000006ff */
[----:B------:R1:W2:Y:S01]  /*1a60*/  SYNCS.PHASECHK.TRANS64.TRYWAIT P1, [R9+URZ+0x30c10], R12 ;  /* 0x030c100c090075a7 */ /* 0x0002a2000802017f */
[----:B------:R-:W-:Y:S05]  /*1a70*/  @!P0 BRA `(.L_x_793) ;  /* 0x0000000000048947 */ /* 0x000fea0003800000 */
[----:B------:R-:W-:Y:S01]  /*1a80*/  BPT.TRAP 0x1 ;  /* 0x000000040000795c */ /* 0x000fe20000300000 */
.L_x_793:
[----:B------:R-:W-:-:S05]  /*1a90*/  VIADD R10, R226, 0x10000 ;  /* 0x00010000e20a7836 */ /* 0x000fca0000000000 */
[----:B------:R-:W-:-:S04]  /*1aa0*/  SHF.R.U32.HI R10, RZ, 0x4, R10 ;  /* 0x00000004ff0a7819 */ /* 0x000fc8000001160a */
[----:B------:R-:W-:Y:S01]  /*1ab0*/  LOP3.LUT R10, R10, 0x3fff, RZ, 0xc0, !PT ;  /* 0x00003fff0a0a7812 */ /* 0x000fe200078ec0ff */
[----:B--2---:R-:W-:Y:S06]  /*1ac0*/  @P1 BRA `(.L_x_794) ;  /* 0x0000000000081947 */ /* 0x004fec0003800000 */
[----:B------:R-:W2:Y:S02]  /*1ad0*/  SYNCS.PHASECHK.TRANS64.TRYWAIT P1, [R9+URZ+0x30c10], R12 ;  /* 0x030c100c090075a7 */ /* 0x000ea4000802017f */
[----:B--2---:R-:W-:Y:S05]  /*1ae0*/  @!P1 BRA `(.L_x_795) ;  /* 0x00000068005c9947 */ /* 0x004fea0003800000 */
.L_x_794:
        /* <DEDUP_REMOVED lines=63> */
.L_x_796:
[----:B------:R1:W1:Y:S01]  /*1ee0*/  SYNCS.PHASECHK.TRANS64.TRYWAIT P1, [R9+URZ+0x30c30], R12 ;  /* 0x030c300c090075a7 */ /* 0x000262000802017f */
[----:B------:R-:W-:Y:S05]  /*1ef0*/  @!P0 BRA `(.L_x_797) ;  /* 0x0000000000048947 */ /* 0x000fea0003800000 */
[----:B------:R-:W-:Y:S01]  /*1f00*/  BPT.TRAP 0x1 ;  /* 0x000000040000795c */ /* 0x000fe20000300000 */
.L_x_797:
[----:B------:R-:W-:-:S05]  /*1f10*/  VIADD R11, R226, 0x18000 ;  /* 0x00018000e20b7836 */ /* 0x000fca0000000000 */
[----:B------:R-:W-:-:S04]  /*1f20*/  SHF.R.U32.HI R11, RZ, 0x4, R11 ;  /* 0x00000004ff0b7819 */ /* 0x000fc8000001160b */
[----:B------:R-:W-:-:S04]  /*1f30*/  LOP3.LUT R218, R11, 0x3fff, RZ, 0xc0, !PT ;  /* 0x00003fff0bda7812 */ /* 0x000fc800078ec0ff */
[----:B------:R-:W-:Y:S01]  /*1f40*/  LOP3.LUT R14, R218, 0x10000, RZ, 0xfc, !PT ;  /* 0x00010000da0e7812 */ /* 0x000fe200078efcff */
[----:B-1----:R-:W-:Y:S06]  /*1f50*/  @P1 BRA `(.L_x_798) ;  /* 0x0000000000081947 */ /* 0x002fec0003800000 */
[----:B------:R-:W1:Y:S02]  /*1f60*/  SYNCS.PHASECHK.TRANS64.TRYWAIT P1, [R9+URZ+0x30c30], R12 ;  /* 0x030c300c090075a7 */ /* 0x000e64000802017f */
[----:B-1----:R-:W-:Y:S05]  /*1f70*/  @!P1 BRA `(.L_x_799) ;  /* 0x00000064004c9947 */ /* 0x002fea0003800000 */
.L_x_798:
        /* <DEDUP_REMOVED lines=619> */
.L_x_800:
        /* <DEDUP_REMOVED lines=68> */
.L_x_801:
        /* <DEDUP_REMOVED lines=45> */
.L_x_784:
[----:B------:R-:W-:Y:S05]  /*4d40*/  @P0 BRA `(.L_x_779) ;  /* 0x00000034008c0947 */ /* 0x000fea0003800000 */
[----:B-1----:R-:W2:Y:S01]  /*4d50*/  LDL.LU R24, [R1+0xc] ;  /* 0x00000c0001187983 */ /* 0x002ea20000300800 */
[----:B------:R-:W1:Y:S01]  /*4d60*/  LDC.64 R2, c[0x0][0x878] ;  /* 0x00021e00ff027b82 */ /* 0x000e620000000a00 */
[----:B------:R-:W3:Y:S07]  /*4d70*/  S2R R22, SR_TID.X ;  /* 0x0000000000167919 */ /* 0x000eee0000002100 */
[----:B------:R-:W4:Y:S01]  /*4d80*/  LDC R0, c[0x0][0x850] ;  /* 0x00021400ff007b82 */ /* 0x000f220000000800 */
[----:B------:R-:W5:Y:S01]  /*4d90*/  S2R R7, SR_CTAID.Y ;  /* 0x0000000000077919 */ /* 0x000f620000002600 */
[----:B------:R-:W5:Y:S06]  /*4da0*/  S2R R8, SR_CTAID.X ;  /* 0x0000000000087919 */ /* 0x000f6c0000002500 */
[----:B------:R-:W3:Y:S01]  /*4db0*/  S2UR UR5, SR_CgaCtaId ;  /* 0x00000000000579c3 */ /* 0x000ee20000008800 */
[----:B-1----:R-:W-:-:S07]  /*4dc0*/  ISETP.NE.U32.AND P0, PT, R2, RZ, PT ;  /* 0x000000ff0200720c */ /* 0x002fce0003f05070 */
[----:B------:R-:W1:Y:S01]  /*4dd0*/  LDC.64 R10, c[0x0][0x818] ;  /* 0x00020600ff0a7b82 */ /* 0x000e620000000a00 */
[----:B------:R-:W-:-:S07]  /*4de0*/  ISETP.NE.AND.EX P0, PT, R3, RZ, PT, P0 ;  /* 0x000000ff0300720c */ /* 0x000fce0003f05300 */
[----:B------:R-:W1:Y:S08]  /*4df0*/  LDC.64 R14, c[0x0][0x840] ;  /* 0x00021000ff0e7b82 */ /* 0x000e700000000a00 */
[----:B------:R-:W2:Y:S01]  /*4e00*/  @P0 LDC.64 R2, c[0x0][0x878] ;  /* 0x00021e00ff020b82 */ /* 0x000ea20000000a00 */
[----:B------:R-:W-:-:S07]  /*4e10*/  UMOV UR4, 0x400 ;  /* 0x0000040000047882 */ /* 0x000fce0000000000 */
[----:B------:R-:W1:Y:S08]  /*4e20*/  LDC.64 R12, c[0x0][0x820] ;  /* 0x00020800ff0c7b82 */ /* 0x000e700000000a00 */
[----:B------:R-:W1:Y:S08]  /*4e30*/  LDC.64 R16, c[0x0][0x848] ;  /* 0x00021200ff107b82 */ /* 0x000e700000000a00 */
[----:B------:R-:W1:Y:S08]  /*4e40*/  LDC.64 R18, c[0x0][0x800] ;  /* 0x00020000ff127b82 */ /* 0x000e700000000a00 */
[----:B------:R-:W1:Y:S01]  /*4e50*/  LDC.64 R20, c[0x0][0x828] ;  /* 0x00020a00ff147b82 */ /* 0x000e620000000a00 */
[----:B--2---:R-:W-:-:S06]  /*4e60*/  @P0 IMAD.WIDE R2, R24, 0x4, R2 ;  /* 0x0000000418020825 */ /* 0x004fcc00078e0202 */
[----:B------:R2:W5:Y:S01]  /*4e70*/  @P0 LDG.E R2, desc[UR38][R2.64] ;  /* 0x0000002602020981 */ /* 0x000562000c1e1900 */
[----:B------:R-:W-:Y:S01]  /*4e80*/  BAR.SYNC.DEFER_BLOCKING 0x1, 0x100 ;  /* 0x0044000000007b1d */ /* 0x000fe20000010000 */
[----:B----4-:R-:W-:Y:S01]  /*4e90*/  ISETP.NE.AND P1, PT, R0, 0x1, PT ;  /* 0x000000010000780c */ /* 0x010fe20003f25270 */
[----:B---3--:R-:W-:Y:S01]  /*4ea0*/  VIADD R23, R22, 0xffffff80 ;  /* 0xffffff8016177836 */ /* 0x008fe20000000000 */
[----:B------:R-:W-:-:S03]  /*4eb0*/  ULEA UR4, UR5, UR4, 0x18 ;  /* 0x0000000405047291 */ /* 0x000fc6000f8ec03f */
[----:B------:R-:W-:Y:S01]  /*4ec0*/  BSSY B0, `(.L_x_803) ;  /* 0x000004d000007945 */ /* 0x000fe20003800000 */
[----:B------:R-:W-:-:S04]  /*4ed0*/  SHF.R.S32.HI R0, RZ, 0x1f, R23 ;  /* 0x0000001fff007819 */ /* 0x000fc80000011417 */
[----:B------:R-:W-:-:S03]  /*4ee0*/  LEA.HI R5, R0, R23, RZ, 0x7 ;  /* 0x0000001700057211 */ /* 0x000fc600078f38ff */
[----:B------:R-:W3:Y:S01]  /*4ef0*/  @P1 LDC R4, c[0x0][0x854] ;  /* 0x00021500ff041b82 */ /* 0x000ee20000000800 */
[C---:B------:R-:W-:Y:S01]  /*4f00*/  LOP3.LUT R0, R5.reuse, 0xfffff80, RZ, 0xc0, !PT ;  /* 0x0fffff8005007812 */ /* 0x040fe200078ec0ff */
[----:B--2---:R-:W-:-:S04]  /*4f10*/  IMAD.SHL.U32 R3, R5, 0x20, RZ ;  /* 0x0000002005037824 */ /* 0x004fc800078e00ff */
[----:B------:R-:W-:Y:S01]  /*4f20*/  IMAD.IADD R0, R23, 0x1, -R0 ;  /* 0x0000000117007824 */ /* 0x000fe200078e0a00 */
[----:B------:R-:W-:Y:S01]  /*4f30*/  LOP3.LUT R5, R3, 0x3ffff000, RZ, 0xc0, !PT ;  /* 0x3ffff00003057812 */ /* 0x000fe200078ec0ff */
[----:B------:R-:W2:Y:S04]  /*4f40*/  @P1 LDC R9, c[0x0][0x858] ;  /* 0x00021600ff091b82 */ /* 0x000ea80000000800 */
[----:B------:R-:W-:-:S05]  /*4f50*/  IMAD R5, R0, 0x4, R5 ;  /* 0x0000000400057824 */ /* 0x000fca00078e0205 */
[----:B------:R-:W-:Y:S01]  /*4f60*/  LEA R6, R5, UR4, 0x2 ;  /* 0x0000000405067c11 */ /* 0x000fe2000f8e10ff */
[----:B-----5:R-:W-:-:S04]  /*4f70*/  IMAD.SHL.U32 R5, R8, 0x2000, RZ ;  /* 0x0000200008057824 */ /* 0x020fc800078e00ff */
[----:B------:R4:W-:Y:S01]  /*4f80*/  STS.128 [R6], R152 ;  /* 0x0000009806007388 */ /* 0x0009e20000000c00 */
[----:B---3--:R-:W-:-:S03]  /*4f90*/  @P1 IMAD.HI.U32 R0, R7, R4, RZ ;  /* 0x0000000407001227 */ /* 0x008fc600078e00ff */
[----:B------:R4:W-:Y:S04]  /*4fa0*/  STS.128 [R6+0x800], R156 ;  /* 0x0008009c06007388 */ /* 0x0009e80000000c00 */
[----:B------:R4:W-:Y:S01]  /*4fb0*/  STS.128 [R6+0x1000], R160 ;  /* 0x001000a006007388 */ /* 0x0009e20000000c00 */
[----:B--2---:R-:W-:-:S03]  /*4fc0*/  @P1 SHF.R.U32.HI R7, RZ, R9, R0 ;  /* 0x00000009ff071219 */ /* 0x004fc60000011600 */
[----:B------:R4:W-:Y:S01]  /*4fd0*/  STS.128 [R6+0x1800], R164 ;  /* 0x001800a406007388 */ /* 0x0009e20000000c00 */
[----:B------:R-:W-:-:S03]  /*4fe0*/  SHF.R.S32.HI R9, RZ, 0x1f, R7 ;  /* 0x0000001fff097819 */ /* 0x000fc60000011407 */
[----:B------:R4:W-:Y:S02]  /*4ff0*/  STS.128 [R6+0x2000], R168 ;  /* 0x002000a806007388 */ /* 0x0009e40000000c00 */
[----:B-1----:R-:W-:Y:S02]  /*5000*/  IMAD R0, R9, R10, RZ ;  /* 0x0000000a09007224 */ /* 0x002fe400078e02ff */
        /* <DEDUP_REMOVED lines=9> */
[----:B-1----:R-:W-:Y:S01]  /*50a0*/  BAR.SYNC.DEFER_BLOCKING 0x1, 0x100 ;  /* 0x0044000000007b1d */ /* 0x002fe20000010000 */
[----:B------:R-:W-:-:S05]  /*50b0*/  @P0 IMAD R2, R24, 0x80, R2 ;  /* 0x0000008018020824 */ /* 0x000fca00078e0202 */
[----:B------:R-:W-:-:S04]  /*50c0*/  @P0 SHF.R.S32.HI R3, RZ, 0x1f, R2 ;  /* 0x0000001fff030819 */ /* 0x000fc80000011402 */
[----:B------:R-:W-:-:S05]  /*50d0*/  @P0 LEA.HI R3, R3, R2, RZ, 0x7 ;  /* 0x0000000203030211 */ /* 0x000fca00078f38ff */
[----:B------:R-:W-:-:S05]  /*50e0*/  @P0 IMAD.SHL.U32 R3, R3, 0x40, RZ ;  /* 0x0000004003030824 */ /* 0x000fca00078e00ff */
[----:B------:R-:W-:-:S04]  /*50f0*/  @P0 LOP3.LUT R2, R3, 0xffffe000, RZ, 0xc0, !PT ;  /* 0xffffe00003020812 */ /* 0x000fc800078ec0ff */
[----:B------:R-:W-:Y:S02]  /*5100*/  @P0 SHF.R.S32.HI R3, RZ, 0x1f, R2 ;  /* 0x0000001fff030819 */ /* 0x000fe40000011402 */
[----:B------:R-:W-:-:S06]  /*5110*/  @!P0 CS2R R2, SRZ ;  /* 0x0000000000028805 */ /* 0x000fcc000001ff00 */
[----:B------:R-:W-:Y:S01]  /*5120*/  IADD3 R4, P1, R5, R2, RZ ;  /* 0x0000000205047210 */ /* 0x000fe20007f3e0ff */
[----:B------:R-:W-:Y:S02]  /*5130*/  IMAD R2, R9, R14, RZ ;  /* 0x0000000e09027224 */ /* 0x000fe400078e02ff */
[----:B------:R-:W-:Y:S01]  /*5140*/  IMAD R9, R7, R11, R0 ;  /* 0x0000000b07097224 */ /* 0x000fe200078e0200 */
[----:B------:R-:W-:Y:S01]  /*5150*/  LEA.HI.X.SX32 R5, R5, R3, 0x1, P1 ;  /* 0x0000000305057211 */ /* 0x000fe200008f0eff */
[C---:B------:R-:W-:Y:S01]  /*5160*/  IMAD R11, R7.reuse, R15, R2 ;  /* 0x0000000f070b7224 */ /* 0x040fe200078e0202 */
[----:B------:R-:W-:Y:S01]  /*5170*/  SHF.R.S32.HI R0, RZ, 0x1f, R24 ;  /* 0x0000001fff007819 */ /* 0x000fe20000011418 */
[----:B------:R-:W-:-:S04]  /*5180*/  IMAD.WIDE.U32 R2, R7, R10, R4 ;  /* 0x0000000a07027225 */ /* 0x000fc800078e0004 */
[----:B------:R-:W-:Y:S01]  /*5190*/  IMAD.IADD R3, R3, 0x1, R9 ;  /* 0x0000000103037824 */ /* 0x000fe200078e0209 */
[----:B------:R-:W-:Y:S01]  /*51a0*/  SEL R9, R0, RZ, !P0 ;  /* 0x000000ff00097207 */ /* 0x000fe20004000000 */
[----:B------:R-:W-:Y:S01]  /*51b0*/  IMAD.WIDE.U32 R4, R7, R14, R4 ;  /* 0x0000000e07047225 */ /* 0x000fe200078e0004 */
[----:B------:R-:W-:Y:S02]  /*51c0*/  SEL R7, R24, RZ, !P0 ;  /* 0x000000ff18077207 */ /* 0x000fe40004000000 */
[----:B------:R-:W-:Y:S01]  /*51d0*/  ISETP.NE.AND P0, PT, R23, RZ, PT ;  /* 0x000000ff1700720c */ /* 0x000fe20003f05270 */
[----:B------:R-:W-:Y:S02]  /*51e0*/  IMAD.IADD R5, R5, 0x1, R11 ;  /* 0x0000000105057824 */ /* 0x000fe400078e020b */
[C---:B------:R-:W-:Y:S02]  /*51f0*/  IMAD R0, R9.reuse, R12, RZ ;  /* 0x0000000c09007224 */ /* 0x040fe400078e02ff */
[----:B------:R-:W-:-:S02]  /*5200*/  IMAD R8, R9, R16, RZ ;  /* 0x0000001009087224 */ /* 0x000fc400078e02ff */
[----:B------:R-:W-:-:S04]  /*5210*/  IMAD.WIDE.U32 R2, R7, R12, R2 ;  /* 0x0000000c07027225 */ /* 0x000fc800078e0002 */
[----:B------:R-:W-:Y:S01]  /*5220*/  IMAD.WIDE.U32 R4, R7, R16, R4 ;  /* 0x0000001007047225 */ /* 0x000fe200078e0004 */
[----:B------:R-:W-:-:S03]  /*5230*/  LEA R18, P1, R2, R18, 0x2 ;  /* 0x0000001202127211 */ /* 0x000fc600078210ff */
[C---:B------:R-:W-:Y:S01]  /*5240*/  IMAD R9, R7.reuse, R13, R0 ;  /* 0x0000000d07097224 */ /* 0x040fe200078e0200 */
[----:B------:R-:W-:Y:S01]  /*5250*/  LEA R20, P2, R4, R20, 0x2 ;  /* 0x0000001404147211 */ /* 0x000fe200078410ff */
[----:B------:R-:W-:Y:S02]  /*5260*/  IMAD R7, R7, R17, R8 ;  /* 0x0000001107077224 */ /* 0x000fe400078e0208 */
[----:B------:R-:W-:Y:S02]  /*5270*/  IMAD.IADD R3, R3, 0x1, R9 ;  /* 0x0000000103037824 */ /* 0x000fe400078e0209 */
[----:B------:R-:W-:-:S03]  /*5280*/  IMAD.IADD R0, R5, 0x1, R7 ;  /* 0x0000000105007824 */ /* 0x000fc600078e0207 */
[----:B------:R-:W-:Y:S02]  /*5290*/  LEA.HI.X R3, R2, R19, R3, 0x2, P1 ;  /* 0x0000001302037211 */ /* 0x000fe400008f1403 */
[----:B------:R-:W-:Y:S01]  /*52a0*/  LEA.HI.X R0, R4, R21, R0, 0x2, P2 ;  /* 0x0000001504007211 */ /* 0x000fe200010f1400 */
[----:B----4-:R-:W-:Y:S06]  /*52b0*/  @P0 BRA `(.L_x_804) ;  /* 0x0000000000340947 */ /* 0x010fec0003800000 */
[----:B------:R-:W-:Y:S01]  /*52c0*/  R2UR UR6, R20 ;  /* 0x00000000140672ca */ /* 0x000fe200000e0000 */
[----:B------:R-:W-:Y:S01]  /*52d0*/  UMOV UR5, 0x800 ;  /* 0x0000080000057882 */ /* 0x000fe20000000000 */
[----:B------:R-:W-:Y:S01]  /*52e0*/  R2UR UR7, R0 ;  /* 0x00000000000772ca */ /* 0x000fe200000e0000 */
[----:B------:R-:W-:Y:S01]  /*52f0*/  UMOV UR8, 0x0 ;  /* 0x0000000000087882 */ /* 0x000fe20000000000 */
[----:B------:R-:W-:Y:S01]  /*5300*/  PLOP3.LUT P0, PT, PT, PT, PT, 0x80, 0x0 ;  /* 0x000000000000781c */ /* 0x000fe20003f0f070 */
[----:B------:R-:W-:-:S12]  /*5310*/  UMOV UR9, 0x14f00000 ;  /* 0x14f0000000097882 */ /* 0x000fd80000000000 */
.L_x_805:
[----:B------:R-:W-:Y:S01]  /*5320*/  @P0 ELECT P1, URZ, PT ;  /* 0x00000000003f082f */ /* 0x000fe20003820000 */
[----:B------:R1:W-:-:S12]  /*5330*/  UBLKRED.G.S.ADD.F32.RN [UR6], [UR4], UR5, desc[UR8] ;  /* 0x00000806040073bb */ /* 0x0003d800080a1405 */
[----:B------:R-:W-:Y:S02]  /*5340*/  @P1 PLOP3.LUT P0, PT, P1, PT, PT, 0x8, 0x0 ;  /* 0x000000000000181c */ /* 0x000fe40000f0e170 */
[----:B------:R-:W-:-:S11]  /*5350*/  PLOP3.LUT P1, PT, PT, PT, PT, 0x8, 0x0 ;  /* 0x000000000000781c */ /* 0x000fd60003f2e170 */
[----:B-1----:R-:W-:Y:S05]  /*5360*/  @P0 BRA.U.ANY `(.L_x_805) ;  /* 0xfffffffd00ec0947 */ /* 0x002fea000393ffff */
[----:B------:R0:W-:Y:S01]  /*5370*/  UTMACMDFLUSH ;  /* 0x00000000000079b7 */ /* 0x0001e20000000000 */
[----:B------:R-:W-:-:S04]  /*5380*/  DEPBAR.LE SB0, 0x0 ;  /* 0x000080000000791a */ /* 0x000fc80000000000 */
.L_x_804:
[----:B------:R-:W-:Y:S05]  /*5390*/  BSYNC B0 ;  /* 0x0000000000007941 */ /* 0x000fea0003800000 */
.L_x_803:
[----:B------:R-:W-:Y:S01]  /*53a0*/  BAR.SYNC.DEFER_BLOCKING 0x1, 0x100 ;  /* 0x0044000000007b1d */ /* 0x000fe20000010000 */
[----:B------:R-:W-:-:S05]  /*53b0*/  ISETP.NE.AND P0, PT, R22, 0x80, PT ;  /* 0x000000801600780c */ /* 0x000fca0003f05270 */
        /* <DEDUP_REMOVED lines=20> */
[----:B------:R-:W-:Y:S01]  /*5500*/  PLOP3.LUT P0, PT, PT, PT, PT, 0x80, 0x0 ;  /* 0x000000000000781c */ /* 0x000fe20003f0f070 */
[----:B------:R-:W-:-:S12]  /*5510*/  UMOV UR9, 0x14f00000 ;  /* 0x14f0000000097882 */ /* 0x000fd80000000000 */
.L_x_806:
        /* <DEDUP_REMOVED lines=8> */
.L_x_774:
        /* <DEDUP_REMOVED lines=20> */
.L_x_808:
        /* <DEDUP_REMOVED lines=13> */
.L_x_810:
[----:B------:R-:W-:-:S05]  /*57b0*/  ULDC UR5, c[0x0][0x8c4] ;  /* 0x0002310000057ab9 */ /* 0x000fca0000000800 */
.L_x_809:
        /* <DEDUP_REMOVED lines=40> */
.L_x_811:
        /* <DEDUP_REMOVED lines=49> */
.L_x_825:
        /* <DEDUP_REMOVED lines=21> */
.L_x_814:
[----:B------:R-:W-:Y:S05]  /*5ea0*/  BSYNC B0 ;  /* 0x0000000000007941 */ /* 0x000fea0003800000 */
.L_x_813:
        /* <DEDUP_REMOVED lines=13> */
.L_x_816:
[----:B------:R-:W-:Y:S05]  /*5f80*/  BSYNC B0 ;  /* 0x0000000000007941 */ /* 0x000fea0003800000 */
.L_x_815:
[----:B------:R-:W-:Y:S06]  /*5f90*/  BAR.ARV 0xa, 0xa0 ;  /* 0x0282800000007b1d */ /* 0x000fec0000002000 */
[----:B------:R-:W-:Y:S04]  /*5fa0*/  BSSY B0, `(.L_x_817) ;  /* 0x0000003000007945 */ /* 0x000fe80003800000 */
[----:B------:R-:W-:Y:S05]  /*5fb0*/  @!P0 BRA `(.L_x_818) ;  /* 0x0000000000048947 */ /* 0x000fea0003800000 */
[----:B------:R-:W-:-:S04]  /*5fc0*/  DEPBAR.LE SB0, 0x0 ;  /* 0x000080000000791a */ /* 0x000fc80000000000 */
.L_x_818:
[----:B------:R-:W-:Y:S05]  /*5fd0*/  BSYNC B0 ;  /* 0x0000000000007941 */ /* 0x000fea0003800000 */
.L_x_817:
        /* <DEDUP_REMOVED lines=13> */
.L_x_820:
[----:B------:R-:W-:Y:S05]  /*60b0*/  BSYNC B0 ;  /* 0x0000000000007941 */ /* 0x000fea0003800000 */
.L_x_819:
        /* <DEDUP_REMOVED lines=13> */
.L_x_822:
[----:B------:R-:W-:Y:S05]  /*6190*/  BSYNC B0 ;  /* 0x0000000000007941 */ /* 0x000fea0003800000 */
.L_x_821:
[----:B------:R-:W-:Y:S01]  /*61a0*/  VIADD R0, R0, 0xfffffffe ;  /* 0xfffffffe00007836 */ /* 0x000fe20000000000 */
[----:B------:R-:W-:Y:S06]  /*61b0*/  BAR.ARV 0xa, 0xa0 ;  /* 0x0282800000007b1d */ /* 0x000fec0000002000 */
[----:B------:R-:W-:Y:S01]  /*61c0*/  BSSY B0, `(.L_x_823) ;  /* 0x0000004000007945 */ /* 0x000fe20003800000 */
[----:B------:R-:W-:-:S03]  /*61d0*/  ISETP.NE.AND P1, PT, R0, RZ, PT ;  /* 0x000000ff0000720c */ /* 0x000fc60003f25270 */
[----:B------:R-:W-:Y:S10]  /*61e0*/  @!P0 BRA `(.L_x_824) ;  /* 0x0000000000048947 */ /* 0x000ff40003800000 */
[----:B------:R-:W-:-:S04]  /*61f0*/  DEPBAR.LE SB0, 0x0 ;  /* 0x000080000000791a */ /* 0x000fc80000000000 */
.L_x_824:
[----:B------:R-:W-:Y:S05]  /*6200*/  BSYNC B0 ;  /* 0x0000000000007941 */ /* 0x000fea0003800000 */
.L_x_823:
[----:B------:R-:W-:Y:S06]  /*6210*/  BAR.ARV 0xb, 0xa0 ;  /* 0x02c2800000007b1d */ /* 0x000fec0000002000 */
[----:B------:R-:W-:Y:S02]  /*6220*/  UIADD3 UR5, UR5, 0x2, URZ ;  /* 0x0000000205057890 */ /* 0x000fe4000fffe03f */
[----:B------:R-:W-:Y:S01]  /*6230*/  UIADD3 UR4, UR4, 0x1, URZ ;  /* 0x0000000104047890 */ /* 0x000fe2000fffe03f */
[----:B------:R-:W-:Y:S11]  /*6240*/  @P1 BRA `(.L_x_825) ;  /* 0xfffffff800c01947 */ /* 0x000ff6000383ffff */
[----:B------:R-:W-:-:S12]  /*6250*/  USHF.L.U32 UR6, UR5, 0xd, URZ ;  /* 0x0000000d05067899 */ /* 0x000fd8000800063f */
.L_x_812:
        /* <DEDUP_REMOVED lines=19> */
.L_x_827:
[----:B------:R-:W-:Y:S05]  /*6390*/  BSYNC B0 ;  /* 0x0000000000007941 */ /* 0x000fea0003800000 */
.L_x_826:
        /* <DEDUP_REMOVED lines=19> */
.L_x_829:
[----:B------:R-:W-:Y:S05]  /*64d0*/  BSYNC B0 ;  /* 0x0000000000007941 */ /* 0x000fea0003800000 */
.L_x_828:
[----:B------:R-:W-:Y:S06]  /*64e0*/  BAR.ARV 0xa, 0xa0 ;  /* 0x0282800000007b1d */ /* 0x000fec0000002000 */
[----:B------:R-:W-:Y:S04]  /*64f0*/  BSSY B0, `(.L_x_830) ;  /* 0x0000003000007945 */ /* 0x000fe80003800000 */
[----:B------:R-:W-:Y:S05]  /*6500*/  @!P0 BRA `(.L_x_831) ;  /* 0x0000000000048947 */ /* 0x000fea0003800000 */
[----:B------:R-:W-:-:S04]  /*6510*/  DEPBAR.LE SB0, 0x0 ;  /* 0x000080000000791a */ /* 0x000fc80000000000 */
.L_x_831:
[----:B------:R-:W-:Y:S05]  /*6520*/  BSYNC B0 ;  /* 0x0000000000007941 */ /* 0x000fea0003800000 */
.L_x_830:
[----:B------:R-:W-:Y:S06]  /*6530*/  BAR.ARV 0xb, 0xa0 ;  /* 0x02c2800000007b1d */ /* 0x000fec0000002000 */
[----:B------:R-:W-:Y:S05]  /*6540*/  BRA `(.L_x_779) ;  /* 0x0000001c008c7947 */ /* 0x000fea0003800000 */
.L_x_807:
        /* <DEDUP_REMOVED lines=10> */
.L_x_832:
        /* <DEDUP_REMOVED lines=10> */
.L_x_834:
[----:B------:R-:W3:Y:S02]  /*6690*/  LDC R5, c[0x0][0x8c4] ;  /* 0x00023100ff057b82 */ /* 0x000ee40000000800 */
.L_x_833:
        /* <DEDUP_REMOVED lines=45> */
.L_x_836:
        /* <DEDUP_REMOVED lines=66> */
.L_x_866:
        /* <DEDUP_REMOVED lines=9> */
.L_x_839:
        /* <DEDUP_REMOVED lines=63> */
.L_x_850:
[----:B------:R-:W-:-:S04]  /*7210*/  SHF.L.U32 R21, R10, 0x1f, RZ ;  /* 0x0000001f0a157819 */ /* 0x000fc800000006ff */
[----:B-1----:R-:W1:Y:S02]  /*7220*/  SYNCS.PHASECHK.TRANS64.TRYWAIT P1, [R12+URZ+0x30c40], R21 ;  /* 0x030c40150c0075a7 */ /* 0x002e64000802017f */
[----:B-12--5:R-:W-:Y:S05]  /*7230*/  @!P1 BRA `(.L_x_842) ;  /* 0x0000001000c49947 */ /* 0x026fea0003800000 */
.L_x_867:
[----:B------:R-:W-:Y:S05]  /*7240*/  @P0 BRA `(.L_x_843) ;  /* 0x0000000000140947 */ /* 0x000fea0003800000 */
[----:B------:R-:W-:Y:S01]  /*7250*/  ISETP.NE.AND P1, PT, R20, RZ, PT ;  /* 0x000000ff1400720c */ /* 0x000fe20003f25270 */
[----:B------:R-:W-:-:S04]  /*7260*/  IMAD.MOV.U32 R3, RZ, RZ, 0x4200 ;  /* 0x00004200ff037424 */ /* 0x000fc800078e00ff */
[----:B------:R2:W-:Y:S08]  /*7270*/  SYNCS.ARRIVE.TRANS64 RZ, [R12+URZ+0x30c30], R3 ;  /* 0x030c30030cff79a7 */ /* 0x0005f0000800003f */
[----:B------:R-:W-:Y:S05]  /*7280*/  @!P1 BRA `(.L_x_843) ;  /* 0x0000000000049947 */ /* 0x000fea0003800000 */
[----:B------:R-:W-:Y:S01]  /*7290*/  BPT.TRAP 0x1 ;  /* 0x000000040000795c */ /* 0x000fe20000300000 */
.L_x_843:
        /* <DEDUP_REMOVED lines=30> */
.L_x_868:
[----:B------:R-:W-:Y:S05]  /*7480*/  @P0 BRA `(.L_x_845) ;  /* 0x0000000000140947 */ /* 0x000fea0003800000 */
[----:B------:R-:W-:Y:S01]  /*7490*/  ISETP.NE.AND P1, PT, R20, RZ, PT ;  /* 0x000000ff1400720c */ /* 0x000fe20003f25270 */
[----:B------:R-:W-:-:S04]  /*74a0*/  IMAD.MOV.U32 R2, RZ, RZ, 0x4200 ;  /* 0x00004200ff027424 */ /* 0x000fc800078e00ff */
[----:B------:R3:W-:Y:S08]  /*74b0*/  SYNCS.ARRIVE.TRANS64 RZ, [R12+URZ+0x30c18], R2 ;  /* 0x030c18020cff79a7 */ /* 0x0007f0000800003f */
[----:B------:R-:W-:Y:S05]  /*74c0*/  @!P1 BRA `(.L_x_845) ;  /* 0x0000000000049947 */ /* 0x000fea0003800000 */
[----:B------:R-:W-:Y:S01]  /*74d0*/  BPT.TRAP 0x1 ;  /* 0x000000040000795c */ /* 0x000fe20000300000 */
.L_x_845:
        /* <DEDUP_REMOVED lines=22> */
.L_x_869:
        /* <DEDUP_REMOVED lines=9> */
.L_x_847:
        /* <DEDUP_REMOVED lines=24> */
.L_x_871:
[----:B------:R-:W-:Y:S05]  /*7850*/  @P0 BRA `(.L_x_849) ;  /* 0x0000000000140947 */ /* 0x000fea0003800000 */
[----:B------:R-:W-:Y:S01]  /*7860*/  ISETP.NE.AND P1, PT, R20, RZ, PT ;  /* 0x000000ff1400720c */ /* 0x000fe20003f25270 */
[----:B-1----:R-:W-:-:S04]  /*7870*/  IMAD.MOV.U32 R5, RZ, RZ, 0x4200 ;  /* 0x00004200ff057424 */ /* 0x002fc800078e00ff */
[----:B------:R2:W-:Y:S08]  /*7880*/  SYNCS.ARRIVE.TRANS64 RZ, [R12+URZ+0x30c10], R5 ;  /* 0x030c10050cff79a7 */ /* 0x0005f0000800003f */
[----:B------:R-:W-:Y:S05]  /*7890*/  @!P1 BRA `(.L_x_849) ;  /* 0x0000000000049947 */ /* 0x000fea0003800000 */
[----:B------:R-:W-:Y:S01]  /*78a0*/  BPT.TRAP 0x1 ;  /* 0x000000040000795c */ /* 0x000fe20000300000 */
.L_x_849:
        /* <DEDUP_REMOVED lines=23> */
.L_x_841:
[----:B------:R-:W-:-:S13]  /*7a20*/  ISETP.NE.AND P1, PT, R18, RZ, PT ;  /* 0x000000ff1200720c */ /* 0x000fda0003f25270 */
[----:B------:R-:W-:Y:S05]  /*7a30*/  @!P1 BRA `(.L_x_840) ;  /* 0x0000000000f89947 */ /* 0x000fea0003800000 */
[----:B------:R-:W-:-:S04]  /*7a40*/  SHF.L.U32 R13, R10, 0x1f, RZ ;  /* 0x0000001f0a0d7819 */ /* 0x000fc800000006ff */
[----:B------:R-:W1:Y:S02]  /*7a50*/  SYNCS.PHASECHK.TRANS64.TRYWAIT P1, [R12+URZ+0x30c40], R13 ;  /* 0x030c400d0c0075a7 */ /* 0x000e64000802017f */
[----:B-1----:R-:W-:Y:S05]  /*7a60*/  @!P1 BRA `(.L_x_851) ;  /* 0x0000000c000c9947 */ /* 0x002fea0003800000 */
.L_x_872:
[----:B------:R-:W-:Y:S05]  /*7a70*/  @P0 BRA `(.L_x_852) ;  /* 0x0000000000140947 */ /* 0x000fea0003800000 */
[----:B------:R-:W-:Y:S01]  /*7a80*/  ISETP.NE.AND P1, PT, R20, RZ, PT ;  /* 0x000000ff1400720c */ /* 0x000fe20003f25270 */
[----:B------:R-:W-:-:S04]  /*7a90*/  IMAD.MOV.U32 R5, RZ, RZ, 0x4200 ;  /* 0x00004200ff057424 */ /* 0x000fc800078e00ff */
[----:B------:R2:W-:Y:S08]  /*7aa0*/  SYNCS.ARRIVE.TRANS64 RZ, [R12+URZ+0x30c30], R5 ;  /* 0x030c30050cff79a7 */ /* 0x0005f0000800003f */
[----:B------:R-:W-:Y:S05]  /*7ab0*/  @!P1 BRA `(.L_x_852) ;  /* 0x0000000000049947 */ /* 0x000fea0003800000 */
[----:B------:R-:W-:Y:S01]  /*7ac0*/  BPT.TRAP 0x1 ;  /* 0x000000040000795c */ /* 0x000fe20000300000 */
.L_x_852:
        /* <DEDUP_REMOVED lines=27> */
.L_x_873:
[----:B------:R-:W-:Y:S05]  /*7c80*/  @P0 BRA `(.L_x_854) ;  /* 0x0000000000140947 */ /* 0x000fea0003800000 */
[----:B------:R-:W-:Y:S01]  /*7c90*/  ISETP.NE.AND P0, PT, R20, RZ, PT ;  /* 0x000000ff1400720c */ /* 0x000fe20003f05270 */
[----:B------:R-:W-:-:S04]  /*7ca0*/  IMAD.MOV.U32 R5, RZ, RZ, 0x4200 ;  /* 0x00004200ff057424 */ /* 0x000fc800078e00ff */
[----:B------:R3:W-:Y:S08]  /*7cb0*/  SYNCS.ARRIVE.TRANS64 RZ, [R12+URZ+0x30c18], R5 ;  /* 0x030c18050cff79a7 */ /* 0x0007f0000800003f */
[----:B------:R-:W-:Y:S05]  /*7cc0*/  @!P0 BRA `(.L_x_854) ;  /* 0x0000000000048947 */ /* 0x000fea0003800000 */
[----:B------:R-:W-:Y:S01]  /*7cd0*/  BPT.TRAP 0x1 ;  /* 0x000000040000795c */ /* 0x000fe20000300000 */
.L_x_854:
        /* <DEDUP_REMOVED lines=20> */
.L_x_840:
[----:B------:R-:W3:Y:S01]  /*7e20*/  S2R R2, SR_TID.X ;  /* 0x0000000000027919 */ /* 0x000ee20000002100 */
[----:B-12--5:R-:W-:Y:S01]  /*7e30*/  IMAD R13, R0, 0x8, R12 ;  /* 0x00000008000d7824 */ /* 0x026fe200078e020c */
[----:B---3--:R-:W-:Y:S02]  /*7e40*/  LOP3.LUT R3, R2, 0x7f, RZ, 0xc0, !PT ;  /* 0x0000007f02037812 */ /* 0x008fe400078ec0ff */
[----:B------:R-:W-:Y:S02]  /*7e50*/  SHF.L.U32 R2, R10, 0x1f, RZ ;  /* 0x0000001f0a027819 */ /* 0x000fe400000006ff */
[----:B------:R-:W-:Y:S02]  /*7e60*/  ISETP.NE.AND P1, PT, R3, RZ, PT ;  /* 0x000000ff0300720c */ /* 0x000fe40003f25270 */
[----:B------:R-:W1:Y:S02]  /*7e70*/  SYNCS.PHASECHK.TRANS64.TRYWAIT P0, [R13+URZ+0x30c40], R2 ;  /* 0x030c40020d0075a7 */ /* 0x000e64000800017f */
[----:B-1----:R-:W-:Y:S09]  /*7e80*/  @!P0 BRA `(.L_x_855) ;  /* 0x00000008002c8947 */ /* 0x002ff20003800000 */
.L_x_874:
[----:B------:R-:W-:Y:S05]  /*7e90*/  @P1 BRA `(.L_x_856) ;  /* 0x0000000000181947 */ /* 0x000fea0003800000 */
[----:B------:R-:W2:Y:S01]  /*7ea0*/  S2R R3, SR_TID.X ;  /* 0x0000000000037919 */ /* 0x000ea20000002100 */
[----:B-1----:R-:W-:-:S04]  /*7eb0*/  IMAD.MOV.U32 R2, RZ, RZ, 0x4200 ;  /* 0x00004200ff027424 */ /* 0x002fc800078e00ff */
[----:B------:R3:W-:Y:S01]  /*7ec0*/  SYNCS.ARRIVE.TRANS64 RZ, [R13+URZ+0x30c30], R2 ;  /* 0x030c30020dff79a7 */ /* 0x0007e2000800003f */
[----:B--2---:R-:W-:-:S13]  /*7ed0*/  LOP3.LUT P0, RZ, R3, 0x1f, RZ, 0xc0, !PT ;  /* 0x0000001f03ff7812 */ /* 0x004fda000780c0ff */
[----:B---3--:R-:W-:Y:S05]  /*7ee0*/  @!P0 BRA `(.L_x_856) ;  /* 0x0000000000048947 */ /* 0x008fea0003800000 */
[----:B------:R-:W-:Y:S01]  /*7ef0*/  BPT.TRAP 0x1 ;  /* 0x000000040000795c */ /* 0x000fe20000300000 */
.L_x_856:
        /* <DEDUP_REMOVED lines=34> */
.L_x_837:
[----:B------:R-:W-:Y:S05]  /*8120*/  BSYNC B0 ;  /* 0x0000000000007941 */ /* 0x000fea0003800000 */
.L_x_835:
[----:B------:R-:W-:-:S03]  /*8130*/  UMOV UR6, 0xffffffff ;  /* 0xffffffff00067882 */ /* 0x000fc60000000000 */
[----:B------:R-:W-:Y:S05]  /*8140*/  BRA.DIV UR6, `(.L_x_857) ;  /* 0x0000000606907947 */ /* 0x000fea000b800000 */
[----:B------:R-:W-:-:S13]  /*8150*/  ELECT P0, URZ, PT ;  /* 0x00000000003f782f */ /* 0x000fda0003800000 */
.L_x_877:
[----:B------:R-:W-:Y:S05]  /*8160*/  @!P0 BRA `(.L_x_779) ;  /* 0x0000000000848947 */ /* 0x000fea0003800000 */
[----:B----4-:R-:W3:Y:S02]  /*8170*/  LDL.LU R2, [R1+0x10] ;  /* 0x0000100001027983 */ /* 0x010ee40000300800 */
[----:B---3--:R-:W-:-:S04]  /*8180*/  LOP3.LUT R2, R2, 0x2, RZ, 0xfc, !PT ;  /* 0x0000000202027812 */ /* 0x008fc800078efcff */
[----:B------:R-:W-:-:S13]  /*8190*/  ISETP.NE.AND P0, PT, R2, 0x3, PT ;  /* 0x000000030200780c */ /* 0x000fda0003f05270 */
[----:B------:R-:W-:Y:S05]  /*81a0*/  @!P0 BRA `(.L_x_858) ;  /* 0x0000000000048947 */ /* 0x000fea0003800000 */
[----:B--2---:R-:W-:Y:S01]  /*81b0*/  BPT.TRAP 0x1 ;  /* 0x000000040000795c */ /* 0x004fe20000300000 */
.L_x_858:
        /* <DEDUP_REMOVED lines=15> */
.L_x_878:
[----:B------:R-:W3:Y:S02]  /*82b0*/  SYNCS.PHASECHK.TRANS64.TRYWAIT P1, [R11+URZ], R2 ;  /* 0x000000020b0075a7 */ /* 0x000ee4000802017f */
[----:B---3--:R-:W-:Y:S05]  /*82c0*/  @!P1 BRA `(.L_x_860) ;  /* 0x0000000400689947 */ /* 0x008fea0003800000 */
.L_x_879:
[----:B------:R-:W-:Y:S05]  /*82d0*/  @!P0 BRA `(.L_x_861) ;  /* 0x0000000000048947 */ /* 0x000fea0003800000 */
[----:B--2---:R-:W-:Y:S01]  /*82e0*/  BPT.TRAP 0x1 ;  /* 0x000000040000795c */ /* 0x004fe20000300000 */
.L_x_861:
[----:B------:R-:W-:-:S04]  /*82f0*/  VIADD R0, R6, 0x30c40 ;  /* 0x00030c4006007836 */ /* 0x000fc80000000000 */
[----:B------:R-:W-:-:S04]  /*8300*/  IMAD R9, R9, 0x8, R0 ;  /* 0x0000000809097824 */ /* 0x000fc800078e0200 */
[----:B------:R-:W4:Y:S02]  /*8310*/  SYNCS.PHASECHK.TRANS64.TRYWAIT P0, [R9+URZ], R4 ;  /* 0x00000004090075a7 */ /* 0x000f24000800017f */
[----:B----4-:R-:W-:Y:S05]  /*8320*/  @!P0 BRA `(.L_x_862) ;  /* 0x0000000400648947 */ /* 0x010fea0003800000 */
.L_x_880:
[----:B------:R-:W-:-:S07]  /*8330*/  IMAD R3, R3, 0x8, R0 ;  /* 0x0000000803037824 */ /* 0x000fce00078e0200 */
.L_x_863:
[----:B------:R1:W1:Y:S02]  /*8340*/  SYNCS.PHASECHK.TRANS64.TRYWAIT P0, [R3+URZ], R2 ;  /* 0x00000002030075a7 */ /* 0x000264000800017f */
[----:B-1----:R-:W-:Y:S05]  /*8350*/  @!P0 NANOSLEEP.SYNCS 0x989680 ;  /* 0x009896800000895d */ /* 0x002fea0003900000 */
[----:B------:R-:W1:Y:S02]  /*8360*/  @!P0 SYNCS.PHASECHK.TRANS64 P0, [R3+URZ], R2 ;  /* 0x00000002030085a7 */ /* 0x000e64000800007f */
[----:B-1----:R-:W-:Y:S05]  /*8370*/  @!P0 BRA `(.L_x_863) ;  /* 0xfffffffc00f08947 */ /* 0x002fea000383ffff */
.L_x_779:
[----:B--2---:R-:W-:Y:S05]  /*8380*/  BSYNC B6 ;  /* 0x0000000000067941 */ /* 0x004fea0003800000 */
.L_x_773:
[----:B------:R-:W-:Y:S05]  /*8390*/  EXIT ;  /* 0x000000000000794d */ /* 0x000fea0003800000 */
.L_x_789:
[----:B------:R-:W-:Y:S02]  /*83a0*/  IMAD.MOV.U32 R12, RZ, RZ, RZ ;  /* 0x000000ffff0c7224 */ /* 0x000fe400078e00ff */
[----:B------:R-:W-:Y:S02]  /*83b0*/  IMAD.MOV.U32 R11, RZ, RZ, 0x1f ;  /* 0x0000001fff0b7424 */ /* 0x000fe400078e00ff */
[----:B------:R-:W-:-:S07]  /*83c0*/  IMAD.MOV.U32 R15, RZ, RZ, -0x1 ;  /* 0xffffffffff0f7424 */ /* 0x000fce00078e00ff */
[----:B------:R-:W-:Y:S05]  /*83d0*/  WARPSYNC.COLLECTIVE R15, `(.L_x_864) ;  /* 0x000000000f087348 */ /* 0x000fea0003c00000 */
[----:B------:R1:W2:Y:S02]  /*83e0*/  SHFL.IDX P6, R14, R13, R12, R11 ;  /* 0x0000000c0d0e7389 */ /* 0x0002a400000c000b */
[----:B-12---:R-:W-:Y:S01]  /*83f0*/  ENDCOLLECTIVE ;  /* 0x000000000000791b */ /* 0x006fe20003800000 */
.L_x_864:
[----:B------:R-:W-:Y:S05]  /*8400*/  BRA `(.L_x_865) ;  /* 0xffffff8c00587947 */ /* 0x000fea000383ffff */
.L_x_791:
[----:B--2---:R2:W3:Y:S02]  /*8410*/  SYNCS.PHASECHK.TRANS64.TRYWAIT P0, [R226+URZ+0x30c00], R15 ;  /* 0x030c000fe20075a7 */ /* 0x0044e4000800017f */
[----:B---3--:R-:W-:Y:S05]  /*8420*/  @!P0 NANOSLEEP.SYNCS 0x989680 ;  /* 0x009896800000895d */ /* 0x008fea0003900000 */
[----:B------:R-:W3:Y:S02]  /*8430*/  @!P0 SYNCS.PHASECHK.TRANS64 P0, [R226+URZ+0x30c00], R15 ;  /* 0x030c000fe20085a7 */ /* 0x000ee4000800007f */
[----:B---3--:R-:W-:Y:S05]  /*8440*/  @!P0 BRA `(.L_x_791) ;  /* 0xfffffffc00f08947 */ /* 0x008fea000383ffff */
[----:B------:R-:W-:Y:S05]  /*8450*/  BRA `(.L_x_790) ;  /* 0xffffff8c00bc7947 */ /* 0x000fea000383ffff */
.L_x_795:
[----:B--2---:R2:W3:Y:S02]  /*8460*/  SYNCS.PHASECHK.TRANS64.TRYWAIT P1, [R9+URZ+0x30c10], R12 ;  /* 0x030c100c090075a7 */ /* 0x0044e4000802017f */
[----:B---3--:R-:W-:Y:S05]  /*8470*/  @!P1 NANOSLEEP.SYNCS 0x989680 ;  /* 0x009896800000995d */ /* 0x008fea0003900000 */
[----:B------:R-:W3:Y:S02]  /*8480*/  @!P1 SYNCS.PHASECHK.TRANS64 P1, [R9+URZ+0x30c10], R12 ;  /* 0x030c100c090095a7 */ /* 0x000ee4000802007f */
[----:B---3--:R-:W-:Y:S05]  /*8490*/  @!P1 BRA `(.L_x_795) ;  /* 0xfffffffc00f09947 */ /* 0x008fea000383ffff */
[----:B------:R-:W-:Y:S05]  /*84a0*/  BRA `(.L_x_794) ;  /* 0xffffff9400907947 */ /* 0x000fea000383ffff */
.L_x_799:
[----:B------:R1:W1:Y:S02]  /*84b0*/  SYNCS.PHASECHK.TRANS64.TRYWAIT P1, [R9+URZ+0x30c30], R12 ;  /* 0x030c300c090075a7 */ /* 0x000264000802017f */
[----:B-1----:R-:W-:Y:S05]  /*84c0*/  @!P1 NANOSLEEP.SYNCS 0x989680 ;  /* 0x009896800000995d */ /* 0x002fea0003900000 */
[----:B------:R-:W1:Y:S02]  /*84d0*/  @!P1 SYNCS.PHASECHK.TRANS64 P1, [R9+URZ+0x30c30], R12 ;  /* 0x030c300c090095a7 */ /* 0x000e64000802007f */
[----:B-1----:R-:W-:Y:S05]  /*84e0*/  @!P1 BRA `(.L_x_799) ;  /* 0xfffffffc00f09947 */ /* 0x002fea000383ffff */
[----:B------:R-:W-:Y:S05]  /*84f0*/  BRA `(.L_x_798) ;  /* 0xffffff9800a07947 */ /* 0x000fea000383ffff */
.L_x_838:
[----:B-1----:R1:W2:Y:S02]  /*8500*/  SYNCS.PHASECHK.TRANS64.TRYWAIT P1, [R12+URZ+0x30c20], R3 ;  /* 0x030c20030c0075a7 */ /* 0x0022a4000802017f */
[----:B--2---:R-:W-:Y:S05]  /*8510*/  @!P1 NANOSLEEP.SYNCS 0x989680 ;  /* 0x009896800000995d */ /* 0x004fea0003900000 */
[----:B------:R-:W2:Y:S02]  /*8520*/  @!P1 SYNCS.PHASECHK.TRANS64 P1, [R12+URZ+0x30c20], R3 ;  /* 0x030c20030c0095a7 */ /* 0x000ea4000802007f */
[----:B--2---:R-:W-:Y:S05]  /*8530*/  @!P1 BRA `(.L_x_838) ;  /* 0xfffffffc00f09947 */ /* 0x004fea000383ffff */
[----:B------:R-:W-:Y:S05]  /*8540*/  BRA `(.L_x_866) ;  /* 0xffffffe800107947 */ /* 0x000fea000383ffff */
.L_x_842:
[----:B-1----:R1:W2:Y:S02]  /*8550*/  SYNCS.PHASECHK.TRANS64.TRYWAIT P1, [R12+URZ+0x30c40], R21 ;  /* 0x030c40150c0075a7 */ /* 0x0022a4000802017f */
[----:B--2---:R-:W-:Y:S05]  /*8560*/  @!P1 NANOSLEEP.SYNCS 0x989680 ;  /* 0x009896800000995d */ /* 0x004fea0003900000 */
[----:B------:R-:W2:Y:S02]  /*8570*/  @!P1 SYNCS.PHASECHK.TRANS64 P1, [R12+URZ+0x30c40], R21 ;  /* 0x030c40150c0095a7 */ /* 0x000ea4000802007f */
[----:B--2---:R-:W-:Y:S05]  /*8580*/  @!P1 BRA `(.L_x_842) ;  /* 0xfffffffc00f09947 */ /* 0x004fea000383ffff */
[----:B------:R-:W-:Y:S05]  /*8590*/  BRA `(.L_x_867) ;  /* 0xffffffec00287947 */ /* 0x000fea000383ffff */
.L_x_844:
[----:B--2---:R2:W3:Y:S02]  /*85a0*/  SYNCS.PHASECHK.TRANS64.TRYWAIT P1, [R12+URZ+0x30c28], R21 ;  /* 0x030c28150c0075a7 */ /* 0x0044e4000802017f */
[----:B---3--:R-:W-:Y:S05]  /*85b0*/  @!P1 NANOSLEEP.SYNCS 0x989680 ;  /* 0x009896800000995d */ /* 0x008fea0003900000 */
[----:B------:R-:W3:Y:S02]  /*85c0*/  @!P1 SYNCS.PHASECHK.TRANS64 P1, [R12+URZ+0x30c28], R21 ;  /* 0x030c28150c0095a7 */ /* 0x000ee4000802007f */
[----:B---3--:R-:W-:Y:S05]  /*85d0*/  @!P1 BRA `(.L_x_844) ;  /* 0xfffffffc00f09947 */ /* 0x008fea000383ffff */
[----:B------:R-:W-:Y:S05]  /*85e0*/  BRA `(.L_x_868) ;  /* 0xffffffec00a47947 */ /* 0x000fea000383ffff */
.L_x_846:
[----:B---3--:R3:W4:Y:S02]  /*85f0*/  SYNCS.PHASECHK.TRANS64.TRYWAIT P1, [R12+URZ+0x30c48], R21 ;  /* 0x030c48150c0075a7 */ /* 0x008724000802017f */
[----:B----4-:R-:W-:Y:S05]  /*8600*/  @!P1 NANOSLEEP.SYNCS 0x989680 ;  /* 0x009896800000995d */ /* 0x010fea0003900000 */
[----:B------:R-:W4:Y:S02]  /*8610*/  @!P1 SYNCS.PHASECHK.TRANS64 P1, [R12+URZ+0x30c48], R21 ;  /* 0x030c48150c0095a7 */ /* 0x000f24000802007f */
[----:B----4-:R-:W-:Y:S05]  /*8620*/  @!P1 BRA `(.L_x_846) ;  /* 0xfffffffc00f09947 */ /* 0x010fea000383ffff */
[----:B------:R-:W-:Y:S05]  /*8630*/  BRA `(.L_x_869) ;  /* 0xfffffff000007947 */ /* 0x000fea000383ffff */
.L_x_848:
[----:B------:R-:W-:-:S07]  /*8640*/  SHF.L.U32 R5, R10, 0x1f, RZ ;  /* 0x0000001f0a057819 */ /* 0x000fce00000006ff */
.L_x_870:
[----:B-1----:R1:W2:Y:S02]  /*8650*/  SYNCS.PHASECHK.TRANS64.TRYWAIT P1, [R12+URZ+0x30c20], R5 ;  /* 0x030c20050c0075a7 */ /* 0x0022a4000802017f */
[----:B--2---:R-:W-:Y:S05]  /*8660*/  @!P1 NANOSLEEP.SYNCS 0x989680 ;  /* 0x009896800000995d */ /* 0x004fea0003900000 */
[----:B------:R-:W2:Y:S02]  /*8670*/  @!P1 SYNCS.PHASECHK.TRANS64 P1, [R12+URZ+0x30c20], R5 ;  /* 0x030c20050c0095a7 */ /* 0x000ea4000802007f */
[----:B--2---:R-:W-:Y:S05]  /*8680*/  @!P1 BRA `(.L_x_870) ;  /* 0xfffffffc00f09947 */ /* 0x004fea000383ffff */
[----:B------:R-:W-:Y:S05]  /*8690*/  BRA `(.L_x_871) ;  /* 0xfffffff0006c7947 */ /* 0x000fea000383ffff */
.L_x_851:
[----:B-1----:R1:W2:Y:S02]  /*86a0*/  SYNCS.PHASECHK.TRANS64.TRYWAIT P1, [R12+URZ+0x30c40], R13 ;  /* 0x030c400d0c0075a7 */ /* 0x0022a4000802017f */
[----:B--2---:R-:W-:Y:S05]  /*86b0*/  @!P1 NANOSLEEP.SYNCS 0x989680 ;  /* 0x009896800000995d */ /* 0x004fea0003900000 */
[----:B------:R-:W2:Y:S02]  /*86c0*/  @!P1 SYNCS.PHASECHK.TRANS64 P1, [R12+URZ+0x30c40], R13 ;  /* 0x030c400d0c0095a7 */ /* 0x000ea4000802007f */
[----:B--2---:R-:W-:Y:S05]  /*86d0*/  @!P1 BRA `(.L_x_851) ;  /* 0xfffffffc00f09947 */ /* 0x004fea000383ffff */
[----:B------:R-:W-:Y:S05]  /*86e0*/  BRA `(.L_x_872) ;  /* 0xfffffff000e07947 */ /* 0x000fea000383ffff */
.L_x_853:
[----:B--2---:R2:W3:Y:S02]  /*86f0*/  SYNCS.PHASECHK.TRANS64.TRYWAIT P1, [R12+URZ+0x30c28], R13 ;  /* 0x030c280d0c0075a7 */ /* 0x0044e4000802017f */
[----:B---3--:R-:W-:Y:S05]  /*8700*/  @!P1 NANOSLEEP.SYNCS 0x989680 ;  /* 0x009896800000995d */ /* 0x008fea0003900000 */
[----:B------:R-:W3:Y:S02]  /*8710*/  @!P1 SYNCS.PHASECHK.TRANS64 P1, [R12+URZ+0x30c28], R13 ;  /* 0x030c280d0c0095a7 */ /* 0x000ee4000802007f */
[----:B---3--:R-:W-:Y:S05]  /*8720*/  @!P1 BRA `(.L_x_853) ;  /* 0xfffffffc00f09947 */ /* 0x008fea000383ffff */
[----:B------:R-:W-:Y:S05]  /*8730*/  BRA `(.L_x_873) ;  /* 0xfffffff400507947 */ /* 0x000fea000383ffff */
.L_x_855:
[----:B-1----:R1:W2:Y:S02]  /*8740*/  SYNCS.PHASECHK.TRANS64.TRYWAIT P0, [R13+URZ+0x30c40], R2 ;  /* 0x030c40020d0075a7 */ /* 0x0022a4000800017f */
[----:B--2---:R-:W-:Y:S05]  /*8750*/  @!P0 NANOSLEEP.SYNCS 0x989680 ;  /* 0x009896800000895d */ /* 0x004fea0003900000 */
[----:B------:R-:W2:Y:S02]  /*8760*/  @!P0 SYNCS.PHASECHK.TRANS64 P0, [R13+URZ+0x30c40], R2 ;  /* 0x030c40020d0085a7 */ /* 0x000ea4000800007f */
[----:B--2---:R-:W-:Y:S05]  /*8770*/  @!P0 BRA `(.L_x_855) ;  /* 0xfffffffc00f08947 */ /* 0x004fea000383ffff */
[----:B------:R-:W-:Y:S05]  /*8780*/  BRA `(.L_x_874) ;  /* 0xfffffff400c07947 */ /* 0x000fea000383ffff */
.L_x_857:
[----:B------:R-:W-:Y:S01]  /*8790*/  BSSY B0, `(.L_x_875) ;  /* 0x0000006000007945 */ /* 0x000fe20003800000 */
[----:B------:R-:W-:-:S07]  /*87a0*/  IMAD.MOV.U32 R15, RZ, RZ, -0x1 ;  /* 0xffffffffff0f7424 */ /* 0x000fce00078e00ff */
[----:B--2-4-:R-:W-:Y:S05]  /*87b0*/  WARPSYNC.COLLECTIVE R15, `(.L_x_876) ;  /* 0x000000000f0c7348 */ /* 0x014fea0003c00000 */
[----:B------:R-:W-:Y:S02]  /*87c0*/  ELECT P6, UR62, PT ;  /* 0x00000000003e782f */ /* 0x000fe400038c0000 */
[----:B------:R-:W-:Y:S01]  /*87d0*/  MOV R14, UR62 ;  /* 0x0000003e000e7c02 */ /* 0x000fe20008000f00 */
[----:B--2-4-:R-:W-:Y:S10]  /*87e0*/  ENDCOLLECTIVE ;  /* 0x000000000000791b */ /* 0x014ff40003800000 */
.L_x_876:
[----:B------:R-:W-:Y:S05]  /*87f0*/  BSYNC B0 ;  /* 0x0000000000007941 */ /* 0x000fea0003800000 */
.L_x_875:
[----:B------:R-:W-:Y:S01]  /*8800*/  PLOP3.LUT P0, PT, P6, PT, PT, 0x80, 0x0 ;  /* 0x000000000000781c */ /* 0x000fe2000370f070 */
[----:B------:R-:W-:-:S12]  /*8810*/  BRA `(.L_x_877) ;  /* 0xfffffff800507947 */ /* 0x000fd8000383ffff */
.L_x_859:
[----:B-1----:R1:W3:Y:S02]  /*8820*/  SYNCS.PHASECHK.TRANS64.TRYWAIT P1, [R7+URZ], R4 ;  /* 0x00000004070075a7 */ /* 0x0022e4000802017f */
[----:B---3--:R-:W-:Y:S05]  /*8830*/  @!P1 NANOSLEEP.SYNCS 0x989680 ;  /* 0x009896800000995d */ /* 0x008fea0003900000 */
[----:B------:R-:W3:Y:S02]  /*8840*/  @!P1 SYNCS.PHASECHK.TRANS64 P1, [R7+URZ], R4 ;  /* 0x00000004070095a7 */ /* 0x000ee4000802007f */
[----:B---3--:R-:W-:Y:S05]  /*8850*/  @!P1 BRA `(.L_x_859) ;  /* 0xfffffffc00f09947 */ /* 0x008fea000383ffff */
[----:B------:R-:W-:Y:S05]  /*8860*/  BRA `(.L_x_878) ;  /* 0xfffffff800907947 */ /* 0x000fea000383ffff */
.L_x_860:
[----:B---3--:R3:W4:Y:S02]  /*8870*/  SYNCS.PHASECHK.TRANS64.TRYWAIT P1, [R11+URZ], R2 ;  /* 0x000000020b0075a7 */ /* 0x008724000802017f */
[----:B----4-:R-:W-:Y:S05]  /*8880*/  @!P1 NANOSLEEP.SYNCS 0x989680 ;  /* 0x009896800000995d */ /* 0x010fea0003900000 */
[----:B------:R-:W4:Y:S02]  /*8890*/  @!P1 SYNCS.PHASECHK.TRANS64 P1, [R11+URZ], R2 ;  /* 0x000000020b0095a7 */ /* 0x000f24000802007f */
[----:B----4-:R-:W-:Y:S05]  /*88a0*/  @!P1 BRA `(.L_x_860) ;  /* 0xfffffffc00f09947 */ /* 0x010fea000383ffff */
[----:B------:R-:W-:Y:S05]  /*88b0*/  BRA `(.L_x_879) ;  /* 0xfffffff800847947 */ /* 0x000fea000383ffff */
.L_x_862:
[----:B----4-:R4:W1:Y:S02]  /*88c0*/  SYNCS.PHASECHK.TRANS64.TRYWAIT P0, [R9+URZ], R4 ;  /* 0x00000004090075a7 */ /* 0x010864000800017f */
[----:B-1----:R-:W-:Y:S05]  /*88d0*/  @!P0 NANOSLEEP.SYNCS 0x989680 ;  /* 0x009896800000895d */ /* 0x002fea0003900000 */
[----:B------:R-:W1:Y:S02]  /*88e0*/  @!P0 SYNCS.PHASECHK.TRANS64 P0, [R9+URZ], R4 ;  /* 0x00000004090085a7 */ /* 0x000e64000800007f */
[----:B-1----:R-:W-:Y:S05]  /*88f0*/  @!P0 BRA `(.L_x_862) ;  /* 0xfffffffc00f08947 */ /* 0x002fea000383ffff */
[----:B------:R-:W-:Y:S05]  /*8900*/  BRA `(.L_x_880) ;  /* 0xfffffff800887947 */ /* 0x000fea000383ffff */
.L_x_881:
        /* <DEDUP_REMOVED lines=15> */
.L_x_3699:


//--------------------- .text._ZN7cutlass13device_kernelIN5flash11enable_sm90INS1_16FlashAttnBwdSm90INS1_25CollectiveMainloopBwdSm90ILi2ELi2ELi2EN4cute5tupleIJNS5_1CILi1EEES8_S8_EEENS6_IJNS7_ILi128EEESA_NS7_ILi64EEEEEENS_10bfloat16_tEfNS_4arch4Sm90ELb0ELb0ELb0ELb1ELb1ELb1ELb0ELb0ELi2ELi1ELi2ELi2ELb0EEENS1_24CollectiveEpilogueBwdGQAISC_fSF_Li256ELb1ELb1EEENS1_19SingleTileSchedulerILb1ELb0ELb0ELi128EEEEEEEEEvNT_6ParamsE --------------------------
	.section	.text._ZN7cutlass13device_kernelIN5flash11enable_sm90INS1_16FlashAttnBwdSm90INS1_25CollectiveMainloopBwdSm90ILi2ELi2ELi2EN4cute5tupleIJNS5_1CILi1EEES8_S8_EEENS6_IJNS7_ILi128EEESA_NS7_ILi64EEEEEENS_10bfloat16_tEfNS_4arch4Sm90ELb0ELb0ELb0ELb1ELb1ELb1ELb0ELb0ELi2ELi1ELi2ELi2ELb0EEENS1_24CollectiveEpilogueBwdGQAISC_fSF_Li256ELb1ELb1EEENS1_19SingleTileSchedulerILb1ELb0ELb0ELi128EEEEEEEEEvNT_6ParamsE,"ax",@progbits
	.align	128
.text._ZN7cutlass13device_kernelIN5flash11enable_sm90INS1_16FlashAttnBwdSm90INS1_25CollectiveMainloopBwdSm90ILi2ELi2ELi2EN4cute5tupleIJNS5_1CILi1EEES8_S8_EEENS6_IJNS7_ILi128EEESA_NS7_ILi64EEEEEENS_10bfloat16_tEfNS_4arch4Sm90ELb0ELb0ELb0ELb1ELb1ELb1ELb0ELb0ELi2ELi1ELi2ELi2ELb0EEENS1_24CollectiveEpilogueBwdGQAISC_fSF_Li256ELb1ELb1EEENS1_19SingleTileSchedulerILb1ELb0ELb0ELi128EEEEEEEEEvNT_6ParamsE:
        .type           _ZN7cutlass13device_kernelIN5flash11enable_sm90INS1_16FlashAttnBwdSm90INS1_25CollectiveMainloopBwdSm90ILi2ELi2ELi2EN4cute5tupleIJNS5_1CILi1EEES8_S8_EEENS6_IJNS7_ILi128EEESA_NS7_ILi64EEEEEENS_10bfloat16_tEfNS_4arch4Sm90ELb0ELb0ELb0ELb1ELb1ELb1ELb0ELb0ELi2ELi1ELi2ELi2ELb0EEENS1_24CollectiveEpilogueBwdGQAISC_fSF_Li256ELb1ELb1EEENS1_19SingleTileSchedulerILb1ELb0ELb0ELi128EEEEEEEEEvNT_6ParamsE,@function
        .size           _ZN7cutlass13device_kernelIN5flash11enable_sm90INS1_16FlashAttnBwdSm90INS1_25CollectiveMainloopBwdSm90ILi2ELi2ELi2EN4cute5tupleIJNS5_1CILi1EEES8_S8_EEENS6_IJNS7_ILi128EEESA_NS7_ILi64EEEEEENS_10bfloat16_tEfNS_4arch4Sm90ELb0ELb0ELb0ELb1ELb1ELb1ELb0ELb0ELi2ELi1ELi2ELi2ELb0EEENS1_24CollectiveEpilogueBwdGQAISC_fSF_Li256ELb1ELb1EEENS1_19SingleTileSchedulerILb1ELb0ELb0ELi128EEEEEEEEEvNT_6ParamsE,(.L_x_3700 - _ZN7cutlass13device_kernelIN5flash11enable_sm90INS1_16FlashAttnBwdSm90INS1_25CollectiveMainloopBwdSm90ILi2ELi2ELi2EN4cute5tupleIJNS5_1CILi1EEES8_S8_EEENS6_IJNS7_ILi128EEESA_NS7_ILi64EEEEEENS_10bfloat16_tEfNS_4arch4Sm90ELb0ELb0ELb0ELb1ELb1ELb1ELb0ELb0ELi2ELi1ELi2ELi2ELb0EEENS1_24CollectiveEpilogueBwdGQAISC_fSF_Li256ELb1ELb1EEENS1_19SingleTileSchedulerILb1ELb0ELb0ELi128EEEEEEEEEvNT_6ParamsE)
        .other          _ZN7cutlass13device_kernelIN5flash11enable_sm90INS1_16FlashAttnBwdSm90INS1_25CollectiveMainloopBwdSm90ILi2ELi2ELi2EN4cute5tupleIJNS5_1CILi1EEES8_S8_EEENS6_IJNS7_ILi128EEESA_NS7_ILi64EEEEEENS_10bfloat16_tEfNS_4arch4Sm90ELb0ELb0ELb0ELb1ELb1ELb1ELb0ELb0ELi2ELi1ELi2ELi2ELb0EEENS1_24CollectiveEpilogueBwdGQAISC_fSF_Li256ELb1ELb1EEENS1_19SingleTileSchedulerILb1ELb0ELb0ELi128EEEEEEEEEvNT_6ParamsE,@"STO_CUDA_ENTRY STV_DEFAULT"
_ZN7cutlass13device_kernelIN5flash11enable_sm90INS1_16FlashAttnBwdSm90INS1_25CollectiveMainloopBwdSm90ILi2ELi2ELi2EN4cute5tupleIJNS5_1CILi1EEES8_S8_EEENS6_IJNS7_ILi128EEESA_NS7_ILi64EEEEEENS_10bfloat16_tEfNS_4arch4Sm90ELb0ELb0ELb0ELb1ELb1ELb1ELb0ELb0ELi2ELi1ELi2ELi2ELb0EEENS1_24CollectiveEpilogueBwdGQAISC_fSF_Li256ELb1ELb1EEENS1_19SingleTileSchedulerILb1ELb0ELb0ELi128EEEEEEEEEvNT_6ParamsE:
        /* <DEDUP_REMOVED lines=23> */
.L_x_883:
[----:B------:R-:W-:Y:S05]  /*0170*/  BSYNC B0 ;  /* 0x0000000000007941 */ /* 0x000fea0003800000 */
.L_x_882:
        /* <DEDUP_REMOVED lines=34> */
.L_x_884:
        /* <DEDUP_REMOVED lines=22> */
.L_x_885:
        /* <DEDUP_REMOVED lines=9> */
.L_x_888:
        /* <DEDUP_REMOVED lines=20> */
.L_x_889:
        /* <DEDUP_REMOVED lines=10> */
.L_x_891:
[----:B------:R-:W2:Y:S02]  /*0770*/  LDC R0, c[0x0][0x8c4] ;  /* 0x00023100ff007b82 */ /* 0x000ea40000000800 */
.L_x_890:
        /* <DEDUP_REMOVED lines=19> */
.L_x_893:
        /* <DEDUP_REMOVED lines=10> */
.L_x_894:
        /* <DEDUP_REMOVED lines=8> */
.L_x_895:
        /* <DEDUP_REMOVED lines=9> */
.L_x_896:
        /* <DEDUP_REMOVED lines=55> */
.L_x_899:
        /* <DEDUP_REMOVED lines=15> */
.L_x_898:
        /* <DEDUP_REMOVED lines=22> */
.L_x_901:
        /* <DEDUP_REMOVED lines=15> */
.L_x_900:
[----:B------:R-:W-:Y:S01]  /*1110*/  SHF.R.S32.HI R3, RZ, 0x1f, R16 ;  /* 0x0000001fff037819 */ /* 0x000fe20000011410 */
[----:B------:R-:W-:-:S03]  /*1120*/  UMOV UR4, 0xffffffff ;  /* 0xffffffff00047882 */ /* 0x000fc60000000000 */
[----:B------:R-:W-:-:S04]  /*1130*/  LEA.HI R0, R3, R16, RZ, 0x7 ;  /* 0x0000001003007211 */ /* 0x000fc800078f38ff */
[----:B------:R-:W-:Y:S01]  /*1140*/  SHF.R.S32.HI R13, RZ, 0x7, R0 ;  /* 0x00000007ff0d7819 */ /* 0x000fe20000011400 */
[----:B------:R-:W-:Y:S06]  /*1150*/  BRA.DIV UR4, `(.L_x_902) ;  /* 0x0000007e04b87947 */ /* 0x000fec000b800000 */
[----:B------:R1:W2:Y:S02]  /*1160*/  SHFL.IDX PT, R14, R13, RZ, 0x1f ;  /* 0x00001fff0d0e7589 */ /* 0x0002a400000e0000 */
.L_x_1006:
        /* <DEDUP_REMOVED lines=30> */
.L_x_903:
        /* <DEDUP_REMOVED lines=108> */
.L_x_915:
[----:B------:R-:W-:-:S13]  /*1a10*/  ISETP.NE.AND P0, PT, R4, 0x3, PT ;  /* 0x000000030400780c */ /* 0x000fda0003f05270 */
[----:B-1----:R-:W-:Y:S05]  /*1a20*/  @!P0 BRA `(.L_x_905) ;  /* 0x0000000000048947 */ /* 0x002fea0003800000 */
[----:B------:R-:W-:Y:S01]  /*1a30*/  BPT.TRAP 0x1 ;  /* 0x000000040000795c */ /* 0x000fe20000300000 */
.L_x_905:
[----:B------:R-:W-:Y:S01]  /*1a40*/  IMAD R9, R7, 0x8, R226 ;  /* 0x0000000807097824 */ /* 0x000fe200078e02e2 */
[----:B------:R-:W-:-:S04]  /*1a50*/  SHF.L.U32 R12, R6, 0x1f, RZ ;  /* 0x0000001f060c7819 */ /* 0x000fc800000006ff */
[----:B------:R1:W2:Y:S01]  /*1a60*/  SYNCS.PHASECHK.TRANS64.TRYWAIT P1, [R9+URZ+0x30c10], R12 ;  /* 0x030c100c090075a7 */ /* 0x0002a2000802017f */
[----:B------:R-:W-:Y:S05]  /*1a70*/  @!P0 BRA `(.L_x_906) ;  /* 0x0000000000048947 */ /* 0x000fea0003800000 */
[----:B------:R-:W-:Y:S01]  /*1a80*/  BPT.TRAP 0x1 ;  /* 0x000000040000795c */ /* 0x000fe20000300000 */
.L_x_906:
[----:B------:R-:W-:-:S05]  /*1a90*/  VIADD R10, R226, 0x10000 ;  /* 0x00010000e20a7836 */ /* 0x000fca0000000000 */
[----:B------:R-:W-:-:S04]  /*1aa0*/  SHF.R.U32.HI R10, RZ, 0x4, R10 ;  /* 0x00000004ff0a7819 */ /* 0x000fc8000001160a */
[----:B------:R-:W-:Y:S01]  /*1ab0*/  LOP3.LUT R10, R10, 0x3fff, RZ, 0xc0, !PT ;  /* 0x00003fff0a0a7812 */ /* 0x000fe200078ec0ff */
[----:B--2---:R-:W-:Y:S06]  /*1ac0*/  @P1 BRA `(.L_x_907) ;  /* 0x0000000000081947 */ /* 0x004fec0003800000 */
[----:B------:R-:W2:Y:S02]  /*1ad0*/  SYNCS.PHASECHK.TRANS64.TRYWAIT P1, [R9+URZ+0x30c10], R12 ;  /* 0x030c100c090075a7 */ /* 0x000ea4000802017f */
[----:B--2---:R-:W-:Y:S05]  /*1ae0*/  @!P1 BRA `(.L_x_908) ;  /* 0x0000007400849947 */ /* 0x004fea0003800000 */
.L_x_907:
        /* <DEDUP_REMOVED lines=63> */
.L_x_909:
[----:B------:R1:W1:Y:S01]  /*1ee0*/  SYNCS.PHASECHK.TRANS64.TRYWAIT P1, [R9+URZ+0x30c30], R12 ;  /* 0x030c300c090075a7 */ /* 0x000262000802017f */
[----:B------:R-:W-:Y:S05]  /*1ef0*/  @!P0 BRA `(.L_x_910) ;  /* 0x0000000000048947 */ /* 0x000fea0003800000 */
[----:B------:R-:W-:Y:S01]  /*1f00*/  BPT.TRAP 0x1 ;  /* 0x000000040000795c */ /* 0x000fe20000300000 */
.L_x_910:
[----:B------:R-:W-:-:S05]  /*1f10*/  VIADD R11, R226, 0x18000 ;  /* 0x00018000e20b7836 */ /* 0x000fca0000000000 */
[----:B------:R-:W-:-:S04]  /*1f20*/  SHF.R.U32.HI R11, RZ, 0x4, R11 ;  /* 0x00000004ff0b7819 */ /* 0x000fc8000001160b */
[----:B------:R-:W-:-:S04]  /*1f30*/  LOP3.LUT R218, R11, 0x3fff, RZ, 0xc0, !PT ;  /* 0x00003fff0bda7812 */ /* 0x000fc800078ec0ff */
[----:B------:R-:W-:Y:S01]  /*1f40*/  LOP3.LUT R14, R218, 0x10000, RZ, 0xfc, !PT ;  /* 0x00010000da0e7812 */ /* 0x000fe200078efcff */
[----:B-1----:R-:W-:Y:S06]  /*1f50*/  @P1 BRA `(.L_x_911) ;  /* 0x0000000000081947 */ /* 0x002fec0003800000 */
[----:B------:R-:W1:Y:S02]  /*1f60*/  SYNCS.PHASECHK.TRANS64.TRYWAIT P1, [R9+URZ+0x30c30], R12 ;  /* 0x030c300c090075a7 */ /* 0x000e64000802017f */
[----:B-1----:R-:W-:Y:S05]  /*1f70*/  @!P1 BRA `(.L_x_912) ;  /* 0x0000007000749947 */ /* 0x002fea0003800000 */
.L_x_911:
        /* <DEDUP_REMOVED lines=619> */
.L_x_913:
        /* <DEDUP_REMOVED lines=68> */
.L_x_914:
        /* <DEDUP_REMOVED lines=45> */
.L_x_897:
[----:B------:R-:W-:Y:S05]  /*4d40*/  @P0 BRA `(.L_x_892) ;  /* 0x0000004000b40947 */ /* 0x000fea0003800000 */
[----:B-1----:R-:W2:Y:S01]  /*4d50*/  LDL.LU R26, [R1+0xc] ;  /* 0x00000c00011a7983 */ /* 0x002ea20000300800 */
[----:B------:R-:W1:Y:S01]  /*4d60*/  LDC.64 R2, c[0x0][0x878] ;  /* 0x00021e00ff027b82 */ /* 0x000e620000000a00 */
[----:B------:R-:W-:Y:S01]  /*4d70*/  ULDC UR4, c[0x0][0x870] ;  /* 0x00021c0000047ab9 */ /* 0x000fe20000000800 */
[----:B------:R-:W-:-:S06]  /*4d80*/  ULDC UR6, c[0x0][0x80c] ;  /* 0x0002030000067ab9 */ /* 0x000fcc0000000800 */
[----:B------:R-:W3:Y:S01]  /*4d90*/  LDC R17, c[0x0][0x850] ;  /* 0x00021400ff117b82 */ /* 0x000ee20000000800 */
[----:B------:R-:W4:Y:S01]  /*4da0*/  S2R R6, SR_TID.X ;  /* 0x0000000000067919 */ /* 0x000f220000002100 */
[----:B------:R-:W5:Y:S01]  /*4db0*/  S2R R8, SR_CTAID.Y ;  /* 0x0000000000087919 */ /* 0x000f620000002600 */
[----:B------:R-:W5:Y:S05]  /*4dc0*/  S2R R16, SR_CTAID.X ;  /* 0x0000000000107919 */ /* 0x000f6a0000002500 */
[----:B------:R-:W5:Y:S01]  /*4dd0*/  S2UR UR5, SR_CgaCtaId ;  /* 0x00000000000579c3 */ /* 0x000f620000008800 */
[----:B-1----:R-:W-:-:S07]  /*4de0*/  ISETP.NE.U32.AND P0, PT, R2, RZ, PT ;  /* 0x000000ff0200720c */ /* 0x002fce0003f05070 */
[----:B------:R-:W1:Y:S01]  /*4df0*/  LDC.64 R14, c[0x0][0x840] ;  /* 0x00021000ff0e7b82 */ /* 0x000e620000000a00 */
[----:B------:R-:W-:-:S07]  /*4e00*/  ISETP.NE.AND.EX P0, PT, R3, RZ, PT, P0 ;  /* 0x000000ff0300720c */ /* 0x000fce0003f05300 */
[----:B------:R-:W1:Y:S08]  /*4e10*/  LDC.64 R12, c[0x0][0x818] ;  /* 0x00020600ff0c7b82 */ /* 0x000e700000000a00 */
[----:B------:R-:W2:Y:S08]  /*4e20*/  @P0 LDC.64 R2, c[0x0][0x878] ;  /* 0x00021e00ff020b82 */ /* 0x000eb00000000a00 */
[----:B------:R-:W1:Y:S08]  /*4e30*/  LDC.64 R20, c[0x0][0x848] ;  /* 0x00021200ff147b82 */ /* 0x000e700000000a00 */
[----:B------:R-:W1:Y:S08]  /*4e40*/  LDC.64 R22, c[0x0][0x800] ;  /* 0x00020000ff167b82 */ /* 0x000e700000000a00 */
[----:B------:R-:W1:Y:S01]  /*4e50*/  LDC.64 R24, c[0x0][0x828] ;  /* 0x00020a00ff187b82 */ /* 0x000e620000000a00 */
[----:B--2---:R-:W-:-:S06]  /*4e60*/  @P0 IMAD.WIDE R2, R26, 0x4, R2 ;  /* 0x000000041a020825 */ /* 0x004fcc00078e0202 */
[----:B------:R2:W5:Y:S01]  /*4e70*/  @P0 LDG.E R2, desc[UR38][R2.64] ;  /* 0x0000002602020981 */ /* 0x000562000c1e1900 */
[----:B------:R-:W-:Y:S01]  /*4e80*/  BAR.SYNC.DEFER_BLOCKING 0x1, 0x100 ;  /* 0x0044000000007b1d */ /* 0x000fe20000010000 */
[----:B---3--:R-:W-:Y:S01]  /*4e90*/  ISETP.NE.AND P2, PT, R17, 0x1, PT ;  /* 0x000000011100780c */ /* 0x008fe20003f45270 */
[C---:B----4-:R-:W-:Y:S01]  /*4ea0*/  VIADD R18, R6.reuse, 0xffffff80 ;  /* 0xffffff8006127836 */ /* 0x050fe20000000000 */
[----:B------:R-:W-:-:S03]  /*4eb0*/  ISETP.NE.AND P1, PT, R6, 0x80, PT ;  /* 0x000000800600780c */ /* 0x000fc60003f25270 */
[----:B------:R-:W-:Y:S01]  /*4ec0*/  BSSY B0, `(.L_x_916) ;  /* 0x000004e000007945 */ /* 0x000fe20003800000 */
[----:B------:R-:W-:-:S04]  /*4ed0*/  SHF.R.S32.HI R5, RZ, 0x1f, R18 ;  /* 0x0000001fff057819 */ /* 0x000fc80000011412 */
[----:B------:R-:W-:-:S03]  /*4ee0*/  LEA.HI R5, R5, R18, RZ, 0x7 ;  /* 0x0000001205057211 */ /* 0x000fc600078f38ff */
[----:B------:R-:W5:Y:S01]  /*4ef0*/  @P2 LDC R7, c[0x0][0x854] ;  /* 0x00021500ff072b82 */ /* 0x000f620000000800 */
[C---:B--2---:R-:W-:Y:S01]  /*4f00*/  LOP3.LUT R3, R5.reuse, 0xfffff80, RZ, 0xc0, !PT ;  /* 0x0fffff8005037812 */ /* 0x044fe200078ec0ff */
[----:B------:R-:W-:-:S04]  /*4f10*/  IMAD.SHL.U32 R5, R5, 0x20, RZ ;  /* 0x0000002005057824 */ /* 0x000fc800078e00ff */
[----:B------:R-:W-:Y:S01]  /*4f20*/  IMAD.IADD R4, R18, 0x1, -R3 ;  /* 0x0000000112047824 */ /* 0x000fe200078e0a03 */
[----:B------:R-:W-:Y:S01]  /*4f30*/  LOP3.LUT R5, R5, 0x3ffff000, RZ, 0xc0, !PT ;  /* 0x3ffff00005057812 */ /* 0x000fe200078ec0ff */
[----:B------:R-:W2:Y:S04]  /*4f40*/  @P2 LDC R9, c[0x0][0x858] ;  /* 0x00021600ff092b82 */ /* 0x000ea80000000800 */
[----:B------:R-:W-:Y:S02]  /*4f50*/  IMAD R4, R4, 0x4, R5 ;  /* 0x0000000404047824 */ /* 0x000fe400078e0205 */
[----:B-----5:R-:W-:-:S04]  /*4f60*/  @P2 IMAD.HI.U32 R0, R8, R7, RZ ;  /* 0x0000000708002227 */ /* 0x020fc800078e00ff */
[----:B------:R-:W-:Y:S01]  /*4f70*/  IMAD.MOV.U32 R7, RZ, RZ, R8 ;  /* 0x000000ffff077224 */ /* 0x000fe200078e0008 */
[----:B--2---:R-:W-:Y:S01]  /*4f80*/  @P2 SHF.R.U32.HI R7, RZ, R9, R0 ;  /* 0x00000009ff072219 */ /* 0x004fe20000011600 */
[----:B------:R-:W-:Y:S01]  /*4f90*/  IMAD R0, R26, UR6, RZ ;  /* 0x000000061a007c24 */ /* 0x000fe2000f8e02ff */
[----:B------:R-:W-:Y:S02]  /*4fa0*/  ISETP.NE.AND P2, PT, R18, RZ, PT ;  /* 0x000000ff1200720c */ /* 0x000fe40003f45270 */
[----:B------:R-:W-:Y:S01]  /*4fb0*/  SHF.R.S32.HI R9, RZ, 0x1f, R7 ;  /* 0x0000001fff097819 */ /* 0x000fe20000011407 */
[----:B------:R-:W2:Y:S01]  /*4fc0*/  LDC.64 R18, c[0x0][0x820] ;  /* 0x00020800ff127b82 */ /* 0x000ea20000000a00 */
[----:B------:R-:W-:Y:S01]  /*4fd0*/  SHF.R.S32.HI R6, RZ, 0x1f, R0 ;  /* 0x0000001fff067819 */ /* 0x000fe20000011400 */
[----:B------:R-:W-:-:S05]  /*4fe0*/  @P0 IMAD R2, R26, 0x80, R2 ;  /* 0x000000801a020824 */ /* 0x000fca00078e0202 */
[----:B------:R-:W-:-:S04]  /*4ff0*/  @P0 SHF.R.S32.HI R3, RZ, 0x1f, R2 ;  /* 0x0000001fff030819 */ /* 0x000fc80000011402 */
[----:B------:R-:W-:Y:S01]  /*5000*/  @P0 LEA.HI R3, R3, R2, RZ, 0x7 ;  /* 0x0000000203030211 */ /* 0x000fe200078f38ff */
[----:B------:R-:W-:Y:S01]  /*5010*/  IMAD R2, R16, UR4, RZ ;  /* 0x0000000410027c24 */ /* 0x000fe2000f8e02ff */
[----:B------:R-:W-:Y:S02]  /*5020*/  UMOV UR4, 0x400 ;  /* 0x0000040000047882 */ /* 0x000fe40000000000 */
[----:B------:R-:W-:Y:S01]  /*5030*/  ULEA UR4, UR5, UR4, 0x18 ;  /* 0x0000000405047291 */ /* 0x000fe2000f8ec03f */
[----:B------:R-:W-:Y:S01]  /*5040*/  IMAD R2, R2, UR6, RZ ;  /* 0x0000000602027c24 */ /* 0x000fe2000f8e02ff */
[----:B------:R-:W-:Y:S01]  /*5050*/  ULDC.64 UR6, c[0x0][0x868] ;  /* 0x00021a0000067ab9 */ /* 0x000fe20000000a00 */
[----:B------:R-:W-:-:S03]  /*5060*/  @P0 IMAD.SHL.U32 R3, R3, 0x40, RZ ;  /* 0x0000004003030824 */ /* 0x000fc600078e00ff */
[----:B------:R-:W-:Y:S02]  /*5070*/  IADD3 R10, P3, P4, R2, R0, R7 ;  /* 0x00000000020a7210 */ /* 0x000fe40007c7e007 */
[----:B------:R-:W-:Y:S02]  /*5080*/  SHF.R.S32.HI R5, RZ, 0x1f, R2 ;  /* 0x0000001fff057819 */ /* 0x000fe40000011402 */
[----:B------:R-:W-:Y:S02]  /*5090*/  @P0 LOP3.LUT R2, R3, 0xffffe000, RZ, 0xc0, !PT ;  /* 0xffffe00003020812 */ /* 0x000fe400078ec0ff */
[----:B------:R-:W-:Y:S01]  /*50a0*/  IADD3.X R11, R5, R6, R9, P3, P4 ;  /* 0x00000006050b7210 */ /* 0x000fe20001fe8409 */
[----:B------:R-:W-:Y:S01]  /*50b0*/  IMAD.SHL.U32 R5, R16, 0x2000, RZ ;  /* 0x0000200010057824 */ /* 0x000fe200078e00ff */
[----:B------:R-:W-:Y:S02]  /*50c0*/  @P0 SHF.R.S32.HI R3, RZ, 0x1f, R2 ;  /* 0x0000001fff030819 */ /* 0x000fe40000011402 */
[----:B------:R-:W-:-:S02]  /*50d0*/  @!P0 CS2R R2, SRZ ;  /* 0x0000000000028805 */ /* 0x000fc4000001ff00 */
[----:B------:R-:W-:Y:S01]  /*50e0*/  LEA R0, R4, UR4, 0x2 ;  /* 0x0000000404007c11 */ /* 0x000fe2000f8e10ff */
[----:B-1----:R-:W-:Y:S01]  /*50f0*/  IMAD R6, R9, R14, RZ ;  /* 0x0000000e09067224 */ /* 0x002fe200078e02ff */
[----:B------:R-:W-:Y:S02]  /*5100*/  SHF.L.U64.HI R11, R10, 0x2, R11 ;  /* 0x000000020a0b7819 */ /* 0x000fe4000001020b */
[----:B------:R-:W-:Y:S01]  /*5110*/  IADD3 R4, P3, R5, R2, RZ ;  /* 0x0000000205047210 */ /* 0x000fe20007f7e0ff */
[-C--:B------:R-:W-:Y:S01]  /*5120*/  IMAD R2, R9, R12.reuse, RZ ;  /* 0x0000000c09027224 */ /* 0x080fe200078e02ff */
[----:B------:R1:W-:Y:S01]  /*5130*/  STS.128 [R0], R152 ;  /* 0x0000009800007388 */ /* 0x0003e20000000c00 */
[----:B------:R-:W-:Y:S01]  /*5140*/  IMAD R15, R7, R15, R6 ;  /* 0x0000000f070f7224 */ /* 0x000fe200078e0206 */
[----:B------:R-:W-:Y:S01]  /*5150*/  LEA.HI.X.SX32 R5, R5, R3, 0x1, P3 ;  /* 0x0000000305057211 */ /* 0x000fe200018f0eff */
[C---:B------:R-:W-:Y:S01]  /*5160*/  IMAD R9, R7.reuse, R13, R2 ;  /* 0x0000000d07097224 */ /* 0x040fe200078e0202 */
[----:B------:R-:W-:Y:S01]  /*5170*/  SHF.R.S32.HI R6, RZ, 0x1f, R26 ;  /* 0x0000001fff067819 */ /* 0x000fe2000001141a */
[----:B------:R1:W-:Y:S01]  /*5180*/  STS.128 [R0+0x800], R156 ;  /* 0x0008009c00007388 */ /* 0x0003e20000000c00 */
[----:B------:R-:W-:-:S02]  /*5190*/  IMAD.WIDE.U32 R2, R7, R12, R4 ;  /* 0x0000000c07027225 */ /* 0x000fc400078e0004 */
[----:B------:R-:W-:Y:S01]  /*51a0*/  SEL R13, R6, RZ, !P0 ;  /* 0x000000ff060d7207 */ /* 0x000fe20004000000 */
[----:B------:R1:W-:Y:S01]  /*51b0*/  STS.128 [R0+0x1000], R160 ;  /* 0x001000a000007388 */ /* 0x0003e20000000c00 */
[----:B------:R-:W-:Y:S01]  /*51c0*/  IMAD.IADD R3, R3, 0x1, R9 ;  /* 0x0000000103037824 */ /* 0x000fe200078e0209 */
[----:B------:R-:W-:Y:S02]  /*51d0*/  SEL R9, R26, RZ, !P0 ;  /* 0x000000ff1a097207 */ /* 0x000fe40004000000 */
[----:B------:R1:W-:Y:S01]  /*51e0*/  STS.128 [R0+0x1800], R164 ;  /* 0x001800a400007388 */ /* 0x0003e20000000c00 */
[----:B------:R-:W-:-:S03]  /*51f0*/  IMAD.WIDE.U32 R4, R7, R14, R4 ;  /* 0x0000000e07047225 */ /* 0x000fc600078e0004 */
[----:B------:R1:W-:Y:S01]  /*5200*/  STS.128 [R0+0x2000], R168 ;  /* 0x002000a800007388 */ /* 0x0003e20000000c00 */
[C---:B--2---:R-:W-:Y:S02]  /*5210*/  IMAD R6, R13.reuse, R18, RZ ;  /* 0x000000120d067224 */ /* 0x044fe400078e02ff */
[----:B------:R-:W-:Y:S01]  /*5220*/  IMAD R12, R13, R20, RZ ;  /* 0x000000140d0c7224 */ /* 0x000fe200078e02ff */
[----:B------:R1:W-:Y:S01]  /*5230*/  STS.128 [R0+0x2800], R172 ;  /* 0x002800ac00007388 */ /* 0x0003e20000000c00 */
[----:B------:R-:W-:Y:S02]  /*5240*/  IMAD.SHL.U32 R13, R10, 0x4, RZ ;  /* 0x000000040a0d7824 */ /* 0x000fe400078e00ff */
[----:B------:R-:W-:Y:S01]  /*5250*/  IMAD.IADD R5, R5, 0x1, R15 ;  /* 0x0000000105057824 */ /* 0x000fe200078e020f */
[----:B------:R1:W-:Y:S01]  /*5260*/  STS.128 [R0+0x3000], R176 ;  /* 0x003000b000007388 */ /* 0x0003e20000000c00 */
[----:B------:R-:W-:Y:S01]  /*5270*/  IMAD R15, R9, R19, R6 ;  /* 0x00000013090f7224 */ /* 0x000fe200078e0206 */
[----:B------:R-:W-:Y:S01]  /*5280*/  IADD3 R6, P4, R13, UR6, RZ ;  /* 0x000000060d067c10 */ /* 0x000fe2000ff9e0ff */
[C---:B------:R-:W-:Y:S01]  /*5290*/  IMAD.WIDE.U32 R2, R9.reuse, R18, R2 ;  /* 0x0000001209027225 */ /* 0x040fe200078e0002 */
[----:B------:R1:W-:Y:S03]  /*52a0*/  STS.128 [R0+0x3800], R180 ;  /* 0x003800b400007388 */ /* 0x0003e60000000c00 */
[----:B------:R-:W-:Y:S01]  /*52b0*/  IMAD.WIDE.U32 R4, R9, R20, R4 ;  /* 0x0000001409047225 */ /* 0x000fe200078e0004 */
[----:B------:R-:W-:-:S03]  /*52c0*/  LEA R22, P3, R2, R22, 0x2 ;  /* 0x0000001602167211 */ /* 0x000fc600078610ff */
[----:B------:R-:W-:Y:S01]  /*52d0*/  IMAD.MOV R10, RZ, RZ, -R7 ;  /* 0x000000ffff0a7224 */ /* 0x000fe200078e0a07 */
[----:B------:R-:W-:Y:S01]  /*52e0*/  IADD3.X R7, R11, UR7, RZ, P4, !PT ;  /* 0x000000070b077c10 */ /* 0x000fe2000a7fe4ff */
[----:B------:R-:W-:Y:S01]  /*52f0*/  IMAD R9, R9, R21, R12 ;  /* 0x0000001509097224 */ /* 0x000fe200078e020c */
[----:B------:R-:W-:Y:S01]  /*5300*/  LEA R24, P0, R4, R24, 0x2 ;  /* 0x0000001804187211 */ /* 0x000fe200078010ff */
[----:B------:R-:W-:Y:S02]  /*5310*/  IMAD R17, R17, R10, R8 ;  /* 0x0000000a11117224 */ /* 0x000fe400078e0208 */
[----:B------:R-:W-:Y:S02]  /*5320*/  IMAD.IADD R10, R3, 0x1, R15 ;  /* 0x00000001030a7824 */ /* 0x000fe400078e020f */
[----:B------:R-:W-:Y:S01]  /*5330*/  IMAD.IADD R9, R5, 0x1, R9 ;  /* 0x0000000105097824 */ /* 0x000fe200078e0209 */
[----:B-1----:R-:W-:Y:S07]  /*5340*/  @P2 BRA `(.L_x_917) ;  /* 0x0000000000142947 */ /* 0x002fee0003800000 */
.L_x_918:
[----:B------:R-:W2:Y:S04]  /*5350*/  LDG.E.STRONG.GPU R8, desc[UR38][R6.64] ;  /* 0x0000002606087981 */ /* 0x000ea8000c1ef900 */
[----:B--2---:R-:W-:Y:S01]  /*5360*/  CCTL.IVALL ;  /* 0x00000000ff00798f */ /* 0x004fe20002000000 */
[----:B------:R-:W-:Y:S05]  /*5370*/  YIELD ;  /* 0x0000000000007946 */ /* 0x000fea0003800000 */
[----:B------:R-:W-:-:S13]  /*5380*/  ISETP.NE.AND P2, PT, R8, R17, PT ;  /* 0x000000110800720c */ /* 0x000fda0003f45270 */
[----:B------:R-:W-:Y:S05]  /*5390*/  @P2 BRA `(.L_x_918) ;  /* 0xfffffffc00ec2947 */ /* 0x000fea000383ffff */
.L_x_917:
[----:B------:R-:W-:Y:S05]  /*53a0*/  BSYNC B0 ;  /* 0x0000000000007941 */ /* 0x000fea0003800000 */
.L_x_916:
[----:B------:R-:W-:Y:S01]  /*53b0*/  UMOV UR5, 0xffffffff ;  /* 0xffffffff00057882 */ /* 0x000fe20000000000 */
[----:B------:R-:W-:Y:S02]  /*53c0*/  LEA.HI.X R10, R2, R23, R10, 0x2, P3 ;  /* 0x00000017020a7211 */ /* 0x000fe400018f140a */
[----:B------:R-:W-:Y:S01]  /*53d0*/  LEA.HI.X R9, R4, R25, R9, 0x2, P0 ;  /* 0x0000001904097211 */ /* 0x000fe200000f1409 */
[----:B------:R-:W-:Y:S06]  /*53e0*/  BRA.DIV UR5, `(.L_x_919) ;  /* 0x0000003e056c7947 */ /* 0x000fec000b800000 */
[----:B------:R-:W-:Y:S01]  /*53f0*/  NOP ;  /* 0x0000000000007918 */ /* 0x000fe20000000000 */
.L_x_1009:
        /* <DEDUP_REMOVED lines=16> */
.L_x_922:
[----:B------:R-:W-:Y:S01]  /*5500*/  @P0 ELECT P2, URZ, PT ;  /* 0x00000000003f082f */ /* 0x000fe20003840000 */
[----:B------:R1:W-:-:S12]  /*5510*/  UBLKRED.G.S.ADD.F32.RN [UR6], [UR4], UR5, desc[UR8] ;  /* 0x00000806040073bb */ /* 0x0003d800080a1405 */
[----:B------:R-:W-:Y:S02]  /*5520*/  @P2 PLOP3.LUT P0, PT, P2, PT, PT, 0x8, 0x0 ;  /* 0x000000000000281c */ /* 0x000fe4000170e170 */
[----:B------:R-:W-:-:S11]  /*5530*/  PLOP3.LUT P2, PT, PT, PT, PT, 0x8, 0x0 ;  /* 0x000000000000781c */ /* 0x000fd60003f4e170 */
[----:B-1----:R-:W-:Y:S05]  /*5540*/  @P0 BRA.U.ANY `(.L_x_922) ;  /* 0xfffffffd00ec0947 */ /* 0x002fea000393ffff */
[----:B------:R0:W-:Y:S01]  /*5550*/  UTMACMDFLUSH ;  /* 0x00000000000079b7 */ /* 0x0001e20000000000 */
[----:B------:R-:W-:-:S04]  /*5560*/  DEPBAR.LE SB0, 0x0 ;  /* 0x000080000000791a */ /* 0x000fc80000000000 */
.L_x_921:
[----:B------:R-:W-:Y:S05]  /*5570*/  BSYNC B0 ;  /* 0x0000000000007941 */ /* 0x000fea0003800000 */
.L_x_920:
        /* <DEDUP_REMOVED lines=14> */
.L_x_924:
[----:B------:R-:W-:Y:S05]  /*5660*/  BSYNC B0 ;  /* 0x0000000000007941 */ /* 0x000fea0003800000 */
.L_x_923:
[----:B------:R-:W-:Y:S06]  /*5670*/  BAR.SYNC.DEFER_BLOCKING 0x1, 0x100 ;  /* 0x0044000000007b1d */ /* 0x000fec0000010000 */
[----:B------:R-:W-:Y:S01]  /*5680*/  ULDC.64 UR6, c[0x0][0x860] ;  /* 0x0002180000067ab9 */ /* 0x000fe20000000a00 */
[----:B------:R-:W-:Y:S01]  /*5690*/  BSSY B0, `(.L_x_925) ;  /* 0x0000011000007945 */ /* 0x000fe20003800000 */
[----:B------:R-:W-:-:S04]  /*56a0*/  IADD3 R2, P0, R13, UR6, RZ ;  /* 0x000000060d027c10 */ /* 0x000fc8000ff1e0ff */
[----:B-1----:R-:W-:Y:S01]  /*56b0*/  IADD3.X R3, R11, UR7, RZ, P0, !PT ;  /* 0x000000070b037c10 */ /* 0x002fe200087fe4ff */
        /* <DEDUP_REMOVED lines=9> */
.L_x_927:
[----:B-1----:R-:W2:Y:S04]  /*5750*/  LDG.E.STRONG.GPU R0, desc[UR38][R2.64] ;  /* 0x0000002602007981 */ /* 0x002ea8000c1ef900 */
[----:B--2---:R-:W-:Y:S01]  /*5760*/  CCTL.IVALL ;  /* 0x00000000ff00798f */ /* 0x004fe20002000000 */
[----:B------:R-:W-:Y:S05]  /*5770*/  YIELD ;  /* 0x0000000000007946 */ /* 0x000fea0003800000 */
[----:B------:R-:W-:-:S13]  /*5780*/  ISETP.NE.AND P0, PT, R0, R17, PT ;  /* 0x000000110000720c */ /* 0x000fda0003f05270 */
[----:B------:R-:W-:Y:S05]  /*5790*/  @P0 BRA `(.L_x_927) ;  /* 0xfffffffc00ec0947 */ /* 0x000fea000383ffff */
.L_x_926:
[----:B------:R-:W-:Y:S05]  /*57a0*/  BSYNC B0 ;  /* 0x0000000000007941 */ /* 0x000fea0003800000 */
.L_x_925:
[----:B------:R-:W-:-:S03]  /*57b0*/  UMOV UR5, 0xffffffff ;  /* 0xffffffff00057882 */ /* 0x000fc60000000000 */
[----:B------:R-:W-:Y:S05]  /*57c0*/  BRA.DIV UR5, `(.L_x_928) ;  /* 0x0000003a05907947 */ /* 0x000fea000b800000 */
[----:B------:R-:W-:Y:S01]  /*57d0*/  NOP ;  /* 0x0000000000007918 */ /* 0x000fe20000000000 */
.L_x_1012:
[----:B------:R-:W-:Y:S01]  /*57e0*/  @!PT LDS RZ, [RZ] ;  /* 0x00000000fffff984 */ /* 0x000fe20000000800 */
[----:B------:R-:W-:Y:S01]  /*57f0*/  @!PT LDS RZ, [RZ] ;  /* 0x00000000fffff984 */ /* 0x000fe20000000800 */
[----:B------:R-:W-:Y:S01]  /*5800*/  @!PT LDS RZ, [RZ] ;  /* 0x00000000fffff984 */ /* 0x000fe20000000800 */
[----:B------:R-:W-:Y:S01]  /*5810*/  @!PT LDS RZ, [RZ] ;  /* 0x00000000fffff984 */ /* 0x000fe20000000800 */
[----:B------:R2:W-:Y:S06]  /*5820*/  MEMBAR.ALL.CTA ;  /* 0x0000000000007992 */ /* 0x0005ec0000008000 */
[----:B--2---:R-:W2:Y:S01]  /*5830*/  FENCE.VIEW.ASYNC.S ;  /* 0x00000000000073c6 */ /* 0x004ea20000000000 */
[----:B------:R-:W-:Y:S05]  /*5840*/  WARPSYNC.ALL ;  /* 0x0000000000007948 */ /* 0x000fea0003800000 */
[----:B------:R-:W-:Y:S01]  /*5850*/  BSSY B0, `(.L_x_929) ;  /* 0x0000010000007945 */ /* 0x000fe20003800000 */
[----:B--2---:R-:W-:Y:S06]  /*5860*/  BAR.SYNC.DEFER_BLOCKING 0x1, 0x100 ;  /* 0x0044000000007b1d */ /* 0x004fec0000010000 */
[----:B------:R-:W-:Y:S05]  /*5870*/  @P1 BRA `(.L_x_930) ;  /* 0x0000000000341947 */ /* 0x000fea0003800000 */
[----:B------:R-:W-:Y:S01]  /*5880*/  R2UR UR6, R22 ;  /* 0x00000000160672ca */ /* 0x000fe200000e0000 */
[----:B------:R-:W-:Y:S01]  /*5890*/  UMOV UR5, 0x800 ;  /* 0x0000080000057882 */ /* 0x000fe20000000000 */
[----:B------:R-:W-:Y:S01]  /*58a0*/  R2UR UR7, R10 ;  /* 0x000000000a0772ca */ /* 0x000fe200000e0000 */
[----:B------:R-:W-:Y:S01]  /*58b0*/  UMOV UR8, 0x0 ;  /* 0x0000000000087882 */ /* 0x000fe20000000000 */
[----:B------:R-:W-:Y:S01]  /*58c0*/  PLOP3.LUT P0, PT, PT, PT, PT, 0x80, 0x0 ;  /* 0x000000000000781c */ /* 0x000fe20003f0f070 */
[----:B------:R-:W-:-:S12]  /*58d0*/  UMOV UR9, 0x14f00000 ;  /* 0x14f0000000097882 */ /* 0x000fd80000000000 */
.L_x_931:
[----:B------:R-:W-:Y:S01]  /*58e0*/  @P0 ELECT P2, URZ, PT ;  /* 0x00000000003f082f */ /* 0x000fe20003840000 */
[----:B------:R2:W-:-:S12]  /*58f0*/  UBLKRED.G.S.ADD.F32.RN [UR6], [UR4], UR5, desc[UR8] ;  /* 0x00000806040073bb */ /* 0x0005d800080a1405 */
[----:B------:R-:W-:Y:S02]  /*5900*/  @P2 PLOP3.LUT P0, PT, P2, PT, PT, 0x8, 0x0 ;  /* 0x000000000000281c */ /* 0x000fe4000170e170 */
[----:B------:R-:W-:-:S11]  /*5910*/  PLOP3.LUT P2, PT, PT, PT, PT, 0x8, 0x0 ;  /* 0x000000000000781c */ /* 0x000fd60003f4e170 */
[----:B--2---:R-:W-:Y:S05]  /*5920*/  @P0 BRA.U.ANY `(.L_x_931) ;  /* 0xfffffffd00ec0947 */ /* 0x004fea000393ffff */
[----:B------:R0:W-:Y:S01]  /*5930*/  UTMACMDFLUSH ;  /* 0x00000000000079b7 */ /* 0x0001e20000000000 */
[----:B------:R-:W-:-:S04]  /*5940*/  DEPBAR.LE SB0, 0x0 ;  /* 0x000080000000791a */ /* 0x000fc80000000000 */
.L_x_930:
[----:B------:R-:W-:Y:S05]  /*5950*/  BSYNC B0 ;  /* 0x0000000000007941 */ /* 0x000fea0003800000 */
.L_x_929:
[----:B------:R-:W-:Y:S01]  /*5960*/  NOP ;  /* 0x0000000000007918 */ /* 0x000fe20000000000 */
[----:B------:R-:W-:Y:S05]  /*5970*/  @P1 BRA `(.L_x_892) ;  /* 0x0000003400a81947 */ /* 0x000fea0003800000 */
[----:B------:R-:W-:Y:S01]  /*5980*/  IMAD.MOV.U32 R5, RZ, RZ, 0x1 ;  /* 0x00000001ff057424 */ /* 0x000fe200078e00ff */
        /* <DEDUP_REMOVED lines=8> */
[----:B012345:R-:W-:Y:S04]  /*5a10*/  CCTL.IVALL ;  /* 0x00000000ff00798f */ /* 0x03ffe80002000000 */
[----:B------:R2:W-:Y:S01]  /*5a20*/  REDG.E.ADD.S32.STRONG.GPU desc[UR38][R2.64], R5 ;  /* 0x000000050200798e */ /* 0x0005e2000c10e3a6 */
[----:B------:R-:W-:Y:S05]  /*5a30*/  BRA `(.L_x_892) ;  /* 0x0000003400787947 */ /* 0x000fea0003800000 */
.L_x_887:
        /* <DEDUP_REMOVED lines=21> */
.L_x_933:
        /* <DEDUP_REMOVED lines=13> */
.L_x_935:
[----:B------:R-:W-:-:S05]  /*5c60*/  ULDC UR4, c[0x0][0x8c4] ;  /* 0x0002310000047ab9 */ /* 0x000fca0000000800 */
.L_x_934:
        /* <DEDUP_REMOVED lines=37> */
.L_x_936:
        /* <DEDUP_REMOVED lines=20> */
[----:B------:R-:W-:-:S02]  /*6000*/  USEL UR13, UR5, URZ, !UP0 ;  /* 0x0000003f050d7287 */ /* 0x000fc4000c000000 */
[----:B------:R-:W-:Y:S01]  /*6010*/  UIADD3 UR8, UP0, UR6, UR14, URZ ;  /* 0x0000000e06087290 */ /* 0x000fe2000ff1e03f */
[----:B------:R-:W-:Y:S01]  /*6020*/  SHF.R.S32.HI R3, RZ, 0x7, R3 ;  /* 0x00000007ff037819 */ /* 0x000fe20000011403 */
[----:B------:R-:W-:Y:S01]  /*6030*/  UIADD3 UR5, UR15, UR9, URZ ;  /* 0x000000090f057290 */ /* 0x000fe2000fffe03f */
[----:B------:R-:W-:Y:S01]  /*6040*/  ULDC UR10, c[0x0][0x288] ;  /* 0x0000a200000a7ab9 */ /* 0x000fe20000000800 */
[----:B------:R-:W-:Y:S01]  /*6050*/  ULDC.64 UR16, c[0x0][0x2e0] ;  /* 0x0000b80000107ab9 */ /* 0x000fe20000000a00 */
[----:B------:R-:W-:Y:S01]  /*6060*/  UIMAD UR12, UR12, UR10, URZ ;  /* 0x0000000a0c0c72a4 */ /* 0x000fe2000f8e023f */
[----:B------:R-:W-:Y:S01]  /*6070*/  VIMNMX R3, R3, 0x1, !PT ;  /* 0x0000000103037848 */ /* 0x000fe20007fe0100 */
[----:B------:R-:W-:Y:S01]  /*6080*/  ULDC UR11, c[0x0][0x760] ;  /* 0x0001d800000b7ab9 */ /* 0x000fe20000000800 */
[----:B------:R-:W-:Y:S02]  /*6090*/  UIADD3.X UR9, UR7, UR5, URZ, UP0, !UPT ;  /* 0x0000000507097290 */ /* 0x000fe400087fe43f */
[----:B------:R-:W-:Y:S01]  /*60a0*/  UIMAD UR13, UR13, UR16, URZ ;  /* 0x000000100d0d72a4 */ /* 0x000fe2000f8e023f */
[----:B------:R-:W-:Y:S01]  /*60b0*/  LOP3.LUT R6, R3, 0x1, RZ, 0xc0, !PT ;  /* 0x0000000103067812 */ /* 0x000fe200078ec0ff */
[----:B------:R-:W-:-:S02]  /*60c0*/  UIMAD UR10, UR10, UR11, URZ ;  /* 0x0000000b0a0a72a4 */ /* 0x000fc4000f8e023f */
[----:B------:R-:W-:Y:S02]  /*60d0*/  UIADD3 UR11, UP0, UR12, UR19, URZ ;  /* 0x000000130c0b7290 */ /* 0x000fe4000ff1e03f */
[----:B------:R-:W-:Y:S01]  /*60e0*/  UIMAD UR13, UR18, UR17, UR13 ;  /* 0x00000011120d72a4 */ /* 0x000fe2000f8e020d */
[----:B-1----:R-:W-:Y:S01]  /*60f0*/  LOP3.LUT R0, R4, 0x1f, RZ, 0xc0, !PT ;  /* 0x0000001f04007812 */ /* 0x002fe200078ec0ff */
[----:B------:R-:W-:Y:S02]  /*6100*/  UIMAD.WIDE.U32 UR8, UR18, UR16, UR8 ;  /* 0x00000010120872a5 */ /* 0x000fe4000f8e0008 */
[----:B------:R-:W-:Y:S01]  /*6110*/  ULEA.HI.X.SX32 UR12, UR12, UR4, 0x1, UP0 ;  /* 0x000000040c0c7291 */ /* 0x000fe200080f0e3f */
[----:B------:R-:W-:Y:S01]  /*6120*/  ELECT P0, URZ, PT ;  /* 0x00000000003f782f */ /* 0x000fe20003800000 */
        /* <DEDUP_REMOVED lines=19> */
.L_x_962:
        /* <DEDUP_REMOVED lines=17> */
.L_x_940:
[----:B------:R-:W2:Y:S04]  /*6370*/  LDG.E.STRONG.GPU R5, desc[UR38][R2.64] ;  /* 0x0000002602057981 */ /* 0x000ea8000c1ef900 */
[----:B--2---:R-:W-:Y:S01]  /*6380*/  CCTL.IVALL ;  /* 0x00000000ff00798f */ /* 0x004fe20002000000 */
[----:B------:R-:W-:Y:S05]  /*6390*/  YIELD ;  /* 0x0000000000007946 */ /* 0x000fea0003800000 */
[----:B------:R-:W-:-:S13]  /*63a0*/  ISETP.NE.AND P3, PT, R5, UR24, PT ;  /* 0x0000001805007c0c */ /* 0x000fda000bf65270 */
[----:B------:R-:W-:Y:S05]  /*63b0*/  @P3 BRA `(.L_x_940) ;  /* 0xfffffffc00ec3947 */ /* 0x000fea000383ffff */
.L_x_939:
[----:B------:R-:W-:Y:S05]  /*63c0*/  BSYNC B0 ;  /* 0x0000000000007941 */ /* 0x000fea0003800000 */
.L_x_938:
[----:B------:R-:W-:-:S03]  /*63d0*/  UMOV UR22, 0xffffffff ;  /* 0xffffffff00167882 */ /* 0x000fc60000000000 */
[----:B------:R-:W-:Y:S05]  /*63e0*/  BRA.DIV UR22, `(.L_x_941) ;  /* 0x0000002e16a47947 */ /* 0x000fea000b800000 */
[----:B------:R-:W-:Y:S01]  /*63f0*/  NOP ;  /* 0x0000000000007918 */ /* 0x000fe20000000000 */
.L_x_1015:
        /* <DEDUP_REMOVED lines=19> */
.L_x_943:
[----:B------:R-:W-:Y:S05]  /*6530*/  BSYNC B0 ;  /* 0x0000000000007941 */ /* 0x000fea0003800000 */
.L_x_942:
        /* <DEDUP_REMOVED lines=13> */
.L_x_945:
[----:B------:R-:W-:Y:S05]  /*6610*/  BSYNC B0 ;  /* 0x0000000000007941 */ /* 0x000fea0003800000 */
.L_x_944:
[----:B------:R-:W-:Y:S06]  /*6620*/  BAR.ARV 0xa, 0xa0 ;  /* 0x0282800000007b1d */ /* 0x000fec0000002000 */
[----:B------:R-:W-:Y:S04]  /*6630*/  BSSY B0, `(.L_x_946) ;  /* 0x0000003000007945 */ /* 0x000fe80003800000 */
[----:B------:R-:W-:Y:S05]  /*6640*/  @!P0 BRA `(.L_x_947) ;  /* 0x0000000000048947 */ /* 0x000fea0003800000 */
[----:B------:R-:W-:-:S04]  /*6650*/  DEPBAR.LE SB0, 0x0 ;  /* 0x000080000000791a */ /* 0x000fc80000000000 */
.L_x_947:
[----:B------:R-:W-:Y:S05]  /*6660*/  BSYNC B0 ;  /* 0x0000000000007941 */ /* 0x000fea0003800000 */
.L_x_946:
        /* <DEDUP_REMOVED lines=19> */
.L_x_949:
[----:B------:R-:W-:Y:S05]  /*67a0*/  BSYNC B0 ;  /* 0x0000000000007941 */ /* 0x000fea0003800000 */
.L_x_948:
        /* <DEDUP_REMOVED lines=9> */
.L_x_952:
[----:B------:R-:W2:Y:S04]  /*6840*/  LDG.E.STRONG.GPU R5, desc[UR38][R2.64] ;  /* 0x0000002602057981 */ /* 0x000ea8000c1ef900 */
[----:B--2---:R-:W-:Y:S01]  /*6850*/  CCTL.IVALL ;  /* 0x00000000ff00798f */ /* 0x004fe20002000000 */
[----:B------:R-:W-:Y:S05]  /*6860*/  YIELD ;  /* 0x0000000000007946 */ /* 0x000fea0003800000 */
[----:B------:R-:W-:-:S13]  /*6870*/  ISETP.NE.AND P3, PT, R5, UR24, PT ;  /* 0x0000001805007c0c */ /* 0x000fda000bf65270 */
[----:B------:R-:W-:Y:S05]  /*6880*/  @P3 BRA `(.L_x_952) ;  /* 0xfffffffc00ec3947 */ /* 0x000fea000383ffff */
.L_x_951:
[----:B------:R-:W-:Y:S05]  /*6890*/  BSYNC B0 ;  /* 0x0000000000007941 */ /* 0x000fea0003800000 */
.L_x_950:
[----:B------:R-:W-:-:S03]  /*68a0*/  UMOV UR6, 0xffffffff ;  /* 0xffffffff00067882 */ /* 0x000fc60000000000 */
[----:B------:R-:W-:Y:S05]  /*68b0*/  BRA.DIV UR6, `(.L_x_953) ;  /* 0x0000002a068c7947 */ /* 0x000fea000b800000 */
[----:B------:R-:W-:Y:S01]  /*68c0*/  NOP ;  /* 0x0000000000007918 */ /* 0x000fe20000000000 */
.L_x_1018:
        /* <DEDUP_REMOVED lines=13> */
.L_x_955:
[----:B------:R-:W-:Y:S05]  /*69a0*/  BSYNC B0 ;  /* 0x0000000000007941 */ /* 0x000fea0003800000 */
.L_x_954:
        /* <DEDUP_REMOVED lines=13> */
.L_x_957:
[----:B------:R-:W-:Y:S05]  /*6a80*/  BSYNC B0 ;  /* 0x0000000000007941 */ /* 0x000fea0003800000 */
.L_x_956:
[----:B------:R-:W-:Y:S06]  /*6a90*/  BAR.ARV 0xa, 0xa0 ;  /* 0x0282800000007b1d */ /* 0x000fec0000002000 */
[----:B------:R-:W-:Y:S04]  /*6aa0*/  BSSY B0, `(.L_x_958) ;  /* 0x0000003000007945 */ /* 0x000fe80003800000 */
[----:B------:R-:W-:Y:S05]  /*6ab0*/  @!P0 BRA `(.L_x_959) ;  /* 0x0000000000048947 */ /* 0x000fea0003800000 */
[----:B------:R-:W-:-:S04]  /*6ac0*/  DEPBAR.LE SB0, 0x0 ;  /* 0x000080000000791a */ /* 0x000fc80000000000 */
.L_x_959:
[----:B------:R-:W-:Y:S05]  /*6ad0*/  BSYNC B0 ;  /* 0x0000000000007941 */ /* 0x000fea0003800000 */
.L_x_958:
        /* <DEDUP_REMOVED lines=19> */
.L_x_961:
[----:B------:R-:W-:Y:S05]  /*6c10*/  BSYNC B0 ;  /* 0x0000000000007941 */ /* 0x000fea0003800000 */
.L_x_960:
[----:B------:R-:W-:Y:S02]  /*6c20*/  UIADD3 UR4, UR4, 0x2, URZ ;  /* 0x0000000204047890 */ /* 0x000fe4000fffe03f */
[----:B------:R-:W-:Y:S01]  /*6c30*/  UIADD3 UR5, UR5, 0x1, URZ ;  /* 0x0000000105057890 */ /* 0x000fe2000fffe03f */
[----:B------:R-:W-:Y:S11]  /*6c40*/  @P2 BRA `(.L_x_962) ;  /* 0xfffffff400842947 */ /* 0x000ff6000383ffff */
.L_x_937:
        /* <DEDUP_REMOVED lines=13> */
.L_x_965:
[----:B------:R-:W2:Y:S04]  /*6d20*/  LDG.E.STRONG.GPU R0, desc[UR38][R2.64] ;  /* 0x0000002602007981 */ /* 0x000ea8000c1ef900 */
[----:B--2---:R-:W-:Y:S01]  /*6d30*/  CCTL.IVALL ;  /* 0x00000000ff00798f */ /* 0x004fe20002000000 */
[----:B------:R-:W-:Y:S05]  /*6d40*/  YIELD ;  /* 0x0000000000007946 */ /* 0x000fea0003800000 */
[----:B------:R-:W-:-:S13]  /*6d50*/  ISETP.NE.AND P1, PT, R0, UR24, PT ;  /* 0x0000001800007c0c */ /* 0x000fda000bf25270 */
[----:B------:R-:W-:Y:S05]  /*6d60*/  @P1 BRA `(.L_x_965) ;  /* 0xfffffffc00ec1947 */ /* 0x000fea000383ffff */
.L_x_964:
[----:B------:R-:W-:Y:S05]  /*6d70*/  BSYNC B0 ;  /* 0x0000000000007941 */ /* 0x000fea0003800000 */
.L_x_963:
[----:B------:R-:W-:-:S03]  /*6d80*/  UMOV UR5, 0xffffffff ;  /* 0xffffffff00057882 */ /* 0x000fc60000000000 */
[----:B------:R-:W-:Y:S05]  /*6d90*/  BRA.DIV UR5, `(.L_x_966) ;  /* 0x0000002605707947 */ /* 0x000fea000b800000 */
[----:B------:R-:W-:Y:S01]  /*6da0*/  NOP ;  /* 0x0000000000007918 */ /* 0x000fe20000000000 */
.L_x_1021:
        /* <DEDUP_REMOVED lines=22> */
.L_x_968:
[----:B------:R-:W-:Y:S05]  /*6f10*/  BSYNC B0 ;  /* 0x0000000000007941 */ /* 0x000fea0003800000 */
.L_x_967:
        /* <DEDUP_REMOVED lines=20> */
.L_x_970:
[----:B------:R-:W-:Y:S05]  /*7060*/  BSYNC B0 ;  /* 0x0000000000007941 */ /* 0x000fea0003800000 */
.L_x_969:
[----:B------:R-:W-:Y:S06]  /*7070*/  BAR.ARV 0xa, 0xa0 ;  /* 0x0282800000007b1d */ /* 0x000fec0000002000 */
[----:B------:R-:W-:Y:S04]  /*7080*/  BSSY B0, `(.L_x_971) ;  /* 0x0000003000007945 */ /* 0x000fe80003800000 */
[----:B------:R-:W-:Y:S05]  /*7090*/  @!P0 BRA `(.L_x_972) ;  /* 0x0000000000048947 */ /* 0x000fea0003800000 */
[----:B------:R-:W-:-:S04]  /*70a0*/  DEPBAR.LE SB0, 0x0 ;  /* 0x000080000000791a */ /* 0x000fc80000000000 */
.L_x_972:
[----:B------:R-:W-:Y:S05]  /*70b0*/  BSYNC B0 ;  /* 0x0000000000007941 */ /* 0x000fea0003800000 */
.L_x_971:
        /* <DEDUP_REMOVED lines=19> */
.L_x_932:
        /* <DEDUP_REMOVED lines=10> */
.L_x_973:
        /* <DEDUP_REMOVED lines=10> */
.L_x_975:
[----:B------:R-:W3:Y:S02]  /*7330*/  LDC R5, c[0x0][0x8c4] ;  /* 0x00023100ff057b82 */ /* 0x000ee40000000800 */
.L_x_974:
        /* <DEDUP_REMOVED lines=45> */
.L_x_977:
        /* <DEDUP_REMOVED lines=66> */
.L_x_1022:
        /* <DEDUP_REMOVED lines=9> */
.L_x_980:
        /* <DEDUP_REMOVED lines=63> */
.L_x_991:
[----:B------:R-:W-:-:S04]  /*7eb0*/  SHF.L.U32 R21, R10, 0x1f, RZ ;  /* 0x0000001f0a157819 */ /* 0x000fc800000006ff */
[----:B-1----:R-:W1:Y:S02]  /*7ec0*/  SYNCS.PHASECHK.TRANS64.TRYWAIT P1, [R12+URZ+0x30c40], R21 ;  /* 0x030c40150c0075a7 */ /* 0x002e64000802017f */
[----:B-12--5:R-:W-:Y:S05]  /*7ed0*/  @!P1 BRA `(.L_x_983) ;  /* 0x0000001400509947 */ /* 0x026fea0003800000 */
.L_x_1023:
[----:B------:R-:W-:Y:S05]  /*7ee0*/  @P0 BRA `(.L_x_984) ;  /* 0x0000000000140947 */ /* 0x000fea0003800000 */
[----:B------:R-:W-:Y:S01]  /*7ef0*/  ISETP.NE.AND P1, PT, R20, RZ, PT ;  /* 0x000000ff1400720c */ /* 0x000fe20003f25270 */
[----:B------:R-:W-:-:S04]  /*7f00*/  IMAD.MOV.U32 R3, RZ, RZ, 0x4200 ;  /* 0x00004200ff037424 */ /* 0x000fc800078e00ff */
[----:B------:R2:W-:Y:S08]  /*7f10*/  SYNCS.ARRIVE.TRANS64 RZ, [R12+URZ+0x30c30], R3 ;  /* 0x030c30030cff79a7 */ /* 0x0005f0000800003f */
[----:B------:R-:W-:Y:S05]  /*7f20*/  @!P1 BRA `(.L_x_984) ;  /* 0x0000000000049947 */ /* 0x000fea0003800000 */
[----:B------:R-:W-:Y:S01]  /*7f30*/  BPT.TRAP 0x1 ;  /* 0x000000040000795c */ /* 0x000fe20000300000 */
.L_x_984:
        /* <DEDUP_REMOVED lines=30> */
.L_x_1024:
[----:B------:R-:W-:Y:S05]  /*8120*/  @P0 BRA `(.L_x_986) ;  /* 0x0000000000140947 */ /* 0x000fea0003800000 */
[----:B------:R-:W-:Y:S01]  /*8130*/  ISETP.NE.AND P1, PT, R20, RZ, PT ;  /* 0x000000ff1400720c */ /* 0x000fe20003f25270 */
[----:B------:R-:W-:-:S04]  /*8140*/  IMAD.MOV.U32 R2, RZ, RZ, 0x4200 ;  /* 0x00004200ff027424 */ /* 0x000fc800078e00ff */
[----:B------:R3:W-:Y:S08]  /*8150*/  SYNCS.ARRIVE.TRANS64 RZ, [R12+URZ+0x30c18], R2 ;  /* 0x030c18020cff79a7 */ /* 0x0007f0000800003f */
[----:B------:R-:W-:Y:S05]  /*8160*/  @!P1 BRA `(.L_x_986) ;  /* 0x0000000000049947 */ /* 0x000fea0003800000 */
[----:B------:R-:W-:Y:S01]  /*8170*/  BPT.TRAP 0x1 ;  /* 0x000000040000795c */ /* 0x000fe20000300000 */
.L_x_986:
        /* <DEDUP_REMOVED lines=22> */
.L_x_1025:
        /* <DEDUP_REMOVED lines=9> */
.L_x_988:
        /* <DEDUP_REMOVED lines=24> */
.L_x_1027:
[----:B------:R-:W-:Y:S05]  /*84f0*/  @P0 BRA `(.L_x_990) ;  /* 0x0000000000140947 */ /* 0x000fea0003800000 */
[----:B------:R-:W-:Y:S01]  /*8500*/  ISETP.NE.AND P1, PT, R20, RZ, PT ;  /* 0x000000ff1400720c */ /* 0x000fe20003f25270 */
[----:B-1----:R-:W-:-:S04]  /*8510*/  IMAD.MOV.U32 R5, RZ, RZ, 0x4200 ;  /* 0x00004200ff057424 */ /* 0x002fc800078e00ff */
[----:B------:R2:W-:Y:S08]  /*8520*/  SYNCS.ARRIVE.TRANS64 RZ, [R12+URZ+0x30c10], R5 ;  /* 0x030c10050cff79a7 */ /* 0x0005f0000800003f */
[----:B------:R-:W-:Y:S05]  /*8530*/  @!P1 BRA `(.L_x_990) ;  /* 0x0000000000049947 */ /* 0x000fea0003800000 */
[----:B------:R-:W-:Y:S01]  /*8540*/  BPT.TRAP 0x1 ;  /* 0x000000040000795c */ /* 0x000fe20000300000 */
.L_x_990:
        /* <DEDUP_REMOVED lines=23> */
.L_x_982:
[----:B------:R-:W-:-:S13]  /*86c0*/  ISETP.NE.AND P1, PT, R18, RZ, PT ;  /* 0x000000ff1200720c */ /* 0x000fda0003f25270 */
[----:B------:R-:W-:Y:S05]  /*86d0*/  @!P1 BRA `(.L_x_981) ;  /* 0x0000000000f89947 */ /* 0x000fea0003800000 */
[----:B------:R-:W-:-:S04]  /*86e0*/  SHF.L.U32 R13, R10, 0x1f, RZ ;  /* 0x0000001f0a0d7819 */ /* 0x000fc800000006ff */
[----:B------:R-:W1:Y:S02]  /*86f0*/  SYNCS.PHASECHK.TRANS64.TRYWAIT P1, [R12+URZ+0x30c40], R13 ;  /* 0x030c400d0c0075a7 */ /* 0x000e64000802017f */
[----:B-1----:R-:W-:Y:S05]  /*8700*/  @!P1 BRA `(.L_x_992) ;  /* 0x0000000c00989947 */ /* 0x002fea0003800000 */
.L_x_1028:
[----:B------:R-:W-:Y:S05]  /*8710*/  @P0 BRA `(.L_x_993) ;  /* 0x0000000000140947 */ /* 0x000fea0003800000 */
[----:B------:R-:W-:Y:S01]  /*8720*/  ISETP.NE.AND P1, PT, R20, RZ, PT ;  /* 0x000000ff1400720c */ /* 0x000fe20003f25270 */
[----:B------:R-:W-:-:S04]  /*8730*/  IMAD.MOV.U32 R5, RZ, RZ, 0x4200 ;  /* 0x00004200ff057424 */ /* 0x000fc800078e00ff */
[----:B------:R2:W-:Y:S08]  /*8740*/  SYNCS.ARRIVE.TRANS64 RZ, [R12+URZ+0x30c30], R5 ;  /* 0x030c30050cff79a7 */ /* 0x0005f0000800003f */
[----:B------:R-:W-:Y:S05]  /*8750*/  @!P1 BRA `(.L_x_993) ;  /* 0x0000000000049947 */ /* 0x000fea0003800000 */
[----:B------:R-:W-:Y:S01]  /*8760*/  BPT.TRAP 0x1 ;  /* 0x000000040000795c */ /* 0x000fe20000300000 */
.L_x_993:
        /* <DEDUP_REMOVED lines=27> */
.L_x_1029:
[----:B------:R-:W-:Y:S05]  /*8920*/  @P0 BRA `(.L_x_995) ;  /* 0x0000000000140947 */ /* 0x000fea0003800000 */
[----:B------:R-:W-:Y:S01]  /*8930*/  ISETP.NE.AND P0, PT, R20, RZ, PT ;  /* 0x000000ff1400720c */ /* 0x000fe20003f05270 */
[----:B------:R-:W-:-:S04]  /*8940*/  IMAD.MOV.U32 R5, RZ, RZ, 0x4200 ;  /* 0x00004200ff057424 */ /* 0x000fc800078e00ff */
[----:B------:R3:W-:Y:S08]  /*8950*/  SYNCS.ARRIVE.TRANS64 RZ, [R12+URZ+0x30c18], R5 ;  /* 0x030c18050cff79a7 */ /* 0x0007f0000800003f */
[----:B------:R-:W-:Y:S05]  /*8960*/  @!P0 BRA `(.L_x_995) ;  /* 0x0000000000048947 */ /* 0x000fea0003800000 */
[----:B------:R-:W-:Y:S01]  /*8970*/  BPT.TRAP 0x1 ;  /* 0x000000040000795c */ /* 0x000fe20000300000 */
.L_x_995:
        /* <DEDUP_REMOVED lines=20> */
.L_x_981:
[----:B------:R-:W3:Y:S01]  /*8ac0*/  S2R R2, SR_TID.X ;  /* 0x0000000000027919 */ /* 0x000ee20000002100 */
[----:B-12--5:R-:W-:Y:S01]  /*8ad0*/  IMAD R13, R0, 0x8, R12 ;  /* 0x00000008000d7824 */ /* 0x026fe200078e020c */
[----:B---3--:R-:W-:Y:S02]  /*8ae0*/  LOP3.LUT R3, R2, 0x7f, RZ, 0xc0, !PT ;  /* 0x0000007f02037812 */ /* 0x008fe400078ec0ff */
[----:B------:R-:W-:Y:S02]  /*8af0*/  SHF.L.U32 R2, R10, 0x1f, RZ ;  /* 0x0000001f0a027819 */ /* 0x000fe400000006ff */
[----:B------:R-:W-:Y:S02]  /*8b00*/  ISETP.NE.AND P1, PT, R3, RZ, PT ;  /* 0x000000ff0300720c */ /* 0x000fe40003f25270 */
[----:B------:R-:W1:Y:S02]  /*8b10*/  SYNCS.PHASECHK.TRANS64.TRYWAIT P0, [R13+URZ+0x30c40], R2 ;  /* 0x030c40020d0075a7 */ /* 0x000e64000800017f */
[----:B-1----:R-:W-:Y:S09]  /*8b20*/  @!P0 BRA `(.L_x_996) ;  /* 0x0000000800b88947 */ /* 0x002ff20003800000 */
.L_x_1030:
[----:B------:R-:W-:Y:S05]  /*8b30*/  @P1 BRA `(.L_x_997) ;  /* 0x0000000000181947 */ /* 0x000fea0003800000 */
[----:B------:R-:W2:Y:S01]  /*8b40*/  S2R R3, SR_TID.X ;  /* 0x0000000000037919 */ /* 0x000ea20000002100 */
[----:B-1----:R-:W-:-:S04]  /*8b50*/  IMAD.MOV.U32 R2, RZ, RZ, 0x4200 ;  /* 0x00004200ff027424 */ /* 0x002fc800078e00ff */
[----:B------:R3:W-:Y:S01]  /*8b60*/  SYNCS.ARRIVE.TRANS64 RZ, [R13+URZ+0x30c30], R2 ;  /* 0x030c30020dff79a7 */ /* 0x0007e2000800003f */
[----:B--2---:R-:W-:-:S13]  /*8b70*/  LOP3.LUT P0, RZ, R3, 0x1f, RZ, 0xc0, !PT ;  /* 0x0000001f03ff7812 */ /* 0x004fda000780c0ff */
[----:B---3--:R-:W-:Y:S05]  /*8b80*/  @!P0 BRA `(.L_x_997) ;  /* 0x0000000000048947 */ /* 0x008fea0003800000 */
[----:B------:R-:W-:Y:S01]  /*8b90*/  BPT.TRAP 0x1 ;  /* 0x000000040000795c */ /* 0x000fe20000300000 */
.L_x_997:
        /* <DEDUP_REMOVED lines=34> */
.L_x_978:
[----:B------:R-:W-:Y:S05]  /*8dc0*/  BSYNC B0 ;  /* 0x0000000000007941 */ /* 0x000fea0003800000 */
.L_x_976:
[----:B------:R-:W-:-:S03]  /*8dd0*/  UMOV UR6, 0xffffffff ;  /* 0xffffffff00067882 */ /* 0x000fc60000000000 */
[----:B------:R-:W-:Y:S05]  /*8de0*/  BRA.DIV UR6, `(.L_x_998) ;  /* 0x0000000a061c7947 */ /* 0x000fea000b800000 */
[----:B------:R-:W-:-:S13]  /*8df0*/  ELECT P0, URZ, PT ;  /* 0x00000000003f782f */ /* 0x000fda0003800000 */
.L_x_1033:
[----:B------:R-:W-:Y:S05]  /*8e00*/  @!P0 BRA `(.L_x_892) ;  /* 0x0000000000848947 */ /* 0x000fea0003800000 */
[----:B------:R-:W3:Y:S02]  /*8e10*/  LDL.LU R2, [R1+0x10] ;  /* 0x0000100001027983 */ /* 0x000ee40000300800 */
[----:B---3--:R-:W-:-:S04]  /*8e20*/  LOP3.LUT R2, R2, 0x2, RZ, 0xfc, !PT ;  /* 0x0000000202027812 */ /* 0x008fc800078efcff */
[----:B------:R-:W-:-:S13]  /*8e30*/  ISETP.NE.AND P0, PT, R2, 0x3, PT ;  /* 0x000000030200780c */ /* 0x000fda0003f05270 */
[----:B------:R-:W-:Y:S05]  /*8e40*/  @!P0 BRA `(.L_x_999) ;  /* 0x0000000000048947 */ /* 0x000fea0003800000 */
[----:B--2---:R-:W-:Y:S01]  /*8e50*/  BPT.TRAP 0x1 ;  /* 0x000000040000795c */ /* 0x004fe20000300000 */
.L_x_999:
        /* <DEDUP_REMOVED lines=15> */
.L_x_1034:
[----:B------:R-:W3:Y:S02]  /*8f50*/  SYNCS.PHASECHK.TRANS64.TRYWAIT P1, [R11+URZ], R2 ;  /* 0x000000020b0075a7 */ /* 0x000ee4000802017f */
[----:B---3--:R-:W-:Y:S05]  /*8f60*/  @!P1 BRA `(.L_x_1001) ;  /* 0x0000000400f49947 */ /* 0x008fea0003800000 */
.L_x_1035:
[----:B------:R-:W-:Y:S05]  /*8f70*/  @!P0 BRA `(.L_x_1002) ;  /* 0x0000000000048947 */ /* 0x000fea0003800000 */
[----:B--2---:R-:W-:Y:S01]  /*8f80*/  BPT.TRAP 0x1 ;  /* 0x000000040000795c */ /* 0x004fe20000300000 */
.L_x_1002:
[----:B------:R-:W-:-:S04]  /*8f90*/  VIADD R0, R6, 0x30c40 ;  /* 0x00030c4006007836 */ /* 0x000fc80000000000 */
[----:B------:R-:W-:-:S04]  /*8fa0*/  IMAD R9, R9, 0x8, R0 ;  /* 0x0000000809097824 */ /* 0x000fc800078e0200 */
[----:B------:R-:W4:Y:S02]  /*8fb0*/  SYNCS.PHASECHK.TRANS64.TRYWAIT P0, [R9+URZ], R4 ;  /* 0x00000004090075a7 */ /* 0x000f24000800017f */
[----:B----4-:R-:W-:Y:S05]  /*8fc0*/  @!P0 BRA `(.L_x_1003) ;  /* 0x0000000400f08947 */ /* 0x010fea0003800000 */
.L_x_1036:
[----:B------:R-:W-:-:S07]  /*8fd0*/  IMAD R3, R3, 0x8, R0 ;  /* 0x0000000803037824 */ /* 0x000fce00078e0200 */
.L_x_1004:
[----:B------:R1:W1:Y:S02]  /*8fe0*/  SYNCS.PHASECHK.TRANS64.TRYWAIT P0, [R3+URZ], R2 ;  /* 0x00000002030075a7 */ /* 0x000264000800017f */
[----:B-1----:R-:W-:Y:S05]  /*8ff0*/  @!P0 NANOSLEEP.SYNCS 0x989680 ;  /* 0x009896800000895d */ /* 0x002fea0003900000 */
[----:B------:R-:W1:Y:S02]  /*9000*/  @!P0 SYNCS.PHASECHK.TRANS64 P0, [R3+URZ], R2 ;  /* 0x00000002030085a7 */ /* 0x000e64000800007f */
[----:B-1----:R-:W-:Y:S05]  /*9010*/  @!P0 BRA `(.L_x_1004) ;  /* 0xfffffffc00f08947 */ /* 0x002fea000383ffff */
.L_x_892:
[----:B--2---:R-:W-:Y:S05]  /*9020*/  BSYNC B6 ;  /* 0x0000000000067941 */ /* 0x004fea0003800000 */
.L_x_886:
[----:B------:R-:W-:Y:S05]  /*9030*/  EXIT ;  /* 0x000000000000794d */ /* 0x000fea0003800000 */
.L_x_902:
[----:B------:R-:W-:Y:S02]  /*9040*/  IMAD.MOV.U32 R12, RZ, RZ, RZ ;  /* 0x000000ffff0c7224 */ /* 0x000fe400078e00ff */
[----:B------:R-:W-:Y:S02]  /*9050*/  IMAD.MOV.U32 R11, RZ, RZ, 0x1f ;  /* 0x0000001fff0b7424 */ /* 0x000fe400078e00ff */
[----:B------:R-:W-:-:S07]  /*9060*/  IMAD.MOV.U32 R15, RZ, RZ, -0x1 ;  /* 0xffffffffff0f7424 */ /* 0x000fce00078e00ff */
[----:B------:R-:W-:Y:S05]  /*9070*/  WARPSYNC.COLLECTIVE R15, `(.L_x_1005) ;  /* 0x000000000f087348 */ /* 0x000fea0003c00000 */
[----:B------:R1:W2:Y:S02]  /*9080*/  SHFL.IDX P6, R14, R13, R12, R11 ;  /* 0x0000000c0d0e7389 */ /* 0x0002a400000c000b */
[----:B-12---:R-:W-:Y:S01]  /*9090*/  ENDCOLLECTIVE ;  /* 0x000000000000791b */ /* 0x006fe20003800000 */
.L_x_1005:
[----:B------:R-:W-:Y:S05]  /*90a0*/  BRA `(.L_x_1006) ;  /* 0xffffff8000307947 */ /* 0x000fea000383ffff */
.L_x_904:
[----:B--2---:R2:W3:Y:S02]  /*90b0*/  SYNCS.PHASECHK.TRANS64.TRYWAIT P0, [R226+URZ+0x30c00], R15 ;  /* 0x030c000fe20075a7 */ /* 0x0044e4000800017f */
[----:B---3--:R-:W-:Y:S05]  /*90c0*/  @!P0 NANOSLEEP.SYNCS 0x989680 ;  /* 0x009896800000895d */ /* 0x008fea0003900000 */
[----:B------:R-:W3:Y:S02]  /*90d0*/  @!P0 SYNCS.PHASECHK.TRANS64 P0, [R226+URZ+0x30c00], R15 ;  /* 0x030c000fe20085a7 */ /* 0x000ee4000800007f */
[----:B---3--:R-:W-:Y:S05]  /*90e0*/  @!P0 BRA `(.L_x_904) ;  /* 0xfffffffc00f08947 */ /* 0x008fea000383ffff */
[----:B------:R-:W-:Y:S05]  /*90f0*/  BRA `(.L_x_903) ;  /* 0xffffff8000947947 */ /* 0x000fea000383ffff */
.L_x_908:
[----:B--2---:R2:W3:Y:S02]  /*9100*/  SYNCS.PHASECHK.TRANS64.TRYWAIT P1, [R9+URZ+0x30c10], R12 ;  /* 0x030c100c090075a7 */ /* 0x0044e4000802017f */
[----:B---3--:R-:W-:Y:S05]  /*9110*/  @!P1 NANOSLEEP.SYNCS 0x989680 ;  /* 0x009896800000995d */ /* 0x008fea0003900000 */
[----:B------:R-:W3:Y:S02]  /*9120*/  @!P1 SYNCS.PHASECHK.TRANS64 P1, [R9+URZ+0x30c10], R12 ;  /* 0x030c100c090095a7 */ /* 0x000ee4000802007f */
[----:B---3--:R-:W-:Y:S05]  /*9130*/  @!P1 BRA `(.L_x_908) ;  /* 0xfffffffc00f09947 */ /* 0x008fea000383ffff */
[----:B------:R-:W-:Y:S05]  /*9140*/  BRA `(.L_x_907) ;  /* 0xffffff8800687947 */ /* 0x000fea000383ffff */
.L_x_912:
[----:B------:R1:W1:Y:S02]  /*9150*/  SYNCS.PHASECHK.TRANS64.TRYWAIT P1, [R9+URZ+0x30c30], R12 ;  /* 0x030c300c090075a7 */ /* 0x000264000802017f */
[----:B-1----:R-:W-:Y:S05]  /*9160*/  @!P1 NANOSLEEP.SYNCS 0x989680 ;  /* 0x009896800000995d */ /* 0x002fea0003900000 */
[----:B------:R-:W1:Y:S02]  /*9170*/  @!P1 SYNCS.PHASECHK.TRANS64 P1, [R9+URZ+0x30c30], R12 ;  /* 0x030c300c090095a7 */ /* 0x000e64000802007f */
[----:B-1----:R-:W-:Y:S05]  /*9180*/  @!P1 BRA `(.L_x_912) ;  /* 0xfffffffc00f09947 */ /* 0x002fea000383ffff */
[----:B------:R-:W-:Y:S05]  /*9190*/  BRA `(.L_x_911) ;  /* 0xffffff8c00787947 */ /* 0x000fea000383ffff */
.L_x_919:
[----:B------:R-:W-:Y:S01]  /*91a0*/  BSSY B0, `(.L_x_1007) ;  /* 0x0000005000007945 */ /* 0x000fe20003800000 */
[----:B------:R-:W-:-:S07]  /*91b0*/  IMAD.MOV.U32 R15, RZ, RZ, -0x1 ;  /* 0xffffffffff0f7424 */ /* 0x000fce00078e00ff */
[----:B------:R-:W-:Y:S05]  /*91c0*/  WARPSYNC.COLLECTIVE R15, `(.L_x_1008) ;  /* 0x000000000f087348 */ /* 0x000fea0003c00000 */
[----:B------:R-:W-:Y:S01]  /*91d0*/  NOP ;  /* 0x0000000000007918 */ /* 0x000fe20000000000 */
[----:B------:R-:W-:Y:S01]  /*91e0*/  ENDCOLLECTIVE ;  /* 0x000000000000791b */ /* 0x000fe20003800000 */
.L_x_1008:
[----:B------:R-:W-:Y:S05]  /*91f0*/  BSYNC B0 ;  /* 0x0000000000007941 */ /* 0x000fea0003800000 */
.L_x_1007:
[----:B------:R-:W-:Y:S05]  /*9200*/  BRA `(.L_x_1009) ;  /* 0xffffffc0007c7947 */ /* 0x000fea000383ffff */
.L_x_928:
[----:B------:R-:W-:Y:S01]  /*9210*/  BSSY B0, `(.L_x_1010) ;  /* 0x0000005000007945 */ /* 0x000fe20003800000 */
[----:B------:R-:W-:-:S07]  /*9220*/  IMAD.MOV.U32 R15, RZ, RZ, -0x1 ;  /* 0xffffffffff0f7424 */ /* 0x000fce00078e00ff */
[----:B-1----:R-:W-:Y:S05]  /*9230*/  WARPSYNC.COLLECTIVE R15, `(.L_x_1011) ;  /* 0x000000000f087348 */ /* 0x002fea0003c00000 */
[----:B------:R-:W-:Y:S01]  /*9240*/  NOP ;  /* 0x0000000000007918 */ /* 0x000fe20000000000 */
[----:B-1----:R-:W-:Y:S01]  /*9250*/  ENDCOLLECTIVE ;  /* 0x000000000000791b */ /* 0x002fe20003800000 */
.L_x_1011:
[----:B------:R-:W-:Y:S05]  /*9260*/  BSYNC B0 ;  /* 0x0000000000007941 */ /* 0x000fea0003800000 */
.L_x_1010:
[----:B------:R-:W-:Y:S05]  /*9270*/  BRA `(.L_x_1012) ;  /* 0xffffffc400587947 */ /* 0x000fea000383ffff */
.L_x_941:
[----:B------:R-:W-:Y:S01]  /*9280*/  BSSY B0, `(.L_x_1013) ;  /* 0x0000005000007945 */ /* 0x000fe20003800000 */
[----:B------:R-:W-:-:S07]  /*9290*/  IMAD.MOV.U32 R15, RZ, RZ, -0x1 ;  /* 0xffffffffff0f7424 */ /* 0x000fce00078e00ff */
[----:B------:R-:W-:Y:S05]  /*92a0*/  WARPSYNC.COLLECTIVE R15, `(.L_x_1014) ;  /* 0x000000000f087348 */ /* 0x000fea0003c00000 */
[----:B------:R-:W-:Y:S01]  /*92b0*/  NOP ;  /* 0x0000000000007918 */ /* 0x000fe20000000000 */
[----:B------:R-:W-:Y:S01]  /*92c0*/  ENDCOLLECTIVE ;  /* 0x000000000000791b */ /* 0x000fe20003800000 */
.L_x_1014:
[----:B------:R-:W-:Y:S05]  /*92d0*/  BSYNC B0 ;  /* 0x0000000000007941 */ /* 0x000fea0003800000 */
.L_x_1013:
[----:B------:R-:W-:Y:S05]  /*92e0*/  BRA `(.L_x_1015) ;  /* 0xffffffd000447947 */ /* 0x000fea000383ffff */
.L_x_953:
[----:B------:R-:W-:Y:S01]  /*92f0*/  BSSY B0, `(.L_x_1016) ;  /* 0x0000005000007945 */ /* 0x000fe20003800000 */
[----:B------:R-:W-:-:S07]  /*9300*/  IMAD.MOV.U32 R15, RZ, RZ, -0x1 ;  /* 0xffffffffff0f7424 */ /* 0x000fce00078e00ff */
[----:B------:R-:W-:Y:S05]  /*9310*/  WARPSYNC.COLLECTIVE R15, `(.L_x_1017) ;  /* 0x000000000f087348 */ /* 0x000fea0003c00000 */
[----:B------:R-:W-:Y:S01]  /*9320*/  NOP ;  /* 0x0000000000007918 */ /* 0x000fe20000000000 */
[----:B------:R-:W-:Y:S01]  /*9330*/  ENDCOLLECTIVE ;  /* 0x000000000000791b */ /* 0x000fe20003800000 */
.L_x_1017:
[----:B------:R-:W-:Y:S05]  /*9340*/  BSYNC B0 ;  /* 0x0000000000007941 */ /* 0x000fea0003800000 */
.L_x_1016:
[----:B------:R-:W-:Y:S05]  /*9350*/  BRA `(.L_x_1018) ;  /* 0xffffffd4005c7947 */ /* 0x000fea000383ffff */
.L_x_966:
[----:B------:R-:W-:Y:S01]  /*9360*/  BSSY B0, `(.L_x_1019) ;  /* 0x0000005000007945 */ /* 0x000fe20003800000 */
[----:B------:R-:W-:-:S07]  /*9370*/  IMAD.MOV.U32 R15, RZ, RZ, -0x1 ;  /* 0xffffffffff0f7424 */ /* 0x000fce00078e00ff */
[----:B------:R-:W-:Y:S05]  /*9380*/  WARPSYNC.COLLECTIVE R15, `(.L_x_1020) ;  /* 0x000000000f087348 */ /* 0x000fea0003c00000 */
[----:B------:R-:W-:Y:S01]  /*9390*/  NOP ;  /* 0x0000000000007918 */ /* 0x000fe20000000000 */
[----:B------:R-:W-:Y:S01]  /*93a0*/  ENDCOLLECTIVE ;  /* 0x000000000000791b */ /* 0x000fe20003800000 */
.L_x_1020:
[----:B------:R-:W-:Y:S05]  /*93b0*/  BSYNC B0 ;  /* 0x0000000000007941 */ /* 0x000fea0003800000 */
.L_x_1019:
[----:B------:R-:W-:Y:S05]  /*93c0*/  BRA `(.L_x_1021) ;  /* 0xffffffd800787947 */ /* 0x000fea000383ffff */
.L_x_979:
[----:B-1----:R1:W2:Y:S02]  /*93d0*/  SYNCS.PHASECHK.TRANS64.TRYWAIT P1, [R12+URZ+0x30c20], R3 ;  /* 0x030c20030c0075a7 */ /* 0x0022a4000802017f */
[----:B--2---:R-:W-:Y:S05]  /*93e0*/  @!P1 NANOSLEEP.SYNCS 0x989680 ;  /* 0x009896800000995d */ /* 0x004fea0003900000 */
[----:B------:R-:W2:Y:S02]  /*93f0*/  @!P1 SYNCS.PHASECHK.TRANS64 P1, [R12+URZ+0x30c20], R3 ;  /* 0x030c20030c0095a7 */ /* 0x000ea4000802007f */
[----:B--2---:R-:W-:Y:S05]  /*9400*/  @!P1 BRA `(.L_x_979) ;  /* 0xfffffffc00f09947 */ /* 0x004fea000383ffff */
[----:B------:R-:W-:Y:S05]  /*9410*/  BRA `(.L_x_1022) ;  /* 0xffffffe400847947 */ /* 0x000fea000383ffff */
.L_x_983:
[----:B-1----:R1:W2:Y:S02]  /*9420*/  SYNCS.PHASECHK.TRANS64.TRYWAIT P1, [R12+URZ+0x30c40], R21 ;  /* 0x030c40150c0075a7 */ /* 0x0022a4000802017f */
[----:B--2---:R-:W-:Y:S05]  /*9430*/  @!P1 NANOSLEEP.SYNCS 0x989680 ;  /* 0x009896800000995d */ /* 0x004fea0003900000 */
[----:B------:R-:W2:Y:S02]  /*9440*/  @!P1 SYNCS.PHASECHK.TRANS64 P1, [R12+URZ+0x30c40], R21 ;  /* 0x030c40150c0095a7 */ /* 0x000ea4000802007f */
[----:B--2---:R-:W-:Y:S05]  /*9450*/  @!P1 BRA `(.L_x_983) ;  /* 0xfffffffc00f09947 */ /* 0x004fea000383ffff */
[----:B------:R-:W-:Y:S05]  /*9460*/  BRA `(.L_x_1023) ;  /* 0xffffffe8009c7947 */ /* 0x000fea000383ffff */
.L_x_985:
[----:B--2---:R2:W3:Y:S02]  /*9470*/  SYNCS.PHASECHK.TRANS64.TRYWAIT P1, [R12+URZ+0x30c28], R21 ;  /* 0x030c28150c0075a7 */ /* 0x0044e4000802017f */
[----:B---3--:R-:W-:Y:S05]  /*9480*/  @!P1 NANOSLEEP.SYNCS 0x989680 ;  /* 0x009896800000995d */ /* 0x008fea0003900000 */
[----:B------:R-:W3:Y:S02]  /*9490*/  @!P1 SYNCS.PHASECHK.TRANS64 P1, [R12+URZ+0x30c28], R21 ;  /* 0x030c28150c0095a7 */ /* 0x000ee4000802007f */
[----:B---3--:R-:W-:Y:S05]  /*94a0*/  @!P1 BRA `(.L_x_985) ;  /* 0xfffffffc00f09947 */ /* 0x008fea000383ffff */
[----:B------:R-:W-:Y:S05]  /*94b0*/  BRA `(.L_x_1024) ;  /* 0xffffffec00187947 */ /* 0x000fea000383ffff */
.L_x_987:
[----:B---3--:R3:W4:Y:S02]  /*94c0*/  SYNCS.PHASECHK.TRANS64.TRYWAIT P1, [R12+URZ+0x30c48], R21 ;  /* 0x030c48150c0075a7 */ /* 0x008724000802017f */
[----:B----4-:R-:W-:Y:S05]  /*94d0*/  @!P1 NANOSLEEP.SYNCS 0x989680 ;  /* 0x009896800000995d */ /* 0x010fea0003900000 */
[----:B------:R-:W4:Y:S02]  /*94e0*/  @!P1 SYNCS.PHASECHK.TRANS64 P1, [R12+URZ+0x30c48], R21 ;  /* 0x030c48150c0095a7 */ /* 0x000f24000802007f */
[----:B----4-:R-:W-:Y:S05]  /*94f0*/  @!P1 BRA `(.L_x_987) ;  /* 0xfffffffc00f09947 */ /* 0x010fea000383ffff */
[----:B------:R-:W-:Y:S05]  /*9500*/  BRA `(.L_x_1025) ;  /* 0xffffffec00747947 */ /* 0x000fea000383ffff */
.L_x_989:
[----:B------:R-:W-:-:S07]  /*9510*/  SHF.L.U32 R5, R10, 0x1f, RZ ;  /* 0x0000001f0a057819 */ /* 0x000fce00000006ff */
.L_x_1026:
[----:B-1----:R1:W2:Y:S02]  /*9520*/  SYNCS.PHASECHK.TRANS64.TRYWAIT P1, [R12+URZ+0x30c20], R5 ;  /* 0x030c20050c0075a7 */ /* 0x0022a4000802017f */
[----:B--2---:R-:W-:Y:S05]  /*9530*/  @!P1 NANOSLEEP.SYNCS 0x989680 ;  /* 0x009896800000995d */ /* 0x004fea0003900000 */
[----:B------:R-:W2:Y:S02]  /*9540*/  @!P1 SYNCS.PHASECHK.TRANS64 P1, [R12+URZ+0x30c20], R5 ;  /* 0x030c20050c0095a7 */ /* 0x000ea4000802007f */
[----:B--2---:R-:W-:Y:S05]  /*9550*/  @!P1 BRA `(.L_x_1026) ;  /* 0xfffffffc00f09947 */ /* 0x004fea000383ffff */
[----:B------:R-:W-:Y:S05]  /*9560*/  BRA `(.L_x_1027) ;  /* 0xffffffec00e07947 */ /* 0x000fea000383ffff */
.L_x_992:
[----:B-1----:R1:W2:Y:S02]  /*9570*/  SYNCS.PHASECHK.TRANS64.TRYWAIT P1, [R12+URZ+0x30c40], R13 ;  /* 0x030c400d0c0075a7 */ /* 0x0022a4000802017f */
[----:B--2---:R-:W-:Y:S05]  /*9580*/  @!P1 NANOSLEEP.SYNCS 0x989680 ;  /* 0x009896800000995d */ /* 0x004fea0003900000 */
[----:B------:R-:W2:Y:S02]  /*9590*/  @!P1 SYNCS.PHASECHK.TRANS64 P1, [R12+URZ+0x30c40], R13 ;  /* 0x030c400d0c0095a7 */ /* 0x000ea4000802007f */
[----:B--2---:R-:W-:Y:S05]  /*95a0*/  @!P1 BRA `(.L_x_992) ;  /* 0xfffffffc00f09947 */ /* 0x004fea000383ffff */
[----:B------:R-:W-:Y:S05]  /*95b0*/  BRA `(.L_x_1028) ;  /* 0xfffffff000547947 */ /* 0x000fea000383ffff */
.L_x_994:
[----:B--2---:R2:W3:Y:S02]  /*95c0*/  SYNCS.PHASECHK.TRANS64.TRYWAIT P1, [R12+URZ+0x30c28], R13 ;  /* 0x030c280d0c0075a7 */ /* 0x0044e4000802017f */
[----:B---3--:R-:W-:Y:S05]  /*95d0*/  @!P1 NANOSLEEP.SYNCS 0x989680 ;  /* 0x009896800000995d */ /* 0x008fea0003900000 */
[----:B------:R-:W3:Y:S02]  /*95e0*/  @!P1 SYNCS.PHASECHK.TRANS64 P1, [R12+URZ+0x30c28], R13 ;  /* 0x030c280d0c0095a7 */ /* 0x000ee4000802007f */
[----:B---3--:R-:W-:Y:S05]  /*95f0*/  @!P1 BRA `(.L_x_994) ;  /* 0xfffffffc00f09947 */ /* 0x008fea000383ffff */
[----:B------:R-:W-:Y:S05]  /*9600*/  BRA `(.L_x_1029) ;  /* 0xfffffff000c47947 */ /* 0x000fea000383ffff */
.L_x_996:
[----:B-1----:R1:W2:Y:S02]  /*9610*/  SYNCS.PHASECHK.TRANS64.TRYWAIT P0, [R13+URZ+0x30c40], R2 ;  /* 0x030c40020d0075a7 */ /* 0x0022a4000800017f */
[----:B--2---:R-:W-:Y:S05]  /*9620*/  @!P0 NANOSLEEP.SYNCS 0x989680 ;  /* 0x009896800000895d */ /* 0x004fea0003900000 */
[----:B------:R-:W2:Y:S02]  /*9630*/  @!P0 SYNCS.PHASECHK.TRANS64 P0, [R13+URZ+0x30c40], R2 ;  /* 0x030c40020d0085a7 */ /* 0x000ea4000800007f */
[----:B--2---:R-:W-:Y:S05]  /*9640*/  @!P0 BRA `(.L_x_996) ;  /* 0xfffffffc00f08947 */ /* 0x004fea000383ffff */
[----:B------:R-:W-:Y:S05]  /*9650*/  BRA `(.L_x_1030) ;  /* 0xfffffff400347947 */ /* 0x000fea000383ffff */
.L_x_998:
[----:B------:R-:W-:Y:S01]  /*9660*/  BSSY B0, `(.L_x_1031) ;  /* 0x0000006000007945 */ /* 0x000fe20003800000 */
[----:B------:R-:W-:-:S07]  /*9670*/  IMAD.MOV.U32 R15, RZ, RZ, -0x1 ;  /* 0xffffffffff0f7424 */ /* 0x000fce00078e00ff */
[----:B--2---:R-:W-:Y:S05]  /*9680*/  WARPSYNC.COLLECTIVE R15, `(.L_x_1032) ;  /* 0x000000000f0c7348 */ /* 0x004fea0003c00000 */
[----:B------:R-:W-:Y:S02]  /*9690*/  ELECT P6, UR62, PT ;  /* 0x00000000003e782f */ /* 0x000fe400038c0000 */
[----:B------:R-:W-:Y:S01]  /*96a0*/  MOV R14, UR62 ;  /* 0x0000003e000e7c02 */ /* 0x000fe20008000f00 */
[----:B--2---:R-:W-:Y:S10]  /*96b0*/  ENDCOLLECTIVE ;  /* 0x000000000000791b */ /* 0x004ff40003800000 */
.L_x_1032:
[----:B------:R-:W-:Y:S05]  /*96c0*/  BSYNC B0 ;  /* 0x0000000000007941 */ /* 0x000fea0003800000 */
.L_x_1031:
[----:B------:R-:W-:Y:S01]  /*96d0*/  PLOP3.LUT P0, PT, P6, PT, PT, 0x80, 0x0 ;  /* 0x000000000000781c */ /* 0x000fe2000370f070 */
[----:B------:R-:W-:-:S12]  /*96e0*/  BRA `(.L_x_1033) ;  /* 0xfffffff400c47947 */ /* 0x000fd8000383ffff */
.L_x_1000:
[----:B-1----:R1:W3:Y:S02]  /*96f0*/  SYNCS.PHASECHK.TRANS64.TRYWAIT P1, [R7+URZ], R4 ;  /* 0x00000004070075a7 */ /* 0x0022e4000802017f */
[----:B---3--:R-:W-:Y:S05]  /*9700*/  @!P1 NANOSLEEP.SYNCS 0x989680 ;  /* 0x009896800000995d */ /* 0x008fea0003900000 */
[----:B------:R-:W3:Y:S02]  /*9710*/  @!P1 SYNCS.PHASECHK.TRANS64 P1, [R7+URZ], R4 ;  /* 0x00000004070095a7 */ /* 0x000ee4000802007f */
[----:B---3--:R-:W-:Y:S05]  /*9720*/  @!P1 BRA `(.L_x_1000) ;  /* 0xfffffffc00f09947 */ /* 0x008fea000383ffff */
[----:B------:R-:W-:Y:S05]  /*9730*/  BRA `(.L_x_1034) ;  /* 0xfffffff800047947 */ /* 0x000fea000383ffff */
.L_x_1001:
[----:B---3--:R3:W4:Y:S02]  /*9740*/  SYNCS.PHASECHK.TRANS64.TRYWAIT P1, [R11+URZ], R2 ;  /* 0x000000020b0075a7 */ /* 0x008724000802017f */
[----:B----4-:R-:W-:Y:S05]  /*9750*/  @!P1 NANOSLEEP.SYNCS 0x989680 ;  /* 0x009896800000995d */ /* 0x010fea0003900000 */
[----:B------:R-:W4:Y:S02]  /*9760*/  @!P1 SYNCS.PHASECHK.TRANS64 P1, [R11+URZ], R2 ;  /* 0x000000020b0095a7 */ /* 0x000f24000802007f */
[----:B----4-:R-:W-:Y:S05]  /*9770*/  @!P1 BRA `(.L_x_1001) ;  /* 0xfffffffc00f09947 */ /* 0x010fea000383ffff */
[----:B------:R-:W-:Y:S05]  /*9780*/  BRA `(.L_x_1035) ;  /* 0xfffffff400f87947 */ /* 0x000fea000383ffff */
.L_x_1003:
[----:B----4-:R4:W1:Y:S02]  /*9790*/  SYNCS.PHASECHK.TRANS64.TRYWAIT P0, [R9+URZ], R4 ;  /* 0x00000004090075a7 */ /* 0x010864000800017f */
[----:B-1----:R-:W-:Y:S05]  /*97a0*/  @!P0 NANOSLEEP.SYNCS 0x989680 ;  /* 0x009896800000895d */ /* 0x002fea0003900000 */
[----:B------:R-:W1:Y:S02]  /*97b0*/  @!P0 SYNCS.PHASECHK.TRANS64 P0, [R9+URZ], R4 ;  /* 0x00000004090085a7 */ /* 0x000e64000800007f */
[----:B-1----:R-:W-:Y:S05]  /*97c0*/  @!P0 BRA `(.L_x_1003) ;  /* 0xfffffffc00f08947 */ /* 0x002fea000383ffff */
[----:B------:R-:W-:Y:S05]  /*97d0*/  BRA `(.L_x_1036) ;  /* 0xfffffff400fc7947 */ /* 0x000fea000383ffff */
.L_x_1037:
        /* <DEDUP_REMOVED lines=10> */
.L_x_3700:


//--------------------- .text._ZN7cutlass13device_kernelIN5flash11enable_sm90INS1_16FlashAttnBwdSm90INS1_25CollectiveMainloopBwdSm90ILi2ELi2ELi2EN4cute5tupleIJNS5_1CILi1EEES8_S8_EEENS6_IJNS7_ILi128EEESA_NS7_ILi64EEEEEENS_10bfloat16_tEfNS_4arch4Sm90ELb0ELb1ELb0ELb0ELb0ELb1ELb0ELb0ELi2ELi1ELi2ELi2ELb0EEENS1_21CollectiveEpilogueBwdISC_SD_SF_Li256ELb0ELb0ELi1EEENS1_19SingleTileSchedulerILb0ELb0ELb0ELi128EEEEEEEEEvNT_6ParamsE --------------------------
	.section	.text._ZN7cutlass13device_kernelIN5flash11enable_sm90INS1_16FlashAttnBwdSm90INS1_25CollectiveMainloopBwdSm90ILi2ELi2ELi2EN4cute5tupleIJNS5_1CILi1EEES8_S8_EEENS6_IJNS7_ILi128EEESA_NS7_ILi64EEEEEENS_10bfloat16_tEfNS_4arch4Sm90ELb0ELb1ELb0ELb0ELb0ELb1ELb0ELb0ELi2ELi1ELi2ELi2ELb0EEENS1_21CollectiveEpilogueBwdISC_SD_SF_Li256ELb0ELb0ELi1EEENS1_19SingleTileSchedulerILb0ELb0ELb0ELi128EEEEEEEEEvNT_6ParamsE,"ax",@progbits
	.align	128
.text._ZN7cutlass13device_kernelIN5flash11enable_sm90INS1_16FlashAttnBwdSm90INS1_25CollectiveMainloopBwdSm90ILi2ELi2ELi2EN4cute5tupleIJNS5_1CILi1EEES8_S8_EEENS6_IJNS7_ILi128EEESA_NS7_ILi64EEEEEENS_10bfloat16_tEfNS_4arch4Sm90ELb0ELb1ELb0ELb0ELb0ELb1ELb0ELb0ELi2ELi1ELi2ELi2ELb0EEENS1_21CollectiveEpilogueBwdISC_SD_SF_Li256ELb0ELb0ELi1EEENS1_19SingleTileSchedulerILb0ELb0ELb0ELi128EEEEEEEEEvNT_6ParamsE:
        .type           _ZN7cutlass13device_kernelIN5flash11enable_sm90INS1_16FlashAttnBwdSm90INS1_25CollectiveMainloopBwdSm90ILi2ELi2ELi2EN4cute5tupleIJNS5_1CILi1EEES8_S8_EEENS6_IJNS7_ILi128EEESA_NS7_ILi64EEEEEENS_10bfloat16_tEfNS_4arch4Sm90ELb0ELb1ELb0ELb0ELb0ELb1ELb0ELb0ELi2ELi1ELi2ELi2ELb0EEENS1_21CollectiveEpilogueBwdISC_SD_SF_Li256ELb0ELb0ELi1EEENS1_19SingleTileSchedulerILb0ELb0ELb0ELi128EEEEEEEEEvNT_6ParamsE,@function
        .size           _ZN7cutlass13device_kernelIN5flash11enable_sm90INS1_16FlashAttnBwdSm90INS1_25CollectiveMainloopBwdSm90ILi2ELi2ELi2EN4cute5tupleIJNS5_1CILi1EEES8_S8_EEENS6_IJNS7_ILi128EEESA_NS7_ILi64EEEEEENS_10bfloat16_tEfNS_4arch4Sm90ELb0ELb1ELb0ELb0ELb0ELb1ELb0ELb0ELi2ELi1ELi2ELi2ELb0EEENS1_21CollectiveEpilogueBwdISC_SD_SF_Li256ELb0ELb0ELi1EEENS1_19SingleTileSchedulerILb0ELb0ELb0ELi128EEEEEEEEEvNT_6ParamsE,(.L_x_3701 - _ZN7cutlass13device_kernelIN5flash11enable_sm90INS1_16FlashAttnBwdSm90INS1_25CollectiveMainloopBwdSm90ILi2ELi2ELi2EN4cute5tupleIJNS5_1CILi1EEES8_S8_EEENS6_IJNS7_ILi128EEESA_NS7_ILi64EEEEEENS_10bfloat16_tEfNS_4arch4Sm90ELb0ELb1ELb0ELb0ELb0ELb1ELb0ELb0ELi2ELi1ELi2ELi2ELb0EEENS1_21CollectiveEpilogueBwdISC_SD_SF_Li256ELb0ELb0ELi1EEENS1_19SingleTileSchedulerILb0ELb0ELb0ELi128EEEEEEEEEvNT_6ParamsE)
        .other          _ZN7cutlass13device_kernelIN5flash11enable_sm90INS1_16FlashAttnBwdSm90INS1_25CollectiveMainloopBwdSm90ILi2ELi2ELi2EN4cute5tupleIJNS5_1CILi1EEES8_S8_EEENS6_IJNS7_ILi128EEESA_NS7_ILi64EEEEEENS_10bfloat16_tEfNS_4arch4Sm90ELb0ELb1ELb0ELb0ELb0ELb1ELb0ELb0ELi2ELi1ELi2ELi2ELb0EEENS1_21CollectiveEpilogueBwdISC_SD_SF_Li256ELb0ELb0ELi1EEENS1_19SingleTileSchedulerILb0ELb0ELb0ELi128EEEEEEEEEvNT_6ParamsE,@"STO_CUDA_ENTRY STV_DEFAULT"
_ZN7cutlass13device_kernelIN5flash11enable_sm90INS1_16FlashAttnBwdSm90INS1_25CollectiveMainloopBwdSm90ILi2ELi2ELi2EN4cute5tupleIJNS5_1CILi1EEES8_S8_EEENS6_IJNS7_ILi128EEESA_NS7_ILi64EEEEEENS_10bfloat16_tEfNS_4arch4Sm90ELb0ELb1ELb0ELb0ELb0ELb1ELb0ELb0ELi2ELi1ELi2ELi2ELb0EEENS1_21CollectiveEpilogueBwdISC_SD_SF_Li256ELb0ELb0ELi1EEENS1_19SingleTileSchedulerILb0ELb0ELb0ELi128EEEEEEEEEvNT_6ParamsE:
[----:B------:R-:W1:Y:S02]  /*0000*/  LDC R1, c[0x0][0x28] ;  /* 0x00000a00ff017b82 */ /* 0x000e640000000800 */
[----:B-1----:R-:W-:Y:S01]  /*0010*/  VIADD R1, R1, 0xffffffc0 ;  /* 0xffffffc001017836 */ /* 0x002fe20000000000 */
[----:B------:R-:W1:Y:S01]  /*0020*/  S2R R3, SR_TID.X ;  /* 0x0000000000037919 */ /* 0x000e620000002100 */
[----:B------:R-:W-:Y:S01]  /*0030*/  ELECT P0, URZ, PT ;  /* 0x00000000003f782f */ /* 0x000fe20003800000 */
[----:B------:R-:W-:Y:S01]  /*0040*/  BSSY B0, `(.L_x_1038) ;  /* 0x000001a000007945 */ /* 0x000fe20003800000 */
[--C-:B-1----:R-:W-:Y:S02]  /*0050*/  SHF.R.U32.HI R0, RZ, 0x5, R3.reuse ;  /* 0x00000005ff007819 */ /* 0x102fe40000011603 */
[----:B------:R-:W-:-:S03]  /*0060*/  SHF.R.U32.HI R3, RZ, 0x7, R3 ;  /* 0x00000007ff037819 */ /* 0x000fc60000011603 */
        /* <DEDUP_REMOVED lines=23> */
.L_x_1039:
[----:B------:R-:W-:Y:S05]  /*01e0*/  BSYNC B0 ;  /* 0x0000000000007941 */ /* 0x000fea0003800000 */
.L_x_1038:
[----:B------:R-:W-:Y:S01]  /*01f0*/  VOTEU.ANY UP0, P0 ;  /* 0x00000000003f7886 */ /* 0x000fe20000000100 */
[----:B------:R-:W1:Y:S01]  /*0200*/  SHFL.IDX PT, R3, R3, RZ, 0x1f ;  /* 0x00001fff03037589 */ /* 0x000e6200000e0000 */
[----:B------:R-:W-:Y:S01]  /*0210*/  UMOV UR4, 0x1 ;  /* 0x0000000100047882 */ /* 0x000fe20000000000 */
[----:B------:R-:W-:Y:S01]  /*0220*/  VOTEU.ANY UP1, P0 ;  /* 0x00000000003f7886 */ /* 0x000fe20000020100 */
[----:B------:R-:W-:Y:S01]  /*0230*/  UMOV UR36, 0x1 ;  /* 0x0000000100247882 */ /* 0x000fe20000000000 */
[----:B------:R-:W2:Y:S01]  /*0240*/  @UP0 S2UR UR7, SR_CgaCtaId ;  /* 0x00000000000709c3 */ /* 0x000ea20000008800 */
[----:B------:R-:W3:Y:S01]  /*0250*/  SHFL.IDX PT, R2, R0, RZ, 0x1f ;  /* 0x00001fff00027589 */ /* 0x000ee200000e0000 */
[----:B------:R-:W-:Y:S01]  /*0260*/  @UP0 UMOV UR6, 0x400 ;  /* 0x0000040000060882 */ /* 0x000fe20000000000 */
[----:B------:R-:W-:-:S04]  /*0270*/  @UP0 UIADD3 UR4, -UR4, 0x100000, URZ ;  /* 0x0010000004040890 */ /* 0x000fc8000fffe13f */
[----:B------:R-:W-:Y:S02]  /*0280*/  @UP0 USHF.L.U32 UR5, UR4, 0xb, URZ ;  /* 0x0000000b04050899 */ /* 0x000fe4000800063f */
[----:B------:R-:W-:Y:S01]  /*0290*/  @UP0 USHF.L.U32 UR4, UR4, 0x1, URZ ;  /* 0x0000000104040899 */ /* 0x000fe2000800063f */
[----:B-1----:R-:W-:Y:S01]  /*02a0*/  R2UR UR8, R3 ;  /* 0x00000000030872ca */ /* 0x002fe200000e0000 */
[----:B--2---:R-:W-:Y:S01]  /*02b0*/  @UP0 ULEA UR6, UR7, UR6, 0x18 ;  /* 0x0000000607060291 */ /* 0x004fe2000f8ec03f */
[----:B---3--:R-:W-:-:S11]  /*02c0*/  ISETP.NE.AND P1, PT, R2, RZ, PT ;  /* 0x000000ff0200720c */ /* 0x008fd60003f25270 */
[----:B------:R-:W-:Y:S01]  /*02d0*/  UISETP.NE.AND UP0, UPT, UR8, URZ, UPT ;  /* 0x0000003f0800728c */ /* 0x000fe2000bf05270 */
[----:B------:R-:W1:Y:S02]  /*02e0*/  FENCE.VIEW.ASYNC.S ;  /* 0x00000000000073c6 */ /* 0x000e640000000000 */
[----:B-1----:R1:W2:Y:S01]  /*02f0*/  @UP1 SYNCS.EXCH.64 URZ, [UR6+0x30c00], UR4 ;  /* 0x030c0004063f15b2 */ /* 0x0022a20008000100 */
[----:B------:R-:W-:Y:S01]  /*0300*/  USEL UR36, UR36, 0x2, !UP0 ;  /* 0x0000000224247887 */ /* 0x000fe2000c000000 */
[----:B------:R-:W-:Y:S11]  /*0310*/  @P1 BRA `(.L_x_1040) ;  /* 0x0000000000481947 */ /* 0x000ff60003800000 */
[----:B-1----:R-:W1:Y:S01]  /*0320*/  S2UR UR5, SR_CgaCtaId ;  /* 0x00000000000579c3 */ /* 0x002e620000008800 */
        /* <DEDUP_REMOVED lines=15> */
[----:B------:R3:W1:Y:S02]  /*0420*/  SYNCS.EXCH.64 URZ, [UR8+0x30c28], UR4 ;  /* 0x030c2804083f75b2 */ /* 0x0006640008000100 */
[----:B---3--:R-:W-:Y:S01]  /*0430*/  NOP ;  /* 0x0000000000007918 */ /* 0x008fe20000000000 */
.L_x_1040:
[----:B------:R-:W3:Y:S01]  /*0440*/  SHFL.IDX PT, R2, R0, RZ, 0x1f ;  /* 0x00001fff00027589 */ /* 0x000ee200000e0000 */
[----:B------:R-:W-:Y:S01]  /*0450*/  NOP ;  /* 0x0000000000007918 */ /* 0x000fe20000000000 */
[----:B---3--:R-:W-:-:S13]  /*0460*/  ISETP.NE.AND P0, PT, R2, RZ, PT ;  /* 0x000000ff0200720c */ /* 0x008fda0003f05270 */
        /* <DEDUP_REMOVED lines=17> */
[----:B------:R3:W1:Y:S02]  /*0580*/  SYNCS.EXCH.64 URZ, [UR8+0x30c48], UR6 ;  /* 0x030c4806083f75b2 */ /* 0x0006640008000100 */
[----:B---3--:R-:W-:Y:S01]  /*0590*/  NOP ;  /* 0x0000000000007918 */ /* 0x008fe20000000000 */
.L_x_1041:
[----:B------:R-:W-:Y:S01]  /*05a0*/  PLOP3.LUT P0, PT, PT, PT, UP0, 0x80, 0x0 ;  /* 0x000000000000781c */ /* 0x000fe20003f0f008 */
[----:B------:R-:W-:Y:S01]  /*05b0*/  NOP ;  /* 0x0000000000007918 */ /* 0x000fe20000000000 */
[----:B------:R-:W-:Y:S01]  /*05c0*/  BSSY B6, `(.L_x_1042) ;  /* 0x00010e0000067945 */ /* 0x000fe20003800000 */
[----:B-12-4-:R-:W-:Y:S10]  /*05d0*/  BAR.SYNC.DEFER_BLOCKING 0x0 ;  /* 0x0000000000007b1d */ /* 0x016ff40000010000 */
[----:B------:R-:W-:Y:S05]  /*05e0*/  @!P0 BRA `(.L_x_1043) ;  /* 0x000000e400148947 */ /* 0x000fea0003800000 */
.L_x_1044:
        /* <DEDUP_REMOVED lines=14> */
[----:B------:R-:W1:Y:S01]  /*06d0*/  S2UR UR39, SR_CTAID.X ;  /* 0x00000000002779c3 */ /* 0x000e620000002500 */
[----:B------:R-:W2:Y:S01]  /*06e0*/  S2R R3, SR_TID.X ;  /* 0x0000000000037919 */ /* 0x000ea20000002100 */
[----:B------:R-:W-:Y:S01]  /*06f0*/  ULDC UR6, c[0x0][0x280] ;  /* 0x0000a00000067ab9 */ /* 0x000fe20000000800 */
[----:B------:R-:W-:Y:S01]  /*0700*/  ULDC UR7, c[0x0][0x290] ;  /* 0x0000a40000077ab9 */ /* 0x000fe20000000800 */
[----:B------:R-:W-:Y:S01]  /*0710*/  ULDC UR4, c[0x0][0x74c] ;  /* 0x0001d30000047ab9 */ /* 0x000fe20000000800 */
[----:B------:R-:W-:Y:S01]  /*0720*/  UIADD3 UR40, UR6, 0x7f, URZ ;  /* 0x0000007f06287890 */ /* 0x000fe2000fffe03f */
[----:B------:R-:W-:Y:S02]  /*0730*/  PLOP3.LUT P0, PT, PT, PT, PT, 0x80, 0x0 ;  /* 0x000000000000781c */ /* 0x000fe40003f0f070 */
        /* <DEDUP_REMOVED lines=16> */
[----:B------:R-:W-:Y:S01]  /*0840*/  CS2R R214, SRZ ;  /* 0x0000000000d67805 */ /* 0x000fe2000001ff00 */
[----:B-1----:R-:W-:Y:S02]  /*0850*/  ULEA UR5, UR39, UR6, 0x7 ;  /* 0x0000000627057291 */ /* 0x002fe4000f8e383f */
[----:B------:R-:W-:Y:S02]  /*0860*/  ISETP.LE.AND P1, PT, RZ, UR39, PT ;  /* 0x00000027ff007c0c */ /* 0x000fe4000bf23270 */
[----:B------:R-:W-:Y:S02]  /*0870*/  CS2R R212, SRZ ;  /* 0x0000000000d47805 */ /* 0x000fe4000001ff00 */
[----:B------:R-:W-:Y:S01]  /*0880*/  CS2R R210, SRZ ;  /* 0x0000000000d27805 */ /* 0x000fe2000001ff00 */
[----:B------:R-:W-:Y:S01]  /*0890*/  UIADD3 UR4, -UR4, UR5, -UR7 ;  /* 0x0000000504047290 */ /* 0x000fe2000fffe907 */
[----:B------:R-:W-:-:S02]  /*08a0*/  CS2R R208, SRZ ;  /* 0x0000000000d07805 */ /* 0x000fc4000001ff00 */
[----:B------:R-:W-:Y:S02]  /*08b0*/  CS2R R206, SRZ ;  /* 0x0000000000ce7805 */ /* 0x000fe4000001ff00 */
[----:B------:R-:W-:Y:S01]  /*08c0*/  CS2R R204, SRZ ;  /* 0x0000000000cc7805 */ /* 0x000fe2000001ff00 */
[----:B------:R-:W-:Y:S01]  /*08d0*/  USHF.R.S32.HI UR5, URZ, 0x1f, UR4 ;  /* 0x0000001f3f057899 */ /* 0x000fe20008011404 */
[----:B--2---:R-:W-:Y:S01]  /*08e0*/  VIADD R16, R3, 0xffffff80 ;  /* 0xffffff8003107836 */ /* 0x004fe20000000000 */
[----:B------:R-:W-:Y:S02]  /*08f0*/  CS2R R202, SRZ ;  /* 0x0000000000ca7805 */ /* 0x000fe4000001ff00 */
[----:B------:R-:W-:Y:S01]  /*0900*/  CS2R R200, SRZ ;  /* 0x0000000000c87805 */ /* 0x000fe2000001ff00 */
[----:B------:R-:W-:Y:S01]  /*0910*/  ULEA.HI UR5, UR5, UR4, URZ, 0x7 ;  /* 0x0000000405057291 */ /* 0x000fe2000f8f383f */
[----:B------:R-:W-:Y:S01]  /*0920*/  CS2R R198, SRZ ;  /* 0x0000000000c67805 */ /* 0x000fe2000001ff00 */
[----:B------:R-:W-:Y:S01]  /*0930*/  USHF.R.S32.HI UR4, URZ, 0x1f, UR40 ;  /* 0x0000001f3f047899 */ /* 0x000fe20008011428 */
[----:B------:R-:W-:Y:S01]  /*0940*/  CS2R R196, SRZ ;  /* 0x0000000000c47805 */ /* 0x000fe2000001ff00 */
[----:B------:R-:W-:Y:S01]  /*0950*/  USHF.R.S32.HI UR5, URZ, 0x7, UR5 ;  /* 0x000000073f057899 */ /* 0x000fe20008011405 */
[----:B------:R-:W-:Y:S01]  /*0960*/  IMAD.MOV.U32 R195, RZ, RZ, RZ ;  /* 0x000000ffffc37224 */ /* 0x000fe200078e00ff */
[----:B------:R-:W-:-:S02]  /*0970*/  ULEA.HI UR4, UR4, UR40, URZ, 0x7 ;  /* 0x0000002804047291 */ /* 0x000fc4000f8f383f */
[----:B------:R-:W-:Y:S02]  /*0980*/  UISETP.LT.AND UP0, UPT, URZ, UR5, UPT ;  /* 0x000000053f00728c */ /* 0x000fe4000bf01270 */
[----:B------:R-:W-:Y:S02]  /*0990*/  USHF.R.S32.HI UR37, URZ, 0x7, UR4 ;  /* 0x000000073f257899 */ /* 0x000fe40008011404 */
[----:B------:R-:W-:Y:S01]  /*09a0*/  USEL UR38, URZ, UR5, !UP0 ;  /* 0x000000053f267287 */ /* 0x000fe2000c000000 */
[----:B------:R-:W-:Y:S11]  /*09b0*/  @!P1 BRA `(.L_x_1046) ;  /* 0x0000000000289947 */ /* 0x000ff60003800000 */
[----:B------:R-:W-:Y:S01]  /*09c0*/  ULEA UR4, UR39, UR6, 0x7 ;  /* 0x0000000627047291 */ /* 0x000fe2000f8e383f */
[----:B------:R-:W-:-:S03]  /*09d0*/  ULDC UR5, c[0x0][0x290] ;  /* 0x0000a40000057ab9 */ /* 0x000fc60000000800 */
[----:B------:R-:W-:-:S03]  /*09e0*/  UIADD3 UR4, -UR5, 0xff, UR4 ;  /* 0x000000ff05047890 */ /* 0x000fc6000fffe104 */
[----:B------:R-:W-:Y:S02]  /*09f0*/  ULDC UR5, c[0x0][0x748] ;  /* 0x0001d20000057ab9 */ /* 0x000fe40000000800 */
[----:B------:R-:W-:-:S04]  /*0a00*/  UIADD3 UR4, UR4, UR5, URZ ;  /* 0x0000000504047290 */ /* 0x000fc8000fffe03f */
[----:B------:R-:W-:-:S04]  /*0a10*/  USHF.R.S32.HI UR5, URZ, 0x1f, UR4 ;  /* 0x0000001f3f057899 */ /* 0x000fc80008011404 */
[----:B------:R-:W-:-:S04]  /*0a20*/  ULEA.HI UR5, UR5, UR4, URZ, 0x7 ;  /* 0x0000000405057291 */ /* 0x000fc8000f8f383f */
[----:B------:R-:W-:-:S04]  /*0a30*/  USHF.R.S32.HI UR5, URZ, 0x7, UR5 ;  /* 0x000000073f057899 */ /* 0x000fc80008011405 */
[----:B------:R-:W-:-:S04]  /*0a40*/  UISETP.LT.AND UP0, UPT, UR37, UR5, UPT ;  /* 0x000000052500728c */ /* 0x000fc8000bf01270 */
[----:B------:R-:W-:-:S12]  /*0a50*/  USEL UR37, UR37, UR5, UP0 ;  /* 0x0000000525257287 */ /* 0x000fd80008000000 */
.L_x_1046:
[----:B------:R-:W-:Y:S01]  /*0a60*/  UISETP.GT.AND UP0, UPT, UR37, UR38, UPT ;  /* 0x000000262500728c */ /* 0x000fe2000bf04270 */
[----:B------:R-:W-:Y:S01]  /*0a70*/  IMAD.MOV.U32 R194, RZ, RZ, RZ ;  /* 0x000000ffffc27224 */ /* 0x000fe200078e00ff */
[----:B------:R-:W-:Y:S02]  /*0a80*/  CS2R R192, SRZ ;  /* 0x0000000000c07805 */ /* 0x000fe4000001ff00 */
[----:B------:R-:W-:Y:S02]  /*0a90*/  CS2R R190, SRZ ;  /* 0x0000000000be7805 */ /* 0x000fe4000001ff00 */
[----:B------:R-:W-:Y:S02]  /*0aa0*/  CS2R R188, SRZ ;  /* 0x0000000000bc7805 */ /* 0x000fe4000001ff00 */
[----:B------:R-:W-:Y:S02]  /*0ab0*/  CS2R R186, SRZ ;  /* 0x0000000000ba7805 */ /* 0x000fe4000001ff00 */
[----:B------:R-:W-:-:S02]  /*0ac0*/  PLOP3.LUT P1, PT, PT, PT, UP0, 0x80, 0x0 ;  /* 0x000000000000781c */ /* 0x000fc40003f2f008 */
[----:B------:R-:W-:-:S11]  /*0ad0*/  CS2R R184, SRZ ;  /* 0x0000000000b87805 */ /* 0x000fd6000001ff00 */
[----:B------:R-:W-:Y:S05]  /*0ae0*/  @!P1 BRA `(.L_x_1047) ;  /* 0x000000c800009947 */ /* 0x000fea0003800000 */
[----:B------:R-:W-:-:S04]  /*0af0*/  MOV R0, RZ ;  /* 0x000000ff00007202 */ /* 0x000fc80000000f00 */
        /* <DEDUP_REMOVED lines=18> */
.L_x_1049:
        /* <DEDUP_REMOVED lines=15> */
.L_x_1048:
        /* <DEDUP_REMOVED lines=22> */
.L_x_1051:
        /* <DEDUP_REMOVED lines=15> */
.L_x_1050:
[----:B------:R-:W-:Y:S01]  /*0f60*/  SHF.R.S32.HI R5, RZ, 0x1f, R16 ;  /* 0x0000001fff057819 */ /* 0x000fe20000011410 */
[----:B------:R-:W-:-:S03]  /*0f70*/  UMOV UR4, 0xffffffff ;  /* 0xffffffff00047882 */ /* 0x000fc60000000000 */
[----:B------:R-:W-:-:S04]  /*0f80*/  LEA.HI R0, R5, R16, RZ, 0x7 ;  /* 0x0000001005007211 */ /* 0x000fc800078f38ff */
[----:B------:R-:W-:Y:S01]  /*0f90*/  SHF.R.S32.HI R10, RZ, 0x7, R0 ;  /* 0x00000007ff0a7819 */ /* 0x000fe20000011400 */
[----:B------:R-:W-:Y:S06]  /*0fa0*/  BRA.DIV UR4, `(.L_x_1052) ;  /* 0x00000106040c7947 */ /* 0x000fec000b800000 */
[----:B------:R1:W2:Y:S02]  /*0fb0*/  SHFL.IDX PT, R14, R10, RZ, 0x1f ;  /* 0x00001fff0a0e7589 */ /* 0x0002a400000e0000 */
.L_x_1165:
[----:B------:R-:W-:Y:S01]  /*0fc0*/  SHF.L.U32 R11, RZ, 0x1f, RZ ;  /* 0x0000001fff0b7819 */ /* 0x000fe200000006ff */
[----:B------:R-:W-:Y:S01]  /*0fd0*/  IMAD.SHL.U32 R2, R16, 0x40, RZ ;  /* 0x0000004010027824 */ /* 0x000fe200078e00ff */
[CC--:B------:R-:W-:Y:S02]  /*0fe0*/  LEA.HI R7, R5.reuse, R16.reuse, RZ, 0x4 ;  /* 0x0000001005077211 */ /* 0x0c0fe400078f20ff */
[----:B------:R-:W3:Y:S01]  /*0ff0*/  SYNCS.PHASECHK.TRANS64.TRYWAIT P0, [R222+URZ+0x30c00], R11 ;  /* 0x030c000bde0075a7 */ /* 0x000ee2000800017f */
[----:B------:R-:W-:Y:S02]  /*1000*/  LEA.HI R6, R5, R16, RZ, 0x5 ;  /* 0x0000001005067211 */ /* 0x000fe400078f28ff */
[----:B------:R-:W-:Y:S02]  /*1010*/  SHF.R.S32.HI R8, RZ, 0x4, R7 ;  /* 0x00000004ff087819 */ /* 0x000fe40000011407 */
[----:B------:R-:W-:Y:S02]  /*1020*/  LOP3.LUT R3, R2, 0x1c0, RZ, 0xc0, !PT ;  /* 0x000001c002037812 */ /* 0x000fe400078ec0ff */
[----:B------:R-:W-:-:S02]  /*1030*/  SHF.R.U32.HI R2, RZ, 0x1, R6 ;  /* 0x00000001ff027819 */ /* 0x000fc40000011606 */
[----:B------:R-:W-:Y:S02]  /*1040*/  LEA.HI R9, R7, R8, RZ, 0x1 ;  /* 0x0000000807097211 */ /* 0x000fe400078f08ff */
[----:B------:R-:W-:Y:S02]  /*1050*/  LOP3.LUT R7, R3, 0x30, R2, 0xf8, !PT ;  /* 0x0000003003077812 */ /* 0x000fe400078ef802 */
[----:B--2---:R-:W-:Y:S02]  /*1060*/  LEA.HI R2, R14, R14, RZ, 0x1 ;  /* 0x0000000e0e027211 */ /* 0x004fe400078f08ff */
[----:B------:R-:W-:Y:S02]  /*1070*/  LOP3.LUT R9, R9, 0x7ffffe, RZ, 0xc0, !PT ;  /* 0x007ffffe09097812 */ /* 0x000fe400078ec0ff */
[----:B------:R-:W-:Y:S02]  /*1080*/  LEA.HI R4, R5, R16, RZ, 0x3 ;  /* 0x0000001005047211 */ /* 0x000fe400078f18ff */
[----:B------:R-:W-:Y:S01]  /*1090*/  LOP3.LUT R233, R2, 0xffffe, RZ, 0xc0, !PT ;  /* 0x000ffffe02e97812 */ /* 0x000fe200078ec0ff */
[----:B------:R-:W-:Y:S01]  /*10a0*/  IMAD.IADD R9, R8, 0x1, -R9 ;  /* 0x0000000108097824 */ /* 0x000fe200078e0a09 */
[----:B------:R-:W-:-:S02]  /*10b0*/  LOP3.LUT R4, R7, 0x8, R4, 0xf8, !PT ;  /* 0x0000000807047812 */ /* 0x000fc400078ef804 */
[----:B------:R-:W-:Y:S01]  /*10c0*/  SHF.R.U32.HI R3, RZ, 0x3, R3 ;  /* 0x00000003ff037819 */ /* 0x000fe20000011603 */
[----:B------:R-:W-:Y:S02]  /*10d0*/  IMAD.IADD R233, R14, 0x1, -R233 ;  /* 0x000000010ee97824 */ /* 0x000fe400078e0ae9 */
[----:B------:R-:W-:Y:S01]  /*10e0*/  IMAD R2, R10, 0x10, R9 ;  /* 0x000000100a027824 */ /* 0x000fe200078e0209 */
[----:B------:R-:W-:Y:S01]  /*10f0*/  LOP3.LUT R3, R4, R3, RZ, 0x3c, !PT ;  /* 0x0000000304037212 */ /* 0x000fe200078e3cff */
[----:B---3--:R-:W-:Y:S06]  /*1100*/  @P0 BRA `(.L_x_1053) ;  /* 0x0000000000080947 */ /* 0x008fec0003800000 */
[----:B------:R-:W2:Y:S02]  /*1110*/  SYNCS.PHASECHK.TRANS64.TRYWAIT P0, [R222+URZ+0x30c00], R11 ;  /* 0x030c000bde0075a7 */ /* 0x000ea4000800017f */
[----:B--2---:R-:W-:Y:S05]  /*1120*/  @!P0 BRA `(.L_x_1054) ;  /* 0x0000010000cc8947 */ /* 0x004fea0003800000 */
.L_x_1053:
[----:B------:R-:W-:Y:S01]  /*1130*/  ULDC UR6, c[0x0][0x290] ;  /* 0x0000a40000067ab9 */ /* 0x000fe20000000800 */
[----:B------:R-:W-:Y:S01]  /*1140*/  ULDC UR5, c[0x0][0x74c] ;  /* 0x0001d30000057ab9 */ /* 0x000fe20000000800 */
[----:B------:R-:W-:Y:S01]  /*1150*/  UIADD3 UR4, UR40, -UR6, URZ ;  /* 0x8000000628047290 */ /* 0x000fe2000fffe03f */
[----:B------:R-:W-:Y:S01]  /*1160*/  IMAD.U32 R2, R2, 0x200, R3 ;  /* 0x0000020002027824 */ /* 0x000fe200078e0003 */
[----:B------:R-:W-:Y:S01]  /*1170*/  LOP3.LUT R3, R0, 0xffffff80, RZ, 0xc0, !PT ;  /* 0xffffff8000037812 */ /* 0x000fe200078ec0ff */
[----:B------:R-:W-:Y:S01]  /*1180*/  IMAD.MOV.U32 R0, RZ, RZ, RZ ;  /* 0x000000ffff007224 */ /* 0x000fe200078e00ff */
[----:B------:R-:W-:Y:S01]  /*1190*/  ULEA UR4, UR39, UR4, 0x7 ;  /* 0x0000000427047291 */ /* 0x000fe2000f8e383f */
[----:B------:R-:W-:Y:S01]  /*11a0*/  LEA.HI R12, R5, R16, RZ, 0x7 ;  /* 0x00000010050c7211 */ /* 0x000fe200078f38ff */
[----:B------:R3:W-:Y:S01]  /*11b0*/  STL [R1+0x1c], R2 ;  /* 0x00001c0201007387 */ /* 0x0007e20000100800 */
[----:B-1----:R-:W-:Y:S01]  /*11c0*/  IMAD.IADD R10, R16, 0x1, -R3 ;  /* 0x00000001100a7824 */ /* 0x002fe200078e0a03 */
[----:B------:R-:W-:Y:S01]  /*11d0*/  UIADD3 UR4, UR4, -UR5, URZ ;  /* 0x8000000504047290 */ /* 0x000fe2000fffe03f */
[----:B------:R-:W-:Y:S01]  /*11e0*/  SHF.R.S32.HI R12, RZ, 0x7, R12 ;  /* 0x00000007ff0c7819 */ /* 0x000fe2000001140c */
[----:B------:R-:W-:Y:S01]  /*11f0*/  IMAD.MOV.U32 R4, RZ, RZ, RZ ;  /* 0x000000ffff047224 */ /* 0x000fe200078e00ff */
[----:B------:R-:W-:Y:S01]  /*1200*/  CS2R R182, SRZ ;  /* 0x0000000000b67805 */ /* 0x000fe2000001ff00 */
[----:B------:R-:W-:Y:S01]  /*1210*/  USHF.R.S32.HI UR5, URZ, 0x1f, UR4 ;  /* 0x0000001f3f057899 */ /* 0x000fe20008011404 */
[--C-:B------:R-:W-:Y:S01]  /*1220*/  SHF.R.S32.HI R8, RZ, 0x1f, R10.reuse ;  /* 0x0000001fff087819 */ /* 0x100fe2000001140a */
[----:B------:R1:W-:Y:S01]  /*1230*/  STL [R1+0x34], R10 ;  /* 0x0000340a01007387 */ /* 0x0003e20000100800 */
[----:B------:R-:W-:Y:S01]  /*1240*/  IMAD R7, R12, 0x400, R10 ;  /* 0x000004000c077824 */ /* 0x000fe200078e020a */
[----:B------:R-:W-:Y:S01]  /*1250*/  ULEA.HI UR5, UR5, UR4, URZ, 0x7 ;  /* 0x0000000405057291 */ /* 0x000fe2000f8f383f */
[----:B------:R-:W-:Y:S01]  /*1260*/  LEA.HI R9, R8, R10, RZ, 0x2 ;  /* 0x0000000a08097211 */ /* 0x000fe200078f10ff */
[----:B------:R1:W-:Y:S01]  /*1270*/  STL [R1+0x3c], R8 ;  /* 0x00003c0801007387 */ /* 0x0003e20000100800 */
[----:B------:R-:W-:Y:S01]  /*1280*/  IMAD.SHL.U32 R7, R7, 0x4, RZ ;  /* 0x0000000407077824 */ /* 0x000fe200078e00ff */
[----:B------:R-:W-:Y:S01]  /*1290*/  ULEA.HI.SX32 UR5, UR5, 0x1, 0x19 ;  /* 0x0000000105057891 */ /* 0x000fe2000f8fca3f */
[----:B------:R-:W-:Y:S01]  /*12a0*/  LOP3.LUT R3, R9, 0x7ffffffc, RZ, 0xc0, !PT ;  /* 0x7ffffffc09037812 */ /* 0x000fe200078ec0ff */
[----:B------:R1:W-:Y:S01]  /*12b0*/  STL [R1+0x38], R9 ;  /* 0x0000380901007387 */ /* 0x0003e20000100800 */
[----:B------:R-:W-:-:S02]  /*12c0*/  CS2R R180, SRZ ;  /* 0x0000000000b47805 */ /* 0x000fc4000001ff00 */
[----:B------:R-:W-:Y:S02]  /*12d0*/  CS2R R178, SRZ ;  /* 0x0000000000b27805 */ /* 0x000fe4000001ff00 */
[----:B------:R-:W-:Y:S01]  /*12e0*/  CS2R R176, SRZ ;  /* 0x0000000000b07805 */ /* 0x000fe2000001ff00 */
[----:B------:R-:W-:Y:S01]  /*12f0*/  IMAD.U32 R223, RZ, RZ, UR5 ;  /* 0x00000005ffdf7e24 */ /* 0x000fe2000f8e00ff */
[----:B------:R-:W-:Y:S02]  /*1300*/  CS2R R174, SRZ ;  /* 0x0000000000ae7805 */ /* 0x000fe4000001ff00 */
[----:B------:R-:W-:Y:S02]  /*1310*/  CS2R R172, SRZ ;  /* 0x0000000000ac7805 */ /* 0x000fe4000001ff00 */
[----:B------:R-:W-:Y:S02]  /*1320*/  CS2R R170, SRZ ;  /* 0x0000000000aa7805 */ /* 0x000fe4000001ff00 */
[----:B------:R-:W-:-:S02]  /*1330*/  CS2R R168, SRZ ;  /* 0x0000000000a87805 */ /* 0x000fc4000001ff00 */
[----:B------:R-:W-:Y:S02]  /*1340*/  VIMNMX R223, R223, UR37, PT ;  /* 0x00000025dfdf7c48 */ /* 0x000fe4000bfe0100 */
[----:B------:R-:W-:Y:S02]  /*1350*/  CS2R R166, SRZ ;  /* 0x0000000000a67805 */ /* 0x000fe4000001ff00 */
[----:B------:R-:W-:Y:S02]  /*1360*/  CS2R R164, SRZ ;  /* 0x0000000000a47805 */ /* 0x000fe4000001ff00 */
[----:B------:R-:W-:Y:S02]  /*1370*/  CS2R R162, SRZ ;  /* 0x0000000000a27805 */ /* 0x000fe4000001ff00 */
[----:B------:R-:W-:Y:S02]  /*1380*/  ISETP.LE.AND P0, PT, R223, UR38, PT ;  /* 0x00000026df007c0c */ /* 0x000fe4000bf03270 */
        /* <DEDUP_REMOVED lines=20> */
[----:B------:R-:W-:Y:S01]  /*14d0*/  CS2R R184, SRZ ;  /* 0x0000000000b87805 */ /* 0x000fe2000001ff00 */
[----:B---3--:R-:W-:Y:S02]  /*14e0*/  IMAD R2, R7, 0x4, R222 ;  /* 0x0000000407027824 */ /* 0x008fe400078e02de */
[----:B------:R-:W-:Y:S01]  /*14f0*/  IMAD.IADD R3, R10, 0x1, -R3 ;  /* 0x000000010a037824 */ /* 0x000fe200078e0a03 */
[----:B-1----:R-:W-:Y:S06]  /*1500*/  @P0 BRA `(.L_x_1055) ;  /* 0x0000003c00a00947 */ /* 0x002fec0003800000 */
[----:B------:R-:W-:Y:S01]  /*1510*/  LOP3.LUT R7, R6, 0xffffffe0, RZ, 0xc0, !PT ;  /* 0xffffffe006077812 */ /* 0x000fe200078ec0ff */
[----:B------:R-:W1:Y:S01]  /*1520*/  S2R R19, SR_CTAID.X ;  /* 0x0000000000137919 */ /* 0x000e620000002500 */
[----:B------:R-:W-:Y:S01]  /*1530*/  LEA.HI R0, R5, R16, RZ, 0x2 ;  /* 0x0000001005007211 */ /* 0x000fe200078f10ff */
[----:B------:R-:W-:Y:S01]  /*1540*/  UIMAD UR4, UR39, -0x80, UR6 ;  /* 0xffffff80270478a4 */ /* 0x000fe2000f8e0206 */
[----:B------:R-:W-:Y:S01]  /*1550*/  SHF.R.S32.HI R6, RZ, 0x2, R9 ;  /* 0x00000002ff067819 */ /* 0x000fe20000011409 */
[----:B------:R-:W-:Y:S01]  /*1560*/  IMAD.IADD R7, R16, 0x1, -R7 ;  /* 0x0000000110077824 */ /* 0x000fe200078e0a07 */
[----:B------:R-:W-:Y:S01]  /*1570*/  SHF.R.S32.HI R5, RZ, 0x1f, R9 ;  /* 0x0000001fff057819 */ /* 0x000fe20000011409 */
[----:B------:R-:W-:Y:S01]  /*1580*/  IMAD.MOV.U32 R183, RZ, RZ, RZ ;  /* 0x000000ffffb77224 */ /* 0x000fe200078e00ff */
[----:B------:R-:W-:Y:S02]  /*1590*/  LOP3.LUT R9, R0, 0xfffffffc, RZ, 0xc0, !PT ;  /* 0xfffffffc00097812 */ /* 0x000fe400078ec0ff */
[----:B------:R-:W-:-:S02]  /*15a0*/  LEA.HI R4, R5, R6, RZ, 0x3 ;  /* 0x0000000605047211 */ /* 0x000fc400078f18ff */
[----:B------:R-:W-:Y:S01]  /*15b0*/  SHF.R.S32.HI R0, RZ, 0x1f, R7 ;  /* 0x0000001fff007819 */ /* 0x000fe20000011407 */
[----:B------:R-:W-:Y:S01]  /*15c0*/  IMAD.IADD R5, R16, 0x1, -R9 ;  /* 0x0000000110057824 */ /* 0x000fe200078e0a09 */
[----:B------:R-:W-:Y:S02]  /*15d0*/  LOP3.LUT R9, R4, 0xfffffff8, RZ, 0xc0, !PT ;  /* 0xfffffff804097812 */ /* 0x000fe400078ec0ff */
[----:B------:R-:W-:Y:S02]  /*15e0*/  LEA.HI R8, R8, R10, RZ, 0x5 ;  /* 0x0000000a08087211 */ /* 0x000fe400078f28ff */
[-C--:B------:R-:W-:Y:S01]  /*15f0*/  LEA.HI R4, R0, R7.reuse, RZ, 0x3 ;  /* 0x0000000700047211 */ /* 0x080fe200078f18ff */
[----:B------:R-:W-:Y:S01]  /*1600*/  IMAD.IADD R6, R6, 0x1, -R9 ;  /* 0x0000000106067824 */ /* 0x000fe200078e0a09 */
[----:B------:R-:W-:Y:S02]  /*1610*/  LEA.HI R7, R0, R7, RZ, 0x2 ;  /* 0x0000000700077211 */ /* 0x000fe400078f10ff */
[----:B------:R-:W-:-:S02]  /*1620*/  LEA.HI R10, R12, R12, RZ, 0x1 ;  /* 0x0000000c0c0a7211 */ /* 0x000fc400078f08ff */
[----:B--2---:R-:W-:Y:S02]  /*1630*/  SHF.R.S32.HI R11, RZ, 0x5, R8 ;  /* 0x00000005ff0b7819 */ /* 0x004fe40000011408 */
[--C-:B------:R-:W-:Y:S02]  /*1640*/  SHF.R.S32.HI R0, RZ, 0x3, R4.reuse ;  /* 0x00000003ff007819 */ /* 0x100fe40000011404 */
[----:B------:R-:W-:Y:S01]  /*1650*/  SHF.R.S32.HI R9, RZ, 0x1f, R4 ;  /* 0x0000001fff097819 */ /* 0x000fe20000011404 */
[----:B------:R-:W-:Y:S01]  /*1660*/  IMAD R11, R11, 0x10, R6 ;  /* 0x000000100b0b7824 */ /* 0x000fe200078e0206 */
[----:B------:R-:W-:Y:S02]  /*1670*/  SHF.R.S32.HI R4, RZ, 0x2, R7 ;  /* 0x00000002ff047819 */ /* 0x000fe40000011407 */
[----:B------:R-:W-:Y:S02]  /*1680*/  LOP3.LUT R10, R10, 0x3fffffe, RZ, 0xc0, !PT ;  /* 0x03fffffe0a0a7812 */ /* 0x000fe400078ec0ff */
[----:B------:R-:W-:Y:S01]  /*1690*/  LEA.HI R9, R9, R0, RZ, 0x4 ;  /* 0x0000000009097211 */ /* 0x000fe200078f20ff */
[----:B------:R-:W-:Y:S01]  /*16a0*/  VIADD R6, R4, 0x8 ;  /* 0x0000000804067836 */ /* 0x000fe20000000000 */
[----:B------:R-:W-:Y:S01]  /*16b0*/  LEA.HI R7, R7, R4, RZ, 0x1 ;  /* 0x0000000407077211 */ /* 0x000fe200078f08ff */
[----:B------:R-:W-:Y:S01]  /*16c0*/  IMAD.IADD R10, R12, 0x1, -R10 ;  /* 0x000000010c0a7824 */ /* 0x000fe200078e0a0a */
[----:B------:R-:W-:Y:S01]  /*16d0*/  LOP3.LUT R9, R9, 0x1ffffff0, RZ, 0xc0, !PT ;  /* 0x1ffffff009097812 */ /* 0x000fe200078ec0ff */
[----:B------:R-:W-:Y:S01]  /*16e0*/  VIADD R12, R4, 0x18 ;  /* 0x00000018040c7836 */ /* 0x000fe20000000000 */
[----:B------:R-:W-:Y:S01]  /*16f0*/  LOP3.LUT R7, R7, 0xfffffffe, RZ, 0xc0, !PT ;  /* 0xfffffffe07077812 */ /* 0x000fe200078ec0ff */
[----:B------:R-:W-:Y:S01]  /*1700*/  IMAD R16, R10, 0x40, R11 ;  /* 0x000000400a107824 */ /* 0x000fe200078e020b */
[----:B------:R-:W-:Y:S01]  /*1710*/  LEA.HI R8, R6, R6, RZ, 0x1 ;  /* 0x0000000606087211 */ /* 0x000fe200078f08ff */
[----:B------:R-:W-:Y:S01]  /*1720*/  VIADD R10, R4, 0x10 ;  /* 0x00000010040a7836 */ /* 0x000fe20000000000 */
[----:B------:R-:W-:Y:S01]  /*1730*/  LEA.HI R14, R12, R12, RZ, 0x1 ;  /* 0x0000000c0c0e7211 */ /* 0x000fe200078f08ff */
[----:B------:R-:W-:Y:S01]  /*1740*/  IMAD.IADD R0, R0, 0x1, -R9 ;  /* 0x0000000100007824 */ /* 0x000fe200078e0a09 */
[----:B------:R-:W-:Y:S01]  /*1750*/  LOP3.LUT R9, R8, 0xfffffffe, RZ, 0xc0, !PT ;  /* 0xfffffffe08097812 */ /* 0x000fe200078ec0ff */
[----:B------:R-:W-:Y:S01]  /*1760*/  IMAD.IADD R7, R4, 0x1, -R7 ;  /* 0x0000000104077824 */ /* 0x000fe200078e0a07 */
[----:B------:R-:W-:-:S02]  /*1770*/  LEA.HI R4, R10, R10, RZ, 0x1 ;  /* 0x0000000a0a047211 */ /* 0x000fc400078f08ff */
[----:B------:R-:W-:Y:S01]  /*1780*/  SHF.R.S32.HI R15, RZ, 0x1f, R14 ;  /* 0x0000001fff0f7819 */ /* 0x000fe2000001140e */
[----:B------:R-:W-:Y:S01]  /*1790*/  IMAD.IADD R9, R6, 0x1, -R9 ;  /* 0x0000000106097824 */ /* 0x000fe200078e0a09 */
[----:B------:R-:W-:Y:S01]  /*17a0*/  LOP3.LUT R11, R4, 0xfffffffe, RZ, 0xc0, !PT ;  /* 0xfffffffe040b7812 */ /* 0x000fe200078ec0ff */
[----:B------:R-:W-:Y:S01]  /*17b0*/  IMAD R229, R0, 0x8, R7 ;  /* 0x0000000800e57824 */ /* 0x000fe200078e0207 */
[--C-:B------:R-:W-:Y:S02]  /*17c0*/  SHF.R.S32.HI R6, RZ, 0x1, R4.reuse ;  /* 0x00000001ff067819 */ /* 0x100fe40000011404 */
[----:B------:R-:W-:Y:S01]  /*17d0*/  SHF.R.S32.HI R13, RZ, 0x1f, R4 ;  /* 0x0000001fff0d7819 */ /* 0x000fe20000011404 */
[----:B------:R-:W-:Y:S01]  /*17e0*/  IMAD.IADD R11, R10, 0x1, -R11 ;  /* 0x000000010a0b7824 */ /* 0x000fe200078e0a0b */
[--C-:B------:R-:W-:Y:S02]  /*17f0*/  SHF.R.S32.HI R0, RZ, 0x1, R8.reuse ;  /* 0x00000001ff007819 */ /* 0x100fe40000011408 */
[----:B------:R-:W-:-:S02]  /*1800*/  SHF.R.S32.HI R7, RZ, 0x1f, R8 ;  /* 0x0000001fff077819 */ /* 0x000fc40000011408 */
[----:B------:R-:W-:Y:S02]  /*1810*/  SHF.R.S32.HI R4, RZ, 0x1, R14 ;  /* 0x00000001ff047819 */ /* 0x000fe4000001140e */
[----:B------:R-:W-:Y:S02]  /*1820*/  LEA.HI R13, R13, R6, RZ, 0x4 ;  /* 0x000000060d0d7211 */ /* 0x000fe400078f20ff */
[----:B------:R-:W-:Y:S02]  /*1830*/  LEA.HI R7, R7, R0, RZ, 0x4 ;  /* 0x0000000007077211 */ /* 0x000fe400078f20ff */
[----:B------:R-:W-:Y:S02]  /*1840*/  LEA.HI R8, R15, R4, RZ, 0x4 ;  /* 0x000000040f087211 */ /* 0x000fe400078f20ff */
[----:B------:R-:W-:Y:S02]  /*1850*/  LOP3.LUT R13, R13, 0x1ffffff0, RZ, 0xc0, !PT ;  /* 0x1ffffff00d0d7812 */ /* 0x000fe400078ec0ff */
[----:B------:R-:W-:-:S02]  /*1860*/  LOP3.LUT R7, R7, 0x1ffffff0, RZ, 0xc0, !PT ;  /* 0x1ffffff007077812 */ /* 0x000fc400078ec0ff */
[----:B------:R-:W-:Y:S01]  /*1870*/  LOP3.LUT R15, R14, 0xfffffffe, RZ, 0xc0, !PT ;  /* 0xfffffffe0e0f7812 */ /* 0x000fe200078ec0ff */
[----:B------:R-:W-:Y:S01]  /*1880*/  IMAD.IADD R6, R6, 0x1, -R13 ;  /* 0x0000000106067824 */ /* 0x000fe200078e0a0d */
[----:B------:R-:W-:Y:S01]  /*1890*/  LOP3.LUT R17, R8, 0x1ffffff0, RZ, 0xc0, !PT ;  /* 0x1ffffff008117812 */ /* 0x000fe200078ec0ff */
[----:B------:R-:W-:Y:S01]  /*18a0*/  IMAD.IADD R226, R0, 0x1, -R7 ;  /* 0x0000000100e27824 */ /* 0x000fe200078e0a07 */
[----:B------:R-:W-:Y:S01]  /*18b0*/  IADD3 R7, -R16, UR4, RZ ;  /* 0x0000000410077c10 */ /* 0x000fe2000fffe1ff */
[----:B------:R-:W-:Y:S02]  /*18c0*/  IMAD.IADD R15, R12, 0x1, -R15 ;  /* 0x000000010c0f7824 */ /* 0x000fe400078e0a0f */
[----:B------:R-:W-:Y:S02]  /*18d0*/  IMAD.IADD R224, R4, 0x1, -R17 ;  /* 0x0000000104e07824 */ /* 0x000fe400078e0a11 */
[----:B------:R-:W-:Y:S02]  /*18e0*/  IMAD R225, R6, 0x8, R11 ;  /* 0x0000000806e17824 */ /* 0x000fe400078e020b */
[----:B------:R-:W-:-:S02]  /*18f0*/  IMAD R226, R226, 0x8, R9 ;  /* 0x00000008e2e27824 */ /* 0x000fc400078e0209 */
[----:B------:R-:W-:Y:S02]  /*1900*/  IMAD R224, R224, 0x8, R15 ;  /* 0x00000008e0e07824 */ /* 0x000fe400078e020f */
[----:B------:R-:W-:Y:S02]  /*1910*/  IMAD.MOV.U32 R4, RZ, RZ, RZ ;  /* 0x000000ffff047224 */ /* 0x000fe400078e00ff */
[----:B------:R-:W-:Y:S02]  /*1920*/  IMAD.MOV.U32 R0, RZ, RZ, RZ ;  /* 0x000000ffff007224 */ /* 0x000fe400078e00ff */
[----:B-1----:R-:W-:-:S07]  /*1930*/  IMAD R6, R19, -0x80, -R16 ;  /* 0xffffff8013067824 */ /* 0x002fce00078e0a10 */
.L_x_1066:
[----:B------:R-:W-:Y:S05]  /*1940*/  YIELD ;  /* 0x0000000000007946 */ /* 0x000fea0003800000 */
[----:B------:R-:W-:-:S06]  /*1950*/  ULOP3.LUT UR4, UR36, 0x1, URZ, 0xfc, !UPT ;  /* 0x0000000124047892 */ /* 0x000fcc000f8efc3f */
[----:B-1----:R-:W-:-:S05]  /*1960*/  IMAD.U32 R8, RZ, RZ, UR4 ;  /* 0x00000004ff087e24 */ /* 0x002fca000f8e00ff */
[----:B------:R-:W-:-:S13]  /*1970*/  ISETP.NE.AND P6, PT, R8, 0x3, PT ;  /* 0x000000030800780c */ /* 0x000fda0003fc5270 */
[----:B------:R-:W-:Y:S05]  /*1980*/  @!P6 BRA `(.L_x_1056) ;  /* 0x000000000004e947 */ /* 0x000fea0003800000 */
[----:B------:R-:W-:Y:S01]  /*1990*/  BPT.TRAP 0x1 ;  /* 0x000000040000795c */ /* 0x000fe20000300000 */
.L_x_1056:
[----:B------:R-:W-:Y:S01]  /*19a0*/  IMAD R8, R0, 0x8, R222 ;  /* 0x0000000800087824 */ /* 0x000fe200078e02de */
[----:B------:R-:W-:-:S04]  /*19b0*/  SHF.L.U32 R21, R4, 0x1f, RZ ;  /* 0x0000001f04157819 */ /* 0x000fc800000006ff */
[----:B------:R1:W2:Y:S01]  /*19c0*/  SYNCS.PHASECHK.TRANS64.TRYWAIT P0, [R8+URZ+0x30c10], R21 ;  /* 0x030c1015080075a7 */ /* 0x0002a2000800017f */
[----:B------:R-:W-:Y:S05]  /*19d0*/  @!P6 BRA `(.L_x_1057) ;  /* 0x000000000004e947 */ /* 0x000fea0003800000 */
[----:B------:R-:W-:Y:S01]  /*19e0*/  BPT.TRAP 0x1 ;  /* 0x000000040000795c */ /* 0x000fe20000300000 */
.L_x_1057:
[----:B------:R-:W-:-:S05]  /*19f0*/  VIADD R9, R222, 0x10000 ;  /* 0x00010000de097836 */ /* 0x000fca0000000000 */
[----:B------:R-:W-:-:S04]  /*1a00*/  SHF.R.U32.HI R9, RZ, 0x4, R9 ;  /* 0x00000004ff097819 */ /* 0x000fc80000011609 */
[----:B------:R-:W-:Y:S01]  /*1a10*/  LOP3.LUT R9, R9, 0x3fff, RZ, 0xc0, !PT ;  /* 0x00003fff09097812 */ /* 0x000fe200078ec0ff */
[----:B--2---:R-:W-:Y:S06]  /*1a20*/  @P0 BRA `(.L_x_1058) ;  /* 0x0000000000080947 */ /* 0x004fec0003800000 */
[----:B------:R-:W2:Y:S02]  /*1a30*/  SYNCS.PHASECHK.TRANS64.TRYWAIT P0, [R8+URZ+0x30c10], R21 ;  /* 0x030c1015080075a7 */ /* 0x000ea4000800017f */
[----:B--2---:R-:W-:Y:S05]  /*1a40*/  @!P0 BRA `(.L_x_1059) ;  /* 0x000000f800988947 */ /* 0x004fea0003800000 */
.L_x_1058:
[----:B------:R-:W-:Y:S05]  /*1a50*/  WARPSYNC.ALL ;  /* 0x0000000000007948 */ /* 0x000fea0003800000 */
[----:B------:R-:W-:Y:S01]  /*1a60*/  LOP3.LUT R11, R9, 0x10000, RZ, 0xfc, !PT ;  /* 0x00010000090b7812 */ /* 0x000fe200078efcff */
[----:B------:R-:W-:Y:S01]  /*1a70*/  IMAD R10, R233, 0x2000, R222 ;  /* 0x00002000e90a7824 */ /* 0x000fe200078e02de */
[----:B------:R-:W-:-:S03]  /*1a80*/  WARPGROUP.ARRIVE ;  /* 0x00000000000079c5 */ /* 0x000fc60000000000 */
[----:B------:R-:W-:Y:S01]  /*1a90*/  IMAD R11, R0, 0x400, R11 ;  /* 0x00000400000b7824 */ /* 0x000fe200078e020b */
[----:B------:R-:W-:Y:S01]  /*1aa0*/  UMOV UR7, 0x40000040 ;  /* 0x4000004000077882 */ /* 0x000fe20000000000 */
[----:B------:R-:W-:Y:S01]  /*1ab0*/  UMOV UR5, 0x40000040 ;  /* 0x4000004000057882 */ /* 0x000fe20000000000 */
[----:B------:R-:W-:Y:S01]  /*1ac0*/  R2UR UR9, R10 ;  /* 0x000000000a0972ca */ /* 0x000fe200000e0000 */
[C---:B------:R-:W-:Y:S01]  /*1ad0*/  IMAD R10, R0.reuse, 0x80, R229 ;  /* 0x00000080000a7824 */ /* 0x040fe200078e02e5 */
[----:B------:R-:W-:Y:S01]  /*1ae0*/  R2UR UR8, R11 ;  /* 0x000000000b0872ca */ /* 0x000fe200000e0000 */
[C---:B------:R-:W-:Y:S02]  /*1af0*/  IMAD R12, R0.reuse, 0x80, R226 ;  /* 0x00000080000c7824 */ /* 0x040fe400078e02e2 */
[C---:B------:R-:W-:Y:S02]  /*1b00*/  IMAD R14, R0.reuse, 0x80, R225 ;  /* 0x00000080000e7824 */ /* 0x040fe400078e02e1 */
[----:B------:R-:W-:-:S02]  /*1b10*/  IMAD R16, R0, 0x80, R224 ;  /* 0x0000008000107824 */ /* 0x000fc400078e02e0 */
[C---:B------:R-:W-:Y:S02]  /*1b20*/  IMAD R11, R3.reuse, 0x2, R10 ;  /* 0x00000002030b7824 */ /* 0x040fe400078e020a */
[C---:B------:R-:W-:Y:S02]  /*1b30*/  IMAD R15, R3.reuse, 0x2, R12 ;  /* 0x00000002030f7824 */ /* 0x040fe400078e020c */
[----:B------:R-:W-:Y:S01]  /*1b40*/  USHF.R.U32.HI UR4, URZ, 0x4, UR9 ;  /* 0x000000043f047899 */ /* 0x000fe20008011609 */
[C---:B------:R-:W-:Y:S01]  /*1b50*/  IMAD R13, R3.reuse, 0x2, R14 ;  /* 0x00000002030d7824 */ /* 0x040fe200078e020e */
[----:B------:R-:W-:Y:S01]  /*1b60*/  UMOV UR6, UR8 ;  /* 0x0000000800067c82 */ /* 0x000fe20008000000 */
[----:B------:R-:W-:Y:S01]  /*1b70*/  IMAD R19, R3, 0x2, R16 ;  /* 0x0000000203137824 */ /* 0x000fe200078e0210 */
[----:B------:R-:W-:Y:S01]  /*1b80*/  ULOP3.LUT UR4, UR4, 0x3fff, URZ, 0xc0, !UPT ;  /* 0x00003fff04047892 */ /* 0x000fe2000f8ec03f */
[--C-:B------:R-:W-:Y:S02]  /*1b90*/  IMAD R20, R11, 0x4, R222.reuse ;  /* 0x000000040b147824 */ /* 0x100fe400078e02de */
[--C-:B------:R-:W-:Y:S01]  /*1ba0*/  IMAD R17, R15, 0x4, R222.reuse ;  /* 0x000000040f117824 */ /* 0x100fe200078e02de */
[----:B------:R-:W-:Y:S01]  /*1bb0*/  ULOP3.LUT UR10, UR4, 0x10000, URZ, 0xfc, !UPT ;  /* 0x00010000040a7892 */ /* 0x000fe2000f8efc3f */
[----:B------:R-:W-:-:S02]  /*1bc0*/  IMAD R12, R13, 0x4, R222 ;  /* 0x000000040d0c7824 */ /* 0x000fc400078e02de */
[----:B------:R-:W-:Y:S02]  /*1bd0*/  IMAD R16, R19, 0x4, R222 ;  /* 0x0000000413107824 */ /* 0x000fe400078e02de */
[----:B------:R-:W-:Y:S02]  /*1be0*/  VIADD R18, R222, 0x20000 ;  /* 0x00020000de127836 */ /* 0x000fe40000000000 */
[----:B------:R-:W-:Y:S02]  /*1bf0*/  UMOV UR4, UR10 ;  /* 0x0000000a00047c82 */ /* 0x000fe40008000000 */
[----:B------:R-:W-:Y:S01]  /*1c00*/  HGMMA.64x128x16.F32.BF16 R88, gdesc[UR4], RZ, !UPT, gsb0 ;  /* 0x01e00000045879f0 */ /* 0x000fe2000c0018ff */
[----:B------:R-:W-:Y:S01]  /*1c10*/  UIADD3 UR6, UR8, 0x2, URZ ;  /* 0x0000000208067890 */ /* 0x000fe2000fffe03f */
[--C-:B------:R-:W-:Y:S01]  /*1c20*/  IMAD R10, R11, 0x4, R18.reuse ;  /* 0x000000040b0a7824 */ /* 0x100fe200078e0212 */
[----:B------:R-:W-:Y:S01]  /*1c30*/  UIADD3 UR4, UR10, 0x2, URZ ;  /* 0x000000020a047890 */ /* 0x000fe2000fffe03f */
[--C-:B------:R-:W-:Y:S01]  /*1c40*/  IMAD R15, R15, 0x4, R18.reuse ;  /* 0x000000040f0f7824 */ /* 0x100fe200078e0212 */
[----:B------:R-:W-:Y:S01]  /*1c50*/  UMOV UR7, 0x40000040 ;  /* 0x4000004000077882 */ /* 0x000fe20000000000 */
[----:B------:R-:W-:Y:S01]  /*1c60*/  UMOV UR5, 0x40000040 ;  /* 0x4000004000057882 */ /* 0x000fe20000000000 */
[----:B------:R-:W-:-:S02]  /*1c70*/  IMAD R14, R13, 0x4, R18 ;  /* 0x000000040d0e7824 */ /* 0x000fc400078e0212 */
[----:B------:R-:W-:Y:S01]  /*1c80*/  IMAD R11, R19, 0x4, R18 ;  /* 0x00000004130b7824 */ /* 0x000fe200078e0212 */
        /* <DEDUP_REMOVED lines=24> */
.L_x_1060:
[----:B------:R1:W1:Y:S01]  /*1e10*/  SYNCS.PHASECHK.TRANS64.TRYWAIT P0, [R8+URZ+0x30c30], R21 ;  /* 0x030c3015080075a7 */ /* 0x000262000800017f */
[----:B------:R-:W-:Y:S05]  /*1e20*/  @!P6 BRA `(.L_x_1061) ;  /* 0x000000000004e947 */ /* 0x000fea0003800000 */
[----:B------:R-:W-:Y:S01]  /*1e30*/  BPT.TRAP 0x1 ;  /* 0x000000040000795c */ /* 0x000fe20000300000 */
.L_x_1061:
[----:B------:R-:W-:-:S05]  /*1e40*/  VIADD R13, R222, 0x18000 ;  /* 0x00018000de0d7836 */ /* 0x000fca0000000000 */
[----:B------:R-:W-:-:S04]  /*1e50*/  SHF.R.U32.HI R13, RZ, 0x4, R13 ;  /* 0x00000004ff0d7819 */ /* 0x000fc8000001160d */
[----:B------:R-:W-:-:S04]  /*1e60*/  LOP3.LUT R13, R13, 0x3fff, RZ, 0xc0, !PT ;  /* 0x00003fff0d0d7812 */ /* 0x000fc800078ec0ff */
[----:B------:R-:W-:Y:S01]  /*1e70*/  LOP3.LUT R19, R13, 0x10000, RZ, 0xfc, !PT ;  /* 0x000100000d137812 */ /* 0x000fe200078efcff */
[----:B-1----:R-:W-:Y:S06]  /*1e80*/  @P0 BRA `(.L_x_1062) ;  /* 0x0000000000080947 */ /* 0x002fec0003800000 */
[----:B------:R-:W1:Y:S02]  /*1e90*/  SYNCS.PHASECHK.TRANS64.TRYWAIT P0, [R8+URZ+0x30c30], R21 ;  /* 0x030c3015080075a7 */ /* 0x000e64000800017f */
[----:B-1----:R-:W-:Y:S05]  /*1ea0*/  @!P0 BRA `(.L_x_1063) ;  /* 0x000000f400948947 */ /* 0x002fea0003800000 */
.L_x_1062:
[----:B------:R-:W-:Y:S01]  /*1eb0*/  UIADD3 UR9, UR9, 0x4000, URZ ;  /* 0x0000400009097890 */ /* 0x000fe2000fffe03f */
[C---:B------:R-:W-:Y:S01]  /*1ec0*/  IMAD R19, R0.reuse, 0x400, R19 ;  /* 0x0000040000137824 */ /* 0x040fe200078e0213 */
[----:B------:R-:W-:Y:S01]  /*1ed0*/  WARPGROUP.ARRIVE ;  /* 0x00000000000079c5 */ /* 0x000fe20000000000 */
[----:B------:R-:W-:Y:S01]  /*1ee0*/  UMOV UR7, 0x40000040 ;  /* 0x4000004000077882 */ /* 0x000fe20000000000 */
[----:B------:R-:W-:Y:S01]  /*1ef0*/  USHF.R.U32.HI UR9, URZ, 0x4, UR9 ;  /* 0x000000043f097899 */ /* 0x000fe20008011609 */
[----:B------:R-:W-:Y:S01]  /*1f00*/  IMAD R13, R0, 0x400, R13 ;  /* 0x00000400000d7824 */ /* 0x000fe200078e020d */
[----:B------:R-:W-:Y:S01]  /*1f10*/  R2UR UR8, R19 ;  /* 0x00000000130872ca */ /* 0x000fe200000e0000 */
[----:B------:R-:W-:Y:S01]  /*1f20*/  UMOV UR5, 0x40000040 ;  /* 0x4000004000057882 */ /* 0x000fe20000000000 */
[----:B------:R-:W-:Y:S01]  /*1f30*/  ULOP3.LUT UR9, UR9, 0x3fff, URZ, 0xc0, !UPT ;  /* 0x00003fff09097892 */ /* 0x000fe2000f8ec03f */
[----:B------:R-:W2:Y:S01]  /*1f40*/  LDC.64 R18, c[0x0][0x748] ;  /* 0x0001d200ff127b82 */ /* 0x000ea20000000a00 */
[----:B------:R-:W-:Y:S01]  /*1f50*/  VIADD R221, R5, 0x4 ;  /* 0x0000000405dd7836 */ /* 0x000fe20000000000 */
[----:B------:R-:W-:Y:S01]  /*1f60*/  R2UR UR10, R13 ;  /* 0x000000000d0a72ca */ /* 0x000fe200000e0000 */
[----:B------:R-:W-:Y:S01]  /*1f70*/  ULOP3.LUT UR9, UR9, 0x10000, URZ, 0xfc, !UPT ;  /* 0x0001000009097892 */ /* 0x000fe2000f8efc3f */
[C---:B------:R-:W-:Y:S01]  /*1f80*/  ISETP.GT.AND P2, PT, R6.reuse, RZ, PT ;  /* 0x000000ff0600720c */ /* 0x040fe20003f44270 */
[----:B---3--:R-:W1:Y:S01]  /*1f90*/  SHFL.IDX PT, R23, R20, R5, 0x1f ;  /* 0x00001f0514177589 */ /* 0x008e6200000e0000 */
[----:B------:R-:W-:Y:S01]  /*1fa0*/  ISETP.GT.AND P1, PT, R7, RZ, PT ;  /* 0x000000ff0700720c */ /* 0x000fe20003f24270 */
[----:B------:R-:W-:Y:S01]  /*1fb0*/  ULDC UR11, c[0x0][0x744] ;  /* 0x0001d100000b7ab9 */ /* 0x000fe20000000800 */
[----:B------:R-:W-:Y:S01]  /*1fc0*/  ISETP.GT.AND P0, PT, R6, 0x8, PT ;  /* 0x000000080600780c */ /* 0x000fe20003f04270 */
[----:B------:R-:W-:Y:S01]  /*1fd0*/  VIADD R220, R5, 0x8 ;  /* 0x0000000805dc7836 */ /* 0x000fe20000000000 */
[----:B------:R-:W-:Y:S01]  /*1fe0*/  UMOV UR6, UR8 ;  /* 0x0000000800067c82 */ /* 0x000fe20008000000 */
[----:B------:R-:W-:Y:S01]  /*1ff0*/  UMOV UR4, UR9 ;  /* 0x0000000900047c82 */ /* 0x000fe20008000000 */
[----:B------:R-:W-:Y:S01]  /*2000*/  ISETP.GT.AND P3, PT, R7, 0x8, PT ;  /* 0x000000080700780c */ /* 0x000fe20003f64270 */
[----:B------:R-:W-:Y:S01]  /*2010*/  HGMMA.64x128x16.F32.BF16 R24, gdesc[UR4], RZ, !UPT, gsb0 ;  /* 0x01e00000041879f0 */ /* 0x000fe2000c0018ff */
[----:B------:R-:W-:Y:S01]  /*2020*/  ULDC UR4, c[0x0][0x280] ;  /* 0x0000a00000047ab9 */ /* 0x000fe20000000800 */
[----:B------:R-:W-:-:S02]  /*2030*/  UIADD3 UR6, UR8, 0x2, URZ ;  /* 0x0000000208067890 */ /* 0x000fc4000fffe03f */
[----:B------:R-:W-:Y:S01]  /*2040*/  ULEA UR4, UR38, -UR4, 0x7 ;  /* 0x8000000426047291 */ /* 0x000fe2000f8e383f */
[----:B------:R-:W-:Y:S01]  /*2050*/  UMOV UR7, 0x40000040 ;  /* 0x4000004000077882 */ /* 0x000fe20000000000 */
[----:B------:R-:W-:-:S04]  /*2060*/  UMOV UR5, 0x40000040 ;  /* 0x4000004000057882 */ /* 0x000fc80000000000 */
[----:B------:R-:W-:Y:S01]  /*2070*/  LEA R22, R3, UR4, 0x1 ;  /* 0x0000000403167c11 */ /* 0x000fe2000f8e08ff */
[----:B------:R-:W-:-:S04]  /*2080*/  UIADD3 UR4, UR9, 0x2, URZ ;  /* 0x0000000209047890 */ /* 0x000fc8000fffe03f */
[----:B------:R-:W-:-:S04]  /*2090*/  IMAD.IADD R22, R7, 0x1, R22 ;  /* 0x0000000107167824 */ /* 0x000fc800078e0216 */
[--C-:B--2---:R-:W-:Y:S01]  /*20a0*/  IMAD.IADD R21, R18, 0x1, -R22.reuse ;  /* 0x0000000112157824 */ /* 0x104fe200078e0a16 */
[--C-:B------:R-:W-:Y:S02]  /*20b0*/  IADD3 R217, RZ, -R22, -R19.reuse ;  /* 0x80000016ffd97210 */ /* 0x100fe40007ffe813 */
[----:B------:R-:W-:Y:S02]  /*20c0*/  IADD3 R216, -R22, 0x8, -R19 ;  /* 0x0000000816d87810 */ /* 0x000fe40007ffe913 */
[----:B------:R-:W-:Y:S02]  /*20d0*/  IADD3 R13, R18, 0x8, -R22 ;  /* 0x00000008120d7810 */ /* 0x000fe40007ffe816 */
[----:B------:R-:W2:Y:S01]  /*20e0*/  SHFL.IDX PT, R22, R20, R221, 0x1f ;  /* 0x00001fdd14167589 */ /* 0x000ea200000e0000 */
[----:B------:R-:W-:Y:S02]  /*20f0*/  SEL R21, R21, 0x80, !P2 ;  /* 0x0000008015157807 */ /* 0x000fe40005000000 */
[----:B------:R-:W-:-:S02]  /*2100*/  SEL R13, R13, 0x80, !P0 ;  /* 0x000000800d0d7807 */ /* 0x000fc40004000000 */
[----:B------:R-:W-:Y:S02]  /*2110*/  SEL R19, R217, 0x80, P1 ;  /* 0x00000080d9137807 */ /* 0x000fe40000800000 */
[C---:B------:R-:W-:Y:S02]  /*2120*/  ISETP.GE.AND P1, PT, R21.reuse, RZ, PT ;  /* 0x000000ff1500720c */ /* 0x040fe40003f26270 */
[----:B------:R-:W-:Y:S02]  /*2130*/  ISETP.GE.AND P2, PT, R21, 0x1, PT ;  /* 0x000000011500780c */ /* 0x000fe40003f46270 */
[----:B------:R-:W-:Y:S02]  /*2140*/  SEL R18, R216, 0x80, P3 ;  /* 0x00000080d8127807 */ /* 0x000fe40001800000 */
[----:B------:R-:W-:Y:S02]  /*2150*/  ISETP.GE.AND P0, PT, R13, 0x1, PT ;  /* 0x000000010d00780c */ /* 0x000fe40003f06270 */
[----:B------:R-:W-:-:S02]  /*2160*/  ISETP.GT.OR P1, PT, R19, RZ, !P1 ;  /* 0x000000ff1300720c */ /* 0x000fc40004f24670 */
[----:B------:R-:W-:Y:S02]  /*2170*/  ISETP.GT.OR P2, PT, R19, 0x1, !P2 ;  /* 0x000000011300780c */ /* 0x000fe40005744670 */
[----:B------:R-:W-:Y:S02]  /*2180*/  ISETP.GT.OR P0, PT, R18, 0x1, !P0 ;  /* 0x000000011200780c */ /* 0x000fe40004704670 */
[----:B------:R-:W-:Y:S02]  /*2190*/  ISETP.GE.AND P3, PT, R13, RZ, PT ;  /* 0x000000ff0d00720c */ /* 0x000fe40003f66270 */
[----:B------:R-:W-:Y:S02]  /*21a0*/  FSEL R216, R88, -INF , !P1 ;  /* 0xff80000058d87808 */ /* 0x000fe40004800000 */
[----:B------:R-:W-:Y:S02]  /*21b0*/  ISETP.GE.AND P1, PT, R21, 0x8, PT ;  /* 0x000000081500780c */ /* 0x000fe40003f26270 */
[----:B------:R-:W-:Y:S01]  /*21c0*/  FSEL R89, R89, -INF , !P2 ;  /* 0xff80000059597808 */ /* 0x000fe20005000000 */
[----:B-1----:R-:W-:Y:S01]  /*21d0*/  FFMA.FTZ R216, R216, UR11, -R23 ;  /* 0x0000000bd8d87c23 */ /* 0x002fe20008010817 */
[----:B------:R-:W-:-:S02]  /*21e0*/  FSEL R91, R91, -INF , !P0 ;  /* 0xff8000005b5b7808 */ /* 0x000fc40004000000 */
[----:B------:R-:W-:Y:S01]  /*21f0*/  ISETP.GT.OR P3, PT, R18, RZ, !P3 ;  /* 0x000000ff1200720c */ /* 0x000fe20005f64670 */
[--C-:B--2---:R-:W-:Y:S01]  /*2200*/  FFMA.FTZ R218, R89, UR11, -R22.reuse ;  /* 0x0000000b59da7c23 */ /* 0x104fe20008010816 */
[----:B------:R-:W-:Y:S01]  /*2210*/  ISETP.GE.AND P4, PT, R21, 0x18, PT ;  /* 0x000000181500780c */ /* 0x000fe20003f86270 */
[----:B------:R-:W-:Y:S01]  /*2220*/  FFMA.FTZ R89, R91, UR11, -R22 ;  /* 0x0000000b5b597c23 */ /* 0x000fe20008010816 */
[----:B------:R-:W-:Y:S01]  /*2230*/  ISETP.GT.OR P1, PT, R19, 0x8, !P1 ;  /* 0x000000081300780c */ /* 0x000fe20004f24670 */
[----:B------:R-:W-:Y:S01]  /*2240*/  VIADD R22, R5, 0xc ;  /* 0x0000000c05167836 */ /* 0x000fe20000000000 */
[----:B------:R-:W-:Y:S01]  /*2250*/  FSEL R88, R90, -INF , !P3 ;  /* 0xff8000005a587808 */ /* 0x000fe20005800000 */
[----:B------:R-:W1:Y:S01]  /*2260*/  SHFL.IDX PT, R91, R20, R220, 0x1f ;  /* 0x00001fdc145b7589 */ /* 0x000e6200000e0000 */
[----:B------:R-:W-:Y:S01]  /*2270*/  ISETP.GT.OR P4, PT, R19, 0x18, !P4 ;  /* 0x000000181300780c */ /* 0x000fe20006784670 */
[----:B------:R-:W2:Y:S01]  /*2280*/  MUFU.EX2 R216, R216 ;  /* 0x000000d800d87308 */ /* 0x000ea20000000800 */
[----:B------:R-:W-:Y:S01]  /*2290*/  FSEL R90, R92, -INF , !P1 ;  /* 0xff8000005c5a7808 */ /* 0x000fe20004800000 */
[----:B------:R-:W-:Y:S01]  /*22a0*/  FFMA.FTZ R88, R88, UR11, -R23 ;  /* 0x0000000b58587c23 */ /* 0x000fe20008010817 */
[----:B------:R-:W-:Y:S01]  /*22b0*/  ISETP.GE.AND P1, PT, R13, 0x10, PT ;  /* 0x000000100d00780c */ /* 0x000fe20003f26270 */
[----:B------:R-:W-:Y:S01]  /*22c0*/  SHFL.IDX PT, R219, R20, R22, 0x1f ;  /* 0x00001f1614db7589 */ /* 0x000fe200000e0000 */
[----:B------:R-:W-:Y:S01]  /*22d0*/  FSEL R100, R100, -INF , !P4 ;  /* 0xff80000064647808 */ /* 0x000fe20006000000 */
[----:B------:R-:W-:Y:S01]  /*22e0*/  VIADD R23, R5, 0x10 ;  /* 0x0000001005177836 */ /* 0x000fe20000000000 */
[----:B------:R-:W-:-:S02]  /*22f0*/  ISETP.GE.AND P4, PT, R21, 0x30, PT ;  /* 0x000000301500780c */ /* 0x000fc40003f86270 */
[----:B------:R-:W-:Y:S02]  /*2300*/  ISETP.GE.AND P0, PT, R13, 0x9, PT ;  /* 0x000000090d00780c */ /* 0x000fe40003f06270 */
[----:B------:R-:W-:Y:S01]  /*2310*/  ISETP.GE.AND P2, PT, R21, 0x9, PT ;  /* 0x000000091500780c */ /* 0x000fe20003f46270 */
[----:B------:R-:W3:Y:S01]  /*2320*/  SHFL.IDX PT, R217, R20, R23, 0x1f ;  /* 0x00001f1714d97589 */ /* 0x000ee200000e0000 */
[----:B------:R-:W-:Y:S01]  /*2330*/  ISETP.GT.OR P1, PT, R18, 0x10, !P1 ;  /* 0x000000101200780c */ /* 0x000fe20004f24670 */
[----:B------:R-:W-:Y:S01]  /*2340*/  MUFU.EX2 R88, R88 ;  /* 0x0000005800587308 */ /* 0x000fe20000000800 */
[----:B------:R-:W-:Y:S02]  /*2350*/  ISETP.GT.OR P4, PT, R19, 0x30, !P4 ;  /* 0x000000301300780c */ /* 0x000fe40006784670 */
[----:B------:R-:W-:Y:S02]  /*2360*/  FSEL R98, R98, -INF , !P1 ;  /* 0xff80000062627808 */ /* 0x000fe40004800000 */
[----:B------:R-:W-:-:S02]  /*2370*/  ISETP.GE.AND P1, PT, R21, 0x11, PT ;  /* 0x000000111500780c */ /* 0x000fc40003f26270 */
[----:B------:R-:W-:Y:S01]  /*2380*/  FSEL R112, R112, -INF , !P4 ;  /* 0xff80000070707808 */ /* 0x000fe20006000000 */
[----:B-1----:R-:W-:Y:S01]  /*2390*/  FFMA.FTZ R90, R90, UR11, -R91 ;  /* 0x0000000b5a5a7c23 */ /* 0x002fe2000801085b */
[----:B------:R-:W-:Y:S01]  /*23a0*/  ISETP.GE.AND P4, PT, R21, 0x48, PT ;  /* 0x000000481500780c */ /* 0x000fe20003f86270 */
[----:B------:R-:W-:Y:S01]  /*23b0*/  MUFU.EX2 R89, R89 ;  /* 0x0000005900597308 */ /* 0x000fe20000000800 */
[----:B------:R-:W-:Y:S02]  /*23c0*/  ISETP.GT.OR P1, PT, R19, 0x11, !P1 ;  /* 0x000000111300780c */ /* 0x000fe40004f24670 */
[----:B------:R-:W-:Y:S02]  /*23d0*/  ISETP.GE.AND P3, PT, R13, 0x8, PT ;  /* 0x000000080d00780c */ /* 0x000fe40003f66270 */
[----:B------:R-:W-:Y:S02]  /*23e0*/  ISETP.GT.OR P0, PT, R18, 0x9, !P0 ;  /* 0x000000091200780c */ /* 0x000fe40004704670 */
[----:B------:R-:W-:-:S02]  /*23f0*/  ISETP.GT.OR P4, PT, R19, 0x48, !P4 ;  /* 0x000000481300780c */ /* 0x000fc40006784670 */
[----:B------:R-:W-:Y:S01]  /*2400*/  ISETP.GE.AND P5, PT, R21, 0x19, PT ;  /* 0x000000191500780c */ /* 0x000fe20003fa6270 */
[----:B------:R-:W-:Y:S02]  /*2410*/  WARPGROUP.DEPBAR.LE gsb0, 0x0 ;  /* 0x00008000000079c5 */ /* 0x000fe40000010000 */
[----:B------:R-:W-:Y:S01]  /*2420*/  WARPGROUP.ARRIVE ;  /* 0x00000000000079c5 */ /* 0x000fe20000000000 */
[----:B------:R-:W-:Y:S01]  /*2430*/  FSEL R97, R97, -INF , !P1 ;  /* 0xff80000061617808 */ /* 0x000fe20004800000 */
[----:B----4-:R-:W-:Y:S01]  /*2440*/  SHFL.IDX PT, R230, R17, R22, 0x1f ;  /* 0x00001f1611e67589 */ /* 0x010fe200000e0000 */
[----:B------:R-:W-:Y:S01]  /*2450*/  ISETP.GE.AND P1, PT, R21, 0x29, PT ;  /* 0x000000291500780c */ /* 0x000fe20003f26270 */
[----:B------:R-:W-:Y:S01]  /*2460*/  MUFU.EX2 R90, R90 ;  /* 0x0000005a005a7308 */ /* 0x000fe20000000800 */
[----:B------:R-:W-:Y:S01]  /*2470*/  ISETP.GT.OR P2, PT, R19, 0x9, !P2 ;  /* 0x000000091300780c */ /* 0x000fe20005744670 */
[----:B------:R-:W-:Y:S01]  /*2480*/  HGMMA.64x128x16.F32.BF16 R24, gdesc[UR4], R24, gsb0 ;  /* 0x01e00000041879f0 */ /* 0x000fe20008001818 */
[----:B------:R-:W-:Y:S01]  /*2490*/  UIADD3 UR6, UR8, 0x4, URZ ;  /* 0x0000000408067890 */ /* 0x000fe2000fffe03f */
[----:B------:R-:W-:Y:S01]  /*24a0*/  ISETP.GT.OR P3, PT, R18, 0x8, !P3 ;  /* 0x000000081200780c */ /* 0x000fe20005f64670 */
[----:B------:R-:W-:Y:S01]  /*24b0*/  UIADD3 UR4, UR9, 0x4, URZ ;  /* 0x0000000409047890 */ /* 0x000fe2000fffe03f */
[----:B------:R-:W-:Y:S01]  /*24c0*/  FSEL R228, R95, -INF , !P0 ;  /* 0xff8000005fe47808 */ /* 0x000fe20004000000 */
[----:B------:R-:W-:Y:S01]  /*24d0*/  UMOV UR7, 0x40000040 ;  /* 0x4000004000077882 */ /* 0x000fe20000000000 */
[----:B------:R-:W-:Y:S01]  /*24e0*/  UMOV UR5, 0x40000040 ;  /* 0x4000004000057882 */ /* 0x000fe20000000000 */
[----:B------:R-:W-:Y:S01]  /*24f0*/  FSEL R124, R124, -INF , !P4 ;  /* 0xff8000007c7c7808 */ /* 0x000fe20006000000 */
[----:B---3--:R-:W-:Y:S01]  /*2500*/  FFMA.FTZ R95, R98, UR11, -R217 ;  /* 0x0000000b625f7c23 */ /* 0x008fe200080108d9 */
[----:B------:R-:W-:-:S02]  /*2510*/  ISETP.GE.AND P0, PT, R21, 0x10, PT ;  /* 0x000000101500780c */ /* 0x000fc40003f06270 */
[----:B------:R-:W-:Y:S02]  /*2520*/  ISETP.GE.AND P4, PT, R21, 0x60, PT ;  /* 0x000000601500780c */ /* 0x000fe40003f86270 */
[----:B------:R-:W-:Y:S01]  /*2530*/  ISETP.GT.OR P1, PT, R19, 0x29, !P1 ;  /* 0x000000291300780c */ /* 0x000fe20004f24670 */
[----:B------:R-:W-:Y:S01]  /*2540*/  MUFU.EX2 R95, R95 ;  /* 0x0000005f005f7308 */ /* 0x000fe20000000800 */
[----:B------:R-:W-:Y:S02]  /*2550*/  FSEL R94, R94, -INF , !P3 ;  /* 0xff8000005e5e7808 */ /* 0x000fe40005800000 */
[----:B------:R-:W-:Y:S01]  /*2560*/  FSEL R92, R93, -INF , !P2 ;  /* 0xff8000005d5c7808 */ /* 0x000fe20005000000 */
[----:B------:R-:W-:Y:S01]  /*2570*/  FFMA.FTZ R93, R228, UR11, -R219 ;  /* 0x0000000be45d7c23 */ /* 0x000fe200080108db */
[C---:B------:R-:W-:Y:S01]  /*2580*/  ISETP.GT.OR P0, PT, R19.reuse, 0x10, !P0 ;  /* 0x000000101300780c */ /* 0x040fe20004704670 */
[----:B------:R-:W-:Y:S01]  /*2590*/  FFMA.FTZ R91, R94, UR11, -R91 ;  /* 0x0000000b5e5b7c23 */ /* 0x000fe2000801085b */
[----:B------:R-:W-:Y:S01]  /*25a0*/  ISETP.GT.OR P4, PT, R19, 0x60, !P4 ;  /* 0x000000601300780c */ /* 0x000fe20006784670 */
[----:B------:R-:W-:Y:S01]  /*25b0*/  FFMA.FTZ R92, R92, UR11, -R219 ;  /* 0x0000000b5c5c7c23 */ /* 0x000fe200080108db */
[----:B------:R-:W-:Y:S01]  /*25c0*/  FSEL R109, R109, -INF , !P1 ;  /* 0xff8000006d6d7808 */ /* 0x000fe20004800000 */
[----:B------:R-:W-:Y:S01]  /*25d0*/  VIADD R219, R5, 0x14 ;  /* 0x0000001405db7836 */ /* 0x000fe20000000000 */
[----:B------:R-:W-:Y:S01]  /*25e0*/  ISETP.GE.AND P1, PT, R21, 0x41, PT ;  /* 0x000000411500780c */ /* 0x000fe20003f26270 */
[----:B------:R-:W-:Y:S01]  /*25f0*/  MUFU.EX2 R91, R91 ;  /* 0x0000005b005b7308 */ /* 0x000fe20000000800 */
[----:B------:R-:W-:-:S02]  /*2600*/  FSEL R94, R96, -INF , !P0 ;  /* 0xff800000605e7808 */ /* 0x000fc40004000000 */
[----:B------:R-:W-:Y:S01]  /*2610*/  FSEL R136, R136, -INF , !P4 ;  /* 0xff80000088887808 */ /* 0x000fe20006000000 */
[----:B------:R-:W1:Y:S01]  /*2620*/  SHFL.IDX PT, R98, R20, R219, 0x1f ;  /* 0x00001fdb14627589 */ /* 0x000e6200000e0000 */
[----:B------:R-:W-:Y:S01]  /*2630*/  ISETP.GE.AND P4, PT, R13, 0x18, PT ;  /* 0x000000180d00780c */ /* 0x000fe20003f86270 */
[----:B------:R-:W-:Y:S01]  /*2640*/  FFMA.FTZ R94, R94, UR11, -R217 ;  /* 0x0000000b5e5e7c23 */ /* 0x000fe200080108d9 */
[----:B------:R-:W-:Y:S01]  /*2650*/  ISETP.GT.OR P1, PT, R19, 0x41, !P1 ;  /* 0x000000411300780c */ /* 0x000fe20004f24670 */
[----:B------:R-:W-:Y:S01]  /*2660*/  MUFU.EX2 R93, R93 ;  /* 0x0000005d005d7308 */ /* 0x000fe20000000800 */
[----:B------:R-:W-:Y:S02]  /*2670*/  ISETP.GT.OR P4, PT, R18, 0x18, !P4 ;  /* 0x000000181200780c */ /* 0x000fe40006784670 */
[----:B------:R-:W-:Y:S02]  /*2680*/  FSEL R217, R121, -INF , !P1 ;  /* 0xff80000079d97808 */ /* 0x000fe40004800000 */
[----:B------:R-:W-:-:S02]  /*2690*/  ISETP.GE.AND P1, PT, R21, 0x59, PT ;  /* 0x000000591500780c */ /* 0x000fc40003f26270 */
[----:B------:R-:W-:Y:S01]  /*26a0*/  FSEL R96, R102, -INF , !P4 ;  /* 0xff80000066607808 */ /* 0x000fe20006000000 */
[----:B------:R3:W4:Y:S01]  /*26b0*/  MUFU.EX2 R121, R218 ;  /* 0x000000da00797308 */ /* 0x0007220000000800 */
[----:B------:R-:W-:Y:S02]  /*26c0*/  ISETP.GE.AND P4, PT, R13, 0x21, PT ;  /* 0x000000210d00780c */ /* 0x000fe40003f86270 */
[C---:B------:R-:W-:Y:S02]  /*26d0*/  ISETP.GT.OR P1, PT, R19.reuse, 0x59, !P1 ;  /* 0x000000591300780c */ /* 0x040fe40004f24670 */
[----:B------:R-:W-:Y:S02]  /*26e0*/  ISETP.GT.OR P5, PT, R19, 0x19, !P5 ;  /* 0x000000191300780c */ /* 0x000fe40006fa4670 */
[----:B------:R-:W-:Y:S01]  /*26f0*/  ISETP.GT.OR P4, PT, R18, 0x21, !P4 ;  /* 0x000000211200780c */ /* 0x000fe20006784670 */
[----:B------:R-:W-:Y:S01]  /*2700*/  MUFU.EX2 R94, R94 ;  /* 0x0000005e005e7308 */ /* 0x000fe20000000800 */
[----:B------:R-:W-:Y:S01]  /*2710*/  FSEL R133, R133, -INF , !P1 ;  /* 0xff80000085857808 */ /* 0x000fe20004800000 */
[----:B---3--:R-:W-:Y:S01]  /*2720*/  VIADD R218, R5, 0x18 ;  /* 0x0000001805da7836 */ /* 0x008fe20000000000 */
[----:B------:R-:W-:-:S02]  /*2730*/  ISETP.GE.AND P1, PT, R13, 0x11, PT ;  /* 0x000000110d00780c */ /* 0x000fc40003f26270 */
[----:B------:R-:W-:Y:S02]  /*2740*/  FSEL R101, R101, -INF , !P5 ;  /* 0xff80000065657808 */ /* 0x000fe40006800000 */
[----:B------:R-:W-:Y:S01]  /*2750*/  FSEL R227, R107, -INF , !P4 ;  /* 0xff8000006be37808 */ /* 0x000fe20006000000 */
[----:B------:R-:W3:Y:S01]  /*2760*/  SHFL.IDX PT, R228, R20, R218, 0x1f ;  /* 0x00001fda14e47589 */ /* 0x000ee200000e0000 */
[----:B------:R-:W-:Y:S01]  /*2770*/  ISETP.GE.AND P5, PT, R21, 0x31, PT ;  /* 0x000000311500780c */ /* 0x000fe20003fa6270 */
[----:B------:R-:W-:Y:S01]  /*2780*/  MUFU.EX2 R92, R92 ;  /* 0x0000005c005c7308 */ /* 0x000fe20000000800 */
[----:B------:R-:W-:Y:S02]  /*2790*/  ISETP.GE.AND P4, PT, R13, 0x30, PT ;  /* 0x000000300d00780c */ /* 0x000fe40003f86270 */
[----:B------:R-:W-:Y:S02]  /*27a0*/  ISETP.GT.OR P1, PT, R18, 0x11, !P1 ;  /* 0x000000111200780c */ /* 0x000fe40004f24670 */
[----:B------:R-:W-:-:S02]  /*27b0*/  ISETP.GT.OR P5, PT, R19, 0x31, !P5 ;  /* 0x000000311300780c */ /* 0x000fc40006fa4670 */
[----:B------:R-:W-:Y:S02]  /*27c0*/  ISETP.GT.OR P4, PT, R18, 0x30, !P4 ;  /* 0x000000301200780c */ /* 0x000fe40006784670 */
[----:B------:R-:W-:Y:S02]  /*27d0*/  FSEL R99, R99, -INF , !P1 ;  /* 0xff80000063637808 */ /* 0x000fe40004800000 */
[----:B------:R-:W-:Y:S02]  /*27e0*/  FSEL R113, R113, -INF , !P5 ;  /* 0xff80000071717808 */ /* 0x000fe40006800000 */
[----:B------:R-:W-:Y:S01]  /*27f0*/  FSEL R102, R114, -INF , !P4 ;  /* 0xff80000072667808 */ /* 0x000fe20006000000 */
[----:B------:R-:W-:Y:S01]  /*2800*/  VIADD R114, R5, 0x1c ;  /* 0x0000001c05727836 */ /* 0x000fe20000000000 */
[----:B------:R-:W-:Y:S01]  /*2810*/  ISETP.GE.AND P5, PT, R21, 0x49, PT ;  /* 0x000000491500780c */ /* 0x000fe20003fa6270 */
[----:B-1----:R-:W-:Y:S01]  /*2820*/  FFMA.FTZ R235, R99, UR11, -R98 ;  /* 0x0000000b63eb7c23 */ /* 0x002fe20008010862 */
[----:B------:R-:W-:-:S02]  /*2830*/  ISETP.GE.AND P2, PT, R21, 0x20, PT ;  /* 0x000000201500780c */ /* 0x000fc40003f46270 */
[----:B------:R-:W-:Y:S01]  /*2840*/  ISETP.GT.OR P5, PT, R19, 0x49, !P5 ;  /* 0x000000491300780c */ /* 0x000fe20006fa4670 */
[----:B------:R1:W5:Y:S01]  /*2850*/  SHFL.IDX PT, R232, R20, R114, 0x1f ;  /* 0x00001f7214e87589 */ /* 0x00036200000e0000 */
[----:B------:R-:W-:Y:S01]  /*2860*/  ISETP.GE.AND P3, PT, R21, 0x21, PT ;  /* 0x000000211500780c */ /* 0x000fe20003f66270 */
[----:B---3--:R-:W-:Y:S01]  /*2870*/  FFMA.FTZ R96, R96, UR11, -R228 ;  /* 0x0000000b60607c23 */ /* 0x008fe200080108e4 */
[----:B------:R-:W-:Y:S02]  /*2880*/  FSEL R125, R125, -INF , !P5 ;  /* 0xff8000007d7d7808 */ /* 0x000fe40006800000 */
[C---:B------:R-:W-:Y:S02]  /*2890*/  ISETP.GE.AND P0, PT, R21.reuse, 0x28, PT ;  /* 0x000000281500780c */ /* 0x040fe40003f06270 */
[----:B------:R-:W-:Y:S02]  /*28a0*/  ISETP.GE.AND P5, PT, R21, 0x61, PT ;  /* 0x000000611500780c */ /* 0x000fe40003fa6270 */
[C---:B------:R-:W-:Y:S01]  /*28b0*/  ISETP.GT.OR P2, PT, R19.reuse, 0x20, !P2 ;  /* 0x000000201300780c */ /* 0x040fe20005744670 */
[----:B-1----:R1:W-:Y:S01]  /*28c0*/  MUFU.EX2 R20, R235 ;  /* 0x000000eb00147308 */ /* 0x0023e20000000800 */
[----:B------:R-:W-:-:S02]  /*28d0*/  ISETP.GT.OR P3, PT, R19, 0x21, !P3 ;  /* 0x000000211300780c */ /* 0x000fc40005f64670 */
[C---:B------:R-:W-:Y:S02]  /*28e0*/  ISETP.GT.OR P0, PT, R19.reuse, 0x28, !P0 ;  /* 0x000000281300780c */ /* 0x040fe40004704670 */
[----:B------:R-:W-:Y:S02]  /*28f0*/  ISETP.GT.OR P5, PT, R19, 0x61, !P5 ;  /* 0x000000611300780c */ /* 0x000fe40006fa4670 */
[----:B------:R-:W-:Y:S01]  /*2900*/  FSEL R104, R104, -INF , !P2 ;  /* 0xff80000068687808 */ /* 0x000fe20005000000 */
[----:B-1----:R-:W3:Y:S01]  /*2910*/  LDL R235, [R1+0x1c] ;  /* 0x00001c0001eb7983 */ /* 0x002ee20000100800 */
[----:B------:R-:W-:Y:S02]  /*2920*/  FSEL R105, R105, -INF , !P3 ;  /* 0xff80000069697808 */ /* 0x000fe40005800000 */
[----:B------:R-:W-:Y:S02]  /*2930*/  FSEL R108, R108, -INF , !P0 ;  /* 0xff8000006c6c7808 */ /* 0x000fe40004000000 */
[----:B------:R-:W-:-:S02]  /*2940*/  FSEL R137, R137, -INF , !P5 ;  /* 0xff80000089897808 */ /* 0x000fc40006800000 */
[C---:B------:R-:W-:Y:S02]  /*2950*/  ISETP.GE.AND P2, PT, R21.reuse, 0x38, PT ;  /* 0x000000381500780c */ /* 0x040fe40003f46270 */
[C---:B------:R-:W-:Y:S02]  /*2960*/  ISETP.GE.AND P3, PT, R21.reuse, 0x39, PT ;  /* 0x000000391500780c */ /* 0x040fe40003f66270 */
[----:B------:R-:W-:Y:S02]  /*2970*/  ISETP.GE.AND P0, PT, R21, 0x40, PT ;  /* 0x000000401500780c */ /* 0x000fe40003f06270 */
[C---:B------:R-:W-:Y:S02]  /*2980*/  ISETP.GE.AND P5, PT, R13.reuse, 0x19, PT ;  /* 0x000000190d00780c */ /* 0x040fe40003fa6270 */
[----:B------:R-:W-:Y:S02]  /*2990*/  ISETP.GE.AND P1, PT, R13, 0x20, PT ;  /* 0x000000200d00780c */ /* 0x000fe40003f26270 */
[----:B------:R-:W-:-:S02]  /*29a0*/  ISETP.GT.OR P2, PT, R19, 0x38, !P2 ;  /* 0x000000381300780c */ /* 0x000fc40005744670 */
[C---:B------:R-:W-:Y:S02]  /*29b0*/  ISETP.GT.OR P3, PT, R19.reuse, 0x39, !P3 ;  /* 0x000000391300780c */ /* 0x040fe40005f64670 */
[----:B------:R-:W-:Y:S02]  /*29c0*/  ISETP.GT.OR P0, PT, R19, 0x40, !P0 ;  /* 0x000000401300780c */ /* 0x000fe40004704670 */
[C---:B------:R-:W-:Y:S02]  /*29d0*/  ISETP.GT.OR P5, PT, R18.reuse, 0x19, !P5 ;  /* 0x000000191200780c */ /* 0x040fe40006fa4670 */
[----:B------:R-:W-:Y:S02]  /*29e0*/  ISETP.GT.OR P1, PT, R18, 0x20, !P1 ;  /* 0x000000201200780c */ /* 0x000fe40004f24670 */
[----:B------:R-:W-:Y:S02]  /*29f0*/  FSEL R116, R116, -INF , !P2 ;  /* 0xff80000074747808 */ /* 0x000fe40005000000 */
[----:B------:R-:W-:-:S02]  /*2a00*/  FSEL R117, R117, -INF , !P3 ;  /* 0xff80000075757808 */ /* 0x000fc40005800000 */
[----:B------:R-:W-:Y:S02]  /*2a10*/  FSEL R120, R120, -INF , !P0 ;  /* 0xff80000078787808 */ /* 0x000fe40004000000 */
[----:B------:R-:W-:Y:S01]  /*2a20*/  FSEL R103, R103, -INF , !P5 ;  /* 0xff80000067677808 */ /* 0x000fe20006800000 */
[----:B------:R-:W-:Y:S02]  /*2a30*/  WARPGROUP.DEPBAR.LE gsb0, 0x0 ;  /* 0x00008000000079c5 */ /* 0x000fe40000010000 */
[----:B------:R-:W-:Y:S01]  /*2a40*/  WARPGROUP.ARRIVE ;  /* 0x00000000000079c5 */ /* 0x000fe20000000000 */
[----:B------:R-:W-:Y:S02]  /*2a50*/  FSEL R106, R106, -INF , !P1 ;  /* 0xff8000006a6a7808 */ /* 0x000fe40004800000 */
[C---:B------:R-:W-:Y:S02]  /*2a60*/  ISETP.GE.AND P2, PT, R21.reuse, 0x50, PT ;  /* 0x000000501500780c */ /* 0x040fe40003f46270 */
[C---:B------:R-:W-:Y:S01]  /*2a70*/  ISETP.GE.AND P3, PT, R21.reuse, 0x51, PT ;  /* 0x000000511500780c */ /* 0x040fe20003f66270 */
[----:B------:R-:W-:Y:S01]  /*2a80*/  HGMMA.64x128x16.F32.BF16 R24, gdesc[UR4], R24, gsb0 ;  /* 0x01e00000041879f0 */ /* 0x000fe20008001818 */
[----:B------:R-:W-:-:S02]  /*2a90*/  ISETP.GE.AND P0, PT, R21, 0x58, PT ;  /* 0x000000581500780c */ /* 0x000fc40003f06270 */
[C---:B------:R-:W-:Y:S02]  /*2aa0*/  ISETP.GE.AND P5, PT, R13.reuse, 0x28, PT ;  /* 0x000000280d00780c */ /* 0x040fe40003fa6270 */
[----:B------:R-:W-:Y:S01]  /*2ab0*/  ISETP.GE.AND P1, PT, R13, 0x29, PT ;  /* 0x000000290d00780c */ /* 0x000fe20003f26270 */
[----:B------:R-:W-:Y:S01]  /*2ac0*/  UIADD3 UR6, UR8, 0x6, URZ ;  /* 0x0000000608067890 */ /* 0x000fe2000fffe03f */
[C---:B------:R-:W-:Y:S01]  /*2ad0*/  ISETP.GT.OR P2, PT, R19.reuse, 0x50, !P2 ;  /* 0x000000501300780c */ /* 0x040fe20005744670 */
[----:B------:R-:W-:Y:S01]  /*2ae0*/  UIADD3 UR4, UR9, 0x6, URZ ;  /* 0x0000000609047890 */ /* 0x000fe2000fffe03f */
[C---:B------:R-:W-:Y:S02]  /*2af0*/  ISETP.GT.OR P3, PT, R19.reuse, 0x51, !P3 ;  /* 0x000000511300780c */ /* 0x040fe40005f64670 */
[----:B------:R-:W-:Y:S02]  /*2b00*/  ISETP.GT.OR P0, PT, R19, 0x58, !P0 ;  /* 0x000000581300780c */ /* 0x000fe40004704670 */
[----:B------:R-:W-:-:S02]  /*2b10*/  ISETP.GT.OR P5, PT, R18, 0x28, !P5 ;  /* 0x000000281200780c */ /* 0x000fc40006fa4670 */
[----:B------:R-:W-:Y:S01]  /*2b20*/  ISETP.GT.OR P1, PT, R18, 0x29, !P1 ;  /* 0x000000291200780c */ /* 0x000fe20004f24670 */
[----:B------:R-:W-:Y:S01]  /*2b30*/  UMOV UR7, 0x40000040 ;  /* 0x4000004000077882 */ /* 0x000fe20000000000 */
[----:B------:R-:W-:Y:S01]  /*2b40*/  FSEL R128, R128, -INF , !P2 ;  /* 0xff80000080807808 */ /* 0x000fe20005000000 */
[----:B------:R-:W-:Y:S01]  /*2b50*/  UMOV UR5, 0x40000040 ;  /* 0x4000004000057882 */ /* 0x000fe20000000000 */
[----:B------:R-:W-:Y:S02]  /*2b60*/  FSEL R129, R129, -INF , !P3 ;  /* 0xff80000081817808 */ /* 0x000fe40005800000 */
[----:B------:R-:W-:Y:S02]  /*2b70*/  FSEL R132, R132, -INF , !P0 ;  /* 0xff80000084847808 */ /* 0x000fe40004000000 */
[----:B------:R-:W-:Y:S02]  /*2b80*/  FSEL R110, R110, -INF , !P5 ;  /* 0xff8000006e6e7808 */ /* 0x000fe40006800000 */
[----:B------:R-:W-:-:S02]  /*2b90*/  FSEL R107, R111, -INF , !P1 ;  /* 0xff8000006f6b7808 */ /* 0x000fc40004800000 */
[C---:B------:R-:W-:Y:S02]  /*2ba0*/  ISETP.GE.AND P2, PT, R21.reuse, 0x68, PT ;  /* 0x000000681500780c */ /* 0x040fe40003f46270 */
[C---:B------:R-:W-:Y:S02]  /*2bb0*/  ISETP.GE.AND P3, PT, R21.reuse, 0x69, PT ;  /* 0x000000691500780c */ /* 0x040fe40003f66270 */
[C---:B------:R-:W-:Y:S02]  /*2bc0*/  ISETP.GE.AND P0, PT, R21.reuse, 0x70, PT ;  /* 0x000000701500780c */ /* 0x040fe40003f06270 */
[C---:B------:R-:W-:Y:S02]  /*2bd0*/  ISETP.GE.AND P5, PT, R21.reuse, 0x71, PT ;  /* 0x000000711500780c */ /* 0x040fe40003fa6270 */
[C---:B------:R-:W-:Y:S02]  /*2be0*/  ISETP.GE.AND P1, PT, R21.reuse, 0x78, PT ;  /* 0x000000781500780c */ /* 0x040fe40003f26270 */
[----:B------:R-:W-:Y:S01]  /*2bf0*/  ISETP.GE.AND P4, PT, R21, 0x79, PT ;  /* 0x000000791500780c */ /* 0x000fe20003f86270 */
[----:B------:R-:W-:Y:S01]  /*2c00*/  FFMA.FTZ R21, R97, UR11, -R98 ;  /* 0x0000000b61157c23 */ /* 0x000fe20008010862 */
[----:B------:R-:W-:Y:S01]  /*2c10*/  FFMA.FTZ R97, R100, UR11, -R228 ;  /* 0x0000000b64617c23 */ /* 0x000fe200080108e4 */
[----:B------:R-:W1:Y:S04]  /*2c20*/  SHFL.IDX PT, R98, R17, R5, 0x1f ;  /* 0x00001f0511627589 */ /* 0x000e6800000e0000 */
[----:B------:R-:W2:Y:S01]  /*2c30*/  SHFL.IDX PT, R99, R17, R221, 0x1f ;  /* 0x00001fdd11637589 */ /* 0x000ea200000e0000 */
[----:B------:R-:W-:-:S03]  /*2c40*/  ISETP.GT.OR P0, PT, R19, 0x70, !P0 ;  /* 0x000000701300780c */ /* 0x000fc60004704670 */
[----:B------:R-:W-:Y:S01]  /*2c50*/  SHFL.IDX PT, R111, R17, R23, 0x1f ;  /* 0x00001f17116f7589 */ /* 0x000fe200000e0000 */
[C---:B------:R-:W-:Y:S01]  /*2c60*/  ISETP.GT.OR P2, PT, R19.reuse, 0x68, !P2 ;  /* 0x000000681300780c */ /* 0x040fe20005744670 */
[----:B------:R-:W-:Y:S02]  /*2c70*/  WARPGROUP.DEPBAR.LE gsb0, 0x0 ;  /* 0x00008000000079c5 */ /* 0x000fe40000010000 */
[----:B------:R-:W-:Y:S01]  /*2c80*/  WARPGROUP.ARRIVE ;  /* 0x00000000000079c5 */ /* 0x000fe20000000000 */
[----:B------:R-:W4:Y:S01]  /*2c90*/  SHFL.IDX PT, R100, R17, R220, 0x1f ;  /* 0x00001fdc11647589 */ /* 0x000f2200000e0000 */
[----:B------:R-:W-:Y:S01]  /*2ca0*/  ISETP.GT.OR P3, PT, R19, 0x69, !P3 ;  /* 0x000000691300780c */ /* 0x000fe20005f64670 */
[----:B------:R-:W-:Y:S01]  /*2cb0*/  FFMA.FTZ R107, R107, UR11, -R230 ;  /* 0x0000000b6b6b7c23 */ /* 0x000fe200080108e6 */
[----:B------:R-:W-:Y:S01]  /*2cc0*/  ISETP.GT.OR P5, PT, R19, 0x71, !P5 ;  /* 0x000000711300780c */ /* 0x000fe20006fa4670 */
[----:B------:R-:W3:Y:S01]  /*2cd0*/  MUFU.EX2 R21, R21 ;  /* 0x0000001500157308 */ /* 0x000ee20000000800 */
[----:B------:R-:W-:Y:S01]  /*2ce0*/  HGMMA.64x128x16.F32.BF16 R24, gdesc[UR4], R24, gsb0 ;  /* 0x01e00000041879f0 */ /* 0x000fe20008001818 */
[----:B------:R-:W-:-:S02]  /*2cf0*/  FSEL R144, R144, -INF , !P0 ;  /* 0xff80000090907808 */ /* 0x000fc40004000000 */
[----:B------:R-:W-:Y:S02]  /*2d00*/  ISETP.GE.AND P0, PT, R13, 0x39, PT ;  /* 0x000000390d00780c */ /* 0x000fe40003f06270 */
[----:B------:R-:W-:Y:S01]  /*2d10*/  FSEL R140, R140, -INF , !P2 ;  /* 0xff8000008c8c7808 */ /* 0x000fe20005000000 */
[----:B-----5:R-:W-:Y:S01]  /*2d20*/  FFMA.FTZ R228, R101, UR11, -R232 ;  /* 0x0000000b65e47c23 */ /* 0x020fe200080108e8 */
[----:B------:R-:W-:Y:S02]  /*2d30*/  ISETP.GE.AND P2, PT, R13, 0x31, PT ;  /* 0x000000310d00780c */ /* 0x000fe40003f46270 */
[----:B------:R-:W-:Y:S01]  /*2d40*/  ISETP.GT.OR P0, PT, R18, 0x39, !P0 ;  /* 0x000000391200780c */ /* 0x000fe20004704670 */
[--C-:B-1----:R-:W-:Y:S01]  /*2d50*/  FFMA.FTZ R231, R104, UR11, -R98.reuse ;  /* 0x0000000b68e77c23 */ /* 0x102fe20008010862 */
[----:B------:R-:W-:Y:S01]  /*2d60*/  FFMA.FTZ R101, R106, UR11, -R98 ;  /* 0x0000000b6a657c23 */ /* 0x000fe20008010862 */
[----:B------:R-:W-:Y:S01]  /*2d70*/  ISETP.GT.OR P2, PT, R18, 0x31, !P2 ;  /* 0x000000311200780c */ /* 0x000fe20005744670 */
[----:B------:R2:W-:Y:S01]  /*2d80*/  MUFU.EX2 R98, R228 ;  /* 0x000000e400627308 */ /* 0x0005e20000000800 */
[----:B------:R-:W-:-:S02]  /*2d90*/  FSEL R119, R119, -INF , !P0 ;  /* 0xff80000077777808 */ /* 0x000fc40004000000 */
[----:B------:R-:W-:Y:S02]  /*2da0*/  ISETP.GE.AND P0, PT, R13, 0x48, PT ;  /* 0x000000480d00780c */ /* 0x000fe40003f06270 */
[----:B------:R-:W-:Y:S01]  /*2db0*/  FSEL R141, R141, -INF , !P3 ;  /* 0xff8000008d8d7808 */ /* 0x000fe20005800000 */
[--C-:B--2---:R-:W-:Y:S01]  /*2dc0*/  FFMA.FTZ R228, R105, UR11, -R99.reuse ;  /* 0x0000000b69e47c23 */ /* 0x104fe20008010863 */
[----:B----4-:R-:W-:Y:S01]  /*2dd0*/  FFMA.FTZ R105, R110, UR11, -R100 ;  /* 0x0000000b6e697c23 */ /* 0x010fe20008010864 */
[----:B------:R-:W-:Y:S02]  /*2de0*/  FSEL R110, R115, -INF , !P2 ;  /* 0xff800000736e7808 */ /* 0x000fe40005000000 */
[C---:B------:R-:W-:Y:S02]  /*2df0*/  ISETP.GE.AND P3, PT, R13.reuse, 0x38, PT ;  /* 0x000000380d00780c */ /* 0x040fe40003f66270 */
[----:B------:R-:W-:Y:S01]  /*2e00*/  ISETP.GE.AND P2, PT, R13, 0x40, PT ;  /* 0x000000400d00780c */ /* 0x000fe20003f46270 */
[----:B------:R-:W-:Y:S01]  /*2e10*/  FFMA.FTZ R232, R103, UR11, -R232 ;  /* 0x0000000b67e87c23 */ /* 0x000fe200080108e8 */
[----:B------:R-:W-:Y:S01]  /*2e20*/  ISETP.GT.OR P0, PT, R18, 0x48, !P0 ;  /* 0x000000481200780c */ /* 0x000fe20004704670 */
[----:B------:R-:W-:Y:S01]  /*2e30*/  FFMA.FTZ R103, R227, UR11, -R99 ;  /* 0x0000000be3677c23 */ /* 0x000fe20008010863 */
[----:B------:R-:W-:Y:S01]  /*2e40*/  FFMA.FTZ R104, R108, UR11, -R100 ;  /* 0x0000000b6c687c23 */ /* 0x000fe20008010864 */
[----:B------:R-:W-:Y:S01]  /*2e50*/  FFMA.FTZ R106, R109, UR11, -R230 ;  /* 0x0000000b6d6a7c23 */ /* 0x000fe200080108e6 */
[--C-:B------:R-:W-:Y:S01]  /*2e60*/  FFMA.FTZ R108, R112, UR11, -R111.reuse ;  /* 0x0000000b706c7c23 */ /* 0x100fe2000801086f */
[----:B------:R-:W-:Y:S01]  /*2e70*/  FFMA.FTZ R109, R102, UR11, -R111 ;  /* 0x0000000b666d7c23 */ /* 0x000fe2000801086f */
[C---:B------:R-:W-:Y:S01]  /*2e80*/  ISETP.GT.OR P3, PT, R18.reuse, 0x38, !P3 ;  /* 0x000000381200780c */ /* 0x040fe20005f64670 */
[----:B------:R-:W1:Y:S01]  /*2e90*/  SHFL.IDX PT, R227, R17, R219, 0x1f ;  /* 0x00001fdb11e37589 */ /* 0x000e6200000e0000 */
[----:B------:R-:W-:-:S02]  /*2ea0*/  ISETP.GT.OR P2, PT, R18, 0x40, !P2 ;  /* 0x000000401200780c */ /* 0x000fc40005744670 */
[----:B------:R-:W-:Y:S02]  /*2eb0*/  FSEL R111, R126, -INF , !P0 ;  /* 0xff8000007e6f7808 */ /* 0x000fe40004000000 */
[C---:B------:R-:W-:Y:S02]  /*2ec0*/  ISETP.GE.AND P0, PT, R13.reuse, 0x51, PT ;  /* 0x000000510d00780c */ /* 0x040fe40003f06270 */
[----:B------:R-:W-:Y:S02]  /*2ed0*/  FSEL R118, R118, -INF , !P3 ;  /* 0xff80000076767808 */ /* 0x000fe40005800000 */
[----:B------:R-:W-:Y:S02]  /*2ee0*/  FSEL R122, R122, -INF , !P2 ;  /* 0xff8000007a7a7808 */ /* 0x000fe40005000000 */
[C---:B------:R-:W-:Y:S02]  /*2ef0*/  ISETP.GE.AND P3, PT, R13.reuse, 0x41, PT ;  /* 0x000000410d00780c */ /* 0x040fe40003f66270 */
[----:B------:R-:W-:-:S02]  /*2f00*/  ISETP.GE.AND P2, PT, R13, 0x49, PT ;  /* 0x000000490d00780c */ /* 0x000fc40003f46270 */
[C---:B------:R-:W-:Y:S02]  /*2f10*/  ISETP.GT.OR P0, PT, R18.reuse, 0x51, !P0 ;  /* 0x000000511200780c */ /* 0x040fe40004704670 */
[C---:B------:R-:W-:Y:S02]  /*2f20*/  ISETP.GT.OR P3, PT, R18.reuse, 0x41, !P3 ;  /* 0x000000411200780c */ /* 0x040fe40005f64670 */
[----:B------:R-:W-:Y:S02]  /*2f30*/  ISETP.GT.OR P2, PT, R18, 0x49, !P2 ;  /* 0x000000491200780c */ /* 0x000fe40005744670 */
[----:B------:R-:W-:Y:S02]  /*2f40*/  FSEL R115, R131, -INF , !P0 ;  /* 0xff80000083737808 */ /* 0x000fe40004000000 */
[----:B------:R-:W-:Y:S02]  /*2f50*/  ISETP.GE.AND P0, PT, R13, 0x60, PT ;  /* 0x000000600d00780c */ /* 0x000fe40003f06270 */
[----:B------:R-:W-:-:S02]  /*2f60*/  FSEL R123, R123, -INF , !P3 ;  /* 0xff8000007b7b7808 */ /* 0x000fc40005800000 */
[----:B------:R-:W-:Y:S02]  /*2f70*/  FSEL R127, R127, -INF , !P2 ;  /* 0xff8000007f7f7808 */ /* 0x000fe40005000000 */
[C---:B------:R-:W-:Y:S02]  /*2f80*/  ISETP.GE.AND P3, PT, R13.reuse, 0x50, PT ;  /* 0x000000500d00780c */ /* 0x040fe40003f66270 */
[----:B------:R-:W-:Y:S02]  /*2f90*/  ISETP.GE.AND P2, PT, R13, 0x58, PT ;  /* 0x000000580d00780c */ /* 0x000fe40003f46270 */
[C---:B------:R-:W-:Y:S02]  /*2fa0*/  ISETP.GT.OR P0, PT, R18.reuse, 0x60, !P0 ;  /* 0x000000601200780c */ /* 0x040fe40004704670 */
[C---:B------:R-:W-:Y:S02]  /*2fb0*/  ISETP.GT.OR P3, PT, R18.reuse, 0x50, !P3 ;  /* 0x000000501200780c */ /* 0x040fe40005f64670 */
[----:B------:R-:W-:-:S02]  /*2fc0*/  ISETP.GT.OR P2, PT, R18, 0x58, !P2 ;  /* 0x000000581200780c */ /* 0x000fc40005744670 */
[----:B------:R-:W-:Y:S02]  /*2fd0*/  FSEL R131, R138, -INF , !P0 ;  /* 0xff8000008a837808 */ /* 0x000fe40004000000 */
[----:B------:R-:W2:Y:S01]  /*2fe0*/  SHFL.IDX PT, R138, R17, R218, 0x1f ;  /* 0x00001fda118a7589 */ /* 0x000ea200000e0000 */
[----:B------:R4:W-:Y:S01]  /*2ff0*/  MUFU.EX2 R102, R228 ;  /* 0x000000e400667308 */ /* 0x0009e20000000800 */
[----:B------:R-:W-:Y:S02]  /*3000*/  FSEL R112, R130, -INF , !P3 ;  /* 0xff80000082707808 */ /* 0x000fe40005800000 */
[----:B------:R-:W-:Y:S01]  /*3010*/  FSEL R134, R134, -INF , !P2 ;  /* 0xff80000086867808 */ /* 0x000fe20005000000 */
[--C-:B-1----:R-:W-:Y:S01]  /*3020*/  FFMA.FTZ R113, R113, UR11, -R227.reuse ;  /* 0x0000000b71717c23 */ /* 0x102fe200080108e3 */
[C---:B------:R-:W-:Y:S01]  /*3030*/  ISETP.GE.AND P3, PT, R13.reuse, 0x59, PT ;  /* 0x000000590d00780c */ /* 0x040fe20003f66270 */
[----:B------:R-:W-:Y:S01]  /*3040*/  FFMA.FTZ R110, R110, UR11, -R227 ;  /* 0x0000000b6e6e7c23 */ /* 0x000fe200080108e3 */
[----:B------:R-:W-:Y:S01]  /*3050*/  ISETP.GE.AND P2, PT, R13, 0x61, PT ;  /* 0x000000610d00780c */ /* 0x000fe20003f46270 */
[----:B----4-:R-:W-:Y:S01]  /*3060*/  SHFL.IDX PT, R228, R17, R114, 0x1f ;  /* 0x00001f7211e47589 */ /* 0x010fe200000e0000 */
[----:B------:R-:W-:-:S03]  /*3070*/  ISETP.GT.OR P3, PT, R18, 0x59, !P3 ;  /* 0x000000591200780c */ /* 0x000fc60005f64670 */
[----:B------:R-:W1:Y:S01]  /*3080*/  SHFL.IDX PT, R227, R12, R5, 0x1f ;  /* 0x00001f050ce37589 */ /* 0x000e6200000e0000 */
[----:B------:R-:W-:Y:S02]  /*3090*/  ISETP.GT.OR P2, PT, R18, 0x61, !P2 ;  /* 0x000000611200780c */ /* 0x000fe40005744670 */
[----:B------:R-:W-:Y:S02]  /*30a0*/  FSEL R135, R135, -INF , !P3 ;  /* 0xff80000087877808 */ /* 0x000fe40005800000 */
[----:B------:R-:W-:Y:S02]  /*30b0*/  FSEL R139, R139, -INF , !P2 ;  /* 0xff8000008b8b7808 */ /* 0x000fe40005000000 */
[C---:B------:R-:W-:Y:S02]  /*30c0*/  ISETP.GE.AND P3, PT, R13.reuse, 0x68, PT ;  /* 0x000000680d00780c */ /* 0x040fe40003f66270 */
[C---:B------:R-:W-:Y:S02]  /*30d0*/  ISETP.GE.AND P0, PT, R13.reuse, 0x69, PT ;  /* 0x000000690d00780c */ /* 0x040fe40003f06270 */
[----:B------:R-:W-:-:S02]  /*30e0*/  ISETP.GE.AND P2, PT, R13, 0x70, PT ;  /* 0x000000700d00780c */ /* 0x000fc40003f46270 */
[C---:B------:R-:W-:Y:S02]  /*30f0*/  ISETP.GT.OR P3, PT, R18.reuse, 0x68, !P3 ;  /* 0x000000681200780c */ /* 0x040fe40005f64670 */
[C---:B------:R-:W-:Y:S02]  /*3100*/  ISETP.GT.OR P0, PT, R18.reuse, 0x69, !P0 ;  /* 0x000000691200780c */ /* 0x040fe40004704670 */
[----:B------:R-:W-:Y:S02]  /*3110*/  ISETP.GT.OR P2, PT, R18, 0x70, !P2 ;  /* 0x000000701200780c */ /* 0x000fe40005744670 */
[----:B------:R-:W-:Y:S02]  /*3120*/  FSEL R126, R142, -INF , !P3 ;  /* 0xff8000008e7e7808 */ /* 0x000fe40005800000 */
[----:B------:R-:W-:Y:S02]  /*3130*/  FSEL R143, R143, -INF , !P0 ;  /* 0xff8000008f8f7808 */ /* 0x000fe40004000000 */
[----:B------:R-:W-:-:S02]  /*3140*/  FSEL R130, R146, -INF , !P2 ;  /* 0xff80000092827808 */ /* 0x000fc40005000000 */
[C---:B------:R-:W-:Y:S02]  /*3150*/  ISETP.GE.AND P3, PT, R13.reuse, 0x71, PT ;  /* 0x000000710d00780c */ /* 0x040fe40003f66270 */
[C---:B------:R-:W-:Y:S02]  /*3160*/  ISETP.GE.AND P0, PT, R13.reuse, 0x78, PT ;  /* 0x000000780d00780c */ /* 0x040fe40003f06270 */
[----:B------:R-:W-:Y:S02]  /*3170*/  ISETP.GE.AND P2, PT, R13, 0x79, PT ;  /* 0x000000790d00780c */ /* 0x000fe40003f46270 */
[C---:B------:R-:W-:Y:S02]  /*3180*/  ISETP.GT.OR P1, PT, R19.reuse, 0x78, !P1 ;  /* 0x000000781300780c */ /* 0x040fe40004f24670 */
[----:B------:R-:W-:Y:S01]  /*3190*/  ISETP.GT.OR P4, PT, R19, 0x79, !P4 ;  /* 0x000000791300780c */ /* 0x000fe20006784670 */
[--C-:B--2---:R-:W-:Y:S01]  /*31a0*/  FFMA.FTZ R19, R116, UR11, -R138.reuse ;  /* 0x0000000b74137c23 */ /* 0x104fe2000801088a */
[----:B------:R-:W-:Y:S01]  /*31b0*/  ISETP.GT.OR P3, PT, R18, 0x71, !P3 ;  /* 0x000000711200780c */ /* 0x000fe20005f64670 */
[----:B------:R-:W-:Y:S01]  /*31c0*/  FFMA.FTZ R138, R118, UR11, -R138 ;  /* 0x0000000b768a7c23 */ /* 0x000fe2000801088a */
[----:B------:R-:W-:-:S02]  /*31d0*/  ISETP.GT.OR P0, PT, R18, 0x78, !P0 ;  /* 0x000000781200780c */ /* 0x000fc40004704670 */
[----:B------:R-:W-:Y:S01]  /*31e0*/  ISETP.GT.OR P2, PT, R18, 0x79, !P2 ;  /* 0x000000791200780c */ /* 0x000fe20005744670 */
[----:B------:R-:W2:Y:S01]  /*31f0*/  SHFL.IDX PT, R142, R12, R221, 0x1f ;  /* 0x00001fdd0c8e7589 */ /* 0x000ea200000e0000 */
[----:B------:R4:W-:Y:S01]  /*3200*/  MUFU.EX2 R18, R110 ;  /* 0x0000006e00127308 */ /* 0x0009e20000000800 */
[--C-:B-1----:R-:W-:Y:S02]  /*3210*/  FFMA.FTZ R120, R120, UR11, -R227.reuse ;  /* 0x0000000b78787c23 */ /* 0x102fe400080108e3 */
[----:B------:R-:W1:Y:S01]  /*3220*/  SHFL.IDX PT, R146, R12, R23, 0x1f ;  /* 0x00001f170c927589 */ /* 0x000e6200000e0000 */
[--C-:B----4-:R-:W-:Y:S01]  /*3230*/  FFMA.FTZ R110, R117, UR11, -R228.reuse ;  /* 0x0000000b756e7c23 */ /* 0x110fe200080108e4 */
[----:B------:R-:W-:Y:S01]  /*3240*/  FFMA.FTZ R228, R119, UR11, -R228 ;  /* 0x0000000b77e47c23 */ /* 0x000fe200080108e4 */
[----:B------:R-:W-:Y:S02]  /*3250*/  FFMA.FTZ R119, R122, UR11, -R227 ;  /* 0x0000000b7a777c23 */ /* 0x000fe400080108e3 */
[----:B------:R4:W-:Y:S01]  /*3260*/  MUFU.EX2 R17, R138 ;  /* 0x0000008a00117308 */ /* 0x0009e20000000800 */
[----:B------:R-:W5:Y:S04]  /*3270*/  SHFL.IDX PT, R227, R12, R218, 0x1f ;  /* 0x00001fda0ce37589 */ /* 0x000f6800000e0000 */
[----:B----4-:R-:W4:Y:S04]  /*3280*/  SHFL.IDX PT, R138, R12, R114, 0x1f ;  /* 0x00001f720c8a7589 */ /* 0x010f2800000e0000 */
[----:B------:R-:W4:Y:S04]  /*3290*/  SHFL.IDX PT, R116, R12, R220, 0x1f ;  /* 0x00001fdc0c747589 */ /* 0x000f2800000e0000 */
[----:B------:R-:W4:Y:S01]  /*32a0*/  SHFL.IDX PT, R118, R12, R22, 0x1f ;  /* 0x00001f160c767589 */ /* 0x000f2200000e0000 */
[----:B------:R1:W-:Y:S01]  /*32b0*/  MUFU.EX2 R13, R113 ;  /* 0x00000071000d7308 */ /* 0x0003e20000000800 */
[----:B--2---:R-:W-:-:S02]  /*32c0*/  FFMA.FTZ R217, R217, UR11, -R142 ;  /* 0x0000000bd9d97c23 */ /* 0x004fc4000801088e */
[----:B-1----:R-:W1:Y:S01]  /*32d0*/  SHFL.IDX PT, R113, R12, R219, 0x1f ;  /* 0x00001fdb0c717589 */ /* 0x002e6200000e0000 */
[----:B------:R-:W-:Y:S01]  /*32e0*/  FFMA.FTZ R142, R123, UR11, -R142 ;  /* 0x0000000b7b8e7c23 */ /* 0x000fe2000801088e */
[--C-:B------:R-:W-:Y:S01]  /*32f0*/  FFMA.FTZ R123, R128, UR11, -R146.reuse ;  /* 0x0000000b807b7c23 */ /* 0x100fe20008010892 */
[----:B------:R-:W-:Y:S01]  /*3300*/  FFMA.FTZ R122, R112, UR11, -R146 ;  /* 0x0000000b707a7c23 */ /* 0x000fe20008010892 */
[----:B-----5:R-:W-:Y:S01]  /*3310*/  FFMA.FTZ R146, R132, UR11, -R227 ;  /* 0x0000000b84927c23 */ /* 0x020fe200080108e3 */
[----:B------:R-:W-:Y:S02]  /*3320*/  WARPGROUP.DEPBAR.LE gsb0, 0x0 ;  /* 0x00008000000079c5 */ /* 0x000fe40000010000 */
[--C-:B----4-:R-:W-:Y:S01]  /*3330*/  FFMA.FTZ R133, R133, UR11, -R138.reuse ;  /* 0x0000000b85857c23 */ /* 0x110fe2000801088a */
[----:B------:R-:W-:Y:S02]  /*3340*/  FFMA.FTZ R132, R135, UR11, -R138 ;  /* 0x0000000b87847c23 */ /* 0x000fe4000801088a */
[----:B------:R-:W-:Y:S01]  /*3350*/  LDS R138, [R10+0x400] ;  /* 0x000400000a8a7984 */ /* 0x000fe20000000800 */
[--C-:B------:R-:W-:Y:S01]  /*3360*/  FFMA.FTZ R124, R124, UR11, -R116.reuse ;  /* 0x0000000b7c7c7c23 */ /* 0x100fe20008010874 */
[----:B------:R-:W-:Y:S01]  /*3370*/  FFMA.FTZ R117, R111, UR11, -R116 ;  /* 0x0000000b6f757c23 */ /* 0x000fe20008010874 */
[----:B------:R-:W-:Y:S01]  /*3380*/  FFMA.FTZ R116, R125, UR11, -R118 ;  /* 0x0000000b7d747c23 */ /* 0x000fe20008010876 */
[----:B------:R-:W2:Y:S01]  /*3390*/  SHFL.IDX PT, R128, R16, R22, 0x1f ;  /* 0x00001f1610807589 */ /* 0x000ea200000e0000 */
[----:B------:R1:W-:Y:S03]  /*33a0*/  MUFU.EX2 R111, R120 ;  /* 0x00000078006f7308 */ /* 0x0003e60000000800 */
[----:B------:R-:W4:Y:S01]  /*33b0*/  SHFL.IDX PT, R125, R16, R23, 0x1f ;  /* 0x00001f17107d7589 */ /* 0x000f2200000e0000 */
[----:B-1----:R-:W-:-:S04]  /*33c0*/  FFMA.FTZ R120, R115, UR11, -R113 ;  /* 0x0000000b73787c23 */ /* 0x002fc80008010871 */
[----:B------:R1:W-:Y:S08]  /*33d0*/  MUFU.EX2 R112, R119 ;  /* 0x0000007700707308 */ /* 0x0003f00000000800 */
[----:B------:R5:W3:Y:S01]  /*33e0*/  MUFU.EX2 R115, R124 ;  /* 0x0000007c00737308 */ /* 0x000ae20000000800 */
[----:B-1----:R-:W-:Y:S02]  /*33f0*/  FFMA.FTZ R119, R129, UR11, -R113 ;  /* 0x0000000b81777c23 */ /* 0x002fe40008010871 */
[----:B------:R-:W1:Y:S04]  /*3400*/  SHFL.IDX PT, R129, R16, R221, 0x1f ;  /* 0x00001fdd10817589 */ /* 0x000e6800000e0000 */
[----:B-----5:R-:W5:Y:S01]  /*3410*/  SHFL.IDX PT, R124, R16, R218, 0x1f ;  /* 0x00001fda107c7589 */ /* 0x020f6200000e0000 */
[--C-:B--2---:R-:W-:Y:S01]  /*3420*/  FFMA.FTZ R141, R141, UR11, -R128.reuse ;  /* 0x0000000b8d8d7c23 */ /* 0x104fe20008010880 */
[--C-:B----4-:R-:W-:Y:S01]  /*3430*/  FFMA.FTZ R144, R144, UR11, -R125.reuse ;  /* 0x0000000b90907c23 */ /* 0x110fe2000801087d */
[----:B------:R-:W-:Y:S01]  /*3440*/  FFMA.FTZ R130, R130, UR11, -R125 ;  /* 0x0000000b82827c23 */ /* 0x000fe2000801087d */
[----:B------:R-:W-:Y:S01]  /*3450*/  FFMA.FTZ R128, R143, UR11, -R128 ;  /* 0x0000000b8f807c23 */ /* 0x000fe20008010880 */
[----:B------:R-:W-:Y:S01]  /*3460*/  FSEL R125, R148, -INF , !P1 ;  /* 0xff800000947d7808 */ /* 0x000fe20004800000 */
[----:B------:R2:W-:Y:S01]  /*3470*/  MUFU.EX2 R10, R142 ;  /* 0x0000008e000a7308 */ /* 0x0005e20000000800 */
[----:B------:R-:W-:Y:S01]  /*3480*/  FSEL R143, R150, -INF , !P0 ;  /* 0xff800000968f7808 */ /* 0x000fe20004000000 */
[----:B------:R-:W-:-:S02]  /*3490*/  FFMA.FTZ R118, R127, UR11, -R118 ;  /* 0x0000000b7f767c23 */ /* 0x000fc40008010876 */
[----:B------:R-:W4:Y:S04]  /*34a0*/  SHFL.IDX PT, R127, R16, R5, 0x1f ;  /* 0x00001f05107f7589 */ /* 0x000f2800000e0000 */
[----:B--2---:R-:W2:Y:S01]  /*34b0*/  SHFL.IDX PT, R142, R16, R114, 0x1f ;  /* 0x00001f72108e7589 */ /* 0x004ea200000e0000 */
[----:B------:R3:W-:Y:S01]  /*34c0*/  MUFU.EX2 R12, R228 ;  /* 0x000000e4000c7308 */ /* 0x0007e20000000800 */
[--C-:B-1----:R-:W-:Y:S01]  /*34d0*/  FFMA.FTZ R137, R137, UR11, -R129.reuse ;  /* 0x0000000b89897c23 */ /* 0x102fe20008010881 */
[----:B------:R-:W-:Y:S01]  /*34e0*/  FFMA.FTZ R129, R139, UR11, -R129 ;  /* 0x0000000b8b817c23 */ /* 0x000fe20008010881 */
[----:B------:R-:W-:Y:S01]  /*34f0*/  SHFL.IDX PT, R148, R138, R220, 0x1f ;  /* 0x00001fdc8a947589 */ /* 0x000fe200000e0000 */
[--C-:B-----5:R-:W-:Y:S01]  /*3500*/  FFMA.FTZ R125, R125, UR11, -R124.reuse ;  /* 0x0000000b7d7d7c23 */ /* 0x120fe2000801087c */
[----:B---3--:R-:W-:Y:S01]  /*3510*/  FSEL R228, R145, -INF , !P5 ;  /* 0xff80000091e47808 */ /* 0x008fe20006800000 */
[----:B------:R-:W-:-:S02]  /*3520*/  FFMA.FTZ R124, R143, UR11, -R124 ;  /* 0x0000000b8f7c7c23 */ /* 0x000fc4000801087c */
[----:B------:R1:W-:Y:S01]  /*3530*/  MUFU.EX2 R113, R217 ;  /* 0x000000d900717308 */ /* 0x0003e20000000800 */
[----:B------:R-:W3:Y:S04]  /*3540*/  SHFL.IDX PT, R145, R138, R5, 0x1f ;  /* 0x00001f058a917589 */ /* 0x000ee800000e0000 */
[----:B------:R-:W5:Y:S01]  /*3550*/  SHFL.IDX PT, R143, R138, R221, 0x1f ;  /* 0x00001fdd8a8f7589 */ /* 0x000f6200000e0000 */
[----:B-1----:R-:W-:-:S03]  /*3560*/  FSEL R217, R151, -INF , !P2 ;  /* 0xff80000097d97808 */ /* 0x002fc60005000000 */
[----:B------:R1:W-:Y:S04]  /*3570*/  LDS R139, [R15+0x400] ;  /* 0x000400000f8b7984 */ /* 0x0003e80000000800 */
[----:B------:R-:W5:Y:S01]  /*3580*/  SHFL.IDX PT, R151, R138, R22, 0x1f ;  /* 0x00001f168a977589 */ /* 0x000f6200000e0000 */
[----:B------:R-:W-:Y:S02]  /*3590*/  FSEL R149, R149, -INF , !P4 ;  /* 0xff80000095957808 */ /* 0x000fe40006000000 */
[----:B------:R-:W-:Y:S01]  /*35a0*/  FSEL R230, R147, -INF , !P3 ;  /* 0xff80000093e67808 */ /* 0x000fe20005800000 */
[----:B-1----:R2:W-:Y:S01]  /*35b0*/  MUFU.EX2 R15, R123 ;  /* 0x0000007b000f7308 */ /* 0x0025e20000000800 */
[----:B------:R-:W1:Y:S01]  /*35c0*/  SHFL.IDX PT, R147, R138, R23, 0x1f ;  /* 0x00001f178a937589 */ /* 0x000e6200000e0000 */
[--C-:B----4-:R-:W-:Y:S01]  /*35d0*/  FFMA.FTZ R136, R136, UR11, -R127.reuse ;  /* 0x0000000b88887c23 */ /* 0x110fe2000801087f */
[----:B------:R-:W-:-:S02]  /*35e0*/  FFMA.FTZ R131, R131, UR11, -R127 ;  /* 0x0000000b83837c23 */ /* 0x000fc4000801087f */
[----:B------:R-:W4:Y:S01]  /*35f0*/  SHFL.IDX PT, R150, R138, R219, 0x1f ;  /* 0x00001fdb8a967589 */ /* 0x000f2200000e0000 */
[----:B------:R-:W-:Y:S01]  /*3600*/  FFMA.FTZ R134, R134, UR11, -R227 ;  /* 0x0000000b86867c23 */ /* 0x000fe200080108e3 */
[----:B--2---:R-:W-:Y:S02]  /*3610*/  FFMA.FTZ R123, R149, UR11, -R142 ;  /* 0x0000000b957b7c23 */ /* 0x004fe4000801088e */
[----:B------:R-:W-:Y:S04]  /*3620*/  SHFL.IDX PT, R135, R16, R220, 0x1f ;  /* 0x00001fdc10877589 */ /* 0x000fe800000e0000 */
[----:B------:R-:W2:Y:S01]  /*3630*/  SHFL.IDX PT, R149, R138, R218, 0x1f ;  /* 0x00001fda8a957589 */ /* 0x000ea200000e0000 */
[----:B---3--:R-:W-:-:S03]  /*3640*/  FADD.FTZ R24, R24, -R145 ;  /* 0x8000009118187221 */ /* 0x008fc60000010000 */
[----:B------:R3:W-:Y:S01]  /*3650*/  SHFL.IDX PT, R127, R16, R219, 0x1f ;  /* 0x00001fdb107f7589 */ /* 0x0007e200000e0000 */
[----:B------:R-:W-:Y:S01]  /*3660*/  FADD.FTZ R26, R26, -R145 ;  /* 0x800000911a1a7221 */ /* 0x000fe20000010000 */
[----:B------:R-:W-:Y:S01]  /*3670*/  FADD.FTZ R145, R28, -R148 ;  /* 0x800000941c917221 */ /* 0x000fe20000010000 */
[----:B---3--:R3:W-:Y:S02]  /*3680*/  MUFU.EX2 R16, R122 ;  /* 0x0000007a00107308 */ /* 0x0087e40000000800 */
[----:B---3--:R-:W-:Y:S01]  /*3690*/  FFMA.FTZ R122, R217, UR11, -R142 ;  /* 0x0000000bd97a7c23 */ /* 0x008fe2000801088e */
[----:B-----5:R-:W-:Y:S01]  /*36a0*/  FADD.FTZ R142, R25, -R143 ;  /* 0x8000008f198e7221 */ /* 0x020fe20000010000 */
[----:B------:R-:W-:Y:S01]  /*36b0*/  FADD.FTZ R25, R30, -R148 ;  /* 0x800000941e197221 */ /* 0x000fe20000010000 */
[----:B------:R-:W-:-:S03]  /*36c0*/  FADD.FTZ R148, R29, -R151 ;  /* 0x800000971d947221 */ /* 0x000fc60000010000 */
[----:B------:R3:W-:Y:S02]  /*36d0*/  MUFU.EX2 R29, R134 ;  /* 0x00000086001d7308 */ /* 0x0007e40000000800 */
[----:B---3--:R3:W-:Y:S01]  /*36e0*/  LDS R134, [R14+0x400] ;  /* 0x000400000e867984 */ /* 0x0087e20000000800 */
[----:B------:R-:W-:-:S05]  /*36f0*/  FADD.FTZ R143, R27, -R143 ;  /* 0x8000008f1b8f7221 */ /* 0x000fca0000010000 */
[----:B------:R5:W-:Y:S01]  /*3700*/  MUFU.EX2 R28, R146 ;  /* 0x00000092001c7308 */ /* 0x000be20000000800 */
[----:B------:R-:W-:Y:S01]  /*3710*/  FADD.FTZ R27, R31, -R151 ;  /* 0x800000971f1b7221 */ /* 0x000fe20000010000 */
[----:B-1----:R-:W-:-:S06]  /*3720*/  FADD.FTZ R34, R34, -R147 ;  /* 0x8000009322227221 */ /* 0x002fcc0000010000 */
[----:B---3--:R1:W-:Y:S01]  /*3730*/  MUFU.EX2 R14, R133 ;  /* 0x00000085000e7308 */ /* 0x0083e20000000800 */
[----:B-----5:R-:W-:Y:S01]  /*3740*/  FADD.FTZ R146, R32, -R147 ;  /* 0x8000009320927221 */ /* 0x020fe20000010000 */
[--C-:B----4-:R-:W-:Y:S01]  /*3750*/  FADD.FTZ R147, R33, -R150.reuse ;  /* 0x8000009621937221 */ /* 0x110fe20000010000 */
[----:B------:R-:W3:Y:S04]  /*3760*/  SHFL.IDX PT, R31, R139, R221, 0x1f ;  /* 0x00001fdd8b1f7589 */ /* 0x000ee800000e0000 */
[----:B-1----:R-:W-:Y:S01]  /*3770*/  LDS R133, [R11+0x400] ;  /* 0x000400000b857984 */ /* 0x002fe20000000800 */
[----:B------:R-:W-:Y:S01]  /*3780*/  FADD.FTZ R35, R35, -R150 ;  /* 0x8000009623237221 */ /* 0x000fe20000010000 */
[--C-:B--2---:R-:W-:Y:S01]  /*3790*/  FADD.FTZ R36, R36, -R149.reuse ;  /* 0x8000009524247221 */ /* 0x104fe20000010000 */
[----:B------:R-:W-:Y:S01]  /*37a0*/  FADD.FTZ R38, R38, -R149 ;  /* 0x8000009526267221 */ /* 0x000fe20000010000 */
[----:B------:R-:W1:Y:S04]  /*37b0*/  SHFL.IDX PT, R33, R139, R218, 0x1f ;  /* 0x00001fda8b217589 */ /* 0x000e6800000e0000 */
[----:B------:R-:W2:Y:S04]  /*37c0*/  SHFL.IDX PT, R30, R138, R114, 0x1f ;  /* 0x00001f728a1e7589 */ /* 0x000ea800000e0000 */
[----:B------:R-:W4:Y:S04]  /*37d0*/  SHFL.IDX PT, R150, R139, R220, 0x1f ;  /* 0x00001fdc8b967589 */ /* 0x000f2800000e0000 */
[----:B------:R-:W5:Y:S04]  /*37e0*/  SHFL.IDX PT, R149, R139, R22, 0x1f ;  /* 0x00001f168b957589 */ /* 0x000f6800000e0000 */
[----:B------:R-:W5:Y:S04]  /*37f0*/  SHFL.IDX PT, R138, R139, R23, 0x1f ;  /* 0x00001f178b8a7589 */ /* 0x000f6800000e0000 */
[----:B------:R-:W5:Y:S01]  /*3800*/  SHFL.IDX PT, R32, R139, R219, 0x1f ;  /* 0x00001fdb8b207589 */ /* 0x000f6200000e0000 */
[--C-:B---3--:R-:W-:Y:S01]  /*3810*/  FADD.FTZ R41, R41, -R31.reuse ;  /* 0x8000001f29297221 */ /* 0x108fe20000010000 */
[----:B------:R-:W-:-:S02]  /*3820*/  FADD.FTZ R43, R43, -R31 ;  /* 0x8000001f2b2b7221 */ /* 0x000fc40000010000 */
[----:B------:R3:W-:Y:S01]  /*3830*/  MUFU.EX2 R31, R131 ;  /* 0x00000083001f7308 */ /* 0x0007e20000000800 */
[--C-:B-1----:R-:W-:Y:S01]  /*3840*/  FADD.FTZ R52, R52, -R33.reuse ;  /* 0x8000002134347221 */ /* 0x102fe20000010000 */
[----:B------:R-:W-:Y:S01]  /*3850*/  FADD.FTZ R54, R54, -R33 ;  /* 0x8000002136367221 */ /* 0x000fe20000010000 */
[----:B------:R-:W-:Y:S01]  /*3860*/  SHFL.IDX PT, R151, R139, R5, 0x1f ;  /* 0x00001f058b977589 */ /* 0x000fe200000e0000 */
[--C-:B--2---:R-:W-:Y:S01]  /*3870*/  FADD.FTZ R37, R37, -R30.reuse ;  /* 0x8000001e25257221 */ /* 0x104fe20000010000 */
[----:B------:R-:W-:Y:S01]  /*3880*/  FADD.FTZ R39, R39, -R30 ;  /* 0x8000001e27277221 */ /* 0x000fe20000010000 */
[--C-:B----4-:R-:W-:Y:S01]  /*3890*/  FADD.FTZ R44, R44, -R150.reuse ;  /* 0x800000962c2c7221 */ /* 0x110fe20000010000 */
[----:B------:R-:W-:Y:S01]  /*38a0*/  FADD.FTZ R46, R46, -R150 ;  /* 0x800000962e2e7221 */ /* 0x000fe20000010000 */
[----:B------:R1:W-:Y:S01]  /*38b0*/  MUFU.EX2 R33, R129 ;  /* 0x0000008100217308 */ /* 0x0003e20000000800 */
[----:B---3--:R-:W2:Y:S01]  /*38c0*/  SHFL.IDX PT, R131, R134, R219, 0x1f ;  /* 0x00001fdb86837589 */ /* 0x008ea200000e0000 */
[--C-:B-----5:R-:W-:Y:S01]  /*38d0*/  FADD.FTZ R45, R45, -R149.reuse ;  /* 0x800000952d2d7221 */ /* 0x120fe20000010000 */
[----:B------:R-:W-:-:S02]  /*38e0*/  FADD.FTZ R47, R47, -R149 ;  /* 0x800000952f2f7221 */ /* 0x000fc40000010000 */
[----:B------:R-:W-:Y:S01]  /*38f0*/  SHFL.IDX PT, R150, R139, R114, 0x1f ;  /* 0x00001f728b967589 */ /* 0x000fe200000e0000 */
[--C-:B------:R-:W-:Y:S01]  /*3900*/  FADD.FTZ R48, R48, -R138.reuse ;  /* 0x8000008a30307221 */ /* 0x100fe20000010000 */
[----:B------:R-:W-:Y:S01]  /*3910*/  FADD.FTZ R50, R50, -R138 ;  /* 0x8000008a32327221 */ /* 0x000fe20000010000 */
[----:B------:R-:W-:Y:S01]  /*3920*/  MUFU.EX2 R11, R132 ;  /* 0x00000084000b7308 */ /* 0x000fe20000000800 */
[----:B-1----:R-:W1:Y:S04]  /*3930*/  SHFL.IDX PT, R129, R134, R218, 0x1f ;  /* 0x00001fda86817589 */ /* 0x002e6800000e0000 */
[----:B------:R-:W-:Y:S03]  /*3940*/  SHFL.IDX PT, R139, R134, R5, 0x1f ;  /* 0x00001f05868b7589 */ /* 0x000fe600000e0000 */
[----:B------:R3:W-:Y:S01]  /*3950*/  MUFU.EX2 R30, R136 ;  /* 0x00000088001e7308 */ /* 0x0007e20000000800 */
[----:B------:R-:W-:Y:S04]  /*3960*/  SHFL.IDX PT, R149, R134, R221, 0x1f ;  /* 0x00001fdd86957589 */ /* 0x000fe800000e0000 */
[----:B------:R-:W-:Y:S04]  /*3970*/  SHFL.IDX PT, R138, R134, R220, 0x1f ;  /* 0x00001fdc868a7589 */ /* 0x000fe800000e0000 */
[----:B---3--:R-:W-:Y:S04]  /*3980*/  SHFL.IDX PT, R136, R134, R22, 0x1f ;  /* 0x00001f1686887589 */ /* 0x008fe800000e0000 */
[----:B------:R-:W-:Y:S04]  /*3990*/  SHFL.IDX PT, R132, R134, R23, 0x1f ;  /* 0x00001f1786847589 */ /* 0x000fe800000e0000 */
[----:B------:R-:W3:Y:S01]  /*39a0*/  SHFL.IDX PT, R134, R134, R114, 0x1f ;  /* 0x00001f7286867589 */ /* 0x000ee200000e0000 */
[--C-:B------:R-:W-:Y:S01]  /*39b0*/  FADD.FTZ R49, R49, -R32.reuse ;  /* 0x8000002031317221 */ /* 0x100fe20000010000 */
[----:B------:R-:W-:-:S02]  /*39c0*/  FADD.FTZ R51, R51, -R32 ;  /* 0x8000002033337221 */ /* 0x000fc40000010000 */
[----:B------:R4:W-:Y:S01]  /*39d0*/  MUFU.EX2 R32, R137 ;  /* 0x0000008900207308 */ /* 0x0009e20000000800 */
[----:B------:R-:W5:Y:S04]  /*39e0*/  SHFL.IDX PT, R218, R133, R218, 0x1f ;  /* 0x00001fda85da7589 */ /* 0x000f6800000e0000 */
[----:B------:R-:W-:Y:S04]  /*39f0*/  SHFL.IDX PT, R23, R133, R23, 0x1f ;  /* 0x00001f1785177589 */ /* 0x000fe800000e0000 */
[----:B----4-:R-:W4:Y:S04]  /*3a00*/  SHFL.IDX PT, R137, R133, R22, 0x1f ;  /* 0x00001f1685897589 */ /* 0x010f2800000e0000 */
[----:B------:R-:W4:Y:S04]  /*3a10*/  SHFL.IDX PT, R114, R133, R114, 0x1f ;  /* 0x00001f7285727589 */ /* 0x000f2800000e0000 */
[----:B------:R-:W-:Y:S04]  /*3a20*/  SHFL.IDX PT, R221, R133, R221, 0x1f ;  /* 0x00001fdd85dd7589 */ /* 0x000fe800000e0000 */
[----:B------:R-:W-:Y:S04]  /*3a30*/  SHFL.IDX PT, R220, R133, R220, 0x1f ;  /* 0x00001fdc85dc7589 */ /* 0x000fe800000e0000 */
[----:B------:R-:W-:Y:S04]  /*3a40*/  SHFL.IDX PT, R219, R133, R219, 0x1f ;  /* 0x00001fdb85db7589 */ /* 0x000fe800000e0000 */
[----:B------:R-:W4:Y:S01]  /*3a50*/  SHFL.IDX PT, R133, R133, R5, 0x1f ;  /* 0x00001f0585857589 */ /* 0x000f2200000e0000 */
[----:B------:R-:W4:Y:S01]  /*3a60*/  MUFU.EX2 R116, R116 ;  /* 0x0000007400747308 */ /* 0x000f220000000800 */
[--C-:B--2---:R-:W-:Y:S01]  /*3a70*/  FADD.FTZ R65, R65, -R131.reuse ;  /* 0x8000008341417221 */ /* 0x104fe20000010000 */
[----:B------:R-:W-:Y:S01]  /*3a80*/  FADD.FTZ R67, R67, -R131 ;  /* 0x8000008343437221 */ /* 0x000fe20000010000 */
[--C-:B-1----:R-:W-:Y:S01]  /*3a90*/  FADD.FTZ R131, R68, -R129.reuse ;  /* 0x8000008144837221 */ /* 0x102fe20000010000 */
[----:B------:R-:W-:-:S04]  /*3aa0*/  FADD.FTZ R129, R70, -R129 ;  /* 0x8000008146817221 */ /* 0x000fc80000010000 */
[----:B------:R-:W1:Y:S01]  /*3ab0*/  MUFU.EX2 R119, R119 ;  /* 0x0000007700777308 */ /* 0x000e620000000800 */
[----:B---3--:R-:W-:Y:S01]  /*3ac0*/  FADD.FTZ R70, R69, -R134 ;  /* 0x8000008645467221 */ /* 0x008fe20000010000 */
[----:B------:R-:W-:Y:S01]  /*3ad0*/  FFMA.FTZ R140, R140, UR11, -R135 ;  /* 0x0000000b8c8c7c23 */ /* 0x000fe20008010887 */
[----:B------:R-:W-:Y:S01]  /*3ae0*/  FMUL.FTZ R24, R216, R24 ;  /* 0x00000018d8187220 */ /* 0x000fe20000410000 */
[----:B------:R-:W-:Y:S01]  /*3af0*/  FMUL.FTZ R69, R121, R142 ;  /* 0x0000008e79457220 */ /* 0x000fe20000410000 */
[--C-:B------:R-:W-:Y:S01]  /*3b00*/  FADD.FTZ R53, R53, -R150.reuse ;  /* 0x8000009635357221 */ /* 0x100fe20000010000 */
[----:B------:R-:W-:Y:S02]  /*3b10*/  FADD.FTZ R55, R55, -R150 ;  /* 0x8000009637377221 */ /* 0x000fe40000010000 */
[----:B------:R-:W2:Y:S01]  /*3b20*/  MUFU.EX2 R120, R120 ;  /* 0x0000007800787308 */ /* 0x000ea20000000800 */
[--C-:B------:R-:W-:Y:S01]  /*3b30*/  FADD.FTZ R56, R56, -R139.reuse ;  /* 0x8000008b38387221 */ /* 0x100fe20000010000 */
[----:B------:R-:W-:Y:S01]  /*3b40*/  FADD.FTZ R58, R58, -R139 ;  /* 0x8000008b3a3a7221 */ /* 0x000fe20000010000 */
[----:B-----5:R-:W-:Y:S01]  /*3b50*/  FADD.FTZ R150, R84, -R218 ;  /* 0x800000da54967221 */ /* 0x020fe20000010000 */
[----:B------:R-:W-:Y:S01]  /*3b60*/  FFMA.FTZ R126, R126, UR11, -R135 ;  /* 0x0000000b7e7e7c23 */ /* 0x000fe20008010887 */
[----:B----4-:R-:W-:Y:S01]  /*3b70*/  FADD.FTZ R139, R77, -R137 ;  /* 0x800000894d8b7221 */ /* 0x010fe20000010000 */
[----:B------:R-:W-:-:S02]  /*3b80*/  F2FP.BF16.F32.PACK_AB R84, R69, R24 ;  /* 0x000000184554723e */ /* 0x000fc400000010ff */
[----:B------:R3:W-:Y:S01]  /*3b90*/  MUFU.EX2 R22, R140 ;  /* 0x0000008c00167308 */ /* 0x0007e20000000800 */
[--C-:B------:R-:W-:Y:S01]  /*3ba0*/  FFMA.FTZ R135, R228, UR11, -R127.reuse ;  /* 0x0000000be4877c23 */ /* 0x100fe2000801087f */
[----:B------:R-:W-:Y:S01]  /*3bb0*/  FMUL.FTZ R25, R91, R25 ;  /* 0x000000195b197220 */ /* 0x000fe20000410000 */
[----:B------:R-:W-:Y:S01]  /*3bc0*/  FMUL.FTZ R24, R93, R27 ;  /* 0x0000001b5d187220 */ /* 0x000fe20000410000 */
[----:B------:R-:W-:Y:S01]  /*3bd0*/  FFMA.FTZ R127, R230, UR11, -R127 ;  /* 0x0000000be67f7c23 */ /* 0x000fe2000801087f */
[----:B------:R-:W-:Y:S01]  /*3be0*/  FMUL.FTZ R147, R21, R147 ;  /* 0x0000009315937220 */ /* 0x000fe20000410000 */
[----:B------:R-:W-:Y:S02]  /*3bf0*/  FADD.FTZ R40, R40, -R151 ;  /* 0x8000009728287221 */ /* 0x000fe40000010000 */
[----:B------:R-:W4:Y:S01]  /*3c00*/  MUFU.EX2 R117, R117 ;  /* 0x0000007500757308 */ /* 0x000f220000000800 */
[----:B---3--:R-:W-:Y:S01]  /*3c10*/  FADD.FTZ R140, R79, -R137 ;  /* 0x800000894f8c7221 */ /* 0x008fe20000010000 */
[----:B------:R-:W-:Y:S01]  /*3c20*/  FADD.FTZ R137, R80, -R23 ;  /* 0x8000001750897221 */ /* 0x000fe20000010000 */
[----:B------:R-:W-:Y:S01]  /*3c30*/  FMUL.FTZ R80, R94, R146 ;  /* 0x000000925e507220 */ /* 0x000fe20000410000 */
[----:B------:R-:W-:Y:S01]  /*3c40*/  FADD.FTZ R42, R42, -R151 ;  /* 0x800000972a2a7221 */ /* 0x000fe20000010000 */
[----:B------:R-:W-:Y:S01]  /*3c50*/  FADD.FTZ R60, R60, -R138 ;  /* 0x8000008a3c3c7221 */ /* 0x000fe20000010000 */
[----:B------:R-:W-:-:S02]  /*3c60*/  FADD.FTZ R61, R61, -R136 ;  /* 0x800000883d3d7221 */ /* 0x000fc40000010000 */
[----:B------:R-:W3:Y:S01]  /*3c70*/  MUFU.EX2 R118, R118 ;  /* 0x0000007600767308 */ /* 0x000ee20000000800 */
[----:B------:R-:W-:Y:S01]  /*3c80*/  FADD.FTZ R64, R64, -R132 ;  /* 0x8000008440407221 */ /* 0x000fe20000010000 */
[--C-:B------:R-:W-:Y:S01]  /*3c90*/  FADD.FTZ R151, R85, -R114.reuse ;  /* 0x8000007255977221 */ /* 0x100fe20000010000 */
[----:B------:R-:W-:Y:S01]  /*3ca0*/  FADD.FTZ R114, R87, -R114 ;  /* 0x8000007257727221 */ /* 0x000fe20000010000 */
[----:B------:R-:W-:-:S04]  /*3cb0*/  F2FP.BF16.F32.PACK_AB R87, R24, R25 ;  /* 0x000000191857723e */ /* 0x000fc800000010ff */
[----:B------:R-:W5:Y:S01]  /*3cc0*/  MUFU.EX2 R97, R97 ;  /* 0x0000006100617308 */ /* 0x000f620000000800 */
[----:B------:R-:W-:Y:S01]  /*3cd0*/  F2FP.BF16.F32.PACK_AB R80, R147, R80 ;  /* 0x000000509350723e */ /* 0x000fe200000010ff */
[----:B------:R-:W-:Y:S01]  /*3ce0*/  FMUL.FTZ R60, R115, R60 ;  /* 0x0000003c733c7220 */ /* 0x000fe20000410000 */
[----:B------:R-:W-:-:S05]  /*3cf0*/  FMUL.FTZ R61, R116, R61 ;  /* 0x0000003d743d7220 */ /* 0x000fca0000410000 */
[----:B------:R-:W5:Y:S01]  /*3d00*/  MUFU.EX2 R96, R96 ;  /* 0x0000006000607308 */ /* 0x000f620000000800 */
[----:B------:R-:W-:Y:S01]  /*3d10*/  FMUL.FTZ R64, R15, R64 ;  /* 0x000000400f407220 */ /* 0x000fe20000410000 */
[----:B-1----:R-:W-:-:S06]  /*3d20*/  FMUL.FTZ R25, R119, R65 ;  /* 0x0000004177197220 */ /* 0x002fcc0000410000 */
[----:B------:R-:W1:Y:S01]  /*3d30*/  MUFU.EX2 R99, R232 ;  /* 0x000000e800637308 */ /* 0x000e620000000800 */
[----:B------:R-:W-:Y:S01]  /*3d40*/  FADD.FTZ R63, R63, -R136 ;  /* 0x800000883f3f7221 */ /* 0x000fe20000010000 */
[----:B------:R-:W-:-:S06]  /*3d50*/  FADD.FTZ R66, R66, -R132 ;  /* 0x8000008442427221 */ /* 0x000fcc0000010000 */
[----:B------:R-:W1:Y:S01]  /*3d60*/  MUFU.EX2 R100, R231 ;  /* 0x000000e700647308 */ /* 0x000e620000000800 */
[----:B------:R-:W-:Y:S01]  /*3d70*/  FADD.FTZ R132, R72, -R133 ;  /* 0x8000008548847221 */ /* 0x000fe20000010000 */
[----:B------:R-:W-:-:S06]  /*3d80*/  FADD.FTZ R136, R73, -R221 ;  /* 0x800000dd49887221 */ /* 0x000fcc0000010000 */
[----:B------:R-:W1:Y:S08]  /*3d90*/  MUFU.EX2 R101, R101 ;  /* 0x0000006500657308 */ /* 0x000e700000000800 */
[----:B------:R-:W1:Y:S08]  /*3da0*/  MUFU.EX2 R103, R103 ;  /* 0x0000006700677308 */ /* 0x000e700000000800 */
[----:B------:R-:W1:Y:S08]  /*3db0*/  MUFU.EX2 R104, R104 ;  /* 0x0000006800687308 */ /* 0x000e700000000800 */
[----:B------:R-:W-:Y:S08]  /*3dc0*/  MUFU.EX2 R105, R105 ;  /* 0x0000006900697308 */ /* 0x000ff00000000800 */
[----:B------:R-:W1:Y:S08]  /*3dd0*/  MUFU.EX2 R106, R106 ;  /* 0x0000006a006a7308 */ /* 0x000e700000000800 */
[----:B------:R-:W1:Y:S01]  /*3de0*/  MUFU.EX2 R107, R107 ;  /* 0x0000006b006b7308 */ /* 0x000e620000000800 */
[----:B------:R-:W-:-:S07]  /*3df0*/  FMUL.FTZ R27, R14, R70 ;  /* 0x000000460e1b7220 */ /* 0x000fce0000410000 */
[----:B------:R-:W1:Y:S08]  /*3e00*/  MUFU.EX2 R108, R108 ;  /* 0x0000006c006c7308 */ /* 0x000e700000000800 */
[----:B------:R-:W1:Y:S08]  /*3e10*/  MUFU.EX2 R109, R109 ;  /* 0x0000006d006d7308 */ /* 0x000e700000000800 */
[----:B------:R-:W1:Y:S08]  /*3e20*/  MUFU.EX2 R19, R19 ;  /* 0x0000001300137308 */ /* 0x000e700000000800 */
[----:B------:R-:W1:Y:S01]  /*3e30*/  MUFU.EX2 R110, R110 ;  /* 0x0000006e006e7308 */ /* 0x000e620000000800 */
[----:B------:R-:W-:Y:S01]  /*3e40*/  F2FP.BF16.F32.PACK_AB R70, R61, R60 ;  /* 0x0000003c3d46723e */ /* 0x000fe200000010ff */
[----:B------:R-:W-:Y:S01]  /*3e50*/  FMUL.FTZ R65, R16, R66 ;  /* 0x0000004210417220 */ /* 0x000fe20000410000 */
[----:B------:R-:W-:-:S05]  /*3e60*/  F2FP.BF16.F32.PACK_AB R64, R25, R64 ;  /* 0x000000401940723e */ /* 0x000fca00000010ff */
[----:B------:R-:W1:Y:S01]  /*3e70*/  MUFU.EX2 R126, R126 ;  /* 0x0000007e007e7308 */ /* 0x000e620000000800 */
[----:B--2---:R-:W-:Y:S01]  /*3e80*/  FMUL.FTZ R24, R120, R67 ;  /* 0x0000004378187220 */ /* 0x004fe20000410000 */
[----:B------:R-:W-:-:S06]  /*3e90*/  FMUL.FTZ R60, R30, R132 ;  /* 0x000000841e3c7220 */ /* 0x000fcc0000410000 */
[----:B------:R-:W2:Y:S01]  /*3ea0*/  MUFU.EX2 R141, R141 ;  /* 0x0000008d008d7308 */ /* 0x000ea20000000800 */
[----:B------:R-:W-:-:S07]  /*3eb0*/  FMUL.FTZ R25, R32, R136 ;  /* 0x0000008820197220 */ /* 0x000fce0000410000 */
[----:B------:R-:W2:Y:S01]  /*3ec0*/  MUFU.EX2 R128, R128 ;  /* 0x0000008000807308 */ /* 0x000ea20000000800 */
[----:B------:R-:W-:-:S07]  /*3ed0*/  FADD.FTZ R62, R62, -R138 ;  /* 0x8000008a3e3e7221 */ /* 0x000fce0000010000 */
        /* <DEDUP_REMOVED lines=8> */
[----:B------:R-:W2:Y:S08]  /*3f60*/  MUFU.EX2 R125, R125 ;  /* 0x0000007d007d7308 */ /* 0x000eb00000000800 */
[----:B------:R-:W2:Y:S08]  /*3f70*/  MUFU.EX2 R124, R124 ;  /* 0x0000007c007c7308 */ /* 0x000eb00000000800 */
[----:B------:R-:W2:Y:S08]  /*3f80*/  MUFU.EX2 R123, R123 ;  /* 0x0000007b007b7308 */ /* 0x000eb00000000800 */
[----:B------:R-:W2:Y:S01]  /*3f90*/  MUFU.EX2 R147, R122 ;  /* 0x0000007a00937308 */ /* 0x000ea20000000800 */
        /* <DEDUP_REMOVED lines=8> */
[----:B----4-:R-:W-:Y:S01]  /*4020*/  FMUL.FTZ R62, R117, R62 ;  /* 0x0000003e753e7220 */ /* 0x010fe20000410000 */
[----:B---3--:R-:W-:Y:S01]  /*4030*/  FMUL.FTZ R63, R118, R63 ;  /* 0x0000003f763f7220 */ /* 0x008fe20000410000 */
[----:B------:R-:W-:Y:S01]  /*4040*/  F2FP.BF16.F32.PACK_AB R65, R24, R65 ;  /* 0x000000411841723e */ /* 0x000fe200000010ff */
[----:B------:R-:W-:Y:S01]  /*4050*/  FADD.FTZ R138, R76, -R220 ;  /* 0x800000dc4c8a7221 */ /* 0x000fe20000010000 */
[----:B------:R-:W-:Y:S01]  /*4060*/  F2FP.BF16.F32.PACK_AB R60, R25, R60 ;  /* 0x0000003c193c723e */ /* 0x000fe200000010ff */
[----:B-----5:R-:W-:Y:S01]  /*4070*/  FMUL.FTZ R36, R97, R36 ;  /* 0x0000002461247220 */ /* 0x020fe20000410000 */
[----:B------:R-:W-:Y:S01]  /*4080*/  FMUL.FTZ R37, R98, R37 ;  /* 0x0000002562257220 */ /* 0x000fe20000410000 */
[----:B------:R-:W-:Y:S01]  /*4090*/  FMUL.FTZ R38, R96, R38 ;  /* 0x0000002660267220 */ /* 0x000fe20000410000 */
[----:B-1----:R-:W-:Y:S01]  /*40a0*/  FMUL.FTZ R39, R99, R39 ;  /* 0x0000002763277220 */ /* 0x002fe20000410000 */
        /* <DEDUP_REMOVED lines=40> */
[----:B--2---:R-:W-:Y:S01]  /*4330*/  FMUL.FTZ R139, R141, R139 ;  /* 0x0000008b8d8b7220 */ /* 0x004fe20000410000 */
        /* <DEDUP_REMOVED lines=15> */
[----:B------:R-:W-:-:S02]  /*4430*/  F2FP.BF16.F32.PACK_AB R72, R49, R48 ;  /* 0x000000303148723e */ /* 0x000fc400000010ff */
[----:B------:R-:W-:Y:S02]  /*4440*/  F2FP.BF16.F32.PACK_AB R73, R51, R50 ;  /* 0x000000323349723e */ /* 0x000fe400000010ff */
        /* <DEDUP_REMOVED lines=20> */
[----:B------:R-:W-:Y:S04]  /*4590*/  STSM.16.MT88.4 [R34+0x23c00], R60 ;  /* 0x023c003c22007844 */ /* 0x000fe80000004200 */
[----:B------:R1:W-:Y:S01]  /*45a0*/  STSM.16.MT88.4 [R34+0x24400], R56 ;  /* 0x0244003822007844 */ /* 0x0003e20000004200 */
[----:B------:R-:W-:Y:S01]  /*45b0*/  WARPGROUP.ARRIVE ;  /* 0x00000000000079c5 */ /* 0x000fe20000000000 */
[----:B------:R-:W-:-:S05]  /*45c0*/  UMOV UR11, 0x40000040 ;  /* 0x40000040000b7882 */ /* 0x000fca0000000000 */
[----:B------:R-:W-:Y:S01]  /*45d0*/  HGMMA.64x64x16.F32.BF16 R184, R216, gdesc[UR8].tnspB, R184, gsb0 ;  /* 0x40e00008d8b87df0 */ /* 0x000fe200080018b8 */
[----:B------:R-:W-:Y:S01]  /*45e0*/  F2FP.BF16.F32.PACK_AB R24, R21, R94 ;  /* 0x0000005e1518723e */ /* 0x000fe200000010ff */
[----:B------:R-:W-:Y:S01]  /*45f0*/  UIADD3 UR4, UR10, 0x80, URZ ;  /* 0x000000800a047890 */ /* 0x000fe2000fffe03f */
[----:B------:R-:W-:Y:S02]  /*4600*/  F2FP.BF16.F32.PACK_AB R25, R20, R95 ;  /* 0x0000005f1419723e */ /* 0x000fe400000010ff */
[----:B------:R-:W-:Y:S02]  /*4610*/  F2FP.BF16.F32.PACK_AB R26, R98, R97 ;  /* 0x00000061621a723e */ /* 0x000fe400000010ff */
[----:B------:R-:W-:Y:S01]  /*4620*/  F2FP.BF16.F32.PACK_AB R27, R99, R96 ;  /* 0x00000060631b723e */ /* 0x000fe200000010ff */
[----:B------:R-:W-:Y:S01]  /*4630*/  UMOV UR7, 0x40000040 ;  /* 0x4000004000077882 */ /* 0x000fe20000000000 */
[----:B------:R-:W-:Y:S01]  /*4640*/  UMOV UR6, UR4 ;  /* 0x0000000400067c82 */ /* 0x000fe20008000000 */
[----:B------:R-:W-:-:S02]  /*4650*/  WARPGROUP.DEPBAR.LE gsb0, 0x0 ;  /* 0x00008000000079c5 */ /* 0x000fc40000010000 */
[----:B------:R-:W-:-:S06]  /*4660*/  WARPGROUP.ARRIVE ;  /* 0x00000000000079c5 */ /* 0x000fcc0000000000 */
[----:B------:R-:W-:Y:S01]  /*4670*/  HGMMA.64x64x16.F32.BF16 R184, R24, gdesc[UR4].tnspB, R184, gsb0 ;  /* 0x40e0000418b87df0 */ /* 0x000fe200080018b8 */
[----:B------:R-:W-:Y:S02]  /*4680*/  F2FP.BF16.F32.PACK_AB R100, R102, R100 ;  /* 0x000000646664723e */ /* 0x000fe400000010ff */
[----:B------:R-:W-:Y:S01]  /*4690*/  F2FP.BF16.F32.PACK_AB R101, R103, R101 ;  /* 0x000000656765723e */ /* 0x000fe200000010ff */
[----:B------:R-:W-:Y:S01]  /*46a0*/  UIADD3 UR4, UR10, 0x100, URZ ;  /* 0x000001000a047890 */ /* 0x000fe2000fffe03f */
[----:B------:R-:W-:Y:S02]  /*46b0*/  F2FP.BF16.F32.PACK_AB R102, R106, R104 ;  /* 0x000000686a66723e */ /* 0x000fe400000010ff */
[----:B------:R-:W-:Y:S01]  /*46c0*/  F2FP.BF16.F32.PACK_AB R103, R107, R105 ;  /* 0x000000696b67723e */ /* 0x000fe200000010ff */
[----:B------:R-:W-:-:S03]  /*46d0*/  UMOV UR7, 0x40000040 ;  /* 0x4000004000077882 */ /* 0x000fc60000000000 */
[----:B------:R-:W-:Y:S01]  /*46e0*/  UMOV UR6, UR4 ;  /* 0x0000000400067c82 */ /* 0x000fe20008000000 */
[----:B------:R-:W-:Y:S02]  /*46f0*/  WARPGROUP.DEPBAR.LE gsb0, 0x0 ;  /* 0x00008000000079c5 */ /* 0x000fe40000010000 */
[----:B------:R-:W-:-:S06]  /*4700*/  WARPGROUP.ARRIVE ;  /* 0x00000000000079c5 */ /* 0x000fcc0000000000 */
        /* <DEDUP_REMOVED lines=11> */
[----:B------:R-:W-:Y:S01]  /*47c0*/  UIADD3 UR4, UR10, 0x200, URZ ;  /* 0x000002000a047890 */ /* 0x000fe2000fffe03f */
[----:B------:R-:W-:-:S06]  /*47d0*/  UMOV UR7, 0x40000040 ;  /* 0x4000004000077882 */ /* 0x000fcc0000000000 */
[----:B------:R-:W-:Y:S01]  /*47e0*/  UMOV UR6, UR4 ;  /* 0x0000000400067c82 */ /* 0x000fe20008000000 */
        /* <DEDUP_REMOVED lines=17> */
[----:B------:R-:W-:Y:S01]  /*4900*/  F2FP.BF16.F32.PACK_AB R32, R32, R30 ;  /* 0x0000001e2020723e */ /* 0x000fe200000010ff */
[----:B------:R-:W-:Y:S01]  /*4910*/  UIADD3 UR4, UR10, 0x300, URZ ;  /* 0x000003000a047890 */ /* 0x000fe2000fffe03f */
[----:B------:R-:W-:Y:S02]  /*4920*/  F2FP.BF16.F32.PACK_AB R33, R33, R31 ;  /* 0x0000001f2121723e */ /* 0x000fe400000010ff */
[----:B-1----:R-:W-:Y:S02]  /*4930*/  F2FP.BF16.F32.PACK_AB R34, R141, R22 ;  /* 0x000000168d22723e */ /* 0x002fe400000010ff */
[----:B------:R-:W-:Y:S01]  /*4940*/  F2FP.BF16.F32.PACK_AB R35, R128, R126 ;  /* 0x0000007e8023723e */ /* 0x000fe200000010ff */
[----:B------:R-:W-:Y:S01]  /*4950*/  UMOV UR7, 0x40000040 ;  /* 0x4000004000077882 */ /* 0x000fe20000000000 */
[----:B------:R-:W-:Y:S01]  /*4960*/  UMOV UR6, UR4 ;  /* 0x0000000400067c82 */ /* 0x000fe20008000000 */
[----:B------:R-:W-:-:S02]  /*4970*/  WARPGROUP.DEPBAR.LE gsb0, 0x0 ;  /* 0x00008000000079c5 */ /* 0x000fc40000010000 */
        /* <DEDUP_REMOVED lines=8> */
[----:B------:R-:W-:Y:S02]  /*4a00*/  WARPGROUP.DEPBAR.LE gsb0, 0x0 ;  /* 0x00008000000079c5 */ /* 0x000fe40000010000 */
[----:B------:R-:W-:-:S06]  /*4a10*/  WARPGROUP.ARRIVE ;  /* 0x00000000000079c5 */ /* 0x000fcc0000000000 */
[----:B------:R-:W-:Y:S01]  /*4a20*/  HGMMA.64x64x16.F32.BF16 R184, R144, gdesc[UR8].tnspB, R184, gsb0 ;  /* 0x40e0000890b87df0 */ /* 0x000fe200080018b8 */
[----:B------:R-:W-:-:S05]  /*4a30*/  IMAD R10, R233, 0x2000, R234 ;  /* 0x00002000e90a7824 */ /* 0x000fca00078e02ea */
[----:B------:R-:W-:-:S04]  /*4a40*/  SHF.R.U32.HI R10, RZ, 0x4, R10 ;  /* 0x00000004ff0a7819 */ /* 0x000fc8000001160a */
[----:B------:R-:W-:Y:S02]  /*4a50*/  LOP3.LUT R10, R10, 0x3fff, RZ, 0xc0, !PT ;  /* 0x00003fff0a0a7812 */ /* 0x000fe400078ec0ff */
[----:B------:R-:W-:Y:S02]  /*4a60*/  R2UR UR4, R222 ;  /* 0x00000000de0472ca */ /* 0x000fe400000e0000 */
[----:B------:R-:W-:-:S05]  /*4a70*/  LOP3.LUT R11, R10, 0x10000, RZ, 0xfc, !PT ;  /* 0x000100000a0b7812 */ /* 0x000fca00078efcff */
[----:B------:R-:W-:-:S05]  /*4a80*/  IMAD R11, R0, 0x800, R11 ;  /* 0x00000800000b7824 */ /* 0x000fca00078e020b */
[----:B------:R-:W-:Y:S01]  /*4a90*/  R2UR UR8, R11 ;  /* 0x000000000b0872ca */ /* 0x000fe200000e0000 */
[----:B------:R-:W-:-:S04]  /*4aa0*/  USHF.R.U32.HI UR4, URZ, 0x4, UR4 ;  /* 0x000000043f047899 */ /* 0x000fc80008011604 */
[----:B------:R-:W-:Y:S01]  /*4ab0*/  ULOP3.LUT UR9, UR4, 0x3fff, URZ, 0xc0, !UPT ;  /* 0x00003fff04097892 */ /* 0x000fe2000f8ec03f */
[----:B------:R-:W-:Y:S02]  /*4ac0*/  WARPGROUP.DEPBAR.LE gsb0, 0x0 ;  /* 0x00008000000079c5 */ /* 0x000fe40000010000 */
[----:B------:R1:W-:Y:S06]  /*4ad0*/  MEMBAR.ALL.CTA ;  /* 0x0000000000007992 */ /* 0x0003ec0000008000 */
[----:B-1----:R-:W1:Y:S02]  /*4ae0*/  FENCE.VIEW.ASYNC.S ;  /* 0x00000000000073c6 */ /* 0x002e640000000000 */
[----:B-1----:R-:W-:Y:S06]  /*4af0*/  BAR.SYNC.DEFER_BLOCKING 0x9, 0x100 ;  /* 0x0244000000007b1d */ /* 0x002fec0000010000 */
[----:B------:R-:W-:Y:S01]  /*4b00*/  UMOV UR4, UR8 ;  /* 0x0000000800047c82 */ /* 0x000fe20008000000 */
[----:B------:R-:W-:Y:S01]  /*4b10*/  UMOV UR5, 0x40000040 ;  /* 0x4000004000057882 */ /* 0x000fe20000000000 */
[----:B------:R-:W-:Y:S01]  /*4b20*/  UMOV UR6, UR9 ;  /* 0x0000000900067c82 */ /* 0x000fe20008000000 */
[----:B------:R-:W-:Y:S01]  /*4b30*/  UMOV UR7, 0x40000040 ;  /* 0x4000004000077882 */ /* 0x000fe20000000000 */
[----:B------:R-:W-:-:S06]  /*4b40*/  WARPGROUP.ARRIVE ;  /* 0x00000000000079c5 */ /* 0x000fcc0000000000 */
        /* <DEDUP_REMOVED lines=53> */
.L_x_1064:
        /* <DEDUP_REMOVED lines=68> */
.L_x_1065:
[----:B------:R-:W-:Y:S01]  /*52e0*/  UIADD3 UR38, UR38, 0x1, URZ ;  /* 0x0000000126267890 */ /* 0x000fe2000fffe03f */
[----:B------:R-:W-:Y:S02]  /*52f0*/  VIADD R0, R0, 0x1 ;  /* 0x0000000100007836 */ /* 0x000fe40000000000 */
[----:B------:R-:W-:-:S03]  /*5300*/  VIADD R8, R8, 0x30c20 ;  /* 0x00030c2008087836 */ /* 0x000fc60000000000 */
[----:B------:R-:W-:Y:S02]  /*5310*/  ISETP.LE.AND P1, PT, R223, UR38, PT ;  /* 0x00000026df007c0c */ /* 0x000fe4000bf23270 */
[C---:B------:R-:W-:Y:S02]  /*5320*/  ISETP.NE.AND P0, PT, R0.reuse, 0x2, PT ;  /* 0x000000020000780c */ /* 0x040fe40003f05270 */
[----:B------:R-:W-:Y:S02]  /*5330*/  PRMT R8, RZ, 0x654, R8 ;  /* 0x00000654ff087816 */ /* 0x000fe40000000008 */
[----:B-1----:R-:W-:Y:S02]  /*5340*/  SEL R9, RZ, 0x1, P0 ;  /* 0x00000001ff097807 */ /* 0x002fe40000000000 */
[----:B------:R1:W-:Y:S01]  /*5350*/  SYNCS.ARRIVE.TRANS64.RED.A1T0 RZ, [R8+URZ], RZ ;  /* 0x000000ff08ff79a7 */ /* 0x0003e2000810043f */
[----:B------:R-:W-:Y:S02]  /*5360*/  SEL R0, R0, RZ, P0 ;  /* 0x000000ff00007207 */ /* 0x000fe40000000000 */
[----:B------:R-:W-:-:S02]  /*5370*/  LOP3.LUT R4, R4, R9, RZ, 0x3c, !PT ;  /* 0x0000000904047212 */ /* 0x000fc400078e3cff */
[----:B------:R-:W-:Y:S05]  /*5380*/  @!P1 BRA `(.L_x_1066) ;  /* 0xffffffc4006c9947 */ /* 0x000fea000383ffff */
.L_x_1055:
[----:B-1----:R-:W1:Y:S01]  /*5390*/  S2R R8, SR_CTAID.X ;  /* 0x0000000000087919 */ /* 0x002e620000002500 */
[----:B------:R-:W3:Y:S01]  /*53a0*/  LDC R5, c[0x0][0x280] ;  /* 0x0000a000ff057b82 */ /* 0x000ee20000000800 */
[----:B------:R-:W-:-:S07]  /*53b0*/  ULDC UR4, c[0x0][0x748] ;  /* 0x0001d20000047ab9 */ /* 0x000fce0000000800 */
[----:B------:R-:W3:Y:S02]  /*53c0*/  LDC R7, c[0x0][0x290] ;  /* 0x0000a400ff077b82 */ /* 0x000ee40000000800 */
[----:B---3--:R-:W-:-:S04]  /*53d0*/  IMAD.IADD R5, R5, 0x1, -R7 ;  /* 0x0000000105057824 */ /* 0x008fc800078e0a07 */
[----:B-1----:R-:W-:-:S04]  /*53e0*/  IMAD R5, R8, 0x80, R5 ;  /* 0x0000008008057824 */ /* 0x002fc800078e0205 */
[----:B------:R-:W-:-:S05]  /*53f0*/  VIADD R5, R5, UR4 ;  /* 0x0000000405057c36 */ /* 0x000fca0008000000 */
[----:B------:R-:W-:-:S04]  /*5400*/  SHF.R.S32.HI R6, RZ, 0x1f, R5 ;  /* 0x0000001fff067819 */ /* 0x000fc80000011405 */
[----:B------:R-:W-:-:S04]  /*5410*/  LEA.HI R6, R6, R5, RZ, 0x7 ;  /* 0x0000000506067211 */ /* 0x000fc800078f38ff */
[----:B------:R-:W-:-:S04]  /*5420*/  SHF.R.S32.HI R6, RZ, 0x7, R6 ;  /* 0x00000007ff067819 */ /* 0x000fc80000011406 */
[----:B------:R-:W-:-:S04]  /*5430*/  VIMNMX R9, R6, UR37, PT ;  /* 0x0000002506097c48 */ /* 0x000fc8000bfe0100 */
[----:B------:R-:W-:Y:S01]  /*5440*/  ISETP.LE.AND P0, PT, R9, UR38, PT ;  /* 0x0000002609007c0c */ /* 0x000fe2000bf03270 */
[----:B------:R1:W-:-:S12]  /*5450*/  STL [R1+0x18], R9 ;  /* 0x0000180901007387 */ /* 0x0003d80000100800 */
[----:B-1----:R-:W-:Y:S05]  /*5460*/  @P0 BRA `(.L_x_1067) ;  /* 0x0000003800500947 */ /* 0x002fea0003800000 */
[----:B------:R-:W3:Y:S04]  /*5470*/  LDL R13, [R1+0x34] ;  /* 0x00003400010d7983 */ /* 0x000ee80000100800 */
[----:B--2---:R-:W3:Y:S04]  /*5480*/  LDL R11, [R1+0x3c] ;  /* 0x00003c00010b7983 */ /* 0x004ee80000100800 */
[----:B------:R-:W2:Y:S01]  /*5490*/  LDL R12, [R1+0x38] ;  /* 0x00003800010c7983 */ /* 0x000ea20000100800 */
[----:B------:R-:W-:Y:S02]  /*54a0*/  IMAD R8, R8, -0x80, R7 ;  /* 0xffffff8008087824 */ /* 0x000fe400078e0207 */
[----:B------:R-:W-:Y:S01]  /*54b0*/  IMAD.MOV.U32 R237, RZ, RZ, 0x40000040 ;  /* 0x40000040ffed7424 */ /* 0x000fe200078e00ff */
[----:B------:R-:W1:Y:S01]  /*54c0*/  S2R R5, SR_TID.X ;  /* 0x0000000000057919 */ /* 0x000e620000002100 */
[----:B------:R-:W-:-:S02]  /*54d0*/  IMAD.MOV.U32 R235, RZ, RZ, 0x40000040 ;  /* 0x40000040ffeb7424 */ /* 0x000fc400078e00ff */
[----:B------:R-:W-:Y:S01]  /*54e0*/  IMAD.MOV.U32 R231, RZ, RZ, 0x40000040 ;  /* 0x40000040ffe77424 */ /* 0x000fe200078e00ff */
[----:B------:R-:W4:Y:S01]  /*54f0*/  S2R R14, SR_TID.X ;  /* 0x00000000000e7919 */ /* 0x000f220000002100 */
[----:B------:R-:W-:Y:S02]  /*5500*/  IMAD.MOV.U32 R229, RZ, RZ, 0x40000040 ;  /* 0x40000040ffe57424 */ /* 0x000fe400078e00ff */
[----:B-1----:R-:W-:Y:S02]  /*5510*/  VIADD R9, R5, 0xffffff80 ;  /* 0xffffff8005097836 */ /* 0x002fe40000000000 */
[----:B----4-:R-:W-:-:S03]  /*5520*/  VIADD R15, R14, 0xffffff80 ;  /* 0xffffff800e0f7836 */ /* 0x010fc60000000000 */
[----:B------:R-:W-:Y:S01]  /*5530*/  SHF.R.S32.HI R10, RZ, 0x1f, R9 ;  /* 0x0000001fff0a7819 */ /* 0x000fe20000011409 */
[----:B------:R-:W-:-:S03]  /*5540*/  VIADD R14, R14, 0xffffff80 ;  /* 0xffffff800e0e7836 */ /* 0x000fc60000000000 */
[CC--:B------:R-:W-:Y:S02]  /*5550*/  LEA.HI R5, R10.reuse, R9.reuse, RZ, 0x5 ;  /* 0x000000090a057211 */ /* 0x0c0fe400078f28ff */
[----:B------:R-:W-:Y:S02]  /*5560*/  SHF.R.S32.HI R14, RZ, 0x1f, R14 ;  /* 0x0000001fff0e7819 */ /* 0x000fe4000001140e */
[----:B------:R-:W-:Y:S02]  /*5570*/  LEA.HI R10, R10, R9, RZ, 0x2 ;  /* 0x000000090a0a7211 */ /* 0x000fe400078f10ff */
[----:B------:R-:W-:-:S04]  /*5580*/  LEA.HI R14, R14, R15, RZ, 0x7 ;  /* 0x0000000f0e0e7211 */ /* 0x000fc800078f38ff */
[----:B------:R-:W-:Y:S02]  /*5590*/  SHF.R.S32.HI R14, RZ, 0x7, R14 ;  /* 0x00000007ff0e7819 */ /* 0x000fe4000001140e */
[----:B---3--:R-:W-:-:S04]  /*55a0*/  LEA.HI R6, R11, R13, RZ, 0x5 ;  /* 0x0000000d0b067211 */ /* 0x008fc800078f28ff */
[----:B------:R-:W-:Y:S02]  /*55b0*/  SHF.R.S32.HI R13, RZ, 0x5, R6 ;  /* 0x00000005ff0d7819 */ /* 0x000fe40000011406 */
[--C-:B--2---:R-:W-:Y:S02]  /*55c0*/  SHF.R.S32.HI R11, RZ, 0x2, R12.reuse ;  /* 0x00000002ff0b7819 */ /* 0x104fe4000001140c */
[----:B------:R-:W-:Y:S02]  /*55d0*/  LOP3.LUT R6, R5, 0xffffffe0, RZ, 0xc0, !PT ;  /* 0xffffffe005067812 */ /* 0x000fe400078ec0ff */
[----:B------:R-:W-:Y:S02]  /*55e0*/  SHF.R.S32.HI R12, RZ, 0x1f, R12 ;  /* 0x0000001fff0c7819 */ /* 0x000fe4000001140c */
[----:B------:R-:W-:Y:S01]  /*55f0*/  LEA.HI R5, R14, R14, RZ, 0x1 ;  /* 0x0000000e0e057211 */ /* 0x000fe200078f08ff */
[----:B------:R-:W-:Y:S01]  /*5600*/  IMAD.IADD R7, R9, 0x1, -R6 ;  /* 0x0000000109077824 */ /* 0x000fe200078e0a06 */
[----:B------:R-:W-:Y:S01]  /*5610*/  LEA.HI R12, R12, R11, RZ, 0x3 ;  /* 0x0000000b0c0c7211 */ /* 0x000fe200078f18ff */
[----:B------:R-:W-:Y:S01]  /*5620*/  IMAD R6, R13, -0x10, R8 ;  /* 0xfffffff00d067824 */ /* 0x000fe200078e0208 */
[----:B------:R-:W-:-:S02]  /*5630*/  LOP3.LUT R5, R5, 0xfffffffe, RZ, 0xc0, !PT ;  /* 0xfffffffe05057812 */ /* 0x000fc400078ec0ff */
[----:B------:R-:W-:Y:S02]  /*5640*/  LOP3.LUT R12, R12, 0xfffffff8, RZ, 0xc0, !PT ;  /* 0xfffffff80c0c7812 */ /* 0x000fe400078ec0ff */
[----:B------:R-:W-:Y:S01]  /*5650*/  SHF.R.S32.HI R8, RZ, 0x1f, R7 ;  /* 0x0000001fff087819 */ /* 0x000fe20000011407 */
[----:B------:R-:W-:Y:S01]  /*5660*/  IMAD.IADD R5, R14, 0x1, -R5 ;  /* 0x000000010e057824 */ /* 0x000fe200078e0a05 */
[----:B------:R-:W-:Y:S02]  /*5670*/  IADD3 R6, R6, R12, -R11 ;  /* 0x0000000c06067210 */ /* 0x000fe40007ffe80b */
[CC--:B------:R-:W-:Y:S02]  /*5680*/  LEA.HI R11, R8.reuse, R7.reuse, RZ, 0x3 ;  /* 0x00000007080b7211 */ /* 0x0c0fe400078f18ff */
[----:B------:R-:W-:Y:S01]  /*5690*/  LEA.HI R8, R8, R7, RZ, 0x2 ;  /* 0x0000000708087211 */ /* 0x000fe200078f10ff */
[----:B------:R-:W-:Y:S01]  /*56a0*/  IMAD R232, R5, -0x40, R6 ;  /* 0xffffffc005e87824 */ /* 0x000fe200078e0206 */
[----:B------:R-:W-:-:S02]  /*56b0*/  SHF.R.S32.HI R7, RZ, 0x3, R11 ;  /* 0x00000003ff077819 */ /* 0x000fc4000001140b */
[----:B------:R-:W-:Y:S02]  /*56c0*/  SHF.R.S32.HI R12, RZ, 0x1f, R11 ;  /* 0x0000001fff0c7819 */ /* 0x000fe4000001140b */
[----:B------:R-:W-:Y:S02]  /*56d0*/  SHF.R.S32.HI R11, RZ, 0x2, R8 ;  /* 0x00000002ff0b7819 */ /* 0x000fe40000011408 */
[----:B------:R-:W-:Y:S02]  /*56e0*/  LEA.HI R12, R12, R7, RZ, 0x4 ;  /* 0x000000070c0c7211 */ /* 0x000fe400078f20ff */
[----:B------:R-:W-:Y:S01]  /*56f0*/  LEA.HI R8, R8, R11, RZ, 0x1 ;  /* 0x0000000b08087211 */ /* 0x000fe200078f08ff */
[----:B------:R-:W-:Y:S01]  /*5700*/  VIADD R6, R11, 0x8 ;  /* 0x000000080b067836 */ /* 0x000fe20000000000 */
[----:B------:R-:W-:Y:S02]  /*5710*/  LOP3.LUT R12, R12, 0x1ffffff0, RZ, 0xc0, !PT ;  /* 0x1ffffff00c0c7812 */ /* 0x000fe400078ec0ff */
[----:B------:R-:W-:-:S02]  /*5720*/  LOP3.LUT R8, R8, 0xfffffffe, RZ, 0xc0, !PT ;  /* 0xfffffffe08087812 */ /* 0x000fc400078ec0ff */
[----:B------:R-:W-:Y:S01]  /*5730*/  LOP3.LUT R14, R10, 0xfffffffc, RZ, 0xc0, !PT ;  /* 0xfffffffc0a0e7812 */ /* 0x000fe200078ec0ff */
[----:B------:R-:W-:Y:S01]  /*5740*/  IMAD.IADD R7, R7, 0x1, -R12 ;  /* 0x0000000107077824 */ /* 0x000fe200078e0a0c */
[----:B------:R-:W-:Y:S01]  /*5750*/  LEA.HI R10, R6, R6, RZ, 0x1 ;  /* 0x00000006060a7211 */ /* 0x000fe200078f08ff */
[C---:B------:R-:W-:Y:S02]  /*5760*/  IMAD.IADD R8, R11.reuse, 0x1, -R8 ;  /* 0x000000010b087824 */ /* 0x040fe400078e0a08 */
[----:B------:R-:W-:Y:S02]  /*5770*/  VIADD R12, R11, 0x10 ;  /* 0x000000100b0c7836 */ /* 0x000fe40000000000 */
[----:B------:R-:W-:Y:S01]  /*5780*/  IMAD.IADD R5, R9, 0x1, -R14 ;  /* 0x0000000109057824 */ /* 0x000fe200078e0a0e */
[----:B------:R-:W-:Y:S01]  /*5790*/  LOP3.LUT R9, R10, 0xfffffffe, RZ, 0xc0, !PT ;  /* 0xfffffffe0a097812 */ /* 0x000fe200078ec0ff */
[----:B------:R-:W-:Y:S01]  /*57a0*/  IMAD R7, R7, 0x8, R8 ;  /* 0x0000000807077824 */ /* 0x000fe200078e0208 */
[----:B------:R-:W-:Y:S01]  /*57b0*/  LEA.HI R8, R12, R12, RZ, 0x1 ;  /* 0x0000000c0c087211 */ /* 0x000fe200078f08ff */
[----:B------:R-:W-:-:S02]  /*57c0*/  VIADD R14, R11, 0x18 ;  /* 0x000000180b0e7836 */ /* 0x000fc40000000000 */
[----:B------:R-:W-:Y:S01]  /*57d0*/  IMAD.IADD R9, R6, 0x1, -R9 ;  /* 0x0000000106097824 */ /* 0x000fe200078e0a09 */
[----:B------:R1:W-:Y:S01]  /*57e0*/  STL [R1+0x2c], R7 ;  /* 0x00002c0701007387 */ /* 0x0003e20000100800 */
[----:B------:R-:W-:Y:S02]  /*57f0*/  SHF.R.S32.HI R6, RZ, 0x1, R10 ;  /* 0x00000001ff067819 */ /* 0x000fe4000001140a */
[----:B------:R-:W-:Y:S02]  /*5800*/  SHF.R.S32.HI R13, RZ, 0x1f, R8 ;  /* 0x0000001fff0d7819 */ /* 0x000fe40000011408 */
[----:B------:R-:W-:Y:S02]  /*5810*/  LEA.HI R15, R14, R14, RZ, 0x1 ;  /* 0x0000000e0e0f7211 */ /* 0x000fe400078f08ff */
[----:B------:R-:W-:Y:S02]  /*5820*/  LOP3.LUT R11, R8, 0xfffffffe, RZ, 0xc0, !PT ;  /* 0xfffffffe080b7812 */ /* 0x000fe400078ec0ff */
[----:B------:R-:W-:-:S02]  /*5830*/  SHF.R.S32.HI R17, RZ, 0x1f, R15 ;  /* 0x0000001fff117819 */ /* 0x000fc4000001140f */
[----:B-1----:R-:W-:Y:S01]  /*5840*/  SHF.R.S32.HI R7, RZ, 0x1f, R10 ;  /* 0x0000001fff077819 */ /* 0x002fe2000001140a */
[----:B------:R-:W-:Y:S01]  /*5850*/  IMAD.IADD R11, R12, 0x1, -R11 ;  /* 0x000000010c0b7824 */ /* 0x000fe200078e0a0b */
[----:B------:R-:W-:Y:S02]  /*5860*/  SHF.R.S32.HI R10, RZ, 0x1, R8 ;  /* 0x00000001ff0a7819 */ /* 0x000fe40000011408 */
[----:B------:R-:W-:Y:S02]  /*5870*/  LEA.HI R7, R7, R6, RZ, 0x4 ;  /* 0x0000000607077211 */ /* 0x000fe400078f20ff */
[----:B------:R-:W-:Y:S02]  /*5880*/  LEA.HI R13, R13, R10, RZ, 0x4 ;  /* 0x0000000a0d0d7211 */ /* 0x000fe400078f20ff */
[----:B------:R-:W-:Y:S02]  /*5890*/  SHF.R.S32.HI R8, RZ, 0x1, R15 ;  /* 0x00000001ff087819 */ /* 0x000fe4000001140f */
[----:B------:R-:W-:-:S02]  /*58a0*/  LOP3.LUT R7, R7, 0x1ffffff0, RZ, 0xc0, !PT ;  /* 0x1ffffff007077812 */ /* 0x000fc400078ec0ff */
[----:B------:R-:W-:Y:S02]  /*58b0*/  LOP3.LUT R13, R13, 0x1ffffff0, RZ, 0xc0, !PT ;  /* 0x1ffffff00d0d7812 */ /* 0x000fe400078ec0ff */
[----:B------:R-:W-:Y:S01]  /*58c0*/  LEA.HI R17, R17, R8, RZ, 0x4 ;  /* 0x0000000811117211 */ /* 0x000fe200078f20ff */
[----:B------:R-:W-:Y:S01]  /*58d0*/  IMAD.IADD R6, R6, 0x1, -R7 ;  /* 0x0000000106067824 */ /* 0x000fe200078e0a07 */
[----:B------:R-:W-:Y:S01]  /*58e0*/  LOP3.LUT R15, R15, 0xfffffffe, RZ, 0xc0, !PT ;  /* 0xfffffffe0f0f7812 */ /* 0x000fe200078ec0ff */
[----:B------:R-:W-:Y:S01]  /*58f0*/  IMAD.IADD R10, R10, 0x1, -R13 ;  /* 0x000000010a0a7824 */ /* 0x000fe200078e0a0d */
[----:B------:R-:W-:Y:S01]  /*5900*/  LOP3.LUT R17, R17, 0x1ffffff0, RZ, 0xc0, !PT ;  /* 0x1ffffff011117812 */ /* 0x000fe200078ec0ff */
[----:B------:R-:W-:Y:S02]  /*5910*/  IMAD R12, R6, 0x8, R9 ;  /* 0x00000008060c7824 */ /* 0x000fe400078e0209 */
[----:B------:R-:W-:Y:S02]  /*5920*/  IMAD R6, R10, 0x8, R11 ;  /* 0x000000080a067824 */ /* 0x000fe400078e020b */
[----:B------:R-:W-:Y:S01]  /*5930*/  IMAD.IADD R15, R14, 0x1, -R15 ;  /* 0x000000010e0f7824 */ /* 0x000fe200078e0a0f */
[----:B------:R-:W-:Y:S01]  /*5940*/  STL [R1+0x28], R12 ;  /* 0x0000280c01007387 */ /* 0x000fe20000100800 */
[----:B------:R-:W-:-:S02]  /*5950*/  IMAD.IADD R8, R8, 0x1, -R17 ;  /* 0x0000000108087824 */ /* 0x000fc400078e0a11 */
[----:B------:R-:W-:Y:S01]  /*5960*/  IMAD R7, R233, 0x2000, R222 ;  /* 0x00002000e9077824 */ /* 0x000fe200078e02de */
[----:B------:R1:W-:Y:S01]  /*5970*/  STL [R1+0x24], R6 ;  /* 0x0000240601007387 */ /* 0x0003e20000100800 */
[----:B------:R-:W-:Y:S02]  /*5980*/  IMAD R10, R8, 0x8, R15 ;  /* 0x00000008080a7824 */ /* 0x000fe400078e020f */
[C---:B------:R-:W-:Y:S02]  /*5990*/  VIADD R8, R7.reuse, 0x4000 ;  /* 0x0000400007087836 */ /* 0x040fe40000000000 */
[----:B------:R-:W-:Y:S01]  /*59a0*/  IMAD.MOV.U32 R11, RZ, RZ, 0x40000040 ;  /* 0x40000040ff0b7424 */ /* 0x000fe200078e00ff */
[----:B------:R2:W-:Y:S01]  /*59b0*/  STL [R1+0x20], R10 ;  /* 0x0000200a01007387 */ /* 0x0005e20000100800 */
[----:B------:R-:W-:Y:S01]  /*59c0*/  IMAD.MOV.U32 R9, RZ, RZ, 0x40000040 ;  /* 0x40000040ff097424 */ /* 0x000fe200078e00ff */
[----:B------:R-:W-:Y:S01]  /*59d0*/  SHF.R.U32.HI R8, RZ, 0x4, R8 ;  /* 0x00000004ff087819 */ /* 0x000fe20000011608 */
[----:B-1----:R-:W-:Y:S01]  /*59e0*/  VIADD R6, R7, 0x20c00 ;  /* 0x00020c0007067836 */ /* 0x002fe20000000000 */
[----:B------:R-:W-:-:S02]  /*59f0*/  SHF.R.U32.HI R7, RZ, 0x4, R7 ;  /* 0x00000004ff077819 */ /* 0x000fc40000011607 */
[----:B------:R-:W-:Y:S02]  /*5a00*/  LOP3.LUT R8, R8, 0x3fff, RZ, 0xc0, !PT ;  /* 0x00003fff08087812 */ /* 0x000fe400078ec0ff */
[----:B------:R-:W-:Y:S02]  /*5a10*/  SHF.R.U32.HI R6, RZ, 0x4, R6 ;  /* 0x00000004ff067819 */ /* 0x000fe40000011606 */
[----:B------:R-:W-:Y:S02]  /*5a20*/  LOP3.LUT R7, R7, 0x3fff, RZ, 0xc0, !PT ;  /* 0x00003fff07077812 */ /* 0x000fe400078ec0ff */
[----:B------:R-:W-:Y:S02]  /*5a30*/  LOP3.LUT R6, R6, 0x3fff, RZ, 0xc0, !PT ;  /* 0x00003fff06067812 */ /* 0x000fe400078ec0ff */
[----:B------:R-:W-:Y:S02]  /*5a40*/  LOP3.LUT R12, R7, 0x10000, RZ, 0xfc, !PT ;  /* 0x00010000070c7812 */ /* 0x000fe400078efcff */
[----:B------:R-:W-:-:S02]  /*5a50*/  LOP3.LUT R6, R6, 0x10000, RZ, 0xfc, !PT ;  /* 0x0001000006067812 */ /* 0x000fc400078efcff */
[----:B------:R-:W-:Y:S01]  /*5a60*/  LOP3.LUT R7, R8, 0x10000, RZ, 0xfc, !PT ;  /* 0x0001000008077812 */ /* 0x000fe200078efcff */
[C---:B--2---:R-:W-:Y:S01]  /*5a70*/  VIADD R10, R12.reuse, 0x2 ;  /* 0x000000020c0a7836 */ /* 0x044fe20000000000 */
[----:B------:R1:W-:Y:S01]  /*5a80*/  STL [R1+0x14], R12 ;  /* 0x0000140c01007387 */ /* 0x0003e20000100800 */
[C---:B------:R-:W-:Y:S02]  /*5a90*/  VIADD R8, R12.reuse, 0x4 ;  /* 0x000000040c087836 */ /* 0x040fe40000000000 */
[----:B------:R-:W-:Y:S01]  /*5aa0*/  VIADD R236, R12, 0x6 ;  /* 0x000000060cec7836 */ /* 0x000fe20000000000 */
[----:B------:R2:W-:Y:S01]  /*5ab0*/  STL [R1+0x30], R6 ;  /* 0x0000300601007387 */ /* 0x0005e20000100800 */
[C---:B------:R-:W-:Y:S02]  /*5ac0*/  VIADD R234, R7.reuse, 0x2 ;  /* 0x0000000207ea7836 */ /* 0x040fe40000000000 */
[C---:B------:R-:W-:Y:S01]  /*5ad0*/  VIADD R230, R7.reuse, 0x4 ;  /* 0x0000000407e67836 */ /* 0x040fe20000000000 */
[----:B------:R3:W-:Y:S01]  /*5ae0*/  STL [R1+0x10], R7 ;  /* 0x0000100701007387 */ /* 0x0007e20000100800 */
[----:B------:R-:W-:-:S02]  /*5af0*/  VIADD R228, R7, 0x6 ;  /* 0x0000000607e47836 */ /* 0x000fc40000000000 */
[C---:B-1----:R-:W-:Y:S01]  /*5b00*/  VIADD R12, R5.reuse, 0x8 ;  /* 0x00000008050c7836 */ /* 0x042fe20000000000 */
[----:B------:R1:W-:Y:S01]  /*5b10*/  STL.64 [R1+0x8], R10 ;  /* 0x0000080a01007387 */ /* 0x0003e20000100a00 */
[C---:B------:R-:W-:Y:S02]  /*5b20*/  VIADD R12, R5.reuse, 0x14 ;  /* 0x00000014050c7836 */ /* 0x040fe40000000000 */
[C---:B--2---:R-:W-:Y:S01]  /*5b30*/  VIADD R6, R5.reuse, 0x4 ;  /* 0x0000000405067836 */ /* 0x044fe20000000000 */
[----:B------:R1:W-:Y:S01]  /*5b40*/  STL.64 [R1], R8 ;  /* 0x0000000801007387 */ /* 0x0003e20000100a00 */
[C---:B------:R-:W-:Y:S02]  /*5b50*/  VIADD R6, R5.reuse, 0x10 ;  /* 0x0000001005067836 */ /* 0x040fe40000000000 */
[C---:B---3--:R-:W-:Y:S02]  /*5b60*/  VIADD R7, R5.reuse, 0xc ;  /* 0x0000000c05077836 */ /* 0x048fe40000000000 */
[----:B------:R-:W-:-:S02]  /*5b70*/  VIADD R7, R5, 0x18 ;  /* 0x0000001805077836 */ /* 0x000fc40000000000 */
[----:B------:R-:W-:-:S07]  /*5b80*/  VIADD R6, R5, 0x1c ;  /* 0x0000001c05067836 */ /* 0x000fce0000000000 */
.L_x_1078:
[----:B------:R-:W-:Y:S01]  /*5b90*/  IMAD.U32 R6, RZ, RZ, UR36 ;  /* 0x00000024ff067e24 */ /* 0x000fe2000f8e00ff */
[----:B------:R-:W-:Y:S05]  /*5ba0*/  YIELD ;  /* 0x0000000000007946 */ /* 0x000fea0003800000 */
[----:B------:R-:W-:-:S04]  /*5bb0*/  LOP3.LUT R6, R6, 0x1, RZ, 0xfc, !PT ;  /* 0x0000000106067812 */ /* 0x000fc800078efcff */
[----:B------:R-:W-:-:S13]  /*5bc0*/  ISETP.NE.AND P0, PT, R6, 0x3, PT ;  /* 0x000000030600780c */ /* 0x000fda0003f05270 */
[----:B------:R-:W-:Y:S05]  /*5bd0*/  @!P0 BRA `(.L_x_1068) ;  /* 0x0000000000048947 */ /* 0x000fea0003800000 */
[----:B------:R-:W-:Y:S01]  /*5be0*/  BPT.TRAP 0x1 ;  /* 0x000000040000795c */ /* 0x000fe20000300000 */
.L_x_1068:
[----:B------:R-:W-:Y:S01]  /*5bf0*/  IMAD R6, R0, 0x8, R222 ;  /* 0x0000000800067824 */ /* 0x000fe200078e02de */
[----:B-1----:R-:W-:-:S04]  /*5c00*/  SHF.L.U32 R11, R4, 0x1f, RZ ;  /* 0x0000001f040b7819 */ /* 0x002fc800000006ff */
[----:B------:R1:W2:Y:S01]  /*5c10*/  SYNCS.PHASECHK.TRANS64.TRYWAIT P1, [R6+URZ+0x30c10], R11 ;  /* 0x030c100b060075a7 */ /* 0x0002a2000802017f */
[----:B------:R-:W-:Y:S05]  /*5c20*/  @!P0 BRA `(.L_x_1069) ;  /* 0x0000000000048947 */ /* 0x000fea0003800000 */
[----:B------:R-:W-:Y:S01]  /*5c30*/  BPT.TRAP 0x1 ;  /* 0x000000040000795c */ /* 0x000fe20000300000 */
.L_x_1069:
[----:B------:R-:W-:-:S05]  /*5c40*/  VIADD R7, R222, 0x10000 ;  /* 0x00010000de077836 */ /* 0x000fca0000000000 */
[----:B------:R-:W-:-:S04]  /*5c50*/  SHF.R.U32.HI R7, RZ, 0x4, R7 ;  /* 0x00000004ff077819 */ /* 0x000fc80000011607 */
[----:B------:R-:W-:-:S04]  /*5c60*/  LOP3.LUT R220, R7, 0x3fff, RZ, 0xc0, !PT ;  /* 0x00003fff07dc7812 */ /* 0x000fc800078ec0ff */
[----:B------:R-:W-:Y:S01]  /*5c70*/  LOP3.LUT R7, R220, 0x10000, RZ, 0xfc, !PT ;  /* 0x00010000dc077812 */ /* 0x000fe200078efcff */
[----:B--2---:R-:W-:Y:S06]  /*5c80*/  @P1 BRA `(.L_x_1070) ;  /* 0x0000000000081947 */ /* 0x004fec0003800000 */
[----:B------:R-:W2:Y:S02]  /*5c90*/  SYNCS.PHASECHK.TRANS64.TRYWAIT P1, [R6+URZ+0x30c10], R11 ;  /* 0x030c100b060075a7 */ /* 0x000ea4000802017f */
[----:B--2---:R-:W-:Y:S05]  /*5ca0*/  @!P1 BRA `(.L_x_1071) ;  /* 0x000000b800289947 */ /* 0x004fea0003800000 */
.L_x_1070:
[----:B------:R-:W3:Y:S04]  /*5cb0*/  LDL R13, [R1+0x14] ;  /* 0x00001400010d7983 */ /* 0x000ee80000100800 */
[----:B------:R-:W4:Y:S04]  /*5cc0*/  LDL.64 R16, [R1+0x8] ;  /* 0x0000080001107983 */ /* 0x000f280000100a00 */
[----:B------:R-:W5:Y:S01]  /*5cd0*/  LDL.64 R14, [R1] ;  /* 0x00000000010e7983 */ /* 0x000f620000100a00 */
[----:B------:R-:W-:Y:S01]  /*5ce0*/  IMAD R7, R0, 0x400, R7 ;  /* 0x0000040000077824 */ /* 0x000fe200078e0207 */
[----:B------:R-:W-:Y:S05]  /*5cf0*/  WARPSYNC.ALL ;  /* 0x0000000000007948 */ /* 0x000fea0003800000 */
[----:B------:R-:W-:Y:S01]  /*5d00*/  R2UR UR6, R7 ;  /* 0x00000000070672ca */ /* 0x000fe200000e0000 */
[----:B------:R-:W-:Y:S01]  /*5d10*/  WARPGROUP.ARRIVE ;  /* 0x00000000000079c5 */ /* 0x000fe20000000000 */
[----:B------:R-:W-:Y:S01]  /*5d20*/  UMOV UR5, 0x40000040 ;  /* 0x4000004000057882 */ /* 0x000fe20000000000 */
[----:B------:R-:W-:Y:S01]  /*5d30*/  UMOV UR7, 0x40000040 ;  /* 0x4000004000077882 */ /* 0x000fe20000000000 */
[----:B------:R-:W-:Y:S01]  /*5d40*/  UMOV UR11, 0x40000040 ;  /* 0x40000040000b7882 */ /* 0x000fe20000000000 */
[----:B------:R-:W2:Y:S04]  /*5d50*/  LDL R8, [R1+0x2c] ;  /* 0x00002c0001087983 */ /* 0x000ea80000100800 */
[----:B------:R-:W5:Y:S04]  /*5d60*/  LDL R10, [R1+0x28] ;  /* 0x00002800010a7983 */ /* 0x000f680000100800 */
[----:B------:R-:W5:Y:S04]  /*5d70*/  LDL R12, [R1+0x24] ;  /* 0x00002400010c7983 */ /* 0x000f680000100800 */
[----:B------:R-:W5:Y:S01]  /*5d80*/  LDL R9, [R1+0x20] ;  /* 0x0000200001097983 */ /* 0x000f620000100800 */
[----:B------:R-:W-:Y:S01]  /*5d90*/  VIADD R224, R222, 0x20000 ;  /* 0x00020000dee07836 */ /* 0x000fe20000000000 */
[----:B---3--:R-:W-:-:S02]  /*5da0*/  R2UR UR4, R13 ;  /* 0x000000000d0472ca */ /* 0x008fc400000e0000 */
[----:B----4-:R-:W-:Y:S02]  /*5db0*/  R2UR UR8, R16 ;  /* 0x00000000100872ca */ /* 0x010fe400000e0000 */
[----:B------:R-:W-:-:S09]  /*5dc0*/  R2UR UR9, R17 ;  /* 0x00000000110972ca */ /* 0x000fd200000e0000 */
[----:B------:R-:W-:Y:S01]  /*5dd0*/  HGMMA.64x128x16.F32.BF16 R88, gdesc[UR4], RZ, !UPT, gsb0 ;  /* 0x01e00000045879f0 */ /* 0x000fe2000c0018ff */
[----:B------:R-:W-:Y:S01]  /*5de0*/  UIADD3 UR4, UR6, 0x2, URZ ;  /* 0x0000000206047890 */ /* 0x000fe2000fffe03f */
[----:B------:R-:W-:Y:S01]  /*5df0*/  R2UR UR5, R237 ;  /* 0x00000000ed0572ca */ /* 0x000fe200000e0000 */
[----:B------:R-:W-:Y:S01]  /*5e00*/  UMOV UR7, 0x40000040 ;  /* 0x4000004000077882 */ /* 0x000fe20000000000 */
[----:B--2---:R-:W-:-:S04]  /*5e10*/  IMAD R8, R0, 0x80, R8 ;  /* 0x0000008000087824 */ /* 0x004fc800078e0208 */
[----:B------:R-:W-:Y:S01]  /*5e20*/  UMOV UR10, UR4 ;  /* 0x00000004000a7c82 */ /* 0x000fe20008000000 */
[----:B------:R-:W-:Y:S02]  /*5e30*/  UIADD3 UR4, UR6, 0x4, URZ ;  /* 0x0000000406047890 */ /* 0x000fe4000fffe03f */
[----:B------:R-:W-:Y:S01]  /*5e40*/  UIADD3 UR6, UR6, 0x6, URZ ;  /* 0x0000000606067890 */ /* 0x000fe2000fffe03f */
[C---:B-----5:R-:W-:Y:S02]  /*5e50*/  IMAD R10, R0.reuse, 0x80, R10 ;  /* 0x00000080000a7824 */ /* 0x060fe400078e020a */
[C---:B------:R-:W-:Y:S02]  /*5e60*/  IMAD R223, R3.reuse, 0x2, R8 ;  /* 0x0000000203df7824 */ /* 0x040fe400078e0208 */
[----:B------:R-:W-:Y:S02]  /*5e70*/  IMAD R12, R0, 0x80, R12 ;  /* 0x00000080000c7824 */ /* 0x000fe400078e020c */
[----:B------:R-:W-:-:S02]  /*5e80*/  IMAD R7, R3, 0x2, R10 ;  /* 0x0000000203077824 */ /* 0x000fc400078e020a */
[----:B------:R-:W-:Y:S02]  /*5e90*/  IMAD R225, R3, 0x2, R12 ;  /* 0x0000000203e17824 */ /* 0x000fe400078e020c */
[--C-:B------:R-:W-:Y:S02]  /*5ea0*/  IMAD R227, R7, 0x4, R222.reuse ;  /* 0x0000000407e37824 */ /* 0x100fe400078e02de */
[----:B------:R-:W-:Y:S02]  /*5eb0*/  IMAD R218, R225, 0x4, R222 ;  /* 0x00000004e1da7824 */ /* 0x000fe400078e02de */
[--C-:B------:R-:W-:Y:S02]  /*5ec0*/  IMAD R226, R7, 0x4, R224.reuse ;  /* 0x0000000407e27824 */ /* 0x100fe400078e02e0 */
[----:B------:R-:W-:Y:S01]  /*5ed0*/  IMAD R225, R225, 0x4, R224 ;  /* 0x00000004e1e17824 */ /* 0x000fe200078e02e0 */
[----:B------:R-:W-:Y:S02]  /*5ee0*/  WARPGROUP.DEPBAR.LE gsb0, 0x0 ;  /* 0x00008000000079c5 */ /* 0x000fe40000010000 */
[----:B------:R-:W-:-:S06]  /*5ef0*/  WARPGROUP.ARRIVE ;  /* 0x00000000000079c5 */ /* 0x000fcc0000000000 */
[----:B------:R-:W-:Y:S01]  /*5f00*/  HGMMA.64x128x16.F32.BF16 R88, gdesc[UR8], R88, gsb0 ;  /* 0x01e00000085879f0 */ /* 0x000fe20008001858 */
[----:B------:R-:W-:Y:S01]  /*5f10*/  R2UR UR8, R14 ;  /* 0x000000000e0872ca */ /* 0x000fe200000e0000 */
[----:B------:R-:W-:Y:S01]  /*5f20*/  UMOV UR10, UR4 ;  /* 0x00000004000a7c82 */ /* 0x000fe20008000000 */
[----:B------:R-:W-:Y:S01]  /*5f30*/  R2UR UR9, R15 ;  /* 0x000000000f0972ca */ /* 0x000fe200000e0000 */
[----:B------:R-:W-:Y:S01]  /*5f40*/  UMOV UR11, 0x40000040 ;  /* 0x40000040000b7882 */ /* 0x000fe20000000000 */
[----:B------:R-:W-:Y:S01]  /*5f50*/  R2UR UR4, R236 ;  /* 0x00000000ec0472ca */ /* 0x000fe200000e0000 */
[----:B------:R-:W-:Y:S02]  /*5f60*/  IMAD R14, R0, 0x80, R9 ;  /* 0x00000080000e7824 */ /* 0x000fe400078e0209 */
[----:B------:R-:W-:Y:S02]  /*5f70*/  IMAD R15, R223, 0x4, R222 ;  /* 0x00000004df0f7824 */ /* 0x000fe400078e02de */
[----:B------:R-:W-:-:S02]  /*5f80*/  IMAD R9, R3, 0x2, R14 ;  /* 0x0000000203097824 */ /* 0x000fc400078e020e */
[----:B------:R-:W-:Y:S02]  /*5f90*/  IMAD R223, R223, 0x4, R224 ;  /* 0x00000004dfdf7824 */ /* 0x000fe400078e02e0 */
[C---:B------:R-:W-:Y:S02]  /*5fa0*/  IMAD R216, R9.reuse, 0x4, R222 ;  /* 0x0000000409d87824 */ /* 0x040fe400078e02de */
[----:B------:R-:W-:Y:S01]  /*5fb0*/  IMAD R224, R9, 0x4, R224 ;  /* 0x0000000409e07824 */ /* 0x000fe200078e02e0 */
[----:B------:R-:W-:Y:S02]  /*5fc0*/  WARPGROUP.DEPBAR.LE gsb0, 0x0 ;  /* 0x00008000000079c5 */ /* 0x000fe40000010000 */
[----:B------:R-:W-:-:S06]  /*5fd0*/  WARPGROUP.ARRIVE ;  /* 0x00000000000079c5 */ /* 0x000fcc0000000000 */
[----:B------:R-:W-:Y:S03]  /*5fe0*/  HGMMA.64x128x16.F32.BF16 R88, gdesc[UR8], R88, gsb0 ;  /* 0x01e00000085879f0 */ /* 0x000fe60008001858 */
[----:B------:R-:W-:Y:S02]  /*5ff0*/  WARPGROUP.DEPBAR.LE gsb0, 0x0 ;  /* 0x00008000000079c5 */ /* 0x000fe40000010000 */
[----:B------:R-:W-:-:S07]  /*6000*/  WARPGROUP.ARRIVE ;  /* 0x00000000000079c5 */ /* 0x000fce0000000000 */
[----:B------:R-:W-:Y:S03]  /*6010*/  HGMMA.64x128x16.F32.BF16 R88, gdesc[UR4], R88, gsb0 ;  /* 0x01e00000045879f0 */ /* 0x000fe60008001858 */
[----:B------:R-:W-:Y:S02]  /*6020*/  WARPGROUP.DEPBAR.LE gsb0, 0x0 ;  /* 0x00008000000079c5 */ /* 0x000fe40000010000 */
[----:B------:R-:W2:Y:S04]  /*6030*/  LDS R15, [R15+0x20000] ;  /* 0x020000000f0f7984 */ /* 0x000ea80000000800 */
[----:B------:R-:W3:Y:S04]  /*6040*/  LDS R227, [R227+0x20000] ;  /* 0x02000000e3e37984 */ /* 0x000ee80000000800 */
[----:B------:R-:W4:Y:S04]  /*6050*/  LDS R218, [R218+0x20000] ;  /* 0x02000000dada7984 */ /* 0x000f280000000800 */
[----:B------:R-:W1:Y:S01]  /*6060*/  LDS R216, [R216+0x20000] ;  /* 0x02000000d8d87984 */ /* 0x000e620000000800 */
[----:B------:R-:W-:Y:S05]  /*6070*/  @!P0 BRA `(.L_x_1072) ;  /* 0x0000000000048947 */ /* 0x000fea0003800000 */
[----:B------:R-:W-:Y:S01]  /*6080*/  BPT.TRAP 0x1 ;  /* 0x000000040000795c */ /* 0x000fe20000300000 */
.L_x_1072:
[----:B------:R1:W1:Y:S01]  /*6090*/  SYNCS.PHASECHK.TRANS64.TRYWAIT P1, [R6+URZ+0x30c30], R11 ;  /* 0x030c300b060075a7 */ /* 0x000262000802017f */
[----:B------:R-:W-:Y:S05]  /*60a0*/  @!P0 BRA `(.L_x_1073) ;  /* 0x0000000000048947 */ /* 0x000fea0003800000 */
[----:B------:R-:W-:Y:S01]  /*60b0*/  BPT.TRAP 0x1 ;  /* 0x000000040000795c */ /* 0x000fe20000300000 */
.L_x_1073:
[----:B------:R-:W-:-:S05]  /*60c0*/  VIADD R7, R222, 0x18000 ;  /* 0x00018000de077836 */ /* 0x000fca0000000000 */
[----:B------:R-:W-:-:S04]  /*60d0*/  SHF.R.U32.HI R7, RZ, 0x4, R7 ;  /* 0x00000004ff077819 */ /* 0x000fc80000011607 */
[----:B------:R-:W-:-:S04]  /*60e0*/  LOP3.LUT R217, R7, 0x3fff, RZ, 0xc0, !PT ;  /* 0x00003fff07d97812 */ /* 0x000fc800078ec0ff */
[----:B------:R-:W-:-:S05]  /*60f0*/  LOP3.LUT R7, R217, 0x10000, RZ, 0xfc, !PT ;  /* 0x00010000d9077812 */ /* 0x000fca00078efcff */
[----:B------:R-:W-:Y:S01]  /*6100*/  IMAD R7, R0, 0x400, R7 ;  /* 0x0000040000077824 */ /* 0x000fe200078e0207 */
[----:B-1----:R-:W-:Y:S06]  /*6110*/  @P1 BRA `(.L_x_1074) ;  /* 0x0000000000081947 */ /* 0x002fec0003800000 */
[----:B------:R-:W1:Y:S02]  /*6120*/  SYNCS.PHASECHK.TRANS64.TRYWAIT P1, [R6+URZ+0x30c30], R11 ;  /* 0x030c300b060075a7 */ /* 0x000e64000802017f */
[----:B-1----:R-:W-:Y:S05]  /*6130*/  @!P1 BRA `(.L_x_1075) ;  /* 0x000000b400189947 */ /* 0x002fea0003800000 */
.L_x_1074:
[----:B------:R-:W5:Y:S01]  /*6140*/  LDL R8, [R1+0x10] ;  /* 0x0000100001087983 */ /* 0x000f620000100800 */
[----:B------:R-:W-:Y:S01]  /*6150*/  R2UR UR6, R7 ;  /* 0x00000000070672ca */ /* 0x000fe200000e0000 */
[----:B------:R-:W-:Y:S01]  /*6160*/  WARPGROUP.ARRIVE ;  /* 0x00000000000079c5 */ /* 0x000fe20000000000 */
[----:B------:R-:W-:Y:S01]  /*6170*/  UMOV UR5, 0x40000040 ;  /* 0x4000004000057882 */ /* 0x000fe20000000000 */
[----:B------:R-:W-:Y:S01]  /*6180*/  UMOV UR7, 0x40000040 ;  /* 0x4000004000077882 */ /* 0x000fe20000000000 */
[----:B------:R-:W-:Y:S01]  /*6190*/  R2UR UR8, R234 ;  /* 0x00000000ea0872ca */ /* 0x000fe200000e0000 */
[----:B------:R-:W-:Y:S01]  /*61a0*/  UMOV UR11, 0x40000040 ;  /* 0x40000040000b7882 */ /* 0x000fe20000000000 */
[----:B------:R-:W-:Y:S01]  /*61b0*/  R2UR UR9, R235 ;  /* 0x00000000eb0972ca */ /* 0x000fe200000e0000 */
[C---:B------:R-:W-:Y:S01]  /*61c0*/  VIADD R23, R5.reuse, 0xc ;  /* 0x0000000c05177836 */ /* 0x040fe20000000000 */
[C---:B------:R-:W-:Y:S01]  /*61d0*/  ISETP.GT.AND P2, PT, R232.reuse, RZ, PT ;  /* 0x000000ffe800720c */ /* 0x040fe20003f44270 */
[C---:B------:R-:W-:Y:S01]  /*61e0*/  VIADD R11, R5.reuse, 0x14 ;  /* 0x00000014050b7836 */ /* 0x040fe20000000000 */
[----:B------:R-:W-:Y:S01]  /*61f0*/  ISETP.GT.AND P1, PT, R232, 0x8, PT ;  /* 0x00000008e800780c */ /* 0x000fe20003f24270 */
[----:B------:R-:W-:Y:S01]  /*6200*/  VIADD R13, R5, 0x18 ;  /* 0x00000018050d7836 */ /* 0x000fe20000000000 */
[----:B--2---:R-:W1:Y:S01]  /*6210*/  SHFL.IDX PT, R12, R15, R23, 0x1f ;  /* 0x00001f170f0c7589 */ /* 0x004e6200000e0000 */
[----:B------:R-:W-:Y:S01]  /*6220*/  FSEL R93, R93, -INF , P2 ;  /* 0xff8000005d5d7808 */ /* 0x000fe20001000000 */
[----:B------:R-:W-:Y:S01]  /*6230*/  VIADD R9, R5, 0x8 ;  /* 0x0000000805097836 */ /* 0x000fe20000000000 */
[----:B------:R-:W-:Y:S01]  /*6240*/  FSEL R95, R95, -INF , P1 ;  /* 0xff8000005f5f7808 */ /* 0x000fe20000800000 */
[----:B------:R1:W-:Y:S01]  /*6250*/  SHFL.IDX PT, R16, R15, R11, 0x1f ;  /* 0x00001f0b0f107589 */ /* 0x0003e200000e0000 */
[----:B------:R-:W-:Y:S01]  /*6260*/  FSEL R101, R101, -INF , P2 ;  /* 0xff80000065657808 */ /* 0x000fe20001000000 */
[----:B------:R-:W-:Y:S01]  /*6270*/  IMAD R217, R0, 0x400, R217 ;  /* 0x0000040000d97824 */ /* 0x000fe200078e02d9 */
[----:B------:R-:W-:Y:S01]  /*6280*/  FSEL R88, R88, -INF , P2 ;  /* 0xff80000058587808 */ /* 0x000fe20001000000 */
[----:B------:R-:W2:Y:S01]  /*6290*/  SHFL.IDX PT, R7, R15, R5, 0x1f ;  /* 0x00001f050f077589 */ /* 0x000ea200000e0000 */
[----:B------:R-:W-:-:S02]  /*62a0*/  FSEL R89, R89, -INF , P2 ;  /* 0xff80000059597808 */ /* 0x000fc40001000000 */
[----:B------:R-:W-:Y:S01]  /*62b0*/  FSEL R100, R100, -INF , P2 ;  /* 0xff80000064647808 */ /* 0x000fe20001000000 */
[----:B------:R-:W4:Y:S01]  /*62c0*/  SHFL.IDX PT, R18, R15, R13, 0x1f ;  /* 0x00001f0d0f127589 */ /* 0x000f2200000e0000 */
[----:B------:R-:W-:Y:S02]  /*62d0*/  FSEL R103, R103, -INF , P1 ;  /* 0xff80000067677808 */ /* 0x000fe40000800000 */
[----:B------:R-:W-:Y:S01]  /*62e0*/  FSEL R90, R90, -INF , P1 ;  /* 0xff8000005a5a7808 */ /* 0x000fe20000800000 */
[----:B------:R-:W4:Y:S01]  /*62f0*/  SHFL.IDX PT, R10, R15, R9, 0x1f ;  /* 0x00001f090f0a7589 */ /* 0x000f2200000e0000 */
[----:B------:R-:W-:Y:S02]  /*6300*/  FSEL R92, R92, -INF , P2 ;  /* 0xff8000005c5c7808 */ /* 0x000fe40001000000 */
[----:B------:R-:W-:Y:S01]  /*6310*/  FSEL R94, R94, -INF , P1 ;  /* 0xff8000005e5e7808 */ /* 0x000fe20000800000 */
[----:B---3--:R-:W-:Y:S01]  /*6320*/  SHFL.IDX PT, R22, R227, R5, 0x1f ;  /* 0x00001f05e3167589 */ /* 0x008fe200000e0000 */
[----:B------:R-:W-:-:S02]  /*6330*/  FSEL R105, R105, -INF , P2 ;  /* 0xff80000069697808 */ /* 0x000fc40001000000 */
[----:B------:R-:W-:Y:S02]  /*6340*/  FSEL R108, R108, -INF , P2 ;  /* 0xff8000006c6c7808 */ /* 0x000fe40001000000 */
[----:B------:R-:W-:Y:S02]  /*6350*/  FSEL R96, R96, -INF , P2 ;  /* 0xff80000060607808 */ /* 0x000fe40001000000 */
[----:B------:R-:W-:Y:S02]  /*6360*/  FSEL R98, R98, -INF , P1 ;  /* 0xff80000062627808 */ /* 0x000fe40000800000 */
[----:B------:R-:W-:Y:S02]  /*6370*/  FSEL R97, R97, -INF , P2 ;  /* 0xff80000061617808 */ /* 0x000fe40001000000 */
[----:B------:R-:W-:Y:S02]  /*6380*/  FSEL R99, R99, -INF , P1 ;  /* 0xff80000063637808 */ /* 0x000fe40000800000 */
        /* <DEDUP_REMOVED lines=31> */
[----:B-----5:R-:W-:Y:S01]  /*6580*/  R2UR UR4, R8 ;  /* 0x00000000080472ca */ /* 0x020fe200000e0000 */
[----:B------:R-:W-:-:S06]  /*6590*/  VIADD R8, R5, 0x4 ;  /* 0x0000000405087836 */ /* 0x000fcc0000000000 */
[----:B------:R-:W3:Y:S06]  /*65a0*/  SHFL.IDX PT, R8, R15, R8, 0x1f ;  /* 0x00001f080f087589 */ /* 0x000eec00000e0000 */
[----:B------:R-:W-:Y:S01]  /*65b0*/  HGMMA.64x128x16.F32.BF16 R24, gdesc[UR4], RZ, !UPT, gsb0 ;  /* 0x01e00000041879f0 */ /* 0x000fe2000c0018ff */
[----:B------:R-:W-:Y:S01]  /*65c0*/  UIADD3 UR4, UR6, 0x2, URZ ;  /* 0x0000000206047890 */ /* 0x000fe2000fffe03f */
[----:B------:R-:W-:Y:S02]  /*65d0*/  ULDC UR5, c[0x0][0x744] ;  /* 0x0001d10000057ab9 */ /* 0x000fe40000000800 */
[--C-:B-1----:R-:W-:Y:S01]  /*65e0*/  FFMA.FTZ R11, R93, UR5, -R12.reuse ;  /* 0x000000055d0b7c23 */ /* 0x102fe2000801080c */
[----:B------:R-:W-:Y:S01]  /*65f0*/  FFMA.FTZ R12, R95, UR5, -R12 ;  /* 0x000000055f0c7c23 */ /* 0x000fe2000801080c */
[----:B------:R-:W-:-:S02]  /*6600*/  VIADD R95, R5, 0x1c ;  /* 0x0000001c055f7836 */ /* 0x000fc40000000000 */
[----:B------:R-:W-:Y:S01]  /*6610*/  UMOV UR10, UR4 ;  /* 0x00000004000a7c82 */ /* 0x000fe20008000000 */
[----:B------:R-:W-:Y:S01]  /*6620*/  UIADD3 UR4, UR6, 0x4, URZ ;  /* 0x0000000406047890 */ /* 0x000fe2000fffe03f */
[--C-:B--2---:R-:W-:Y:S01]  /*6630*/  FFMA.FTZ R88, R88, UR5, -R7.reuse ;  /* 0x0000000558587c23 */ /* 0x104fe20008010807 */
[----:B------:R-:W-:Y:S01]  /*6640*/  UIADD3 UR6, UR6, 0x6, URZ ;  /* 0x0000000606067890 */ /* 0x000fe2000fffe03f */
[----:B------:R-:W1:Y:S01]  /*6650*/  SHFL.IDX PT, R20, R15, R95, 0x1f ;  /* 0x00001f5f0f147589 */ /* 0x000e6200000e0000 */
[----:B----4-:R-:W-:Y:S01]  /*6660*/  FFMA.FTZ R17, R100, UR5, -R18 ;  /* 0x0000000564117c23 */ /* 0x010fe20008010812 */
[----:B------:R-:W-:Y:S01]  /*6670*/  VIADD R100, R5, 0x4 ;  /* 0x0000000405647836 */ /* 0x000fe20000000000 */
[----:B------:R2:W-:Y:S01]  /*6680*/  MUFU.EX2 R219, R88 ;  /* 0x0000005800db7308 */ /* 0x0005e20000000800 */
[----:B------:R-:W-:Y:S01]  /*6690*/  FFMA.FTZ R7, R90, UR5, -R7 ;  /* 0x000000055a077c23 */ /* 0x000fe20008010807 */
[----:B------:R-:W-:Y:S01]  /*66a0*/  FFMA.FTZ R9, R92, UR5, -R10 ;  /* 0x000000055c097c23 */ /* 0x000fe2000801080a */
[----:B---3--:R-:W-:Y:S01]  /*66b0*/  FFMA.FTZ R89, R89, UR5, -R8 ;  /* 0x0000000559597c23 */ /* 0x008fe20008010808 */
[----:B------:R-:W-:Y:S01]  /*66c0*/  FFMA.FTZ R10, R94, UR5, -R10 ;  /* 0x000000055e0a7c23 */ /* 0x000fe2000801080a */
[----:B------:R-:W3:Y:S01]  /*66d0*/  SHFL.IDX PT, R92, R227, R23, 0x1f ;  /* 0x00001f17e35c7589 */ /* 0x000ee200000e0000 */
[----:B------:R-:W-:Y:S01]  /*66e0*/  FFMA.FTZ R21, R104, UR5, -R22 ;  /* 0x0000000568157c23 */ /* 0x000fe20008010816 */
[----:B------:R-:W-:Y:S01]  /*66f0*/  FFMA.FTZ R18, R102, UR5, -R18 ;  /* 0x0000000566127c23 */ /* 0x000fe20008010812 */
[----:B------:R4:W-:Y:S01]  /*6700*/  MUFU.EX2 R221, R89 ;  /* 0x0000005900dd7308 */ /* 0x0009e20000000800 */
[----:B--2---:R-:W2:Y:S01]  /*6710*/  SHFL.IDX PT, R88, R227, R100, 0x1f ;  /* 0x00001f64e3587589 */ /* 0x004ea200000e0000 */
[----:B------:R-:W-:Y:S01]  /*6720*/  FFMA.FTZ R8, R91, UR5, -R8 ;  /* 0x000000055b087c23 */ /* 0x000fe20008010808 */
[----:B------:R-:W-:-:S02]  /*6730*/  FFMA.FTZ R22, R106, UR5, -R22 ;  /* 0x000000056a167c23 */ /* 0x000fc40008010816 */
[----:B------:R-:W-:Y:S03]  /*6740*/  SHFL.IDX PT, R104, R218, R100, 0x1f ;  /* 0x00001f64da687589 */ /* 0x000fe600000e0000 */
[----:B------:R-:W-:Y:S01]  /*6750*/  MUFU.EX2 R17, R17 ;  /* 0x0000001100117308 */ /* 0x000fe20000000800 */
[----:B----4-:R-:W-:Y:S01]  /*6760*/  VIADD R89, R5, 0x10 ;  /* 0x0000001005597836 */ /* 0x010fe20000000000 */
[----:B------:R-:W4:Y:S01]  /*6770*/  SHFL.IDX PT, R102, R218, R5, 0x1f ;  /* 0x00001f05da667589 */ /* 0x000f2200000e0000 */
[--C-:B-1----:R-:W-:Y:S01]  /*6780*/  FFMA.FTZ R19, R101, UR5, -R20.reuse ;  /* 0x0000000565137c23 */ /* 0x102fe20008010814 */
[----:B------:R-:W-:Y:S01]  /*6790*/  FFMA.FTZ R20, R103, UR5, -R20 ;  /* 0x0000000567147c23 */ /* 0x000fe20008010814 */
[----:B------:R-:W-:Y:S01]  /*67a0*/  VIADD R103, R5, 0x8 ;  /* 0x0000000805677836 */ /* 0x000fe20000000000 */
[----:B------:R1:W5:Y:S02]  /*67b0*/  SHFL.IDX PT, R14, R15, R89, 0x1f ;  /* 0x00001f590f0e7589 */ /* 0x00036400000e0000 */
[----:B------:R-:W5:Y:S02]  /*67c0*/  MUFU.EX2 R10, R10 ;  /* 0x0000000a000a7308 */ /* 0x000f640000000800 */
[----:B------:R-:W5:Y:S01]  /*67d0*/  SHFL.IDX PT, R90, R227, R103, 0x1f ;  /* 0x00001f67e35a7589 */ /* 0x000f6200000e0000 */
[--C-:B---3--:R-:W-:Y:S01]  /*67e0*/  FFMA.FTZ R91, R109, UR5, -R92.reuse ;  /* 0x000000056d5b7c23 */ /* 0x108fe2000801085c */
[----:B------:R-:W-:Y:S01]  /*67f0*/  FSEL R109, R128, -INF , P2 ;  /* 0xff800000806d7808 */ /* 0x000fe20001000000 */
[----:B------:R-:W-:Y:S01]  /*6800*/  FFMA.FTZ R92, R111, UR5, -R92 ;  /* 0x000000056f5c7c23 */ /* 0x000fe2000801085c */
[----:B------:R-:W3:Y:S01]  /*6810*/  SHFL.IDX PT, R94, R227, R89, 0x1f ;  /* 0x00001f59e35e7589 */ /* 0x000ee200000e0000 */
[----:B--2---:R-:W-:Y:S01]  /*6820*/  FFMA.FTZ R23, R105, UR5, -R88 ;  /* 0x0000000569177c23 */ /* 0x004fe20008010858 */
[----:B------:R-:W-:-:S02]  /*6830*/  VIADD R105, R5, 0x14 ;  /* 0x0000001405697836 */ /* 0x000fc40000000000 */
[--C-:B-1----:R-:W-:Y:S01]  /*6840*/  FFMA.FTZ R15, R97, UR5, -R16.reuse ;  /* 0x00000005610f7c23 */ /* 0x102fe20008010810 */
[----:B------:R-:W-:Y:S01]  /*6850*/  FFMA.FTZ R16, R99, UR5, -R16 ;  /* 0x0000000563107c23 */ /* 0x000fe20008010810 */
[----:B------:R-:W-:Y:S01]  /*6860*/  FFMA.FTZ R88, R107, UR5, -R88 ;  /* 0x000000056b587c23 */ /* 0x000fe20008010858 */
[----:B------:R1:W-:Y:S01]  /*6870*/  SHFL.IDX PT, R106, R218, R103, 0x1f ;  /* 0x00001f67da6a7589 */ /* 0x0003e200000e0000 */
[----:B------:R-:W-:Y:S01]  /*6880*/  FSEL R111, R129, -INF , P2 ;  /* 0xff800000816f7808 */ /* 0x000fe20001000000 */
[----:B------:R-:W-:Y:S01]  /*6890*/  MUFU.EX2 R19, R19 ;  /* 0x0000001300137308 */ /* 0x000fe20000000800 */
[----:B------:R-:W-:Y:S01]  /*68a0*/  FSEL R129, R140, -INF , P2 ;  /* 0xff8000008c817808 */ /* 0x000fe20001000000 */
[--C-:B----4-:R-:W-:Y:S01]  /*68b0*/  FFMA.FTZ R101, R120, UR5, -R102.reuse ;  /* 0x0000000578657c23 */ /* 0x110fe20008010866 */
[----:B------:R-:W-:Y:S01]  /*68c0*/  FSEL R120, R148, -INF , P2 ;  /* 0xff80000094787808 */ /* 0x000fe20001000000 */
[----:B------:R-:W-:Y:S02]  /*68d0*/  VIADD R148, R5, 0x14 ;  /* 0x0000001405947836 */ /* 0x000fe40000000000 */
[----:B------:R-:W-:Y:S01]  /*68e0*/  FFMA.FTZ R102, R122, UR5, -R102 ;  /* 0x000000057a667c23 */ /* 0x000fe20008010866 */
[----:B------:R-:W-:Y:S01]  /*68f0*/  FSEL R122, R145, -INF , P2 ;  /* 0xff800000917a7808 */ /* 0x000fe20001000000 */
[--C-:B-----5:R-:W-:Y:S01]  /*6900*/  FFMA.FTZ R13, R96, UR5, -R14.reuse ;  /* 0x00000005600d7c23 */ /* 0x120fe2000801080e */
[----:B------:R-:W-:Y:S01]  /*6910*/  FFMA.FTZ R14, R98, UR5, -R14 ;  /* 0x00000005620e7c23 */ /* 0x000fe2000801080e */
[----:B------:R-:W2:Y:S01]  /*6920*/  SHFL.IDX PT, R96, R227, R105, 0x1f ;  /* 0x00001f69e3607589 */ /* 0x000ea200000e0000 */
[----:B-1----:R-:W-:Y:S01]  /*6930*/  FSEL R103, R121, -INF , P2 ;  /* 0xff80000079677808 */ /* 0x002fe20001000000 */
[----:B------:R-:W-:Y:S01]  /*6940*/  FFMA.FTZ R89, R108, UR5, -R90 ;  /* 0x000000056c597c23 */ /* 0x000fe2000801085a */
[----:B------:R-:W-:-:S02]  /*6950*/  VIADD R108, R5, 0x18 ;  /* 0x00000018056c7836 */ /* 0x000fc40000000000 */
[----:B------:R-:W-:Y:S01]  /*6960*/  FFMA.FTZ R90, R110, UR5, -R90 ;  /* 0x000000056e5a7c23 */ /* 0x000fe2000801085a */
[----:B------:R-:W-:Y:S02]  /*6970*/  VIADD R110, R5, 0x10 ;  /* 0x00000010056e7836 */ /* 0x000fe40000000000 */
[--C-:B---3--:R-:W-:Y:S01]  /*6980*/  FFMA.FTZ R93, R112, UR5, -R94.reuse ;  /* 0x00000005705d7c23 */ /* 0x108fe2000801085e */
[----:B------:R-:W-:Y:S01]  /*6990*/  FFMA.FTZ R94, R114, UR5, -R94 ;  /* 0x00000005725e7c23 */ /* 0x000fe2000801085e */
[----:B------:R-:W1:Y:S01]  /*69a0*/  SHFL.IDX PT, R98, R227, R108, 0x1f ;  /* 0x00001f6ce3627589 */ /* 0x000e6200000e0000 */
[--C-:B------:R-:W-:Y:S01]  /*69b0*/  FFMA.FTZ R103, R103, UR5, -R104.reuse ;  /* 0x0000000567677c23 */ /* 0x100fe20008010868 */
[----:B------:R-:W-:Y:S01]  /*69c0*/  FFMA.FTZ R104, R123, UR5, -R104 ;  /* 0x000000057b687c23 */ /* 0x000fe20008010868 */
[----:B------:R-:W3:Y:S01]  /*69d0*/  MUFU.EX2 R12, R12 ;  /* 0x0000000c000c7308 */ /* 0x000ee20000000800 */
[----:B------:R2:W4:Y:S04]  /*69e0*/  SHFL.IDX PT, R227, R227, R95, 0x1f ;  /* 0x00001f5fe3e37589 */ /* 0x00052800000e0000 */
[----:B------:R5:W-:Y:S03]  /*69f0*/  SHFL.IDX PT, R114, R218, R108, 0x1f ;  /* 0x00001f6cda727589 */ /* 0x000be600000e0000 */
[----:B------:R-:W3:Y:S01]  /*6a00*/  MUFU.EX2 R7, R7 ;  /* 0x0000000700077308 */ /* 0x000ee20000000800 */
[----:B------:R-:W3:Y:S01]  /*6a10*/  SHFL.IDX PT, R110, R218, R110, 0x1f ;  /* 0x00001f6eda6e7589 */ /* 0x000ee200000e0000 */
[--C-:B--2---:R-:W-:Y:S01]  /*6a20*/  FFMA.FTZ R95, R113, UR5, -R96.reuse ;  /* 0x00000005715f7c23 */ /* 0x104fe20008010860 */
[----:B------:R-:W-:Y:S01]  /*6a30*/  FSEL R113, R125, -INF , P2 ;  /* 0xff8000007d717808 */ /* 0x000fe20001000000 */
[----:B------:R-:W-:Y:S01]  /*6a40*/  FFMA.FTZ R96, R115, UR5, -R96 ;  /* 0x0000000573607c23 */ /* 0x000fe20008010860 */
[----:B-----5:R-:W-:Y:S01]  /*6a50*/  FSEL R108, R127, -INF , P1 ;  /* 0xff8000007f6c7808 */ /* 0x020fe20000800000 */
[----:B------:R2:W5:Y:S01]  /*6a60*/  SHFL.IDX PT, R112, R218, R105, 0x1f ;  /* 0x00001f69da707589 */ /* 0x00056200000e0000 */
[----:B------:R-:W-:Y:S01]  /*6a70*/  FSEL R115, R133, -INF , P2 ;  /* 0xff80000085737808 */ /* 0x000fe20001000000 */
[----:B------:R-:W-:Y:S01]  /*6a80*/  MUFU.EX2 R8, R8 ;  /* 0x0000000800087308 */ /* 0x000fe20000000800 */
[--C-:B-1----:R-:W-:Y:S01]  /*6a90*/  FFMA.FTZ R97, R116, UR5, -R98.reuse ;  /* 0x0000000574617c23 */ /* 0x102fe20008010862 */
[----:B------:R-:W1:Y:S01]  /*6aa0*/  SHFL.IDX PT, R121, R216, R148, 0x1f ;  /* 0x00001f94d8797589 */ /* 0x000e6200000e0000 */
[----:B------:R-:W-:Y:S01]  /*6ab0*/  FFMA.FTZ R98, R118, UR5, -R98 ;  /* 0x0000000576627c23 */ /* 0x000fe20008010862 */
[----:B------:R-:W-:Y:S01]  /*6ac0*/  FSEL R118, R149, -INF , P2 ;  /* 0xff80000095767808 */ /* 0x000fe20001000000 */
[----:B----4-:R-:W-:Y:S01]  /*6ad0*/  FFMA.FTZ R99, R117, UR5, -R227 ;  /* 0x0000000575637c23 */ /* 0x010fe200080108e3 */
[----:B------:R-:W-:-:S02]  /*6ae0*/  VIADD R117, R5, 0xc ;  /* 0x0000000c05757836 */ /* 0x000fc40000000000 */
[----:B------:R-:W-:Y:S01]  /*6af0*/  FFMA.FTZ R100, R119, UR5, -R227 ;  /* 0x0000000577647c23 */ /* 0x000fe200080108e3 */
[C---:B------:R-:W-:Y:S01]  /*6b00*/  VIADD R227, R5.reuse, 0x1c ;  /* 0x0000001c05e37836 */ /* 0x040fe20000000000 */
[----:B--2---:R-:W-:Y:S01]  /*6b10*/  FSEL R105, R124, -INF , P2 ;  /* 0xff8000007c697808 */ /* 0x004fe20001000000 */
[----:B------:R-:W-:Y:S01]  /*6b20*/  VIADD R149, R5, 0x10 ;  /* 0x0000001005957836 */ /* 0x000fe20000000000 */
[----:B------:R-:W2:Y:S01]  /*6b30*/  SHFL.IDX PT, R107, R218, R117, 0x1f ;  /* 0x00001f75da6b7589 */ /* 0x000ea200000e0000 */
[----:B------:R-:W-:Y:S01]  /*6b40*/  FSEL R124, R144, -INF , P2 ;  /* 0xff800000907c7808 */ /* 0x000fe20001000000 */
[--C-:B---3--:R-:W-:Y:S01]  /*6b50*/  FFMA.FTZ R109, R109, UR5, -R110.reuse ;  /* 0x000000056d6d7c23 */ /* 0x108fe2000801086e */
[----:B------:R-:W-:Y:S01]  /*6b60*/  FFMA.FTZ R110, R130, UR5, -R110 ;  /* 0x00000005826e7c23 */ /* 0x000fe2000801086e */
[----:B------:R3:W4:Y:S01]  /*6b70*/  SHFL.IDX PT, R116, R218, R227, 0x1f ;  /* 0x00001fe3da747589 */ /* 0x00072200000e0000 */
[----:B------:R-:W-:Y:S01]  /*6b80*/  FSEL R130, R139, -INF , P1 ;  /* 0xff8000008b827808 */ /* 0x000fe20000800000 */
[--C-:B------:R-:W-:Y:S01]  /*6b90*/  FFMA.FTZ R105, R105, UR5, -R106.reuse ;  /* 0x0000000569697c23 */ /* 0x100fe2000801086a */
[----:B------:R-:W-:Y:S01]  /*6ba0*/  FFMA.FTZ R106, R126, UR5, -R106 ;  /* 0x000000057e6a7c23 */ /* 0x000fe2000801086a */
[----:B------:R1:W4:Y:S01]  /*6bb0*/  SHFL.IDX PT, R125, R216, R117, 0x1f ;  /* 0x00001f75d87d7589 */ /* 0x00032200000e0000 */
[----:B------:R-:W-:Y:S01]  /*6bc0*/  FSEL R126, R141, -INF , P2 ;  /* 0xff8000008d7e7808 */ /* 0x000fe20001000000 */
[--C-:B-----5:R-:W-:Y:S01]  /*6bd0*/  FFMA.FTZ R111, R111, UR5, -R112.reuse ;  /* 0x000000056f6f7c23 */ /* 0x120fe20008010870 */
[----:B------:R-:W-:Y:S01]  /*6be0*/  FFMA.FTZ R112, R131, UR5, -R112 ;  /* 0x0000000583707c23 */ /* 0x000fe20008010870 */
[C---:B------:R-:W-:Y:S01]  /*6bf0*/  VIADD R131, R5.reuse, 0x8 ;  /* 0x0000000805837836 */ /* 0x040fe20000000000 */
[----:B------:R-:W-:Y:S01]  /*6c00*/  SHFL.IDX PT, R123, R216, R149, 0x1f ;  /* 0x00001f95d87b7589 */ /* 0x000fe200000e0000 */
[----:B---3--:R-:W-:-:S02]  /*6c10*/  VIADD R218, R5, 0x18 ;  /* 0x0000001805da7836 */ /* 0x008fc40000000000 */
[--C-:B-1----:R-:W-:Y:S01]  /*6c20*/  FFMA.FTZ R122, R122, UR5, -R121.reuse ;  /* 0x000000057a7a7c23 */ /* 0x102fe20008010879 */
[----:B------:R-:W-:Y:S01]  /*6c30*/  FFMA.FTZ R121, R147, UR5, -R121 ;  /* 0x0000000593797c23 */ /* 0x000fe20008010879 */
[----:B------:R-:W1:Y:S01]  /*6c40*/  SHFL.IDX PT, R127, R216, R131, 0x1f ;  /* 0x00001f83d87f7589 */ /* 0x000e6200000e0000 */
[----:B------:R-:W-:Y:S01]  /*6c50*/  FSEL R117, R151, -INF , P1 ;  /* 0xff80000097757808 */ /* 0x000fe20000800000 */
[----:B------:R-:W-:Y:S01]  /*6c60*/  VIADD R151, R5, 0xc ;  /* 0x0000000c05977836 */ /* 0x000fe20000000000 */
[----:B------:R-:W-:Y:S01]  /*6c70*/  MUFU.EX2 R111, R111 ;  /* 0x0000006f006f7308 */ /* 0x000fe20000000800 */
[----:B------:R-:W3:Y:S01]  /*6c80*/  SHFL.IDX PT, R119, R216, R218, 0x1f ;  /* 0x00001fdad8777589 */ /* 0x000ee200000e0000 */
[--C-:B--2---:R-:W-:Y:S01]  /*6c90*/  FFMA.FTZ R113, R113, UR5, -R107.reuse ;  /* 0x0000000571717c23 */ /* 0x104fe2000801086b */
[----:B------:R-:W-:Y:S01]  /*6ca0*/  FFMA.FTZ R108, R108, UR5, -R107 ;  /* 0x000000056c6c7c23 */ /* 0x000fe2000801086b */
[----:B------:R-:W-:Y:S02]  /*6cb0*/  WARPGROUP.DEPBAR.LE gsb0, 0x0 ;  /* 0x00008000000079c5 */ /* 0x000fe40000010000 */
[----:B------:R-:W-:-:S02]  /*6cc0*/  WARPGROUP.ARRIVE ;  /* 0x00000000000079c5 */ /* 0x000fc40000000000 */
[----:B------:R2:W-:Y:S01]  /*6cd0*/  MUFU.EX2 R107, R113 ;  /* 0x00000071006b7308 */ /* 0x0005e20000000800 */
[--C-:B----4-:R-:W-:Y:S01]  /*6ce0*/  FFMA.FTZ R115, R115, UR5, -R116.reuse ;  /* 0x0000000573737c23 */ /* 0x110fe20008010874 */
[----:B------:R-:W-:Y:S01]  /*6cf0*/  FFMA.FTZ R116, R135, UR5, -R116 ;  /* 0x0000000587747c23 */ /* 0x000fe20008010874 */
[----:B------:R-:W-:Y:S01]  /*6d00*/  FFMA.FTZ R126, R126, UR5, -R125 ;  /* 0x000000057e7e7c23 */ /* 0x000fe2000801087d */
[----:B------:R-:W4:Y:S01]  /*6d10*/  SHFL.IDX PT, R135, R216, R5, 0x1f ;  /* 0x00001f05d8877589 */ /* 0x000f2200000e0000 */
[----:B------:R-:W-:Y:S01]  /*6d20*/  HGMMA.64x128x16.F32.BF16 R24, gdesc[UR8], R24, gsb0 ;  /* 0x01e00000081879f0 */ /* 0x000fe20008001818 */
[----:B------:R-:W-:Y:S01]  /*6d30*/  R2UR UR8, R230 ;  /* 0x00000000e60872ca */ /* 0x000fe200000e0000 */
[----:B------:R-:W-:Y:S01]  /*6d40*/  UMOV UR10, UR4 ;  /* 0x00000004000a7c82 */ /* 0x000fe20008000000 */
[----:B------:R-:W-:Y:S01]  /*6d50*/  R2UR UR9, R231 ;  /* 0x00000000e70972ca */ /* 0x000fe200000e0000 */
[----:B------:R-:W-:Y:S01]  /*6d60*/  UMOV UR11, 0x40000040 ;  /* 0x40000040000b7882 */ /* 0x000fe20000000000 */
[----:B--2---:R-:W-:Y:S01]  /*6d70*/  FSEL R113, R132, -INF , P2 ;  /* 0xff80000084717808 */ /* 0x004fe20001000000 */
[----:B------:R-:W-:-:S02]  /*6d80*/  VIADD R132, R5, 0x4 ;  /* 0x0000000405847836 */ /* 0x000fc40000000000 */
[----:B------:R-:W-:Y:S01]  /*6d90*/  FFMA.FTZ R125, R143, UR5, -R125 ;  /* 0x000000058f7d7c23 */ /* 0x000fe2000801087d */
[--C-:B-1----:R-:W-:Y:S01]  /*6da0*/  FFMA.FTZ R129, R129, UR5, -R127.reuse ;  /* 0x0000000581817c23 */ /* 0x102fe2000801087f */
[----:B------:R-:W-:Y:S01]  /*6db0*/  FFMA.FTZ R127, R142, UR5, -R127 ;  /* 0x000000058e7f7c23 */ /* 0x000fe2000801087f */
[--C-:B------:R-:W-:Y:S01]  /*6dc0*/  FFMA.FTZ R113, R113, UR5, -R114.reuse ;  /* 0x0000000571717c23 */ /* 0x100fe20008010872 */
[----:B------:R-:W1:Y:S01]  /*6dd0*/  SHFL.IDX PT, R128, R216, R132, 0x1f ;  /* 0x00001f84d8807589 */ /* 0x000e6200000e0000 */
[----:B------:R-:W-:Y:S01]  /*6de0*/  FFMA.FTZ R114, R134, UR5, -R114 ;  /* 0x0000000586727c23 */ /* 0x000fe20008010872 */
[----:B------:R-:W-:Y:S01]  /*6df0*/  FSEL R134, R136, -INF , P2 ;  /* 0xff80000088867808 */ /* 0x000fe20001000000 */
[--C-:B---3--:R-:W-:Y:S01]  /*6e00*/  FFMA.FTZ R120, R120, UR5, -R119.reuse ;  /* 0x0000000578787c23 */ /* 0x108fe20008010877 */
[----:B------:R-:W-:Y:S01]  /*6e10*/  FFMA.FTZ R119, R150, UR5, -R119 ;  /* 0x0000000596777c23 */ /* 0x000fe20008010877 */
[----:B------:R-:W-:Y:S01]  /*6e20*/  VIADD R150, R5, 0x8 ;  /* 0x0000000805967836 */ /* 0x000fe20000000000 */
[----:B------:R-:W2:Y:S01]  /*6e30*/  SHFL.IDX PT, R216, R216, R227, 0x1f ;  /* 0x00001fe3d8d87589 */ /* 0x000ea200000e0000 */
[--C-:B------:R-:W-:Y:S01]  /*6e40*/  FFMA.FTZ R124, R124, UR5, -R123.reuse ;  /* 0x000000057c7c7c23 */ /* 0x100fe2000801087b */
[----:B------:R-:W-:Y:S01]  /*6e50*/  FFMA.FTZ R123, R146, UR5, -R123 ;  /* 0x00000005927b7c23 */ /* 0x000fe2000801087b */
[----:B------:R-:W-:Y:S01]  /*6e60*/  MUFU.EX2 R110, R110 ;  /* 0x0000006e006e7308 */ /* 0x000fe20000000800 */
[----:B------:R-:W-:Y:S01]  /*6e70*/  R2UR UR4, R217 ;  /* 0x00000000d90472ca */ /* 0x000fe200000e0000 */
[--C-:B----4-:R-:W-:Y:S01]  /*6e80*/  FFMA.FTZ R134, R134, UR5, -R135.reuse ;  /* 0x0000000586867c23 */ /* 0x110fe20008010887 */
[----:B------:R-:W-:-:S05]  /*6e90*/  FFMA.FTZ R135, R138, UR5, -R135 ;  /* 0x000000058a877c23 */ /* 0x000fca0008010887 */
[----:B------:R-:W3:Y:S01]  /*6ea0*/  MUFU.EX2 R18, R18 ;  /* 0x0000001200127308 */ /* 0x000ee20000000800 */
[--C-:B-1----:R-:W-:Y:S01]  /*6eb0*/  FFMA.FTZ R139, R137, UR5, -R128.reuse ;  /* 0x00000005898b7c23 */ /* 0x102fe20008010880 */
[----:B------:R-:W-:-:S06]  /*6ec0*/  FFMA.FTZ R138, R130, UR5, -R128 ;  /* 0x00000005828a7c23 */ /* 0x000fcc0008010880 */
[----:B------:R-:W1:Y:S01]  /*6ed0*/  MUFU.EX2 R20, R20 ;  /* 0x0000001400147308 */ /* 0x000e620000000800 */
[--C-:B--2---:R-:W-:Y:S01]  /*6ee0*/  FFMA.FTZ R118, R118, UR5, -R216.reuse ;  /* 0x0000000576767c23 */ /* 0x104fe200080108d8 */
[----:B------:R-:W-:Y:S01]  /*6ef0*/  FFMA.FTZ R117, R117, UR5, -R216 ;  /* 0x0000000575757c23 */ /* 0x000fe200080108d8 */
[----:B------:R-:W-:-:S05]  /*6f00*/  VIADD R216, R5, 0x4 ;  /* 0x0000000405d87836 */ /* 0x000fca0000000000 */
[----:B------:R-:W2:Y:S08]  /*6f10*/  MUFU.EX2 R105, R105 ;  /* 0x0000006900697308 */ /* 0x000eb00000000800 */
[----:B------:R-:W4:Y:S08]  /*6f20*/  MUFU.EX2 R106, R106 ;  /* 0x0000006a006a7308 */ /* 0x000f300000000800 */
[----:B------:R-:W5:Y:S08]  /*6f30*/  MUFU.EX2 R108, R108 ;  /* 0x0000006c006c7308 */ /* 0x000f700000000800 */
[----:B------:R-:W5:Y:S08]  /*6f40*/  MUFU.EX2 R109, R109 ;  /* 0x0000006d006d7308 */ /* 0x000f700000000800 */
[----:B------:R-:W5:Y:S08]  /*6f50*/  MUFU.EX2 R112, R112 ;  /* 0x0000007000707308 */ /* 0x000f700000000800 */
[----:B------:R-:W5:Y:S08]  /*6f60*/  MUFU.EX2 R113, R113 ;  /* 0x0000007100717308 */ /* 0x000f700000000800 */
[----:B------:R-:W5:Y:S08]  /*6f70*/  MUFU.EX2 R115, R115 ;  /* 0x0000007300737308 */ /* 0x000f700000000800 */
[----:B------:R-:W5:Y:S08]  /*6f80*/  MUFU.EX2 R9, R9 ;  /* 0x0000000900097308 */ /* 0x000f700000000800 */
[----:B------:R-:W5:Y:S08]  /*6f90*/  MUFU.EX2 R11, R11 ;  /* 0x0000000b000b7308 */ /* 0x000f700000000800 */
[----:B------:R-:W5:Y:S08]  /*6fa0*/  MUFU.EX2 R13, R13 ;  /* 0x0000000d000d7308 */ /* 0x000f700000000800 */
[----:B------:R-:W-:Y:S08]  /*6fb0*/  MUFU.EX2 R14, R14 ;  /* 0x0000000e000e7308 */ /* 0x000ff00000000800 */
[----:B------:R-:W5:Y:S01]  /*6fc0*/  MUFU.EX2 R15, R15 ;  /* 0x0000000f000f7308 */ /* 0x000f620000000800 */
[----:B------:R-:W-:-:S02]  /*6fd0*/  WARPGROUP.DEPBAR.LE gsb0, 0x0 ;  /* 0x00008000000079c5 */ /* 0x000fc40000010000 */
[----:B------:R-:W-:-:S05]  /*6fe0*/  WARPGROUP.ARRIVE ;  /* 0x00000000000079c5 */ /* 0x000fca0000000000 */
[----:B------:R-:W5:Y:S01]  /*6ff0*/  MUFU.EX2 R16, R16 ;  /* 0x0000001000107308 */ /* 0x000f620000000800 */
[----:B------:R-:W-:Y:S01]  /*7000*/  HGMMA.64x128x16.F32.BF16 R24, gdesc[UR8], R24, gsb0 ;  /* 0x01e00000081879f0 */ /* 0x000fe20008001818 */
[----:B------:R-:W-:Y:S01]  /*7010*/  R2UR UR8, R228 ;  /* 0x00000000e40872ca */ /* 0x000fe200000e0000 */
[----:B------:R-:W-:Y:S01]  /*7020*/  UMOV UR10, UR6 ;  /* 0x00000006000a7c82 */ /* 0x000fe20008000000 */
[----:B------:R-:W-:Y:S01]  /*7030*/  R2UR UR9, R229 ;  /* 0x00000000e50972ca */ /* 0x000fe200000e0000 */
[----:B------:R-:W-:-:S03]  /*7040*/  UMOV UR11, 0x40000040 ;  /* 0x40000040000b7882 */ /* 0x000fc60000000000 */
[----:B------:R-:W5:Y:S08]  /*7050*/  MUFU.EX2 R101, R101 ;  /* 0x0000006500657308 */ /* 0x000f700000000800 */
[----:B------:R-:W-:Y:S08]  /*7060*/  MUFU.EX2 R102, R102 ;  /* 0x0000006600667308 */ /* 0x000ff00000000800 */
[----:B------:R-:W5:Y:S08]  /*7070*/  MUFU.EX2 R103, R103 ;  /* 0x0000006700677308 */ /* 0x000f700000000800 */
        /* <DEDUP_REMOVED lines=16> */
[----:B------:R-:W-:Y:S07]  /*7180*/  HGMMA.64x128x16.F32.BF16 R24, gdesc[UR8], R24, gsb0 ;  /* 0x01e00000081879f0 */ /* 0x000fee0008001818 */
        /* <DEDUP_REMOVED lines=11> */
[----:B------:R-:W-:Y:S04]  /*7240*/  SHFL.IDX PT, R130, R223, R132, 0x1f ;  /* 0x00001f84df827589 */ /* 0x000fe800000e0000 */
[----:B------:R-:W1:Y:S04]  /*7250*/  SHFL.IDX PT, R128, R223, R5, 0x1f ;  /* 0x00001f05df807589 */ /* 0x000e6800000e0000 */
[----:B------:R-:W2:Y:S04]  /*7260*/  SHFL.IDX PT, R132, R223, R151, 0x1f ;  /* 0x00001f97df847589 */ /* 0x000ea800000e0000 */
[----:B------:R-:W-:Y:S04]  /*7270*/  SHFL.IDX PT, R136, R223, R148, 0x1f ;  /* 0x00001f94df887589 */ /* 0x000fe800000e0000 */
[----:B------:R-:W4:Y:S01]  /*7280*/  SHFL.IDX PT, R147, R223, R218, 0x1f ;  /* 0x00001fdadf937589 */ /* 0x000f2200000e0000 */
[----:B---3--:R-:W-:-:S03]  /*7290*/  FADD.FTZ R131, R28, -R137 ;  /* 0x800000891c837221 */ /* 0x008fc60000010000 */
[----:B------:R-:W3:Y:S01]  /*72a0*/  SHFL.IDX PT, R141, R226, R151, 0x1f ;  /* 0x00001f97e28d7589 */ /* 0x000ee200000e0000 */
[----:B------:R2:W5:Y:S03]  /*72b0*/  MUFU.EX2 R28, R134 ;  /* 0x00000086001c7308 */ /* 0x0005660000000800 */
[----:B------:R-:W5:Y:S01]  /*72c0*/  SHFL.IDX PT, R133, R223, R149, 0x1f ;  /* 0x00001f95df857589 */ /* 0x000f6200000e0000 */
[--C-:B-1----:R-:W-:Y:S01]  /*72d0*/  FADD.FTZ R24, R24, -R128.reuse ;  /* 0x8000008018187221 */ /* 0x102fe20000010000 */
[----:B------:R-:W-:Y:S01]  /*72e0*/  FADD.FTZ R26, R26, -R128 ;  /* 0x800000801a1a7221 */ /* 0x000fe20000010000 */
[----:B------:R-:W-:Y:S01]  /*72f0*/  FADD.FTZ R128, R25, -R130 ;  /* 0x8000008219807221 */ /* 0x000fe20000010000 */
[----:B------:R-:W-:Y:S01]  /*7300*/  FADD.FTZ R25, R30, -R137 ;  /* 0x800000891e197221 */ /* 0x000fe20000010000 */
[----:B--2---:R-:W-:Y:S01]  /*7310*/  FADD.FTZ R134, R29, -R132 ;  /* 0x800000841d867221 */ /* 0x004fe20000010000 */
[----:B------:R-:W1:Y:S01]  /*7320*/  SHFL.IDX PT, R143, R226, R150, 0x1f ;  /* 0x00001f96e28f7589 */ /* 0x000e6200000e0000 */
[----:B------:R2:W-:Y:S01]  /*7330*/  MUFU.EX2 R29, R135 ;  /* 0x00000087001d7308 */ /* 0x0005e20000000800 */
[----:B------:R-:W-:Y:S01]  /*7340*/  FADD.FTZ R130, R27, -R130 ;  /* 0x800000821b827221 */ /* 0x000fe20000010000 */
[----:B------:R-:W-:Y:S01]  /*7350*/  FADD.FTZ R27, R31, -R132 ;  /* 0x800000841f1b7221 */ /* 0x000fe20000010000 */
[----:B------:R-:W1:Y:S01]  /*7360*/  SHFL.IDX PT, R140, R226, R218, 0x1f ;  /* 0x00001fdae28c7589 */ /* 0x000e6200000e0000 */
[--C-:B----4-:R-:W-:Y:S01]  /*7370*/  FADD.FTZ R137, R36, -R147.reuse ;  /* 0x8000009324897221 */ /* 0x110fe20000010000 */
[----:B------:R-:W-:-:S03]  /*7380*/  FADD.FTZ R38, R38, -R147 ;  /* 0x8000009326267221 */ /* 0x000fc60000010000 */
[----:B------:R4:W4:Y:S01]  /*7390*/  MUFU.EX2 R30, R139 ;  /* 0x0000008b001e7308 */ /* 0x0009220000000800 */
[--C-:B--2---:R-:W-:Y:S01]  /*73a0*/  FADD.FTZ R135, R33, -R136.reuse ;  /* 0x8000008821877221 */ /* 0x104fe20000010000 */
[----:B------:R-:W-:Y:S01]  /*73b0*/  FADD.FTZ R136, R35, -R136 ;  /* 0x8000008823887221 */ /* 0x000fe20000010000 */
[----:B------:R-:W-:Y:S01]  /*73c0*/  SHFL.IDX PT, R147, R224, R151, 0x1f ;  /* 0x00001f97e0937589 */ /* 0x000fe200000e0000 */
[--C-:B---3--:R-:W-:Y:S01]  /*73d0*/  FADD.FTZ R45, R45, -R141.reuse ;  /* 0x8000008d2d2d7221 */ /* 0x108fe20000010000 */
[----:B------:R-:W-:Y:S02]  /*73e0*/  FADD.FTZ R47, R47, -R141 ;  /* 0x8000008d2f2f7221 */ /* 0x000fe40000010000 */
[----:B------:R2:W3:Y:S01]  /*73f0*/  SHFL.IDX PT, R35, R225, R151, 0x1f ;  /* 0x00001f97e1237589 */ /* 0x0004e200000e0000 */
[--C-:B-----5:R-:W-:Y:S01]  /*7400*/  FADD.FTZ R132, R32, -R133.reuse ;  /* 0x8000008520847221 */ /* 0x120fe20000010000 */
[----:B------:R-:W-:Y:S01]  /*7410*/  FADD.FTZ R133, R34, -R133 ;  /* 0x8000008522857221 */ /* 0x000fe20000010000 */
[----:B------:R-:W5:Y:S01]  /*7420*/  MUFU.EX2 R31, R138 ;  /* 0x0000008a001f7308 */ /* 0x000f620000000800 */
[----:B------:R-:W5:Y:S04]  /*7430*/  SHFL.IDX PT, R32, R226, R148, 0x1f ;  /* 0x00001f94e2207589 */ /* 0x000f6800000e0000 */
[----:B------:R-:W5:Y:S01]  /*7440*/  SHFL.IDX PT, R145, R226, R5, 0x1f ;  /* 0x00001f05e2917589 */ /* 0x000f6200000e0000 */
[--C-:B-1----:R-:W-:Y:S01]  /*7450*/  FADD.FTZ R44, R44, -R143.reuse ;  /* 0x8000008f2c2c7221 */ /* 0x102fe20000010000 */
[----:B------:R-:W-:-:S02]  /*7460*/  FADD.FTZ R46, R46, -R143 ;  /* 0x8000008f2e2e7221 */ /* 0x000fc40000010000 */
[----:B--2---:R-:W2:Y:S01]  /*7470*/  LDL R151, [R1+0x1c] ;  /* 0x00001c0001977983 */ /* 0x004ea20000100800 */
[--C-:B------:R-:W-:Y:S01]  /*7480*/  FADD.FTZ R52, R52, -R140.reuse ;  /* 0x8000008c34347221 */ /* 0x100fe20000010000 */
[----:B------:R-:W-:Y:S02]  /*7490*/  FADD.FTZ R54, R54, -R140 ;  /* 0x8000008c36367221 */ /* 0x000fe40000010000 */
[----:B------:R-:W1:Y:S04]  /*74a0*/  SHFL.IDX PT, R142, R226, R149, 0x1f ;  /* 0x00001f95e28e7589 */ /* 0x000e6800000e0000 */
[----:B----4-:R-:W4:Y:S04]  /*74b0*/  SHFL.IDX PT, R139, R225, R5, 0x1f ;  /* 0x00001f05e18b7589 */ /* 0x010f2800000e0000 */
[----:B------:R-:W4:Y:S01]  /*74c0*/  SHFL.IDX PT, R146, R223, R227, 0x1f ;  /* 0x00001fe3df927589 */ /* 0x000f2200000e0000 */
[--C-:B---3--:R-:W-:Y:S01]  /*74d0*/  FADD.FTZ R61, R61, -R35.reuse ;  /* 0x800000233d3d7221 */ /* 0x108fe20000010000 */
[----:B------:R-:W-:-:S02]  /*74e0*/  FADD.FTZ R63, R63, -R35 ;  /* 0x800000233f3f7221 */ /* 0x000fc40000010000 */
[----:B------:R-:W3:Y:S01]  /*74f0*/  SHFL.IDX PT, R141, R225, R150, 0x1f ;  /* 0x00001f96e18d7589 */ /* 0x000ee200000e0000 */
[--C-:B-----5:R-:W-:Y:S01]  /*7500*/  FADD.FTZ R49, R49, -R32.reuse ;  /* 0x8000002031317221 */ /* 0x120fe20000010000 */
[----:B------:R-:W-:Y:S01]  /*7510*/  FADD.FTZ R51, R51, -R32 ;  /* 0x8000002033337221 */ /* 0x000fe20000010000 */
[----:B------:R-:W-:Y:S01]  /*7520*/  MUFU.EX2 R35, R125 ;  /* 0x0000007d00237308 */ /* 0x000fe20000000800 */
[----:B------:R-:W-:Y:S01]  /*7530*/  SHFL.IDX PT, R143, R224, R149, 0x1f ;  /* 0x00001f95e08f7589 */ /* 0x000fe200000e0000 */
[--C-:B------:R-:W-:Y:S01]  /*7540*/  FADD.FTZ R40, R40, -R145.reuse ;  /* 0x8000009128287221 */ /* 0x100fe20000010000 */
[----:B------:R-:W-:Y:S02]  /*7550*/  FADD.FTZ R42, R42, -R145 ;  /* 0x800000912a2a7221 */ /* 0x000fe40000010000 */
[----:B------:R-:W5:Y:S03]  /*7560*/  SHFL.IDX PT, R34, R225, R216, 0x1f ;  /* 0x00001fd8e1227589 */ /* 0x000f6600000e0000 */
[----:B------:R3:W5:Y:S01]  /*7570*/  MUFU.EX2 R32, R129 ;  /* 0x0000008100207308 */ /* 0x0007620000000800 */
[--C-:B-1----:R-:W-:Y:S01]  /*7580*/  FADD.FTZ R48, R48, -R142.reuse ;  /* 0x8000008e30307221 */ /* 0x102fe20000010000 */
[----:B------:R-:W-:Y:S01]  /*7590*/  FADD.FTZ R50, R50, -R142 ;  /* 0x8000008e32327221 */ /* 0x000fe20000010000 */
[----:B------:R-:W1:Y:S01]  /*75a0*/  SHFL.IDX PT, R140, R225, R149, 0x1f ;  /* 0x00001f95e18c7589 */ /* 0x000e6200000e0000 */
[--C-:B----4-:R-:W-:Y:S01]  /*75b0*/  FADD.FTZ R56, R56, -R139.reuse ;  /* 0x8000008b38387221 */ /* 0x110fe20000010000 */
[----:B------:R-:W-:-:S02]  /*75c0*/  FADD.FTZ R58, R58, -R139 ;  /* 0x8000008b3a3a7221 */ /* 0x000fc40000010000 */
[----:B------:R-:W-:Y:S01]  /*75d0*/  SHFL.IDX PT, R142, R224, R150, 0x1f ;  /* 0x00001f96e08e7589 */ /* 0x000fe200000e0000 */
[----:B------:R-:W-:-:S03]  /*75e0*/  FADD.FTZ R37, R37, -R146 ;  /* 0x8000009225257221 */ /* 0x000fc60000010000 */
[----:B------:R-:W-:Y:S01]  /*75f0*/  SHFL.IDX PT, R144, R226, R216, 0x1f ;  /* 0x00001fd8e2907589 */ /* 0x000fe200000e0000 */
[----:B------:R-:W-:Y:S01]  /*7600*/  FMUL.FTZ R25, R10, R25 ;  /* 0x000000190a197220 */ /* 0x000fe20000410000 */
[--C-:B---3--:R-:W-:Y:S01]  /*7610*/  FADD.FTZ R60, R60, -R141.reuse ;  /* 0x8000008d3c3c7221 */ /* 0x108fe20000010000 */
[----:B------:R-:W-:Y:S01]  /*7620*/  FADD.FTZ R62, R62, -R141 ;  /* 0x8000008d3e3e7221 */ /* 0x000fe20000010000 */
[----:B------:R-:W-:Y:S01]  /*7630*/  SHFL.IDX PT, R129, R224, R5, 0x1f ;  /* 0x00001f05e0817589 */ /* 0x000fe200000e0000 */
[----:B------:R-:W-:Y:S01]  /*7640*/  FMUL.FTZ R27, R12, R27 ;  /* 0x0000001b0c1b7220 */ /* 0x000fe20000410000 */
[----:B------:R-:W-:Y:S01]  /*7650*/  FMUL.FTZ R26, R7, R26 ;  /* 0x0000001a071a7220 */ /* 0x000fe20000410000 */
[----:B------:R-:W-:Y:S01]  /*7660*/  MUFU.EX2 R123, R123 ;  /* 0x0000007b007b7308 */ /* 0x000fe20000000800 */
[----:B------:R-:W-:Y:S01]  /*7670*/  SHFL.IDX PT, R139, R224, R216, 0x1f ;  /* 0x00001fd8e08b7589 */ /* 0x000fe200000e0000 */
[----:B------:R-:W-:Y:S01]  /*7680*/  FADD.FTZ R39, R39, -R146 ;  /* 0x8000009227277221 */ /* 0x000fe20000010000 */
[--C-:B-----5:R-:W-:Y:S01]  /*7690*/  FADD.FTZ R57, R57, -R34.reuse ;  /* 0x8000002239397221 */ /* 0x120fe20000010000 */
[----:B------:R-:W-:Y:S01]  /*76a0*/  FADD.FTZ R59, R59, -R34 ;  /* 0x800000223b3b7221 */ /* 0x000fe20000010000 */
[----:B------:R-:W-:Y:S04]  /*76b0*/  SHFL.IDX PT, R145, R224, R148, 0x1f ;  /* 0x00001f94e0917589 */ /* 0x000fe800000e0000 */
[----:B------:R-:W-:Y:S04]  /*76c0*/  SHFL.IDX PT, R149, R224, R218, 0x1f ;  /* 0x00001fdae0957589 */ /* 0x000fe800000e0000 */
[----:B------:R-:W3:Y:S04]  /*76d0*/  SHFL.IDX PT, R33, R226, R227, 0x1f ;  /* 0x00001fe3e2217589 */ /* 0x000ee800000e0000 */
[----:B------:R-:W4:Y:S04]  /*76e0*/  SHFL.IDX PT, R138, R225, R148, 0x1f ;  /* 0x00001f94e18a7589 */ /* 0x000f2800000e0000 */
[----:B------:R-:W5:Y:S01]  /*76f0*/  SHFL.IDX PT, R36, R225, R218, 0x1f ;  /* 0x00001fdae1247589 */ /* 0x000f6200000e0000 */
[----:B------:R-:W-:Y:S01]  /*7700*/  FADD.FTZ R141, R80, -R143 ;  /* 0x8000008f508d7221 */ /* 0x000fe20000010000 */
[----:B------:R5:W5:Y:S01]  /*7710*/  MUFU.EX2 R34, R126 ;  /* 0x0000007e00227308 */ /* 0x000b620000000800 */
[----:B------:R-:W-:Y:S01]  /*7720*/  FMUL.FTZ R37, R19, R37 ;  /* 0x0000002513257220 */ /* 0x000fe20000410000 */
[----:B------:R-:W5:Y:S01]  /*7730*/  SHFL.IDX PT, R224, R224, R227, 0x1f ;  /* 0x00001fe3e0e07589 */ /* 0x000f6200000e0000 */
[--C-:B-1----:R-:W-:Y:S01]  /*7740*/  FADD.FTZ R66, R66, -R140.reuse ;  /* 0x8000008c42427221 */ /* 0x102fe20000010000 */
[----:B------:R-:W-:-:S04]  /*7750*/  FADD.FTZ R64, R64, -R140 ;  /* 0x8000008c40407221 */ /* 0x000fc80000010000 */
[----:B------:R-:W-:Y:S01]  /*7760*/  MUFU.EX2 R122, R122 ;  /* 0x0000007a007a7308 */ /* 0x000fe20000000800 */
[----:B------:R-:W1:Y:S01]  /*7770*/  SHFL.IDX PT, R225, R225, R227, 0x1f ;  /* 0x00001fe3e1e17589 */ /* 0x000e6200000e0000 */
[----:B------:R-:W-:Y:S01]  /*7780*/  FADD.FTZ R143, R82, -R143 ;  /* 0x8000008f528f7221 */ /* 0x000fe20000010000 */
[----:B------:R-:W-:-:S05]  /*7790*/  FMUL.FTZ R82, R17, R137 ;  /* 0x0000008911527220 */ /* 0x000fca0000410000 */
[----:B------:R-:W-:Y:S01]  /*77a0*/  MUFU.EX2 R121, R121 ;  /* 0x0000007900797308 */ /* 0x000fe20000000800 */
[--C-:B---3--:R-:W-:Y:S01]  /*77b0*/  FADD.FTZ R53, R53, -R33.reuse ;  /* 0x8000002135357221 */ /* 0x108fe20000010000 */
[----:B------:R-:W-:Y:S01]  /*77c0*/  FADD.FTZ R55, R55, -R33 ;  /* 0x8000002137377221 */ /* 0x000fe20000010000 */
[--C-:B----4-:R-:W-:Y:S01]  /*77d0*/  FADD.FTZ R125, R67, -R138.reuse ;  /* 0x8000008a437d7221 */ /* 0x110fe20000010000 */
[----:B------:R-:W-:Y:S01]  /*77e0*/  FADD.FTZ R65, R65, -R138 ;  /* 0x8000008a41417221 */ /* 0x000fe20000010000 */
[----:B------:R-:W-:Y:S01]  /*77f0*/  F2FP.BF16.F32.PACK_AB R82, R37, R82 ;  /* 0x000000522552723e */ /* 0x000fe200000010ff */
[--C-:B-----5:R-:W-:Y:S01]  /*7800*/  FADD.FTZ R126, R68, -R36.reuse ;  /* 0x80000024447e7221 */ /* 0x120fe20000010000 */
[----:B------:R-:W-:Y:S01]  /*7810*/  FADD.FTZ R67, R70, -R36 ;  /* 0x8000002446437221 */ /* 0x000fe20000010000 */
[----:B------:R3:W4:Y:S01]  /*7820*/  MUFU.EX2 R33, R127 ;  /* 0x0000007f00217308 */ /* 0x0007220000000800 */
[----:B------:R-:W-:Y:S01]  /*7830*/  FMUL.FTZ R38, R18, R38 ;  /* 0x0000002612267220 */ /* 0x000fe20000410000 */
[--C-:B------:R-:W-:Y:S01]  /*7840*/  FADD.FTZ R150, R85, -R224.reuse ;  /* 0x800000e055967221 */ /* 0x100fe20000010000 */
[----:B------:R-:W-:Y:S01]  /*7850*/  FMUL.FTZ R85, R8, R130 ;  /* 0x0000008208557220 */ /* 0x000fe20000410000 */
[----:B------:R-:W-:Y:S01]  /*7860*/  FADD.FTZ R224, R87, -R224 ;  /* 0x800000e057e07221 */ /* 0x000fe20000010000 */
[----:B------:R-:W-:-:S03]  /*7870*/  F2FP.BF16.F32.PACK_AB R87, R27, R25 ;  /* 0x000000191b57723e */ /* 0x000fc600000010ff */
[----:B------:R-:W-:Y:S01]  /*7880*/  MUFU.EX2 R120, R120 ;  /* 0x0000007800787308 */ /* 0x000fe20000000800 */
[----:B-1----:R-:W-:Y:S01]  /*7890*/  FADD.FTZ R70, R69, -R225 ;  /* 0x800000e145467221 */ /* 0x002fe20000010000 */
[----:B------:R-:W-:Y:S01]  /*78a0*/  FMUL.FTZ R25, R111, R65 ;  /* 0x000000416f197220 */ /* 0x000fe20000410000 */
[----:B------:R-:W-:Y:S01]  /*78b0*/  F2FP.BF16.F32.PACK_AB R85, R85, R26 ;  /* 0x0000001a5555723e */ /* 0x000fe200000010ff */
[----:B------:R-:W-:-:S04]  /*78c0*/  FMUL.FTZ R65, R110, R66 ;  /* 0x000000426e417220 */ /* 0x000fc80000410000 */
[----:B------:R-:W-:Y:S01]  /*78d0*/  MUFU.EX2 R119, R119 ;  /* 0x0000007700777308 */ /* 0x000fe20000000800 */
[----:B------:R-:W-:Y:S01]  /*78e0*/  FMUL.FTZ R39, R20, R39 ;  /* 0x0000002714277220 */ /* 0x000fe20000410000 */
[----:B------:R-:W-:Y:S01]  /*78f0*/  FMUL.FTZ R60, R105, R60 ;  /* 0x0000003c693c7220 */ /* 0x000fe20000410000 */
[----:B------:R-:W-:-:S05]  /*7900*/  FMUL.FTZ R61, R107, R61 ;  /* 0x0000003d6b3d7220 */ /* 0x000fca0000410000 */
[----:B------:R-:W-:Y:S01]  /*7910*/  MUFU.EX2 R118, R118 ;  /* 0x0000007600767308 */ /* 0x000fe20000000800 */
[----:B------:R-:W-:Y:S01]  /*7920*/  FMUL.FTZ R62, R106, R62 ;  /* 0x0000003e6a3e7220 */ /* 0x000fe20000410000 */
[----:B------:R-:W-:Y:S01]  /*7930*/  FMUL.FTZ R63, R108, R63 ;  /* 0x0000003f6c3f7220 */ /* 0x000fe20000410000 */
[----:B------:R-:W-:Y:S01]  /*7940*/  FMUL.FTZ R64, R109, R64 ;  /* 0x000000406d407220 */ /* 0x000fe20000410000 */
[--C-:B------:R-:W-:Y:S01]  /*7950*/  FADD.FTZ R41, R41, -R144.reuse ;  /* 0x8000009029297221 */ /* 0x100fe20000010000 */
[----:B------:R-:W-:-:S03]  /*7960*/  FADD.FTZ R43, R43, -R144 ;  /* 0x800000902b2b7221 */ /* 0x000fc60000010000 */
[----:B------:R1:W5:Y:S01]  /*7970*/  MUFU.EX2 R36, R124 ;  /* 0x0000007c00247308 */ /* 0x0003620000000800 */
[----:B------:R-:W-:Y:S01]  /*7980*/  FMUL.FTZ R26, R112, R125 ;  /* 0x0000007d701a7220 */ /* 0x000fe20000410000 */
[----:B------:R-:W-:Y:S01]  /*7990*/  FMUL.FTZ R66, R113, R126 ;  /* 0x0000007e71427220 */ /* 0x000fe20000410000 */
[----:B------:R-:W-:-:S05]  /*79a0*/  FMUL.FTZ R27, R115, R70 ;  /* 0x00000046731b7220 */ /* 0x000fca0000410000 */
[----:B------:R-:W5:Y:S01]  /*79b0*/  MUFU.EX2 R37, R117 ;  /* 0x0000007500257308 */ /* 0x000f620000000800 */
[----:B---3--:R-:W-:Y:S01]  /*79c0*/  FADD.FTZ R127, R72, -R129 ;  /* 0x80000081487f7221 */ /* 0x008fe20000010000 */
[----:B------:R-:W-:Y:S01]  /*79d0*/  FADD.FTZ R138, R73, -R139 ;  /* 0x8000008b498a7221 */ /* 0x000fe20000010000 */
[----:B------:R-:W-:Y:S01]  /*79e0*/  FADD.FTZ R129, R74, -R129 ;  /* 0x800000814a817221 */ /* 0x000fe20000010000 */
[----:B------:R-:W-:Y:S01]  /*79f0*/  FADD.FTZ R139, R75, -R139 ;  /* 0x8000008b4b8b7221 */ /* 0x000fe20000010000 */
[--C-:B------:R-:W-:Y:S01]  /*7a00*/  FADD.FTZ R140, R76, -R142.reuse ;  /* 0x8000008e4c8c7221 */ /* 0x100fe20000010000 */
[----:B------:R-:W-:Y:S01]  /*7a10*/  FADD.FTZ R146, R77, -R147 ;  /* 0x800000934d927221 */ /* 0x000fe20000010000 */
[----:B------:R-:W-:Y:S01]  /*7a20*/  FADD.FTZ R144, R81, -R145 ;  /* 0x8000009151907221 */ /* 0x000fe20000010000 */
[----:B------:R-:W-:Y:S01]  /*7a30*/  FADD.FTZ R148, R84, -R149 ;  /* 0x8000009554947221 */ /* 0x000fe20000010000 */
[----:B-1----:R-:W-:Y:S01]  /*7a40*/  FADD.FTZ R124, R71, -R225 ;  /* 0x800000e1477c7221 */ /* 0x002fe20000010000 */
[----:B------:R-:W-:Y:S01]  /*7a50*/  FADD.FTZ R145, R83, -R145 ;  /* 0x8000009153917221 */ /* 0x000fe20000010000 */
[----:B------:R-:W-:Y:S01]  /*7a60*/  FADD.FTZ R149, R86, -R149 ;  /* 0x8000009556957221 */ /* 0x000fe20000010000 */
        /* <DEDUP_REMOVED lines=47> */
[----:B----4-:R-:W-:Y:S01]  /*7d60*/  FMUL.FTZ R63, R33, R142 ;  /* 0x0000008e213f7220 */ /* 0x010fe20000410000 */
[----:B------:R-:W-:Y:S01]  /*7d70*/  F2FP.BF16.F32.PACK_AB R81, R136, R81 ;  /* 0x000000518851723e */ /* 0x000fe200000010ff */
[----:B------:R-:W-:Y:S01]  /*7d80*/  FMUL.FTZ R38, R35, R147 ;  /* 0x0000009323267220 */ /* 0x000fe20000410000 */
[----:B------:R-:W-:Y:S01]  /*7d90*/  F2FP.BF16.F32.PACK_AB R68, R57, R56 ;  /* 0x000000383944723e */ /* 0x000fe200000010ff */
[----:B-----5:R-:W-:Y:S01]  /*7da0*/  FMUL.FTZ R56, R36, R141 ;  /* 0x0000008d24387220 */ /* 0x020fe20000410000 */
        /* <DEDUP_REMOVED lines=22> */
[----:B------:R-:W-:Y:S01]  /*7f10*/  UMOV UR6, UR4 ;  /* 0x0000000400067c82 */ /* 0x000fe20008000000 */
[----:B------:R-:W-:Y:S01]  /*7f20*/  F2FP.BF16.F32.PACK_AB R57, R26, R57 ;  /* 0x000000391a39723e */ /* 0x000fe200000010ff */
[----:B------:R-:W-:Y:S01]  /*7f30*/  UMOV UR7, 0x40000040 ;  /* 0x4000004000077882 */ /* 0x000fe20000000000 */
[----:B------:R-:W-:Y:S01]  /*7f40*/  F2FP.BF16.F32.PACK_AB R58, R27, R58 ;  /* 0x0000003a1b3a723e */ /* 0x000fe200000010ff */
[----:B------:R-:W3:Y:S01]  /*7f50*/  LDL R38, [R1+0x30] ;  /* 0x0000300001267983 */ /* 0x000ee20000100800 */
[----:B------:R-:W-:Y:S02]  /*7f60*/  F2FP.BF16.F32.PACK_AB R59, R224, R59 ;  /* 0x0000003be03b723e */ /* 0x000fe400000010ff */
[----:B------:R-:W-:Y:S02]  /*7f70*/  F2FP.BF16.F32.PACK_AB R24, R221, R219 ;  /* 0x000000dbdd18723e */ /* 0x000fe400000010ff */
[----:B------:R-:W-:-:S02]  /*7f80*/  F2FP.BF16.F32.PACK_AB R25, R8, R7 ;  /* 0x000000070819723e */ /* 0x000fc400000010ff */
[----:B------:R-:W-:Y:S02]  /*7f90*/  F2FP.BF16.F32.PACK_AB R26, R11, R9 ;  /* 0x000000090b1a723e */ /* 0x000fe400000010ff */
[----:B------:R-:W-:Y:S01]  /*7fa0*/  F2FP.BF16.F32.PACK_AB R27, R12, R10 ;  /* 0x0000000a0c1b723e */ /* 0x000fe200000010ff */
[----:B--2---:R-:W-:-:S04]  /*7fb0*/  IMAD R39, R0, 0x4000, R151 ;  /* 0x0000400000277824 */ /* 0x004fc800078e0297 */
[----:B------:R-:W-:-:S05]  /*7fc0*/  IMAD R39, R39, 0x2, R222 ;  /* 0x0000000227277824 */ /* 0x000fca00078e02de */
[----:B------:R-:W-:Y:S04]  /*7fd0*/  STSM.16.MT88.4 [R39+0x20c00], R84 ;  /* 0x020c005427007844 */ /* 0x000fe80000004200 */
[----:B------:R-:W-:Y:S04]  /*7fe0*/  STSM.16.MT88.4 [R39+0x21400], R80 ;  /* 0x0214005027007844 */ /* 0x000fe80000004200 */
[----:B------:R-:W-:Y:S04]  /*7ff0*/  STSM.16.MT88.4 [R39+0x21c00], R76 ;  /* 0x021c004c27007844 */ /* 0x000fe80000004200 */
[----:B------:R-:W-:Y:S04]  /*8000*/  STSM.16.MT88.4 [R39+0x22400], R72 ;  /* 0x0224004827007844 */ /* 0x000fe80000004200 */
[----:B------:R-:W-:Y:S04]  /*8010*/  STSM.16.MT88.4 [R39+0x22c00], R68 ;  /* 0x022c004427007844 */ /* 0x000fe80000004200 */
[----:B------:R-:W-:Y:S04]  /*8020*/  STSM.16.MT88.4 [R39+0x23400], R64 ;  /* 0x0234004027007844 */ /* 0x000fe80000004200 */
[----:B------:R-:W-:Y:S04]  /*8030*/  STSM.16.MT88.4 [R39+0x23c00], R60 ;  /* 0x023c003c27007844 */ /* 0x000fe80000004200 */
[----:B------:R1:W-:Y:S01]  /*8040*/  STSM.16.MT88.4 [R39+0x24400], R56 ;  /* 0x0244003827007844 */ /* 0x0003e20000004200 */
        /* <DEDUP_REMOVED lines=40> */
[----:B------:R-:W-:Y:S01]  /*82d0*/  F2FP.BF16.F32.PACK_AB R28, R30, R28 ;  /* 0x0000001c1e1c723e */ /* 0x000fe200000010ff */
[----:B------:R-:W-:Y:S02]  /*82e0*/  WARPGROUP.DEPBAR.LE gsb0, 0x0 ;  /* 0x00008000000079c5 */ /* 0x000fe40000010000 */
[----:B------:R-:W-:Y:S02]  /*82f0*/  F2FP.BF16.F32.PACK_AB R24, R111, R109 ;  /* 0x0000006d6f18723e */ /* 0x000fe400000010ff */
[----:B------:R-:W-:Y:S02]  /*8300*/  F2FP.BF16.F32.PACK_AB R25, R112, R110 ;  /* 0x0000006e7019723e */ /* 0x000fe400000010ff */
[----:B------:R-:W-:-:S02]  /*8310*/  F2FP.BF16.F32.PACK_AB R26, R115, R113 ;  /* 0x00000071731a723e */ /* 0x000fc400000010ff */
[----:B------:R-:W-:-:S04]  /*8320*/  F2FP.BF16.F32.PACK_AB R27, R116, R114 ;  /* 0x00000072741b723e */ /* 0x000fc800000010ff */
[----:B------:R-:W-:-:S06]  /*8330*/  WARPGROUP.ARRIVE ;  /* 0x00000000000079c5 */ /* 0x000fcc0000000000 */
[----:B------:R-:W-:Y:S01]  /*8340*/  HGMMA.64x64x16.F32.BF16 R184, R24, gdesc[UR4].tnspB, R184, gsb0 ;  /* 0x40e0000418b87df0 */ /* 0x000fe200080018b8 */
[----:B------:R-:W-:Y:S01]  /*8350*/  F2FP.BF16.F32.PACK_AB R29, R31, R29 ;  /* 0x0000001d1f1d723e */ /* 0x000fe200000010ff */
[----:B------:R-:W-:Y:S01]  /*8360*/  UIADD3 UR6, UR4, 0x300, URZ ;  /* 0x0000030004067890 */ /* 0x000fe2000fffe03f */
[----:B------:R-:W-:Y:S02]  /*8370*/  F2FP.BF16.F32.PACK_AB R30, R34, R32 ;  /* 0x00000020221e723e */ /* 0x000fe400000010ff */
[----:B------:R-:W-:Y:S01]  /*8380*/  F2FP.BF16.F32.PACK_AB R31, R35, R33 ;  /* 0x00000021231f723e */ /* 0x000fe200000010ff */
[----:B------:R-:W-:Y:S01]  /*8390*/  UMOV UR7, 0x40000040 ;  /* 0x4000004000077882 */ /* 0x000fe20000000000 */
[----:B------:R-:W-:Y:S01]  /*83a0*/  F2FP.BF16.F32.PACK_AB R116, R122, R36 ;  /* 0x000000247a74723e */ /* 0x000fe200000010ff */
[----:B------:R-:W-:Y:S02]  /*83b0*/  WARPGROUP.DEPBAR.LE gsb0, 0x0 ;  /* 0x00008000000079c5 */ /* 0x000fe40000010000 */
[----:B------:R-:W-:-:S06]  /*83c0*/  WARPGROUP.ARRIVE ;  /* 0x00000000000079c5 */ /* 0x000fcc0000000000 */
[----:B------:R-:W-:Y:S01]  /*83d0*/  HGMMA.64x64x16.F32.BF16 R184, R28, gdesc[UR4].tnspB, R184, gsb0 ;  /* 0x40e000041cb87df0 */ /* 0x000fe200080018b8 */
[----:B------:R-:W-:Y:S01]  /*83e0*/  F2FP.BF16.F32.PACK_AB R117, R121, R123 ;  /* 0x0000007b7975723e */ /* 0x000fe200000010ff */
[----:B------:R-:W-:Y:S01]  /*83f0*/  UIADD3 UR6, UR4, 0x380, URZ ;  /* 0x0000038004067890 */ /* 0x000fe2000fffe03f */
[----:B------:R-:W-:Y:S02]  /*8400*/  F2FP.BF16.F32.PACK_AB R118, R118, R120 ;  /* 0x000000787676723e */ /* 0x000fe400000010ff */
[----:B------:R-:W-:Y:S01]  /*8410*/  F2FP.BF16.F32.PACK_AB R119, R37, R119 ;  /* 0x000000772577723e */ /* 0x000fe200000010ff */
[----:B------:R-:W-:Y:S01]  /*8420*/  UMOV UR7, 0x40000040 ;  /* 0x4000004000077882 */ /* 0x000fe20000000000 */
[----:B------:R-:W-:Y:S02]  /*8430*/  WARPGROUP.DEPBAR.LE gsb0, 0x0 ;  /* 0x00008000000079c5 */ /* 0x000fe40000010000 */
[----:B------:R-:W-:-:S06]  /*8440*/  WARPGROUP.ARRIVE ;  /* 0x00000000000079c5 */ /* 0x000fcc0000000000 */
[----:B------:R-:W-:Y:S01]  /*8450*/  HGMMA.64x64x16.F32.BF16 R184, R116, gdesc[UR4].tnspB, R184, gsb0 ;  /* 0x40e0000474b87df0 */ /* 0x000fe200080018b8 */
[----:B------:R-:W-:Y:S01]  /*8460*/  R2UR UR5, R222 ;  /* 0x00000000de0572ca */ /* 0x000fe200000e0000 */
[----:B---3--:R-:W-:-:S05]  /*8470*/  IMAD R7, R0, 0x800, R38 ;  /* 0x0000080000077824 */ /* 0x008fca00078e0226 */
[----:B------:R-:W-:-:S07]  /*8480*/  R2UR UR8, R7 ;  /* 0x00000000070872ca */ /* 0x000fce00000e0000 */
[----:B------:R-:W-:-:S04]  /*8490*/  USHF.R.U32.HI UR5, URZ, 0x4, UR5 ;  /* 0x000000043f057899 */ /* 0x000fc80008011605 */
[----:B------:R-:W-:Y:S02]  /*84a0*/  ULOP3.LUT UR9, UR5, 0x3fff, URZ, 0xc0, !UPT ;  /* 0x00003fff05097892 */ /* 0x000fe4000f8ec03f */
[----:B------:R-:W-:Y:S01]  /*84b0*/  UMOV UR4, UR8 ;  /* 0x0000000800047c82 */ /* 0x000fe20008000000 */
[----:B------:R-:W-:Y:S01]  /*84c0*/  UMOV UR5, 0x40000040 ;  /* 0x4000004000057882 */ /* 0x000fe20000000000 */
[----:B------:R-:W-:-:S03]  /*84d0*/  UMOV UR7, 0x40000040 ;  /* 0x4000004000077882 */ /* 0x000fc60000000000 */
[----:B------:R-:W-:Y:S01]  /*84e0*/  UMOV UR6, UR9 ;  /* 0x0000000900067c82 */ /* 0x000fe20008000000 */
        /* <DEDUP_REMOVED lines=58> */
.L_x_1076:
[----:B------:R-:W-:Y:S01]  /*8890*/  IMAD R220, R0, 0x400, R220 ;  /* 0x0000040000dc7824 */ /* 0x000fe200078e02dc */
[----:B------:R-:W-:Y:S01]  /*88a0*/  UMOV UR7, 0x40000040 ;  /* 0x4000004000077882 */ /* 0x000fe20000000000 */
[----:B------:R-:W-:Y:S01]  /*88b0*/  VIADD R7, R6, 0x30c40 ;  /* 0x00030c4006077836 */ /* 0x000fe20000000000 */
[----:B------:R-:W1:Y:S02]  /*88c0*/  S2R R8, SR_TID.X ;  /* 0x0000000000087919 */ /* 0x000e640000002100 */
[----:B------:R-:W-:Y:S02]  /*88d0*/  R2UR UR4, R220 ;  /* 0x00000000dc0472ca */ /* 0x000fe400000e0000 */
[----:B------:R-:W-:-:S04]  /*88e0*/  PRMT R7, RZ, 0x654, R7 ;  /* 0x00000654ff077816 */ /* 0x000fc80000000007 */
[----:B------:R2:W-:Y:S01]  /*88f0*/  SYNCS.ARRIVE.TRANS64.RED.A1T0 RZ, [R7+URZ], RZ ;  /* 0x000000ff07ff79a7 */ /* 0x0005e2000810043f */
[----:B------:R-:W-:-:S06]  /*8900*/  WARPGROUP.ARRIVE ;  /* 0x00000000000079c5 */ /* 0x000fcc0000000000 */
[----:B------:R-:W-:Y:S02]  /*8910*/  UMOV UR6, UR4 ;  /* 0x0000000400067c82 */ /* 0x000fe40008000000 */
[----:B------:R-:W-:Y:S01]  /*8920*/  HGMMA.64x64x16.F32.BF16 R152, R84, gdesc[UR4].tnspB, R152, gsb0 ;  /* 0x40e0000454987df0 */ /* 0x000fe20008001898 */
[----:B------:R-:W-:Y:S01]  /*8930*/  UIADD3 UR6, UR4, 0x80, URZ ;  /* 0x0000008004067890 */ /* 0x000fe2000fffe03f */
[----:B------:R-:W-:Y:S01]  /*8940*/  UMOV UR7, 0x40000040 ;  /* 0x4000004000077882 */ /* 0x000fe20000000000 */
[----:B-1----:R-:W-:-:S05]  /*8950*/  SHF.R.U32.HI R8, RZ, 0x7, R8 ;  /* 0x00000007ff087819 */ /* 0x002fca0000011608 */
[----:B------:R-:W-:Y:S01]  /*8960*/  VIADD R8, R8, 0x9 ;  /* 0x0000000908087836 */ /* 0x000fe20000000000 */
        /* <DEDUP_REMOVED lines=36> */
[----:B-1----:R-:W1:Y:S01]  /*8bb0*/  S2R R8, SR_TID.X ;  /* 0x0000000000087919 */ /* 0x002e620000002100 */
[----:B------:R2:W-:Y:S04]  /*8bc0*/  STS.128 [R2+0x8000], R24 ;  /* 0x0080001802007388 */ /* 0x0005e80000000c00 */
[----:B------:R2:W-:Y:S04]  /*8bd0*/  STS.128 [R2+0x8800], R28 ;  /* 0x0088001c02007388 */ /* 0x0005e80000000c00 */
[----:B------:R2:W-:Y:S04]  /*8be0*/  STS.128 [R2+0x9000], R32 ;  /* 0x0090002002007388 */ /* 0x0005e80000000c00 */
[----:B------:R2:W-:Y:S04]  /*8bf0*/  STS.128 [R2+0x9800], R36 ;  /* 0x0098002402007388 */ /* 0x0005e80000000c00 */
[----:B------:R2:W-:Y:S01]  /*8c00*/  STS.128 [R2+0xa000], R40 ;  /* 0x00a0002802007388 */ /* 0x0005e20000000c00 */
[----:B-1----:R-:W-:-:S03]  /*8c10*/  SHF.R.U32.HI R8, RZ, 0x7, R8 ;  /* 0x00000007ff087819 */ /* 0x002fc60000011608 */
[----:B------:R2:W-:Y:S02]  /*8c20*/  STS.128 [R2+0xa800], R44 ;  /* 0x00a8002c02007388 */ /* 0x0005e40000000c00 */
[----:B------:R-:W-:Y:S02]  /*8c30*/  VIADD R8, R8, 0xc ;  /* 0x0000000c08087836 */ /* 0x000fe40000000000 */
        /* <DEDUP_REMOVED lines=8> */
[----:B-1----:R2:W-:Y:S06]  /*8cc0*/  BAR.ARV R8, 0xa0 ;  /* 0x000280080000751d */ /* 0x0025ec0000002000 */
[----:B------:R-:W-:Y:S05]  /*8cd0*/  @!P0 BRA `(.L_x_1077) ;  /* 0x0000000000048947 */ /* 0x000fea0003800000 */
[----:B------:R-:W-:Y:S01]  /*8ce0*/  BPT.TRAP 0x1 ;  /* 0x000000040000795c */ /* 0x000fe20000300000 */
.L_x_1077:
[----:B--2---:R-:W2:Y:S01]  /*8cf0*/  LDL R7, [R1+0x18] ;  /* 0x0000180001077983 */ /* 0x004ea20000100800 */
[----:B------:R-:W-:Y:S01]  /*8d00*/  UIADD3 UR38, UR38, 0x1, URZ ;  /* 0x0000000126267890 */ /* 0x000fe2000fffe03f */
[----:B------:R-:W-:Y:S02]  /*8d10*/  VIADD R0, R0, 0x1 ;  /* 0x0000000100007836 */ /* 0x000fe40000000000 */
[----:B------:R-:W-:-:S03]  /*8d20*/  VIADD R6, R6, 0x30c20 ;  /* 0x00030c2006067836 */ /* 0x000fc60000000000 */
[C---:B------:R-:W-:Y:S02]  /*8d30*/  ISETP.NE.AND P0, PT, R0.reuse, 0x2, PT ;  /* 0x000000020000780c */ /* 0x040fe40003f05270 */
[----:B------:R-:W-:Y:S02]  /*8d40*/  PRMT R6, RZ, 0x654, R6 ;  /* 0x00000654ff067816 */ /* 0x000fe40000000006 */
[----:B------:R-:W-:Y:S02]  /*8d50*/  SEL R0, R0, RZ, P0 ;  /* 0x000000ff00007207 */ /* 0x000fe40000000000 */
[----:B------:R3:W-:Y:S01]  /*8d60*/  SYNCS.ARRIVE.TRANS64.RED.A1T0 RZ, [R6+URZ], RZ ;  /* 0x000000ff06ff79a7 */ /* 0x0007e2000810043f */
[----:B--2---:R-:W-:Y:S02]  /*8d70*/  ISETP.LE.AND P1, PT, R7, UR38, PT ;  /* 0x0000002607007c0c */ /* 0x004fe4000bf23270 */
[----:B------:R-:W-:-:S04]  /*8d80*/  SEL R7, RZ, 0x1, P0 ;  /* 0x00000001ff077807 */ /* 0x000fc80000000000 */
[----:B------:R-:W-:-:S07]  /*8d90*/  LOP3.LUT R4, R4, R7, RZ, 0x3c, !PT ;  /* 0x0000000704047212 */ /* 0x000fce00078e3cff */
[----:B---3--:R-:W-:Y:S05]  /*8da0*/  @!P1 BRA `(.L_x_1078) ;  /* 0xffffffcc00789947 */ /* 0x008fea000383ffff */
.L_x_1067:
[----:B------:R-:W-:-:S06]  /*8db0*/  UISETP.GE.AND UP0, UPT, UR38, UR37, UPT ;  /* 0x000000252600728c */ /* 0x000fcc000bf06270 */
[----:B------:R-:W-:-:S13]  /*8dc0*/  PLOP3.LUT P0, PT, PT, PT, UP0, 0x80, 0x0 ;  /* 0x000000000000781c */ /* 0x000fda0003f0f008 */
[----:B------:R-:W-:Y:S05]  /*8dd0*/  @P0 BRA `(.L_x_1079) ;  /* 0x0000004000bc0947 */ /* 0x000fea0003800000 */
[----:B------:R-:W2:Y:S01]  /*8de0*/  LDL.LU R9, [R1+0x38] ;  /* 0x0000380001097983 */ /* 0x000ea20000300800 */
[----:B------:R-:W1:Y:S03]  /*8df0*/  LDC R20, c[0x0][0x290] ;  /* 0x0000a400ff147b82 */ /* 0x000e660000000800 */
[----:B------:R-:W3:Y:S04]  /*8e00*/  LDL R14, [R1+0x34] ;  /* 0x00003400010e7983 */ /* 0x000ee80000100800 */
[----:B------:R-:W3:Y:S01]  /*8e10*/  LDL.LU R13, [R1+0x3c] ;  /* 0x00003c00010d7983 */ /* 0x000ee20000300800 */
[----:B------:R-:W-:Y:S02]  /*8e20*/  IMAD R233, R233, 0x2000, R222 ;  /* 0x00002000e9e97824 */ /* 0x000fe400078e02de */
[----:B------:R-:W-:Y:S01]  /*8e30*/  IMAD.MOV.U32 R237, RZ, RZ, 0x40000040 ;  /* 0x40000040ffed7424 */ /* 0x000fe200078e00ff */
[----:B------:R-:W4:Y:S01]  /*8e40*/  S2R R5, SR_TID.X ;  /* 0x0000000000057919 */ /* 0x000f220000002100 */
[----:B------:R-:W-:-:S02]  /*8e50*/  IMAD.MOV.U32 R235, RZ, RZ, 0x40000040 ;  /* 0x40000040ffeb7424 */ /* 0x000fc400078e00ff */
[----:B------:R-:W-:Y:S01]  /*8e60*/  IMAD.MOV.U32 R231, RZ, RZ, 0x40000040 ;  /* 0x40000040ffe77424 */ /* 0x000fe200078e00ff */
[----:B------:R-:W5:Y:S01]  /*8e70*/  S2R R12, SR_TID.X ;  /* 0x00000000000c7919 */ /* 0x000f620000002100 */
[----:B------:R-:W1:Y:S01]  /*8e80*/  S2R R229, SR_CTAID.X ;  /* 0x0000000000e57919 */ /* 0x000e620000002500 */
[----:B----4-:R-:W-:Y:S02]  /*8e90*/  VIADD R5, R5, 0xffffff80 ;  /* 0xffffff8005057836 */ /* 0x010fe40000000000 */
[----:B-----5:R-:W-:-:S03]  /*8ea0*/  VIADD R15, R12, 0xffffff80 ;  /* 0xffffff800c0f7836 */ /* 0x020fc60000000000 */
[----:B------:R-:W-:Y:S01]  /*8eb0*/  SHF.R.S32.HI R6, RZ, 0x1f, R5 ;  /* 0x0000001fff067819 */ /* 0x000fe20000011405 */
[----:B------:R-:W-:-:S03]  /*8ec0*/  VIADD R16, R12, 0xffffff80 ;  /* 0xffffff800c107836 */ /* 0x000fc60000000000 */
[----:B------:R-:W-:Y:S02]  /*8ed0*/  LEA.HI R7, R6, R5, RZ, 0x5 ;  /* 0x0000000506077211 */ /* 0x000fe400078f28ff */
[----:B------:R-:W-:Y:S02]  /*8ee0*/  SHF.R.S32.HI R15, RZ, 0x1f, R15 ;  /* 0x0000001fff0f7819 */ /* 0x000fe4000001140f */
[----:B------:R-:W-:Y:S02]  /*8ef0*/  LOP3.LUT R8, R7, 0xffffffe0, RZ, 0xc0, !PT ;  /* 0xffffffe007087812 */ /* 0x000fe400078ec0ff */
[----:B------:R-:W-:-:S03]  /*8f00*/  LEA.HI R15, R15, R16, RZ, 0x7 ;  /* 0x000000100f0f7211 */ /* 0x000fc600078f38ff */
[----:B------:R-:W-:Y:S01]  /*8f10*/  IMAD.IADD R8, R5, 0x1, -R8 ;  /* 0x0000000105087824 */ /* 0x000fe200078e0a08 */
[----:B------:R-:W-:-:S04]  /*8f20*/  SHF.R.S32.HI R15, RZ, 0x7, R15 ;  /* 0x00000007ff0f7819 */ /* 0x000fc8000001140f */
[----:B------:R-:W-:Y:S02]  /*8f30*/  SHF.R.S32.HI R7, RZ, 0x1f, R8 ;  /* 0x0000001fff077819 */ /* 0x000fe40000011408 */
[--C-:B--2---:R-:W-:Y:S02]  /*8f40*/  SHF.R.S32.HI R11, RZ, 0x2, R9.reuse ;  /* 0x00000002ff0b7819 */ /* 0x104fe40000011409 */
[----:B------:R-:W-:Y:S02]  /*8f50*/  SHF.R.S32.HI R10, RZ, 0x1f, R9 ;  /* 0x0000001fff0a7819 */ /* 0x000fe40000011409 */
[CC--:B------:R-:W-:Y:S02]  /*8f60*/  LEA.HI R9, R7.reuse, R8.reuse, RZ, 0x3 ;  /* 0x0000000807097211 */ /* 0x0c0fe400078f18ff */
[----:B------:R-:W-:Y:S02]  /*8f70*/  LEA.HI R10, R10, R11, RZ, 0x3 ;  /* 0x0000000b0a0a7211 */ /* 0x000fe400078f18ff */
[----:B------:R-:W-:-:S02]  /*8f80*/  LEA.HI R7, R7, R8, RZ, 0x2 ;  /* 0x0000000807077211 */ /* 0x000fc400078f10ff */
[----:B------:R-:W-:Y:S02]  /*8f90*/  LOP3.LUT R12, R10, 0xfffffff8, RZ, 0xc0, !PT ;  /* 0xfffffff80a0c7812 */ /* 0x000fe400078ec0ff */
[--C-:B------:R-:W-:Y:S02]  /*8fa0*/  SHF.R.S32.HI R10, RZ, 0x3, R9.reuse ;  /* 0x00000003ff0a7819 */ /* 0x100fe40000011409 */
[----:B------:R-:W-:Y:S01]  /*8fb0*/  SHF.R.S32.HI R9, RZ, 0x1f, R9 ;  /* 0x0000001fff097819 */ /* 0x000fe20000011409 */
[----:B------:R-:W-:Y:S01]  /*8fc0*/  IMAD.IADD R12, R11, 0x1, -R12 ;  /* 0x000000010b0c7824 */ /* 0x000fe200078e0a0c */
[----:B------:R-:W-:Y:S02]  /*8fd0*/  SHF.R.S32.HI R8, RZ, 0x2, R7 ;  /* 0x00000002ff087819 */ /* 0x000fe40000011407 */
[----:B------:R-:W-:Y:S02]  /*8fe0*/  LEA.HI R9, R9, R10, RZ, 0x4 ;  /* 0x0000000a09097211 */ /* 0x000fe400078f20ff */
[----:B------:R-:W-:-:S02]  /*8ff0*/  LEA.HI R7, R7, R8, RZ, 0x1 ;  /* 0x0000000807077211 */ /* 0x000fc400078f08ff */
[----:B---3--:R-:W-:Y:S02]  /*9000*/  LEA.HI R13, R13, R14, RZ, 0x5 ;  /* 0x0000000e0d0d7211 */ /* 0x008fe400078f28ff */
[----:B------:R-:W-:Y:S02]  /*9010*/  LOP3.LUT R9, R9, 0x1ffffff0, RZ, 0xc0, !PT ;  /* 0x1ffffff009097812 */ /* 0x000fe400078ec0ff */
[----:B------:R-:W-:Y:S02]  /*9020*/  LEA.HI R14, R15, R15, RZ, 0x1 ;  /* 0x0000000f0f0e7211 */ /* 0x000fe400078f08ff */
[----:B------:R-:W-:Y:S01]  /*9030*/  LOP3.LUT R7, R7, 0xfffffffe, RZ, 0xc0, !PT ;  /* 0xfffffffe07077812 */ /* 0x000fe200078ec0ff */
[----:B------:R-:W-:Y:S01]  /*9040*/  IMAD.IADD R10, R10, 0x1, -R9 ;  /* 0x000000010a0a7824 */ /* 0x000fe200078e0a09 */
[----:B------:R-:W-:Y:S01]  /*9050*/  SHF.R.S32.HI R13, RZ, 0x5, R13 ;  /* 0x00000005ff0d7819 */ /* 0x000fe2000001140d */
[----:B------:R-:W-:Y:S01]  /*9060*/  VIADD R9, R8, 0x8 ;  /* 0x0000000808097836 */ /* 0x000fe20000000000 */
[----:B------:R-:W-:Y:S01]  /*9070*/  LOP3.LUT R14, R14, 0x3fffffe, RZ, 0xc0, !PT ;  /* 0x03fffffe0e0e7812 */ /* 0x000fe200078ec0ff */
[----:B------:R-:W-:-:S02]  /*9080*/  IMAD.IADD R7, R8, 0x1, -R7 ;  /* 0x0000000108077824 */ /* 0x000fc400078e0a07 */
[----:B------:R-:W-:Y:S01]  /*9090*/  IMAD R12, R13, 0x10, R12 ;  /* 0x000000100d0c7824 */ /* 0x000fe200078e020c */
[----:B------:R-:W-:Y:S01]  /*90a0*/  LEA.HI R13, R6, R5, RZ, 0x2 ;  /* 0x00000005060d7211 */ /* 0x000fe200078f10ff */
[----:B------:R-:W-:Y:S01]  /*90b0*/  IMAD.IADD R11, R15, 0x1, -R14 ;  /* 0x000000010f0b7824 */ /* 0x000fe200078e0a0e */
[----:B------:R-:W-:Y:S01]  /*90c0*/  LEA.HI R6, R9, R9, RZ, 0x1 ;  /* 0x0000000909067211 */ /* 0x000fe200078f08ff */
[----:B------:R-:W-:Y:S01]  /*90d0*/  IMAD R7, R10, 0x8, R7 ;  /* 0x000000080a077824 */ /* 0x000fe200078e0207 */
[----:B------:R-:W-:Y:S01]  /*90e0*/  LOP3.LUT R14, R13, 0xfffffffc, RZ, 0xc0, !PT ;  /* 0xfffffffc0d0e7812 */ /* 0x000fe200078ec0ff */
[----:B------:R-:W-:Y:S02]  /*90f0*/  VIADD R10, R8, 0x10 ;  /* 0x00000010080a7836 */ /* 0x000fe40000000000 */
[----:B------:R-:W-:Y:S01]  /*9100*/  IMAD R18, R11, 0x40, R12 ;  /* 0x000000400b127824 */ /* 0x000fe200078e020c */
[----:B------:R-:W-:Y:S01]  /*9110*/  LOP3.LUT R12, R6, 0xfffffffe, RZ, 0xc0, !PT ;  /* 0xfffffffe060c7812 */ /* 0x000fe200078ec0ff */
[----:B------:R-:W-:Y:S01]  /*9120*/  VIADD R13, R8, 0x18 ;  /* 0x00000018080d7836 */ /* 0x000fe20000000000 */
[----:B------:R2:W-:Y:S01]  /*9130*/  STL [R1+0x30], R7 ;  /* 0x0000300701007387 */ /* 0x0005e20000100800 */
[----:B------:R-:W-:Y:S01]  /*9140*/  LEA.HI R8, R10, R10, RZ, 0x1 ;  /* 0x0000000a0a087211 */ /* 0x000fe200078f08ff */
[----:B------:R-:W-:-:S02]  /*9150*/  IMAD.IADD R5, R5, 0x1, -R14 ;  /* 0x0000000105057824 */ /* 0x000fc400078e0a0e */
[----:B------:R-:W-:Y:S01]  /*9160*/  LEA.HI R14, R13, R13, RZ, 0x1 ;  /* 0x0000000d0d0e7211 */ /* 0x000fe200078f08ff */
[----:B------:R-:W-:Y:S01]  /*9170*/  IMAD.IADD R12, R9, 0x1, -R12 ;  /* 0x00000001090c7824 */ /* 0x000fe200078e0a0c */
[----:B------:R-:W-:Y:S02]  /*9180*/  LOP3.LUT R11, R8, 0xfffffffe, RZ, 0xc0, !PT ;  /* 0xfffffffe080b7812 */ /* 0x000fe400078ec0ff */
[----:B------:R-:W-:Y:S02]  /*9190*/  SHF.R.S32.HI R9, RZ, 0x1, R8 ;  /* 0x00000001ff097819 */ /* 0x000fe40000011408 */
[--C-:B--2---:R-:W-:Y:S01]  /*91a0*/  SHF.R.S32.HI R7, RZ, 0x1, R6.reuse ;  /* 0x00000001ff077819 */ /* 0x104fe20000011406 */
[----:B------:R-:W-:Y:S01]  /*91b0*/  IMAD.IADD R11, R10, 0x1, -R11 ;  /* 0x000000010a0b7824 */ /* 0x000fe200078e0a0b */
[----:B------:R-:W-:Y:S02]  /*91c0*/  SHF.R.S32.HI R6, RZ, 0x1f, R6 ;  /* 0x0000001fff067819 */ /* 0x000fe40000011406 */
[----:B------:R-:W-:-:S02]  /*91d0*/  SHF.R.S32.HI R8, RZ, 0x1f, R8 ;  /* 0x0000001fff087819 */ /* 0x000fc40000011408 */
[----:B------:R-:W-:Y:S02]  /*91e0*/  LEA.HI R6, R6, R7, RZ, 0x4 ;  /* 0x0000000706067211 */ /* 0x000fe400078f20ff */
[--C-:B------:R-:W-:Y:S02]  /*91f0*/  SHF.R.S32.HI R15, RZ, 0x1, R14.reuse ;  /* 0x00000001ff0f7819 */ /* 0x100fe4000001140e */
[----:B------:R-:W-:Y:S02]  /*9200*/  SHF.R.S32.HI R16, RZ, 0x1f, R14 ;  /* 0x0000001fff107819 */ /* 0x000fe4000001140e */
[----:B------:R-:W-:Y:S02]  /*9210*/  LOP3.LUT R6, R6, 0x1ffffff0, RZ, 0xc0, !PT ;  /* 0x1ffffff006067812 */ /* 0x000fe400078ec0ff */
[----:B------:R-:W-:Y:S02]  /*9220*/  LEA.HI R8, R8, R9, RZ, 0x4 ;  /* 0x0000000908087211 */ /* 0x000fe400078f20ff */
[----:B------:R-:W-:Y:S01]  /*9230*/  LEA.HI R16, R16, R15, RZ, 0x4 ;  /* 0x0000000f10107211 */ /* 0x000fe200078f20ff */
[----:B------:R-:W-:Y:S01]  /*9240*/  IMAD.IADD R7, R7, 0x1, -R6 ;  /* 0x0000000107077824 */ /* 0x000fe200078e0a06 */
[----:B------:R-:W-:-:S02]  /*9250*/  LOP3.LUT R8, R8, 0x1ffffff0, RZ, 0xc0, !PT ;  /* 0x1ffffff008087812 */ /* 0x000fc400078ec0ff */
[----:B------:R-:W-:Y:S01]  /*9260*/  LOP3.LUT R14, R14, 0xfffffffe, RZ, 0xc0, !PT ;  /* 0xfffffffe0e0e7812 */ /* 0x000fe200078ec0ff */
[----:B------:R-:W-:Y:S01]  /*9270*/  IMAD R6, R7, 0x8, R12 ;  /* 0x0000000807067824 */ /* 0x000fe200078e020c */
[----:B------:R-:W-:Y:S01]  /*9280*/  LOP3.LUT R16, R16, 0x1ffffff0, RZ, 0xc0, !PT ;  /* 0x1ffffff010107812 */ /* 0x000fe200078ec0ff */
[----:B------:R-:W-:Y:S02]  /*9290*/  IMAD.IADD R8, R9, 0x1, -R8 ;  /* 0x0000000109087824 */ /* 0x000fe400078e0a08 */
[----:B------:R-:W-:Y:S01]  /*92a0*/  IMAD.IADD R14, R13, 0x1, -R14 ;  /* 0x000000010d0e7824 */ /* 0x000fe200078e0a0e */
[----:B------:R2:W-:Y:S01]  /*92b0*/  STL [R1+0x2c], R6 ;  /* 0x00002c0601007387 */ /* 0x0005e20000100800 */
[----:B------:R-:W-:Y:S02]  /*92c0*/  IMAD.IADD R15, R15, 0x1, -R16 ;  /* 0x000000010f0f7824 */ /* 0x000fe400078e0a10 */
[----:B------:R-:W-:Y:S02]  /*92d0*/  IMAD R8, R8, 0x8, R11 ;  /* 0x0000000808087824 */ /* 0x000fe400078e020b */
[----:B-1----:R-:W-:-:S02]  /*92e0*/  IMAD R7, R229, -0x80, R20 ;  /* 0xffffff80e5077824 */ /* 0x002fc400078e0214 */
[----:B------:R-:W-:Y:S01]  /*92f0*/  IMAD.MOV.U32 R13, RZ, RZ, 0x40000040 ;  /* 0x40000040ff0d7424 */ /* 0x000fe200078e00ff */
[----:B------:R1:W-:Y:S01]  /*9300*/  STL [R1+0x28], R8 ;  /* 0x0000280801007387 */ /* 0x0003e20000100800 */
[----:B------:R-:W-:Y:S02]  /*9310*/  IMAD.MOV.U32 R11, RZ, RZ, 0x40000040 ;  /* 0x40000040ff0b7424 */ /* 0x000fe400078e00ff */
[----:B--2---:R-:W-:Y:S02]  /*9320*/  IMAD R6, R15, 0x8, R14 ;  /* 0x000000080f067824 */ /* 0x004fe400078e020e */
[----:B------:R-:W-:Y:S02]  /*9330*/  IMAD.MOV.U32 R9, RZ, RZ, 0x40000040 ;  /* 0x40000040ff097424 */ /* 0x000fe400078e00ff */
[----:B------:R-:W-:Y:S01]  /*9340*/  VIADD R15, R5, 0x8 ;  /* 0x00000008050f7836 */ /* 0x000fe20000000000 */
[----:B------:R2:W-:Y:S01]  /*9350*/  STL [R1+0x24], R6 ;  /* 0x0000240601007387 */ /* 0x0005e20000100800 */
[----:B------:R-:W-:-:S02]  /*9360*/  IMAD R229, R229, -0x80, -R18 ;  /* 0xffffff80e5e57824 */ /* 0x000fc400078e0a12 */
[----:B-1----:R-:W-:Y:S02]  /*9370*/  VIADD R8, R233, 0x20c00 ;  /* 0x00020c00e9087836 */ /* 0x002fe40000000000 */
[----:B------:R-:W-:-:S03]  /*9380*/  VIADD R15, R5, 0x14 ;  /* 0x00000014050f7836 */ /* 0x000fc60000000000 */
[----:B------:R-:W-:Y:S01]  /*9390*/  SHF.R.U32.HI R8, RZ, 0x4, R8 ;  /* 0x00000004ff087819 */ /* 0x000fe20000011608 */
[----:B--2---:R-:W-:Y:S02]  /*93a0*/  IMAD.IADD R6, R7, 0x1, -R18 ;  /* 0x0000000107067824 */ /* 0x004fe400078e0a12 */
[----:B------:R-:W-:Y:S01]  /*93b0*/  VIADD R7, R233, 0x4000 ;  /* 0x00004000e9077836 */ /* 0x000fe20000000000 */
[----:B------:R-:W-:Y:S02]  /*93c0*/  SHF.R.U32.HI R233, RZ, 0x4, R233 ;  /* 0x00000004ffe97819 */ /* 0x000fe400000116e9 */
[----:B------:R-:W-:Y:S02]  /*93d0*/  LOP3.LUT R8, R8, 0x3fff, RZ, 0xc0, !PT ;  /* 0x00003fff08087812 */ /* 0x000fe400078ec0ff */
[----:B------:R-:W-:Y:S02]  /*93e0*/  SHF.R.U32.HI R7, RZ, 0x4, R7 ;  /* 0x00000004ff077819 */ /* 0x000fe40000011607 */
[----:B------:R-:W-:-:S02]  /*93f0*/  LOP3.LUT R233, R233, 0x3fff, RZ, 0xc0, !PT ;  /* 0x00003fffe9e97812 */ /* 0x000fc400078ec0ff */
[----:B------:R-:W-:Y:S02]  /*9400*/  LOP3.LUT R7, R7, 0x3fff, RZ, 0xc0, !PT ;  /* 0x00003fff07077812 */ /* 0x000fe400078ec0ff */
[----:B------:R-:W-:Y:S02]  /*9410*/  LOP3.LUT R14, R233, 0x10000, RZ, 0xfc, !PT ;  /* 0x00010000e90e7812 */ /* 0x000fe400078efcff */
[----:B------:R-:W-:Y:S02]  /*9420*/  LOP3.LUT R233, R7, 0x10000, RZ, 0xfc, !PT ;  /* 0x0001000007e97812 */ /* 0x000fe400078efcff */
[----:B------:R-:W-:Y:S01]  /*9430*/  LOP3.LUT R7, R8, 0x10000, RZ, 0xfc, !PT ;  /* 0x0001000008077812 */ /* 0x000fe200078efcff */
[C---:B------:R-:W-:Y:S01]  /*9440*/  VIADD R12, R14.reuse, 0x2 ;  /* 0x000000020e0c7836 */ /* 0x040fe20000000000 */
[----:B------:R1:W-:Y:S01]  /*9450*/  STL [R1+0x18], R14 ;  /* 0x0000180e01007387 */ /* 0x0003e20000100800 */
[C---:B------:R-:W-:Y:S02]  /*9460*/  VIADD R10, R14.reuse, 0x4 ;  /* 0x000000040e0a7836 */ /* 0x040fe40000000000 */
[----:B------:R-:W-:Y:S01]  /*9470*/  VIADD R8, R14, 0x6 ;  /* 0x000000060e087836 */ /* 0x000fe20000000000 */
[----:B------:R2:W-:Y:S01]  /*9480*/  STL [R1+0x20], R7 ;  /* 0x0000200701007387 */ /* 0x0005e20000100800 */
[----:B------:R-:W-:-:S02]  /*9490*/  VIADD R236, R233, 0x2 ;  /* 0x00000002e9ec7836 */ /* 0x000fc40000000000 */
[C---:B------:R-:W-:Y:S01]  /*94a0*/  VIADD R234, R233.reuse, 0x4 ;  /* 0x00000004e9ea7836 */ /* 0x040fe20000000000 */
[----:B------:R3:W-:Y:S01]  /*94b0*/  STL.64 [R1+0x10], R12 ;  /* 0x0000100c01007387 */ /* 0x0007e20000100a00 */
[----:B------:R-:W-:Y:S02]  /*94c0*/  VIADD R230, R233, 0x6 ;  /* 0x00000006e9e67836 */ /* 0x000fe40000000000 */
[C---:B-1----:R-:W-:Y:S01]  /*94d0*/  VIADD R14, R5.reuse, 0xc ;  /* 0x0000000c050e7836 */ /* 0x042fe20000000000 */
[----:B------:R3:W-:Y:S01]  /*94e0*/  STL.64 [R1+0x8], R10 ;  /* 0x0000080a01007387 */ /* 0x0007e20000100a00 */
[C---:B------:R-:W-:Y:S02]  /*94f0*/  VIADD R14, R5.reuse, 0x18 ;  /* 0x00000018050e7836 */ /* 0x040fe40000000000 */
[C---:B--2---:R-:W-:Y:S01]  /*9500*/  VIADD R7, R5.reuse, 0x4 ;  /* 0x0000000405077836 */ /* 0x044fe20000000000 */
[----:B------:R3:W-:Y:S01]  /*9510*/  STL.64 [R1], R8 ;  /* 0x0000000801007387 */ /* 0x0007e20000100a00 */
[----:B------:R-:W-:-:S02]  /*9520*/  VIADD R7, R5, 0x10 ;  /* 0x0000001005077836 */ /* 0x000fc40000000000 */
[----:B------:R-:W-:-:S07]  /*9530*/  VIADD R7, R5, 0x1c ;  /* 0x0000001c05077836 */ /* 0x000fce0000000000 */
.L_x_1090:
[----:B------:R-:W-:Y:S01]  /*9540*/  IMAD.U32 R7, RZ, RZ, UR36 ;  /* 0x00000024ff077e24 */ /* 0x000fe2000f8e00ff */
[----:B------:R-:W-:Y:S05]  /*9550*/  YIELD ;  /* 0x0000000000007946 */ /* 0x000fea0003800000 */
[----:B------:R-:W-:-:S04]  /*9560*/  LOP3.LUT R7, R7, 0x1, RZ, 0xfc, !PT ;  /* 0x0000000107077812 */ /* 0x000fc800078efcff */
[----:B------:R-:W-:-:S13]  /*9570*/  ISETP.NE.AND P6, PT, R7, 0x3, PT ;  /* 0x000000030700780c */ /* 0x000fda0003fc5270 */
[----:B--2---:R-:W-:Y:S05]  /*9580*/  @!P6 BRA `(.L_x_1080) ;  /* 0x000000000004e947 */ /* 0x004fea0003800000 */
[----:B------:R-:W-:Y:S01]  /*9590*/  BPT.TRAP 0x1 ;  /* 0x000000040000795c */ /* 0x000fe20000300000 */
.L_x_1080:
[----:B------:R-:W-:Y:S01]  /*95a0*/  IMAD R7, R0, 0x8, R222 ;  /* 0x0000000800077824 */ /* 0x000fe200078e02de */
[----:B------:R-:W-:-:S04]  /*95b0*/  SHF.L.U32 R18, R4, 0x1f, RZ ;  /* 0x0000001f04127819 */ /* 0x000fc800000006ff */
[----:B------:R1:W2:Y:S01]  /*95c0*/  SYNCS.PHASECHK.TRANS64.TRYWAIT P0, [R7+URZ+0x30c10], R18 ;  /* 0x030c1012070075a7 */ /* 0x0002a2000800017f */
[----:B------:R-:W-:Y:S05]  /*95d0*/  @!P6 BRA `(.L_x_1081) ;  /* 0x000000000004e947 */ /* 0x000fea0003800000 */
[----:B------:R-:W-:Y:S01]  /*95e0*/  BPT.TRAP 0x1 ;  /* 0x000000040000795c */ /* 0x000fe20000300000 */
.L_x_1081:
[----:B---3--:R-:W-:-:S05]  /*95f0*/  VIADD R8, R222, 0x10000 ;  /* 0x00010000de087836 */ /* 0x008fca0000000000 */
[----:B------:R-:W-:-:S04]  /*9600*/  SHF.R.U32.HI R8, RZ, 0x4, R8 ;  /* 0x00000004ff087819 */ /* 0x000fc80000011608 */
[----:B------:R-:W-:-:S04]  /*9610*/  LOP3.LUT R8, R8, 0x3fff, RZ, 0xc0, !PT ;  /* 0x00003fff08087812 */ /* 0x000fc800078ec0ff */
[----:B------:R-:W-:Y:S01]  /*9620*/  LOP3.LUT R9, R8, 0x10000, RZ, 0xfc, !PT ;  /* 0x0001000008097812 */ /* 0x000fe200078efcff */
[----:B--2---:R-:W-:Y:S06]  /*9630*/  @P0 BRA `(.L_x_1082) ;  /* 0x0000000000080947 */ /* 0x004fec0003800000 */
[----:B------:R-:W2:Y:S02]  /*9640*/  SYNCS.PHASECHK.TRANS64.TRYWAIT P0, [R7+URZ+0x30c10], R18 ;  /* 0x030c1012070075a7 */ /* 0x000ea4000800017f */
[----:B--2---:R-:W-:Y:S05]  /*9650*/  @!P0 BRA `(.L_x_1083) ;  /* 0x0000007c00e48947 */ /* 0x004fea0003800000 */
.L_x_1082:
[----:B------:R-:W3:Y:S04]  /*9660*/  LDL R19, [R1+0x18] ;  /* 0x0000180001137983 */ /* 0x000ee80000100800 */
[----:B------:R-:W4:Y:S04]  /*9670*/  LDL.64 R20, [R1+0x10] ;  /* 0x0000100001147983 */ /* 0x000f280000100a00 */
[----:B------:R-:W5:Y:S01]  /*9680*/  LDL.64 R16, [R1+0x8] ;  /* 0x0000080001107983 */ /* 0x000f620000100a00 */
[----:B------:R-:W-:Y:S01]  /*9690*/  IMAD R9, R0, 0x400, R9 ;  /* 0x0000040000097824 */ /* 0x000fe200078e0209 */
[----:B------:R-:W-:Y:S05]  /*96a0*/  WARPSYNC.ALL ;  /* 0x0000000000007948 */ /* 0x000fea0003800000 */
[----:B------:R-:W-:Y:S01]  /*96b0*/  R2UR UR6, R9 ;  /* 0x00000000090672ca */ /* 0x000fe200000e0000 */
[----:B------:R-:W-:Y:S01]  /*96c0*/  WARPGROUP.ARRIVE ;  /* 0x00000000000079c5 */ /* 0x000fe20000000000 */
[----:B------:R-:W-:Y:S01]  /*96d0*/  UMOV UR5, 0x40000040 ;  /* 0x4000004000057882 */ /* 0x000fe20000000000 */
[----:B------:R-:W-:Y:S01]  /*96e0*/  UMOV UR7, 0x40000040 ;  /* 0x4000004000077882 */ /* 0x000fe20000000000 */
[----:B------:R-:W2:Y:S01]  /*96f0*/  LDL.64 R14, [R1] ;  /* 0x00000000010e7983 */ /* 0x000ea20000100a00 */
[----:B------:R-:W-:-:S03]  /*9700*/  UMOV UR11, 0x40000040 ;  /* 0x40000040000b7882 */ /* 0x000fc60000000000 */
[----:B------:R-:W5:Y:S04]  /*9710*/  LDL R10, [R1+0x30] ;  /* 0x00003000010a7983 */ /* 0x000f680000100800 */
        /* <DEDUP_REMOVED lines=9> */
[----:B------:R-:W-:Y:S01]  /*97b0*/  UMOV UR7, 0x40000040 ;  /* 0x4000004000077882 */ /* 0x000fe20000000000 */
[----:B--2---:R-:W-:-:S05]  /*97c0*/  R2UR UR5, R15 ;  /* 0x000000000f0572ca */ /* 0x004fca00000e0000 */
[----:B------:R-:W-:Y:S01]  /*97d0*/  UMOV UR10, UR4 ;  /* 0x00000004000a7c82 */ /* 0x000fe20008000000 */
[----:B------:R-:W-:Y:S01]  /*97e0*/  UIADD3 UR4, UR6, 0x4, URZ ;  /* 0x0000000406047890 */ /* 0x000fe2000fffe03f */
[C---:B-----5:R-:W-:Y:S01]  /*97f0*/  IMAD R10, R0.reuse, 0x80, R10 ;  /* 0x00000080000a7824 */ /* 0x060fe200078e020a */
[----:B------:R-:W-:Y:S01]  /*9800*/  UIADD3 UR6, UR6, 0x6, URZ ;  /* 0x0000000606067890 */ /* 0x000fe2000fffe03f */
[----:B------:R-:W-:Y:S02]  /*9810*/  IMAD R12, R0, 0x80, R12 ;  /* 0x00000080000c7824 */ /* 0x000fe400078e020c */
[C---:B------:R-:W-:Y:S02]  /*9820*/  IMAD R9, R3.reuse, 0x2, R10 ;  /* 0x0000000203097824 */ /* 0x040fe400078e020a */
[----:B------:R-:W-:Y:S02]  /*9830*/  IMAD R219, R3, 0x2, R12 ;  /* 0x0000000203db7824 */ /* 0x000fe400078e020c */
[----:B------:R-:W-:-:S02]  /*9840*/  IMAD R224, R9, 0x4, R216 ;  /* 0x0000000409e07824 */ /* 0x000fc400078e02d8 */
[C---:B------:R-:W-:Y:S02]  /*9850*/  IMAD R232, R219.reuse, 0x4, R222 ;  /* 0x00000004dbe87824 */ /* 0x040fe400078e02de */
        /* <DEDUP_REMOVED lines=9> */
[C---:B------:R-:W-:Y:S02]  /*98f0*/  IMAD R14, R0.reuse, 0x80, R13 ;  /* 0x00000080000e7824 */ /* 0x040fe400078e020d */
[----:B------:R-:W-:Y:S02]  /*9900*/  IMAD R16, R0, 0x80, R11 ;  /* 0x0000008000107824 */ /* 0x000fe400078e020b */
[----:B------:R-:W-:-:S02]  /*9910*/  IMAD R217, R3, 0x2, R14 ;  /* 0x0000000203d97824 */ /* 0x000fc400078e020e */
[----:B------:R-:W-:Y:S02]  /*9920*/  IMAD R11, R3, 0x2, R16 ;  /* 0x00000002030b7824 */ /* 0x000fe400078e0210 */
[--C-:B------:R-:W-:Y:S02]  /*9930*/  IMAD R16, R9, 0x4, R222.reuse ;  /* 0x0000000409107824 */ /* 0x100fe400078e02de */
[--C-:B------:R-:W-:Y:S02]  /*9940*/  IMAD R220, R217, 0x4, R222.reuse ;  /* 0x00000004d9dc7824 */ /* 0x100fe400078e02de */
[----:B------:R-:W-:Y:S02]  /*9950*/  IMAD R221, R11, 0x4, R222 ;  /* 0x000000040bdd7824 */ /* 0x000fe400078e02de */
[--C-:B------:R-:W-:Y:S02]  /*9960*/  IMAD R217, R217, 0x4, R216.reuse ;  /* 0x00000004d9d97824 */ /* 0x100fe400078e02d8 */
[----:B------:R-:W-:Y:S01]  /*9970*/  IMAD R216, R11, 0x4, R216 ;  /* 0x000000040bd87824 */ /* 0x000fe200078e02d8 */
[----:B------:R-:W-:-:S02]  /*9980*/  WARPGROUP.DEPBAR.LE gsb0, 0x0 ;  /* 0x00008000000079c5 */ /* 0x000fc40000010000 */
        /* <DEDUP_REMOVED lines=12> */
.L_x_1084:
[----:B------:R1:W1:Y:S01]  /*9a50*/  SYNCS.PHASECHK.TRANS64.TRYWAIT P0, [R7+URZ+0x30c30], R18 ;  /* 0x030c3012070075a7 */ /* 0x000262000800017f */
[----:B------:R-:W-:Y:S05]  /*9a60*/  @!P6 BRA `(.L_x_1085) ;  /* 0x000000000004e947 */ /* 0x000fea0003800000 */
[----:B------:R-:W-:Y:S01]  /*9a70*/  BPT.TRAP 0x1 ;  /* 0x000000040000795c */ /* 0x000fe20000300000 */
.L_x_1085:
        /* <DEDUP_REMOVED lines=8> */
.L_x_1086:
[----:B------:R-:W-:Y:S01]  /*9b00*/  R2UR UR4, R233 ;  /* 0x00000000e90472ca */ /* 0x000fe200000e0000 */
[----:B------:R-:W-:Y:S01]  /*9b10*/  WARPGROUP.ARRIVE ;  /* 0x00000000000079c5 */ /* 0x000fe20000000000 */
[----:B------:R-:W-:Y:S01]  /*9b20*/  R2UR UR6, R11 ;  /* 0x000000000b0672ca */ /* 0x000fe200000e0000 */
[----:B------:R-:W-:Y:S01]  /*9b30*/  UMOV UR5, 0x40000040 ;  /* 0x4000004000057882 */ /* 0x000fe20000000000 */
[----:B------:R-:W-:Y:S01]  /*9b40*/  UMOV UR7, 0x40000040 ;  /* 0x4000004000077882 */ /* 0x000fe20000000000 */
[----:B------:R-:W-:Y:S01]  /*9b50*/  R2UR UR12, R236 ;  /* 0x00000000ec0c72ca */ /* 0x000fe200000e0000 */
[----:B------:R-:W-:Y:S01]  /*9b60*/  UMOV UR15, 0x40000040 ;  /* 0x40000040000f7882 */ /* 0x000fe20000000000 */
[----:B------:R-:W-:Y:S01]  /*9b70*/  R2UR UR13, R237 ;  /* 0x00000000ed0d72ca */ /* 0x000fe200000e0000 */
[----:B------:R-:W1:Y:S01]  /*9b80*/  LDC.64 R10, c[0x0][0x748] ;  /* 0x0001d200ff0a7b82 */ /* 0x000e620000000a00 */
[----:B------:R-:W-:Y:S01]  /*9b90*/  VIADD R22, R5, 0x4 ;  /* 0x0000000405167836 */ /* 0x000fe20000000000 */
[C---:B------:R-:W-:Y:S01]  /*9ba0*/  ISETP.GT.AND P2, PT, R229.reuse, RZ, PT ;  /* 0x000000ffe500720c */ /* 0x040fe20003f44270 */
[----:B------:R-:W-:Y:S01]  /*9bb0*/  IMAD R9, R0, 0x400, R9 ;  /* 0x0000040000097824 */ /* 0x000fe200078e0209 */
[----:B------:R-:W-:Y:S01]  /*9bc0*/  ISETP.GT.AND P0, PT, R229, 0x8, PT ;  /* 0x00000008e500780c */ /* 0x000fe20003f04270 */
[----:B------:R-:W-:Y:S01]  /*9bd0*/  VIADD R20, R5, 0x1c ;  /* 0x0000001c05147836 */ /* 0x000fe20000000000 */
[C---:B------:R-:W-:Y:S01]  /*9be0*/  ISETP.GT.AND P1, PT, R6.reuse, RZ, PT ;  /* 0x000000ff0600720c */ /* 0x040fe20003f24270 */
[----:B------:R-:W-:Y:S01]  /*9bf0*/  HGMMA.64x128x16.F32.BF16 R24, gdesc[UR4], RZ, !UPT, gsb0 ;  /* 0x01e00000041879f0 */ /* 0x000fe2000c0018ff */
[----:B------:R-:W-:Y:S01]  /*9c00*/  ULDC UR4, c[0x0][0x280] ;  /* 0x0000a00000047ab9 */ /* 0x000fe20000000800 */
[----:B------:R-:W5:Y:S01]  /*9c10*/  LDC R13, c[0x0][0x74c] ;  /* 0x0001d300ff0d7b82 */ /* 0x000f620000000800 */
[----:B------:R-:W-:Y:S01]  /*9c20*/  ULEA UR4, UR38, -UR4, 0x7 ;  /* 0x8000000426047291 */ /* 0x000fe2000f8e383f */
[C---:B------:R-:W-:Y:S01]  /*9c30*/  ISETP.GT.AND P3, PT, R6.reuse, 0x8, PT ;  /* 0x000000080600780c */ /* 0x040fe20003f64270 */
[----:B------:R-:W-:Y:S01]  /*9c40*/  ULDC UR5, c[0x0][0x744] ;  /* 0x0001d10000057ab9 */ /* 0x000fe20000000800 */
[----:B------:R-:W-:Y:S01]  /*9c50*/  R2UR UR8, R9 ;  /* 0x00000000090872ca */ /* 0x000fe200000e0000 */
[----:B--2---:R-:W-:Y:S01]  /*9c60*/  SHFL.IDX PT, R23, R16, R20, 0x1f ;  /* 0x00001f1410177589 */ /* 0x004fe200000e0000 */
[----:B------:R-:W-:Y:S01]  /*9c70*/  VIADD R19, R5, 0x18 ;  /* 0x0000001805137836 */ /* 0x000fe20000000000 */
[----:B------:R-:W-:Y:S01]  /*9c80*/  LEA R12, R3, UR4, 0x1 ;  /* 0x00000004030c7c11 */ /* 0x000fe2000f8e08ff */
[----:B------:R-:W-:Y:S01]  /*9c90*/  UIADD3 UR4, UR6, 0x2, URZ ;  /* 0x0000000206047890 */ /* 0x000fe2000fffe03f */
[----:B------:R-:W-:Y:S03]  /*9ca0*/  SHFL.IDX PT, R9, R16, R5, 0x1f ;  /* 0x00001f0510097589 */ /* 0x000fe600000e0000 */
[----:B------:R-:W-:Y:S01]  /*9cb0*/  IMAD.IADD R12, R6, 0x1, R12 ;  /* 0x00000001060c7824 */ /* 0x000fe200078e020c */
[----:B------:R-:W-:Y:S02]  /*9cc0*/  SHFL.IDX PT, R19, R16, R19, 0x1f ;  /* 0x00001f1310137589 */ /* 0x000fe400000e0000 */
[----:B------:R-:W-:Y:S01]  /*9cd0*/  UMOV UR14, UR4 ;  /* 0x00000004000e7c82 */ /* 0x000fe20008000000 */
[----:B------:R-:W-:Y:S01]  /*9ce0*/  UIADD3 UR4, UR6, 0x4, URZ ;  /* 0x0000000406047890 */ /* 0x000fe2000fffe03f */
[----:B-1----:R-:W-:Y:S01]  /*9cf0*/  IADD3 R225, RZ, -R12, -R11 ;  /* 0x8000000cffe17210 */ /* 0x002fe20007ffe80b */
[C-C-:B------:R-:W-:Y:S01]  /*9d00*/  IMAD.IADD R226, R10.reuse, 0x1, -R12.reuse ;  /* 0x000000010ae27824 */ /* 0x140fe200078e0a0c */
[----:B------:R-:W1:Y:S01]  /*9d10*/  SHFL.IDX PT, R11, R16, R22, 0x1f ;  /* 0x00001f16100b7589 */ /* 0x000e6200000e0000 */
[----:B------:R-:W-:Y:S01]  /*9d20*/  IADD3 R218, R10, 0x8, -R12 ;  /* 0x000000080ada7810 */ /* 0x000fe20007ffe80c */
[----:B------:R-:W-:Y:S01]  /*9d30*/  UIADD3 UR6, UR6, 0x6, URZ ;  /* 0x0000000606067890 */ /* 0x000fe2000fffe03f */
[----:B------:R-:W-:-:S02]  /*9d40*/  SEL R225, R225, 0x80, P1 ;  /* 0x00000080e1e17807 */ /* 0x000fc40000800000 */
[----:B-----5:R-:W-:Y:S02]  /*9d50*/  IADD3 R13, -R13, 0x8, RZ ;  /* 0x000000080d0d7810 */ /* 0x020fe40007ffe1ff */
[----:B------:R-:W-:Y:S02]  /*9d60*/  SEL R226, R226, 0x80, !P2 ;  /* 0x00000080e2e27807 */ /* 0x000fe40005000000 */
[----:B------:R-:W-:Y:S01]  /*9d70*/  SEL R218, R218, 0x80, !P0 ;  /* 0x00000080dada7807 */ /* 0x000fe20004000000 */
[----:B------:R-:W-:Y:S01]  /*9d80*/  IMAD.IADD R223, R13, 0x1, -R12 ;  /* 0x000000010ddf7824 */ /* 0x000fe200078e0a0c */
[C---:B------:R-:W-:Y:S01]  /*9d90*/  ISETP.GE.AND P2, PT, R226.reuse, 0x1, PT ;  /* 0x00000001e200780c */ /* 0x040fe20003f46270 */
[----:B------:R-:W-:Y:S01]  /*9da0*/  VIADD R13, R5, 0x10 ;  /* 0x00000010050d7836 */ /* 0x000fe20000000000 */
[----:B------:R-:W-:Y:S02]  /*9db0*/  ISETP.GE.AND P1, PT, R226, RZ, PT ;  /* 0x000000ffe200720c */ /* 0x000fe40003f26270 */
[----:B------:R-:W-:-:S02]  /*9dc0*/  SEL R223, R223, 0x80, P3 ;  /* 0x00000080dfdf7807 */ /* 0x000fc40001800000 */
[----:B------:R-:W-:Y:S01]  /*9dd0*/  ISETP.GE.AND P0, PT, R218, 0x1, PT ;  /* 0x00000001da00780c */ /* 0x000fe20003f06270 */
[----:B------:R-:W-:Y:S01]  /*9de0*/  SHFL.IDX PT, R17, R16, R13, 0x1f ;  /* 0x00001f0d10117589 */ /* 0x000fe200000e0000 */
[C---:B------:R-:W-:Y:S02]  /*9df0*/  ISETP.GT.OR P2, PT, R225.reuse, 0x1, !P2 ;  /* 0x00000001e100780c */ /* 0x040fe40005744670 */
[----:B------:R-:W-:Y:S02]  /*9e00*/  ISETP.GT.OR P1, PT, R225, RZ, !P1 ;  /* 0x000000ffe100720c */ /* 0x000fe40004f24670 */
[----:B------:R-:W-:Y:S02]  /*9e10*/  ISETP.GT.OR P0, PT, R223, 0x1, !P0 ;  /* 0x00000001df00780c */ /* 0x000fe40004704670 */
[----:B------:R-:W-:Y:S01]  /*9e20*/  FSEL R227, R89, -INF , !P2 ;  /* 0xff80000059e37808 */ /* 0x000fe20005000000 */
[----:B------:R-:W-:Y:S01]  /*9e30*/  VIADD R89, R5, 0x8 ;  /* 0x0000000805597836 */ /* 0x000fe20000000000 */
[----:B------:R-:W-:-:S02]  /*9e40*/  FSEL R88, R88, -INF , !P1 ;  /* 0xff80000058587808 */ /* 0x000fc40004800000 */
[----:B------:R-:W-:Y:S01]  /*9e50*/  FSEL R91, R91, -INF , !P0 ;  /* 0xff8000005b5b7808 */ /* 0x000fe20004000000 */
[--C-:B-1----:R-:W-:Y:S01]  /*9e60*/  FFMA.FTZ R227, R227, UR5, -R11.reuse ;  /* 0x00000005e3e37c23 */ /* 0x102fe2000801080b */
[----:B------:R-:W-:Y:S01]  /*9e70*/  ISETP.GE.AND P1, PT, R226, 0x8, PT ;  /* 0x00000008e200780c */ /* 0x000fe20003f26270 */
[----:B------:R-:W1:Y:S01]  /*9e80*/  SHFL.IDX PT, R12, R16, R89, 0x1f ;  /* 0x00001f59100c7589 */ /* 0x000e6200000e0000 */
[C---:B------:R-:W-:Y:S01]  /*9e90*/  ISETP.GE.AND P0, PT, R218.reuse, 0x9, PT ;  /* 0x00000009da00780c */ /* 0x040fe20003f06270 */
[----:B------:R-:W-:Y:S01]  /*9ea0*/  FFMA.FTZ R11, R91, UR5, -R11 ;  /* 0x000000055b0b7c23 */ /* 0x000fe2000801080b */
[----:B------:R-:W-:Y:S01]  /*9eb0*/  ISETP.GT.OR P1, PT, R225, 0x8, !P1 ;  /* 0x00000008e100780c */ /* 0x000fe20004f24670 */
[----:B------:R-:W-:Y:S01]  /*9ec0*/  VIADD R91, R5, 0xc ;  /* 0x0000000c055b7836 */ /* 0x000fe20000000000 */
[----:B------:R-:W-:Y:S01]  /*9ed0*/  ISETP.GE.AND P3, PT, R218, RZ, PT ;  /* 0x000000ffda00720c */ /* 0x000fe20003f66270 */
[----:B------:R-:W-:Y:S01]  /*9ee0*/  FFMA.FTZ R88, R88, UR5, -R9 ;  /* 0x0000000558587c23 */ /* 0x000fe20008010809 */
[C---:B------:R-:W-:Y:S01]  /*9ef0*/  ISETP.GT.OR P0, PT, R223.reuse, 0x9, !P0 ;  /* 0x00000009df00780c */ /* 0x040fe20004704670 */
[----:B------:R-:W-:Y:S01]  /*9f00*/  MUFU.EX2 R11, R11 ;  /* 0x0000000b000b7308 */ /* 0x000fe20000000800 */
[----:B------:R-:W-:Y:S01]  /*9f10*/  FSEL R92, R92, -INF , !P1 ;  /* 0xff8000005c5c7808 */ /* 0x000fe20004800000 */
[----:B------:R-:W2:Y:S01]  /*9f20*/  SHFL.IDX PT, R10, R16, R91, 0x1f ;  /* 0x00001f5b100a7589 */ /* 0x000ea200000e0000 */
[----:B------:R-:W-:-:S02]  /*9f30*/  ISETP.GT.OR P3, PT, R223, RZ, !P3 ;  /* 0x000000ffdf00720c */ /* 0x000fc40005f64670 */
[----:B------:R-:W-:Y:S02]  /*9f40*/  ISETP.GE.AND P1, PT, R218, 0x10, PT ;  /* 0x00000010da00780c */ /* 0x000fe40003f26270 */
[----:B------:R-:W-:Y:S01]  /*9f50*/  FSEL R95, R95, -INF , !P0 ;  /* 0xff8000005f5f7808 */ /* 0x000fe20004000000 */
[----:B------:R5:W-:Y:S01]  /*9f60*/  MUFU.EX2 R228, R88 ;  /* 0x0000005800e47308 */ /* 0x000be20000000800 */
[----:B------:R-:W-:Y:S02]  /*9f70*/  FSEL R90, R90, -INF , !P3 ;  /* 0xff8000005a5a7808 */ /* 0x000fe40005800000 */
[----:B------:R-:W-:Y:S02]  /*9f80*/  ISETP.GE.AND P0, PT, R226, 0x10, PT ;  /* 0x00000010e200780c */ /* 0x000fe40003f06270 */
[----:B------:R-:W-:Y:S01]  /*9f90*/  ISETP.GT.OR P1, PT, R223, 0x10, !P1 ;  /* 0x00000010df00780c */ /* 0x000fe20004f24670 */
[----:B------:R-:W-:Y:S01]  /*9fa0*/  FFMA.FTZ R9, R90, UR5, -R9 ;  /* 0x000000055a097c23 */ /* 0x000fe20008010809 */
[----:B------:R-:W-:Y:S01]  /*9fb0*/  ISETP.GE.AND P3, PT, R218, 0x8, PT ;  /* 0x00000008da00780c */ /* 0x000fe20003f66270 */
[----:B---3--:R-:W-:Y:S01]  /*9fc0*/  SHFL.IDX PT, R90, R232, R22, 0x1f ;  /* 0x00001f16e85a7589 */ /* 0x008fe200000e0000 */
[----:B------:R-:W-:Y:S01]  /*9fd0*/  ISETP.GT.OR P0, PT, R225, 0x10, !P0 ;  /* 0x00000010e100780c */ /* 0x000fe20004704670 */
[----:B-1----:R-:W-:Y:S01]  /*9fe0*/  FFMA.FTZ R92, R92, UR5, -R12 ;  /* 0x000000055c5c7c23 */ /* 0x002fe2000801080c */
[----:B------:R-:W-:Y:S01]  /*9ff0*/  FSEL R98, R98, -INF , !P1 ;  /* 0xff80000062627808 */ /* 0x000fe20004800000 */
[----:B-----5:R-:W-:Y:S01]  /*a000*/  SHFL.IDX PT, R88, R232, R5, 0x1f ;  /* 0x00001f05e8587589 */ /* 0x020fe200000e0000 */
[----:B------:R-:W-:Y:S01]  /*a010*/  ISETP.GE.AND P2, PT, R226, 0x9, PT ;  /* 0x00000009e200780c */ /* 0x000fe20003f46270 */
[----:B------:R-:W1:Y:S01]  /*a020*/  MUFU.EX2 R9, R9 ;  /* 0x0000000900097308 */ /* 0x000e620000000800 */
[----:B------:R-:W-:-:S02]  /*a030*/  ISETP.GT.OR P3, PT, R223, 0x8, !P3 ;  /* 0x00000008df00780c */ /* 0x000fc40005f64670 */
[----:B------:R-:W-:Y:S01]  /*a040*/  ISETP.GE.AND P1, PT, R218, 0x11, PT ;  /* 0x00000011da00780c */ /* 0x000fe20003f26270 */
[----:B--2---:R-:W-:Y:S01]  /*a050*/  FFMA.FTZ R14, R95, UR5, -R10 ;  /* 0x000000055f0e7c23 */ /* 0x004fe2000801080a */
[----:B------:R-:W-:Y:S01]  /*a060*/  FSEL R15, R96, -INF , !P0 ;  /* 0xff800000600f7808 */ /* 0x000fe20004000000 */
[----:B------:R-:W-:Y:S01]  /*a070*/  VIADD R95, R5, 0x14 ;  /* 0x00000014055f7836 */ /* 0x000fe20000000000 */
[----:B------:R-:W-:Y:S01]  /*a080*/  ISETP.GT.OR P2, PT, R225, 0x9, !P2 ;  /* 0x00000009e100780c */ /* 0x000fe20005744670 */
[----:B------:R-:W-:Y:S01]  /*a090*/  MUFU.EX2 R227, R227 ;  /* 0x000000e300e37308 */ /* 0x000fe20000000800 */
[----:B------:R-:W-:Y:S01]  /*a0a0*/  FSEL R94, R94, -INF , !P3 ;  /* 0xff8000005e5e7808 */ /* 0x000fe20005800000 */
[--C-:B------:R-:W-:Y:S01]  /*a0b0*/  FFMA.FTZ R15, R15, UR5, -R17.reuse ;  /* 0x000000050f0f7c23 */ /* 0x100fe20008010811 */
[----:B------:R-:W-:Y:S01]  /*a0c0*/  ISETP.GE.AND P0, PT, R226, 0x11, PT ;  /* 0x00000011e200780c */ /* 0x000fe20003f06270 */
[----:B------:R-:W2:Y:S01]  /*a0d0*/  SHFL.IDX PT, R18, R16, R95, 0x1f ;  /* 0x00001f5f10127589 */ /* 0x000ea200000e0000 */
[----:B------:R-:W-:Y:S01]  /*a0e0*/  ISETP.GT.OR P1, PT, R223, 0x11, !P1 ;  /* 0x00000011df00780c */ /* 0x000fe20004f24670 */
[----:B------:R-:W-:Y:S01]  /*a0f0*/  FFMA.FTZ R12, R94, UR5, -R12 ;  /* 0x000000055e0c7c23 */ /* 0x000fe2000801080c */
[----:B------:R-:W-:Y:S01]  /*a100*/  ISETP.GE.AND P3, PT, R218, 0x18, PT ;  /* 0x00000018da00780c */ /* 0x000fe20003f66270 */
[----:B------:R-:W-:Y:S01]  /*a110*/  SHFL.IDX PT, R94, R232, R91, 0x1f ;  /* 0x00001f5be85e7589 */ /* 0x000fe200000e0000 */
[----:B------:R-:W-:Y:S01]  /*a120*/  FSEL R93, R93, -INF , !P2 ;  /* 0xff8000005d5d7808 */ /* 0x000fe20005000000 */
[----:B------:R-:W-:Y:S01]  /*a130*/  FFMA.FTZ R17, R98, UR5, -R17 ;  /* 0x0000000562117c23 */ /* 0x000fe20008010811 */
[----:B------:R-:W-:Y:S01]  /*a140*/  ISETP.GT.OR P0, PT, R225, 0x11, !P0 ;  /* 0x00000011e100780c */ /* 0x000fe20004704670 */
[----:B------:R-:W-:Y:S01]  /*a150*/  SHFL.IDX PT, R98, R232, R95, 0x1f ;  /* 0x00001f5fe8627589 */ /* 0x000fe200000e0000 */
[----:B------:R-:W-:Y:S01]  /*a160*/  FSEL R99, R99, -INF , !P1 ;  /* 0xff80000063637808 */ /* 0x000fe20004800000 */
[----:B------:R-:W-:Y:S01]  /*a170*/  FFMA.FTZ R13, R93, UR5, -R10 ;  /* 0x000000055d0d7c23 */ /* 0x000fe2000801080a */
[----:B------:R-:W-:Y:S01]  /*a180*/  ISETP.GE.AND P2, PT, R226, 0x18, PT ;  /* 0x00000018e200780c */ /* 0x000fe20003f46270 */
[----:B------:R3:W-:Y:S01]  /*a190*/  MUFU.EX2 R10, R92 ;  /* 0x0000005c000a7308 */ /* 0x0007e20000000800 */
[----:B------:R-:W-:Y:S01]  /*a1a0*/  ISETP.GT.OR P1, PT, R223, 0x18, !P3 ;  /* 0x00000018df00780c */ /* 0x000fe20005f24670 */
[----:B------:R-:W-:Y:S01]  /*a1b0*/  VIADD R93, R5, 0x10 ;  /* 0x00000010055d7836 */ /* 0x000fe20000000000 */
[----:B------:R-:W-:-:S02]  /*a1c0*/  FSEL R97, R97, -INF , !P0 ;  /* 0xff80000061617808 */ /* 0x000fc40004000000 */
[----:B------:R-:W-:Y:S02]  /*a1d0*/  ISETP.GT.OR P0, PT, R225, 0x18, !P2 ;  /* 0x00000018e100780c */ /* 0x000fe40005704670 */
[----:B------:R-:W-:Y:S01]  /*a1e0*/  FSEL R102, R102, -INF , !P1 ;  /* 0xff80000066667808 */ /* 0x000fe20004800000 */
[----:B------:R-:W-:Y:S01]  /*a1f0*/  SHFL.IDX PT, R96, R232, R93, 0x1f ;  /* 0x00001f5de8607589 */ /* 0x000fe200000e0000 */
[----:B------:R-:W-:Y:S01]  /*a200*/  ISETP.GE.AND P1, PT, R226, 0x20, PT ;  /* 0x00000020e200780c */ /* 0x000fe20003f26270 */
[----:B------:R-:W5:Y:S01]  /*a210*/  MUFU.EX2 R12, R12 ;  /* 0x0000000c000c7308 */ /* 0x000f620000000800 */
[----:B------:R-:W-:Y:S01]  /*a220*/  FSEL R20, R100, -INF , !P0 ;  /* 0xff80000064147808 */ /* 0x000fe20004000000 */
[----:B---3--:R3:W1:Y:S01]  /*a230*/  SHFL.IDX PT, R92, R232, R89, 0x1f ;  /* 0x00001f59e85c7589 */ /* 0x00866200000e0000 */
[----:B------:R-:W-:Y:S01]  /*a240*/  ISETP.GE.AND P0, PT, R226, 0x19, PT ;  /* 0x00000019e200780c */ /* 0x000fe20003f06270 */
[--C-:B--2---:R-:W-:Y:S01]  /*a250*/  FFMA.FTZ R16, R97, UR5, -R18.reuse ;  /* 0x0000000561107c23 */ /* 0x104fe20008010812 */
[----:B------:R-:W-:Y:S01]  /*a260*/  ISETP.GT.OR P1, PT, R225, 0x20, !P1 ;  /* 0x00000020e100780c */ /* 0x000fe20004f24670 */
[----:B------:R-:W-:Y:S01]  /*a270*/  VIADD R97, R5, 0x18 ;  /* 0x0000001805617836 */ /* 0x000fe20000000000 */
[----:B------:R-:W-:Y:S01]  /*a280*/  ISETP.GT.OR P0, PT, R225, 0x19, !P0 ;  /* 0x00000019e100780c */ /* 0x000fe20004704670 */
[----:B------:R-:W-:Y:S01]  /*a290*/  FFMA.FTZ R18, R99, UR5, -R18 ;  /* 0x0000000563127c23 */ /* 0x000fe20008010812 */
[----:B------:R-:W-:Y:S01]  /*a2a0*/  FSEL R22, R104, -INF , !P1 ;  /* 0xff80000068167808 */ /* 0x000fe20004800000 */
[--C-:B------:R-:W-:Y:S01]  /*a2b0*/  FFMA.FTZ R20, R20, UR5, -R19.reuse ;  /* 0x0000000514147c23 */ /* 0x100fe20008010813 */
[C---:B------:R-:W-:Y:S01]  /*a2c0*/  ISETP.GE.AND P3, PT, R218.reuse, 0x20, PT ;  /* 0x00000020da00780c */ /* 0x040fe20003f66270 */
[----:B------:R2:W5:Y:S01]  /*a2d0*/  SHFL.IDX PT, R100, R232, R97, 0x1f ;  /* 0x00001f61e8647589 */ /* 0x00056200000e0000 */
[----:B------:R-:W-:Y:S01]  /*a2e0*/  ISETP.GE.AND P1, PT, R218, 0x21, PT ;  /* 0x00000021da00780c */ /* 0x000fe20003f26270 */
[----:B------:R-:W-:Y:S01]  /*a2f0*/  FFMA.FTZ R19, R102, UR5, -R19 ;  /* 0x0000000566137c23 */ /* 0x000fe20008010813 */
[----:B------:R-:W-:Y:S01]  /*a300*/  FSEL R21, R101, -INF , !P0 ;  /* 0xff80000065157808 */ /* 0x000fe20004000000 */
[----:B------:R-:W-:Y:S01]  /*a310*/  VIADD R102, R5, 0x1c ;  /* 0x0000001c05667836 */ /* 0x000fe20000000000 */
[----:B------:R-:W-:-:S02]  /*a320*/  WARPGROUP.DEPBAR.LE gsb0, 0x0 ;  /* 0x00008000000079c5 */ /* 0x000fc40000010000 */
[----:B------:R-:W-:Y:S01]  /*a330*/  WARPGROUP.ARRIVE ;  /* 0x00000000000079c5 */ /* 0x000fe20000000000 */
[C---:B------:R-:W-:Y:S01]  /*a340*/  ISETP.GT.OR P0, PT, R223.reuse, 0x20, !P3 ;  /* 0x00000020df00780c */ /* 0x040fe20005f04670 */
[----:B------:R-:W-:Y:S01]  /*a350*/  SHFL.IDX PT, R232, R232, R102, 0x1f ;  /* 0x00001f66e8e87589 */ /* 0x000fe200000e0000 */
[----:B------:R-:W-:Y:S01]  /*a360*/  ISETP.GT.OR P1, PT, R223, 0x21, !P1 ;  /* 0x00000021df00780c */ /* 0x000fe20004f24670 */
[----:B------:R-:W-:Y:S01]  /*a370*/  FFMA.FTZ R21, R21, UR5, -R23 ;  /* 0x0000000515157c23 */ /* 0x000fe20008010817 */
[----:B------:R-:W-:Y:S01]  /*a380*/  ISETP.GE.AND P2, PT, R218, 0x19, PT ;  /* 0x00000019da00780c */ /* 0x000fe20003f46270 */
[----:B------:R-:W-:Y:S01]  /*a390*/  HGMMA.64x128x16.F32.BF16 R24, gdesc[UR12], R24, gsb0 ;  /* 0x01e000000c1879f0 */ /* 0x000fe20008001818 */
[----:B------:R-:W-:Y:S01]  /*a3a0*/  R2UR UR12, R234 ;  /* 0x00000000ea0c72ca */ /* 0x000fe200000e0000 */
[----:B------:R-:W-:Y:S01]  /*a3b0*/  UMOV UR14, UR4 ;  /* 0x00000004000e7c82 */ /* 0x000fe20008000000 */
[----:B------:R-:W-:Y:S01]  /*a3c0*/  R2UR UR13, R235 ;  /* 0x00000000eb0d72ca */ /* 0x000fe200000e0000 */
[----:B------:R-:W-:Y:S01]  /*a3d0*/  UMOV UR15, 0x40000040 ;  /* 0x40000040000f7882 */ /* 0x000fe20000000000 */
[----:B------:R-:W-:Y:S01]  /*a3e0*/  ISETP.GE.AND P3, PT, R218, 0x28, PT ;  /* 0x00000028da00780c */ /* 0x000fe20003f66270 */
[----:B------:R-:W-:Y:S01]  /*a3f0*/  FFMA.FTZ R22, R22, UR5, -R88 ;  /* 0x0000000516167c23 */ /* 0x000fe20008010858 */
[----:B------:R-:W-:Y:S01]  /*a400*/  FSEL R106, R106, -INF , !P0 ;  /* 0xff8000006a6a7808 */ /* 0x000fe20004000000 */
[----:B------:R-:W-:Y:S01]  /*a410*/  MUFU.EX2 R14, R14 ;  /* 0x0000000e000e7308 */ /* 0x000fe20000000800 */
[----:B------:R-:W-:-:S02]  /*a420*/  FSEL R107, R107, -INF , !P1 ;  /* 0xff8000006b6b7808 */ /* 0x000fc40004800000 */
[C---:B------:R-:W-:Y:S01]  /*a430*/  ISETP.GT.OR P2, PT, R223.reuse, 0x19, !P2 ;  /* 0x00000019df00780c */ /* 0x040fe20005744670 */
[----:B------:R-:W-:Y:S01]  /*a440*/  FFMA.FTZ R88, R106, UR5, -R88 ;  /* 0x000000056a587c23 */ /* 0x000fe20008010858 */
[----:B------:R-:W-:Y:S02]  /*a450*/  ISETP.GE.AND P0, PT, R226, 0x21, PT ;  /* 0x00000021e200780c */ /* 0x000fe40003f06270 */
[----:B------:R-:W-:Y:S01]  /*a460*/  ISETP.GT.OR P1, PT, R223, 0x28, !P3 ;  /* 0x00000028df00780c */ /* 0x000fe20005f24670 */
[----:B------:R-:W-:Y:S01]  /*a470*/  MUFU.EX2 R15, R15 ;  /* 0x0000000f000f7308 */ /* 0x000fe20000000800 */
[----:B------:R-:W-:Y:S02]  /*a480*/  FSEL R103, R103, -INF , !P2 ;  /* 0xff80000067677808 */ /* 0x000fe40005000000 */
[----:B------:R-:W-:Y:S02]  /*a490*/  ISETP.GT.OR P0, PT, R225, 0x21, !P0 ;  /* 0x00000021e100780c */ /* 0x000fe40004704670 */
[----:B------:R-:W-:Y:S01]  /*a4a0*/  FSEL R110, R110, -INF , !P1 ;  /* 0xff8000006e6e7808 */ /* 0x000fe20004800000 */
[----:B------:R-:W-:Y:S01]  /*a4b0*/  FFMA.FTZ R23, R103, UR5, -R23 ;  /* 0x0000000567177c23 */ /* 0x000fe20008010817 */
[----:B------:R-:W-:Y:S01]  /*a4c0*/  ISETP.GE.AND P2, PT, R226, 0x28, PT ;  /* 0x00000028e200780c */ /* 0x000fe20003f46270 */
[----:B----4-:R-:W-:Y:S01]  /*a4d0*/  SHFL.IDX PT, R103, R220, R5, 0x1f ;  /* 0x00001f05dc677589 */ /* 0x010fe200000e0000 */
[----:B------:R-:W-:Y:S01]  /*a4e0*/  ISETP.GE.AND P1, PT, R218, 0x29, PT ;  /* 0x00000029da00780c */ /* 0x000fe20003f26270 */
[----:B------:R-:W-:Y:S01]  /*a4f0*/  MUFU.EX2 R16, R16 ;  /* 0x0000001000107308 */ /* 0x000fe20000000800 */
[----:B---3--:R-:W-:-:S02]  /*a500*/  FSEL R89, R105, -INF , !P0 ;  /* 0xff80000069597808 */ /* 0x008fc40004000000 */
[----:B------:R-:W-:Y:S02]  /*a510*/  ISETP.GT.OR P0, PT, R225, 0x28, !P2 ;  /* 0x00000028e100780c */ /* 0x000fe40005704670 */
[----:B------:R-:W-:Y:S01]  /*a520*/  ISETP.GT.OR P1, PT, R223, 0x29, !P1 ;  /* 0x00000029df00780c */ /* 0x000fe20004f24670 */
[--C-:B------:R-:W-:Y:S01]  /*a530*/  FFMA.FTZ R89, R89, UR5, -R90.reuse ;  /* 0x0000000559597c23 */ /* 0x100fe2000801085a */
[----:B------:R-:W-:Y:S01]  /*a540*/  FSEL R91, R108, -INF , !P0 ;  /* 0xff8000006c5b7808 */ /* 0x000fe20004000000 */
[----:B------:R-:W-:Y:S01]  /*a550*/  FFMA.FTZ R90, R107, UR5, -R90 ;  /* 0x000000056b5a7c23 */ /* 0x000fe2000801085a */
[----:B------:R-:W-:Y:S01]  /*a560*/  FSEL R111, R111, -INF , !P1 ;  /* 0xff8000006f6f7808 */ /* 0x000fe20004800000 */
[----:B------:R-:W3:Y:S01]  /*a570*/  MUFU.EX2 R19, R19 ;  /* 0x0000001300137308 */ /* 0x000ee20000000800 */
[----:B------:R-:W-:Y:S01]  /*a580*/  ISETP.GE.AND P0, PT, R226, 0x29, PT ;  /* 0x00000029e200780c */ /* 0x000fe20003f06270 */
[--C-:B-1----:R-:W-:Y:S01]  /*a590*/  FFMA.FTZ R91, R91, UR5, -R92.reuse ;  /* 0x000000055b5b7c23 */ /* 0x102fe2000801085c */
[----:B------:R-:W-:Y:S01]  /*a5a0*/  ISETP.GE.AND P1, PT, R218, 0x30, PT ;  /* 0x00000030da00780c */ /* 0x000fe20003f26270 */
[----:B------:R-:W-:Y:S01]  /*a5b0*/  FFMA.FTZ R92, R110, UR5, -R92 ;  /* 0x000000056e5c7c23 */ /* 0x000fe2000801085c */
[----:B------:R-:W-:Y:S01]  /*a5c0*/  ISETP.GT.OR P0, PT, R225, 0x29, !P0 ;  /* 0x00000029e100780c */ /* 0x000fe20004704670 */
[----:B------:R-:W-:Y:S01]  /*a5d0*/  VIADD R110, R5, 0xc ;  /* 0x0000000c056e7836 */ /* 0x000fe20000000000 */
[----:B------:R-:W-:Y:S01]  /*a5e0*/  ISETP.GT.OR P1, PT, R223, 0x30, !P1 ;  /* 0x00000030df00780c */ /* 0x000fe20004f24670 */
[----:B------:R-:W-:Y:S01]  /*a5f0*/  MUFU.EX2 R23, R23 ;  /* 0x0000001700177308 */ /* 0x000fe20000000800 */
[----:B------:R-:W-:-:S02]  /*a600*/  FSEL R93, R109, -INF , !P0 ;  /* 0xff8000006d5d7808 */ /* 0x000fc40004000000 */
[----:B------:R-:W-:Y:S01]  /*a610*/  FSEL R114, R114, -INF , !P1 ;  /* 0xff80000072727808 */ /* 0x000fe20004800000 */
[----:B------:R-:W-:Y:S01]  /*a620*/  SHFL.IDX PT, R110, R220, R110, 0x1f ;  /* 0x00001f6edc6e7589 */ /* 0x000fe200000e0000 */
[C---:B------:R-:W-:Y:S01]  /*a630*/  ISETP.GE.AND P0, PT, R226.reuse, 0x30, PT ;  /* 0x00000030e200780c */ /* 0x040fe20003f06270 */
[--C-:B------:R-:W-:Y:S01]  /*a640*/  FFMA.FTZ R93, R93, UR5, -R94.reuse ;  /* 0x000000055d5d7c23 */ /* 0x100fe2000801085e */
[----:B------:R-:W-:Y:S01]  /*a650*/  ISETP.GE.AND P1, PT, R226, 0x31, PT ;  /* 0x00000031e200780c */ /* 0x000fe20003f26270 */
[----:B------:R-:W-:Y:S01]  /*a660*/  FFMA.FTZ R94, R111, UR5, -R94 ;  /* 0x000000056f5e7c23 */ /* 0x000fe2000801085e */
[----:B------:R-:W-:Y:S01]  /*a670*/  ISETP.GT.OR P0, PT, R225, 0x30, !P0 ;  /* 0x00000030e100780c */ /* 0x000fe20004704670 */
[----:B------:R-:W-:Y:S01]  /*a680*/  VIADD R111, R5, 0x8 ;  /* 0x00000008056f7836 */ /* 0x000fe20000000000 */
[----:B------:R-:W-:Y:S01]  /*a690*/  ISETP.GT.OR P1, PT, R225, 0x31, !P1 ;  /* 0x00000031e100780c */ /* 0x000fe20004f24670 */
[----:B------:R-:W-:Y:S01]  /*a6a0*/  MUFU.EX2 R13, R13 ;  /* 0x0000000d000d7308 */ /* 0x000fe20000000800 */
[----:B------:R-:W-:Y:S01]  /*a6b0*/  FSEL R95, R112, -INF , !P0 ;  /* 0xff800000705f7808 */ /* 0x000fe20004000000 */
[----:B------:R-:W-:Y:S01]  /*a6c0*/  VIADD R112, R5, 0x10 ;  /* 0x0000001005707836 */ /* 0x000fe20000000000 */
[----:B------:R-:W-:Y:S01]  /*a6d0*/  ISETP.GE.AND P2, PT, R226, 0x38, PT ;  /* 0x00000038e200780c */ /* 0x000fe20003f46270 */
[----:B------:R-:W1:Y:S01]  /*a6e0*/  SHFL.IDX PT, R109, R220, R111, 0x1f ;  /* 0x00001f6fdc6d7589 */ /* 0x000e6200000e0000 */
[----:B--2---:R-:W-:Y:S01]  /*a6f0*/  FSEL R97, R113, -INF , !P1 ;  /* 0xff80000071617808 */ /* 0x004fe20004800000 */
[--C-:B------:R-:W-:Y:S01]  /*a700*/  FFMA.FTZ R95, R95, UR5, -R96.reuse ;  /* 0x000000055f5f7c23 */ /* 0x100fe20008010860 */
[----:B------:R-:W-:Y:S01]  /*a710*/  ISETP.GE.AND P3, PT, R218, 0x31, PT ;  /* 0x00000031da00780c */ /* 0x000fe20003f66270 */
[----:B------:R-:W-:Y:S01]  /*a720*/  FFMA.FTZ R96, R114, UR5, -R96 ;  /* 0x0000000572607c23 */ /* 0x000fe20008010860 */
[----:B------:R-:W-:Y:S01]  /*a730*/  ISETP.GE.AND P0, PT, R218, 0x38, PT ;  /* 0x00000038da00780c */ /* 0x000fe20003f06270 */
[----:B------:R-:W-:Y:S01]  /*a740*/  FFMA.FTZ R97, R97, UR5, -R98 ;  /* 0x0000000561617c23 */ /* 0x000fe20008010862 */
[----:B------:R-:W-:Y:S01]  /*a750*/  ISETP.GE.AND P1, PT, R226, 0x41, PT ;  /* 0x00000041e200780c */ /* 0x000fe20003f26270 */
[----:B------:R-:W-:Y:S01]  /*a760*/  SHFL.IDX PT, R112, R220, R112, 0x1f ;  /* 0x00001f70dc707589 */ /* 0x000fe200000e0000 */
[----:B------:R-:W-:Y:S01]  /*a770*/  ISETP.GT.OR P2, PT, R225, 0x38, !P2 ;  /* 0x00000038e100780c */ /* 0x000fe20005744670 */
[----:B------:R-:W-:Y:S01]  /*a780*/  MUFU.EX2 R17, R17 ;  /* 0x0000001100117308 */ /* 0x000fe20000000800 */
[----:B------:R-:W-:-:S02]  /*a790*/  ISETP.GT.OR P3, PT, R223, 0x31, !P3 ;  /* 0x00000031df00780c */ /* 0x000fc40005f64670 */
[----:B------:R-:W-:Y:S02]  /*a7a0*/  ISETP.GT.OR P0, PT, R223, 0x38, !P0 ;  /* 0x00000038df00780c */ /* 0x000fe40004704670 */
[----:B------:R-:W-:Y:S02]  /*a7b0*/  ISETP.GT.OR P1, PT, R225, 0x41, !P1 ;  /* 0x00000041e100780c */ /* 0x000fe40004f24670 */
[----:B------:R-:W-:Y:S01]  /*a7c0*/  FSEL R99, R116, -INF , !P2 ;  /* 0xff80000074637808 */ /* 0x000fe20005000000 */
[----:B------:R-:W-:Y:S01]  /*a7d0*/  MUFU.EX2 R18, R18 ;  /* 0x0000001200127308 */ /* 0x000fe20000000800 */
[----:B------:R-:W-:Y:S02]  /*a7e0*/  FSEL R115, R115, -INF , !P3 ;  /* 0xff80000073737808 */ /* 0x000fe40005800000 */
[----:B------:R-:W-:Y:S01]  /*a7f0*/  FSEL R118, R118, -INF , !P0 ;  /* 0xff80000076767808 */ /* 0x000fe20004000000 */
[----:B-----5:R-:W-:Y:S01]  /*a800*/  FFMA.FTZ R99, R99, UR5, -R100 ;  /* 0x0000000563637c23 */ /* 0x020fe20008010864 */
[----:B------:R-:W-:Y:S01]  /*a810*/  FSEL R121, R121, -INF , !P1 ;  /* 0xff80000079797808 */ /* 0x000fe20004800000 */
[----:B------:R-:W-:Y:S01]  /*a820*/  FFMA.FTZ R98, R115, UR5, -R98 ;  /* 0x0000000573627c23 */ /* 0x000fe20008010862 */
[----:B------:R-:W-:Y:S01]  /*a830*/  ISETP.GE.AND P2, PT, R226, 0x48, PT ;  /* 0x00000048e200780c */ /* 0x000fe20003f46270 */
[----:B------:R-:W-:Y:S01]  /*a840*/  FFMA.FTZ R100, R118, UR5, -R100 ;  /* 0x0000000576647c23 */ /* 0x000fe20008010864 */
[C---:B------:R-:W-:Y:S01]  /*a850*/  ISETP.GE.AND P3, PT, R226.reuse, 0x49, PT ;  /* 0x00000049e200780c */ /* 0x040fe20003f66270 */
[----:B------:R-:W-:Y:S01]  /*a860*/  VIADD R118, R5, 0x4 ;  /* 0x0000000405767836 */ /* 0x000fe20000000000 */
[----:B------:R-:W-:Y:S01]  /*a870*/  ISETP.GE.AND P1, PT, R226, 0x59, PT ;  /* 0x00000059e200780c */ /* 0x000fe20003f26270 */
[----:B------:R-:W-:Y:S01]  /*a880*/  MUFU.EX2 R20, R20 ;  /* 0x0000001400147308 */ /* 0x000fe20000000800 */
[----:B------:R-:W-:-:S02]  /*a890*/  ISETP.GT.OR P2, PT, R225, 0x48, !P2 ;  /* 0x00000048e100780c */ /* 0x000fc40005744670 */
[C---:B------:R-:W-:Y:S01]  /*a8a0*/  ISETP.GT.OR P3, PT, R225.reuse, 0x49, !P3 ;  /* 0x00000049e100780c */ /* 0x040fe20005f64670 */
[----:B------:R-:W2:Y:S01]  /*a8b0*/  SHFL.IDX PT, R102, R220, R118, 0x1f ;  /* 0x00001f76dc667589 */ /* 0x000ea200000e0000 */
[----:B------:R-:W-:Y:S02]  /*a8c0*/  ISETP.GT.OR P1, PT, R225, 0x59, !P1 ;  /* 0x00000059e100780c */ /* 0x000fe40004f24670 */
[----:B------:R-:W-:Y:S01]  /*a8d0*/  FSEL R124, R124, -INF , !P2 ;  /* 0xff8000007c7c7808 */ /* 0x000fe20005000000 */
[----:B------:R-:W-:Y:S01]  /*a8e0*/  MUFU.EX2 R21, R21 ;  /* 0x0000001500157308 */ /* 0x000fe20000000800 */
[----:B------:R-:W-:Y:S02]  /*a8f0*/  FSEL R108, R125, -INF , !P3 ;  /* 0xff8000007d6c7808 */ /* 0x000fe40005800000 */
[----:B------:R-:W-:Y:S01]  /*a900*/  FSEL R133, R133, -INF , !P1 ;  /* 0xff80000085857808 */ /* 0x000fe20004800000 */
[----:B-1----:R-:W-:Y:S01]  /*a910*/  FFMA.FTZ R107, R124, UR5, -R109 ;  /* 0x000000057c6b7c23 */ /* 0x002fe2000801086d */
[----:B------:R-:W-:Y:S01]  /*a920*/  ISETP.GE.AND P5, PT, R226, 0x39, PT ;  /* 0x00000039e200780c */ /* 0x000fe20003fa6270 */
[----:B------:R-:W-:Y:S01]  /*a930*/  FFMA.FTZ R108, R108, UR5, -R110 ;  /* 0x000000056c6c7c23 */ /* 0x000fe2000801086e */
[C---:B------:R-:W-:Y:S01]  /*a940*/  ISETP.GE.AND P4, PT, R226.reuse, 0x40, PT ;  /* 0x00000040e200780c */ /* 0x040fe20003f86270 */
[----:B------:R-:W-:Y:S01]  /*a950*/  MUFU.EX2 R22, R22 ;  /* 0x0000001600167308 */ /* 0x000fe20000000800 */
[----:B------:R-:W-:-:S02]  /*a960*/  ISETP.GE.AND P0, PT, R226, 0x50, PT ;  /* 0x00000050e200780c */ /* 0x000fc40003f06270 */
[C---:B------:R-:W-:Y:S02]  /*a970*/  ISETP.GE.AND P2, PT, R226.reuse, 0x60, PT ;  /* 0x00000060e200780c */ /* 0x040fe40003f46270 */
[----:B------:R-:W-:Y:S02]  /*a980*/  ISETP.GE.AND P3, PT, R226, 0x61, PT ;  /* 0x00000061e200780c */ /* 0x000fe40003f66270 */
[----:B------:R-:W-:Y:S01]  /*a990*/  ISETP.GE.AND P1, PT, R218, 0x39, PT ;  /* 0x00000039da00780c */ /* 0x000fe20003f26270 */
[----:B------:R-:W1:Y:S01]  /*a9a0*/  MUFU.EX2 R107, R107 ;  /* 0x0000006b006b7308 */ /* 0x000e620000000800 */
[C---:B------:R-:W-:Y:S02]  /*a9b0*/  ISETP.GT.OR P5, PT, R225.reuse, 0x39, !P5 ;  /* 0x00000039e100780c */ /* 0x040fe40006fa4670 */
[----:B------:R-:W-:Y:S01]  /*a9c0*/  ISETP.GT.OR P4, PT, R225, 0x40, !P4 ;  /* 0x00000040e100780c */ /* 0x000fe20006784670 */
[----:B--2---:R-:W-:Y:S01]  /*a9d0*/  FFMA.FTZ R105, R121, UR5, -R102 ;  /* 0x0000000579697c23 */ /* 0x004fe20008010866 */
[----:B------:R-:W-:-:S02]  /*a9e0*/  ISETP.GT.OR P0, PT, R225, 0x50, !P0 ;  /* 0x00000050e100780c */ /* 0x000fc40004704670 */
[C---:B------:R-:W-:Y:S01]  /*a9f0*/  ISETP.GT.OR P2, PT, R225.reuse, 0x60, !P2 ;  /* 0x00000060e100780c */ /* 0x040fe20005744670 */
[----:B------:R-:W-:Y:S01]  /*aa00*/  MUFU.EX2 R108, R108 ;  /* 0x0000006c006c7308 */ /* 0x000fe20000000800 */
[----:B------:R-:W-:Y:S02]  /*aa10*/  ISETP.GT.OR P3, PT, R225, 0x61, !P3 ;  /* 0x00000061e100780c */ /* 0x000fe40005f64670 */
[----:B------:R-:W-:Y:S02]  /*aa20*/  ISETP.GT.OR P1, PT, R223, 0x39, !P1 ;  /* 0x00000039df00780c */ /* 0x000fe40004f24670 */
[----:B------:R-:W-:Y:S02]  /*aa30*/  FSEL R117, R117, -INF , !P5 ;  /* 0xff80000075757808 */ /* 0x000fe40006800000 */
[----:B------:R-:W-:Y:S01]  /*aa40*/  FSEL R120, R120, -INF , !P4 ;  /* 0xff80000078787808 */ /* 0x000fe20006000000 */
[----:B------:R-:W-:Y:S01]  /*aa50*/  MUFU.EX2 R105, R105 ;  /* 0x0000006900697308 */ /* 0x000fe20000000800 */
[----:B------:R-:W-:Y:S01]  /*aa60*/  FSEL R128, R128, -INF , !P0 ;  /* 0xff80000080807808 */ /* 0x000fe20004000000 */
[----:B------:R-:W-:Y:S01]  /*aa70*/  FFMA.FTZ R101, R117, UR5, -R232 ;  /* 0x0000000575657c23 */ /* 0x000fe200080108e8 */
[----:B------:R-:W-:Y:S01]  /*aa80*/  FSEL R136, R136, -INF , !P2 ;  /* 0xff80000088887808 */ /* 0x000fe20005000000 */
[----:B------:R-:W-:-:S02]  /*aa90*/  WARPGROUP.DEPBAR.LE gsb0, 0x0 ;  /* 0x00008000000079c5 */ /* 0x000fc40000010000 */
[----:B------:R-:W-:Y:S01]  /*aaa0*/  WARPGROUP.ARRIVE ;  /* 0x00000000000079c5 */ /* 0x000fe20000000000 */
[----:B------:R-:W-:Y:S01]  /*aab0*/  FSEL R137, R137, -INF , !P3 ;  /* 0xff80000089897808 */ /* 0x000fe20005800000 */
[----:B------:R-:W-:Y:S01]  /*aac0*/  FFMA.FTZ R120, R120, UR5, -R103 ;  /* 0x0000000578787c23 */ /* 0x000fe20008010867 */
[----:B------:R-:W-:Y:S01]  /*aad0*/  FSEL R119, R119, -INF , !P1 ;  /* 0xff80000077777808 */ /* 0x000fe20004800000 */
[----:B------:R-:W-:Y:S01]  /*aae0*/  MUFU.EX2 R88, R88 ;  /* 0x0000005800587308 */ /* 0x000fe20000000800 */
[----:B------:R-:W-:Y:S01]  /*aaf0*/  ISETP.GE.AND P5, PT, R226, 0x51, PT ;  /* 0x00000051e200780c */ /* 0x000fe20003fa6270 */
[----:B------:R-:W-:Y:S01]  /*ab00*/  HGMMA.64x128x16.F32.BF16 R24, gdesc[UR12], R24, gsb0 ;  /* 0x01e000000c1879f0 */ /* 0x000fe20008001818 */
[----:B------:R-:W-:Y:S01]  /*ab10*/  R2UR UR12, R230 ;  /* 0x00000000e60c72ca */ /* 0x000fe200000e0000 */
[----:B------:R-:W-:Y:S01]  /*ab20*/  UMOV UR14, UR6 ;  /* 0x00000006000e7c82 */ /* 0x000fe20008000000 */
[----:B------:R-:W-:Y:S01]  /*ab30*/  R2UR UR13, R231 ;  /* 0x00000000e70d72ca */ /* 0x000fe200000e0000 */
[----:B------:R-:W-:Y:S01]  /*ab40*/  UMOV UR15, 0x40000040 ;  /* 0x40000040000f7882 */ /* 0x000fe20000000000 */
[C---:B------:R-:W-:Y:S01]  /*ab50*/  ISETP.GE.AND P4, PT, R226.reuse, 0x58, PT ;  /* 0x00000058e200780c */ /* 0x040fe20003f86270 */
[----:B------:R-:W-:Y:S01]  /*ab60*/  FFMA.FTZ R119, R119, UR5, -R232 ;  /* 0x0000000577777c23 */ /* 0x000fe200080108e8 */
[----:B------:R-:W-:Y:S01]  /*ab70*/  ISETP.GE.AND P0, PT, R226, 0x68, PT ;  /* 0x00000068e200780c */ /* 0x000fe20003f06270 */
[----:B------:R-:W-:Y:S01]  /*ab80*/  VIADD R232, R5, 0x14 ;  /* 0x0000001405e87836 */ /* 0x000fe20000000000 */
[C---:B------:R-:W-:Y:S01]  /*ab90*/  ISETP.GE.AND P2, PT, R218.reuse, 0x40, PT ;  /* 0x00000040da00780c */ /* 0x040fe20003f46270 */
[----:B------:R-:W-:Y:S01]  /*aba0*/  MUFU.EX2 R89, R89 ;  /* 0x0000005900597308 */ /* 0x000fe20000000800 */
[----:B------:R-:W-:-:S02]  /*abb0*/  ISETP.GE.AND P3, PT, R218, 0x41, PT ;  /* 0x00000041da00780c */ /* 0x000fc40003f66270 */
[----:B------:R-:W-:Y:S02]  /*abc0*/  ISETP.GE.AND P1, PT, R218, 0x48, PT ;  /* 0x00000048da00780c */ /* 0x000fe40003f26270 */
[C---:B------:R-:W-:Y:S02]  /*abd0*/  ISETP.GT.OR P5, PT, R225.reuse, 0x51, !P5 ;  /* 0x00000051e100780c */ /* 0x040fe40006fa4670 */
[----:B------:R-:W-:Y:S01]  /*abe0*/  ISETP.GT.OR P4, PT, R225, 0x58, !P4 ;  /* 0x00000058e100780c */ /* 0x000fe20006784670 */
[----:B------:R-:W-:Y:S01]  /*abf0*/  MUFU.EX2 R90, R90 ;  /* 0x0000005a005a7308 */ /* 0x000fe20000000800 */
[C---:B------:R-:W-:Y:S02]  /*ac00*/  ISETP.GT.OR P2, PT, R223.reuse, 0x40, !P2 ;  /* 0x00000040df00780c */ /* 0x040fe40005744670 */
[C---:B------:R-:W-:Y:S02]  /*ac10*/  ISETP.GT.OR P3, PT, R223.reuse, 0x41, !P3 ;  /* 0x00000041df00780c */ /* 0x040fe40005f64670 */
[----:B------:R-:W-:-:S02]  /*ac20*/  ISETP.GT.OR P1, PT, R223, 0x48, !P1 ;  /* 0x00000048df00780c */ /* 0x000fc40004f24670 */
[----:B------:R-:W-:Y:S01]  /*ac30*/  ISETP.GT.OR P0, PT, R225, 0x68, !P0 ;  /* 0x00000068e100780c */ /* 0x000fe20004704670 */
[----:B------:R-:W-:Y:S01]  /*ac40*/  MUFU.EX2 R91, R91 ;  /* 0x0000005b005b7308 */ /* 0x000fe20000000800 */
[----:B------:R-:W-:Y:S02]  /*ac50*/  FSEL R129, R129, -INF , !P5 ;  /* 0xff80000081817808 */ /* 0x000fe40006800000 */
[----:B------:R-:W-:Y:S02]  /*ac60*/  FSEL R132, R132, -INF , !P4 ;  /* 0xff80000084847808 */ /* 0x000fe40006000000 */
[----:B------:R-:W-:Y:S02]  /*ac70*/  FSEL R104, R122, -INF , !P2 ;  /* 0xff8000007a687808 */ /* 0x000fe40005000000 */
[----:B------:R-:W-:Y:S01]  /*ac80*/  FSEL R106, R123, -INF , !P3 ;  /* 0xff8000007b6a7808 */ /* 0x000fe20005800000 */
[----:B------:R-:W-:Y:S01]  /*ac90*/  MUFU.EX2 R92, R92 ;  /* 0x0000005c005c7308 */ /* 0x000fe20000000800 */
[----:B------:R-:W-:Y:S01]  /*aca0*/  FSEL R126, R126, -INF , !P1 ;  /* 0xff8000007e7e7808 */ /* 0x000fe20004800000 */
[----:B------:R-:W-:Y:S01]  /*acb0*/  FFMA.FTZ R104, R104, UR5, -R103 ;  /* 0x0000000568687c23 */ /* 0x000fe20008010867 */
[----:B------:R-:W-:Y:S01]  /*acc0*/  FSEL R113, R140, -INF , !P0 ;  /* 0xff8000008c717808 */ /* 0x000fe20004000000 */
[----:B------:R-:W-:Y:S01]  /*acd0*/  FFMA.FTZ R106, R106, UR5, -R102 ;  /* 0x000000056a6a7c23 */ /* 0x000fe20008010866 */
[----:B------:R-:W-:Y:S01]  /*ace0*/  ISETP.GE.AND P5, PT, R226, 0x69, PT ;  /* 0x00000069e200780c */ /* 0x000fe20003fa6270 */
[----:B------:R-:W-:Y:S01]  /*acf0*/  FFMA.FTZ R109, R126, UR5, -R109 ;  /* 0x000000057e6d7c23 */ /* 0x000fe2000801086d */
[C---:B------:R-:W-:Y:S01]  /*ad00*/  ISETP.GE.AND P4, PT, R226.reuse, 0x70, PT ;  /* 0x00000070e200780c */ /* 0x040fe20003f86270 */
[----:B------:R2:W-:Y:S01]  /*ad10*/  MUFU.EX2 R103, R119 ;  /* 0x0000007700677308 */ /* 0x0005e20000000800 */
[----:B------:R-:W-:-:S02]  /*ad20*/  ISETP.GE.AND P2, PT, R226, 0x71, PT ;  /* 0x00000071e200780c */ /* 0x000fc40003f46270 */
[C---:B------:R-:W-:Y:S02]  /*ad30*/  ISETP.GE.AND P3, PT, R226.reuse, 0x78, PT ;  /* 0x00000078e200780c */ /* 0x040fe40003f66270 */
[----:B------:R-:W-:Y:S01]  /*ad40*/  ISETP.GE.AND P1, PT, R226, 0x79, PT ;  /* 0x00000079e200780c */ /* 0x000fe20003f26270 */
[----:B------:R-:W-:Y:S01]  /*ad50*/  VIADD R226, R5, 0x1c ;  /* 0x0000001c05e27836 */ /* 0x000fe20000000000 */
[----:B------:R-:W-:Y:S01]  /*ad60*/  ISETP.GE.AND P0, PT, R218, 0x49, PT ;  /* 0x00000049da00780c */ /* 0x000fe20003f06270 */
[----:B------:R4:W-:Y:S01]  /*ad70*/  MUFU.EX2 R102, R120 ;  /* 0x0000007800667308 */ /* 0x0009e20000000800 */
[C---:B------:R-:W-:Y:S02]  /*ad80*/  ISETP.GT.OR P5, PT, R225.reuse, 0x69, !P5 ;  /* 0x00000069e100780c */ /* 0x040fe40006fa4670 */
[C---:B------:R-:W-:Y:S02]  /*ad90*/  ISETP.GT.OR P4, PT, R225.reuse, 0x70, !P4 ;  /* 0x00000070e100780c */ /* 0x040fe40006784670 */
[----:B------:R-:W-:-:S02]  /*ada0*/  ISETP.GT.OR P2, PT, R225, 0x71, !P2 ;  /* 0x00000071e100780c */ /* 0x000fc40005744670 */
[C---:B------:R-:W-:Y:S01]  /*adb0*/  ISETP.GT.OR P3, PT, R225.reuse, 0x78, !P3 ;  /* 0x00000078e100780c */ /* 0x040fe20005f64670 */
[----:B------:R-:W-:Y:S01]  /*adc0*/  MUFU.EX2 R109, R109 ;  /* 0x0000006d006d7308 */ /* 0x000fe20000000800 */
[----:B------:R-:W-:Y:S01]  /*add0*/  ISETP.GT.OR P1, PT, R225, 0x79, !P1 ;  /* 0x00000079e100780c */ /* 0x000fe20004f24670 */
[----:B------:R-:W-:Y:S01]  /*ade0*/  VIADD R225, R5, 0x18 ;  /* 0x0000001805e17836 */ /* 0x000fe20000000000 */
[----:B------:R-:W-:Y:S02]  /*adf0*/  ISETP.GT.OR P0, PT, R223, 0x49, !P0 ;  /* 0x00000049df00780c */ /* 0x000fe40004704670 */
[----:B------:R-:W-:Y:S02]  /*ae00*/  FSEL R115, R141, -INF , !P5 ;  /* 0xff8000008d737808 */ /* 0x000fe40006800000 */
[----:B------:R-:W-:Y:S01]  /*ae10*/  FSEL R125, R144, -INF , !P4 ;  /* 0xff800000907d7808 */ /* 0x000fe20006000000 */
[----:B------:R-:W-:Y:S01]  /*ae20*/  MUFU.EX2 R104, R104 ;  /* 0x0000006800687308 */ /* 0x000fe20000000800 */
[----:B------:R-:W-:-:S02]  /*ae30*/  FSEL R123, R145, -INF , !P2 ;  /* 0xff800000917b7808 */ /* 0x000fc40005000000 */
[----:B------:R-:W-:Y:S02]  /*ae40*/  FSEL R121, R148, -INF , !P3 ;  /* 0xff80000094797808 */ /* 0x000fe40005800000 */
[----:B--2---:R-:W-:Y:S02]  /*ae50*/  FSEL R119, R149, -INF , !P1 ;  /* 0xff80000095777808 */ /* 0x004fe40004800000 */
[----:B------:R-:W-:Y:S01]  /*ae60*/  FSEL R127, R127, -INF , !P0 ;  /* 0xff8000007f7f7808 */ /* 0x000fe20004000000 */
[----:B------:R-:W-:Y:S01]  /*ae70*/  MUFU.EX2 R106, R106 ;  /* 0x0000006a006a7308 */ /* 0x000fe20000000800 */
[C---:B------:R-:W-:Y:S02]  /*ae80*/  ISETP.GE.AND P5, PT, R218.reuse, 0x50, PT ;  /* 0x00000050da00780c */ /* 0x040fe40003fa6270 */
[C---:B------:R-:W-:Y:S01]  /*ae90*/  ISETP.GE.AND P4, PT, R218.reuse, 0x51, PT ;  /* 0x00000051da00780c */ /* 0x040fe20003f86270 */
[----:B------:R-:W-:Y:S01]  /*aea0*/  FFMA.FTZ R110, R127, UR5, -R110 ;  /* 0x000000057f6e7c23 */ /* 0x000fe2000801086e */
[C---:B------:R-:W-:Y:S01]  /*aeb0*/  ISETP.GE.AND P2, PT, R218.reuse, 0x58, PT ;  /* 0x00000058da00780c */ /* 0x040fe20003f46270 */
[----:B------:R2:W-:Y:S01]  /*aec0*/  SHFL.IDX PT, R127, R221, R111, 0x1f ;  /* 0x00001f6fdd7f7589 */ /* 0x0005e200000e0000 */
[C---:B------:R-:W-:Y:S01]  /*aed0*/  ISETP.GE.AND P3, PT, R218.reuse, 0x59, PT ;  /* 0x00000059da00780c */ /* 0x040fe20003f66270 */
[----:B------:R-:W-:Y:S01]  /*aee0*/  MUFU.EX2 R93, R93 ;  /* 0x0000005d005d7308 */ /* 0x000fe20000000800 */
[----:B------:R-:W-:-:S02]  /*aef0*/  ISETP.GE.AND P1, PT, R218, 0x60, PT ;  /* 0x00000060da00780c */ /* 0x000fc40003f26270 */
[----:B------:R-:W-:Y:S02]  /*af00*/  ISETP.GE.AND P0, PT, R218, 0x61, PT ;  /* 0x00000061da00780c */ /* 0x000fe40003f06270 */
[C---:B------:R-:W-:Y:S02]  /*af10*/  ISETP.GT.OR P5, PT, R223.reuse, 0x50, !P5 ;  /* 0x00000050df00780c */ /* 0x040fe40006fa4670 */
[C---:B------:R-:W-:Y:S01]  /*af20*/  ISETP.GT.OR P4, PT, R223.reuse, 0x51, !P4 ;  /* 0x00000051df00780c */ /* 0x040fe20006784670 */
[----:B--2---:R-:W-:Y:S01]  /*af30*/  FFMA.FTZ R111, R128, UR5, -R112 ;  /* 0x00000005806f7c23 */ /* 0x004fe20008010870 */
[C---:B------:R-:W-:Y:S01]  /*af40*/  ISETP.GT.OR P2, PT, R223.reuse, 0x58, !P2 ;  /* 0x00000058df00780c */ /* 0x040fe20005744670 */
[----:B------:R-:W-:Y:S01]  /*af50*/  MUFU.EX2 R110, R110 ;  /* 0x0000006e006e7308 */ /* 0x000fe20000000800 */
[C---:B------:R-:W-:Y:S02]  /*af60*/  ISETP.GT.OR P3, PT, R223.reuse, 0x59, !P3 ;  /* 0x00000059df00780c */ /* 0x040fe40005f64670 */
[----:B------:R-:W-:-:S02]  /*af70*/  ISETP.GT.OR P1, PT, R223, 0x60, !P1 ;  /* 0x00000060df00780c */ /* 0x000fc40004f24670 */
[----:B------:R-:W-:Y:S02]  /*af80*/  ISETP.GT.OR P0, PT, R223, 0x61, !P0 ;  /* 0x00000061df00780c */ /* 0x000fe40004704670 */
[----:B------:R-:W-:Y:S01]  /*af90*/  FSEL R114, R130, -INF , !P5 ;  /* 0xff80000082727808 */ /* 0x000fe20006800000 */
[----:B------:R-:W-:Y:S01]  /*afa0*/  MUFU.EX2 R111, R111 ;  /* 0x0000006f006f7308 */ /* 0x000fe20000000800 */
[----:B------:R-:W-:Y:S01]  /*afb0*/  FSEL R117, R131, -INF , !P4 ;  /* 0xff80000083757808 */ /* 0x000fe20006000000 */
[----:B------:R-:W2:Y:S01]  /*afc0*/  SHFL.IDX PT, R130, R221, R118, 0x1f ;  /* 0x00001f76dd827589 */ /* 0x000ea200000e0000 */
[----:B------:R-:W-:Y:S01]  /*afd0*/  FSEL R116, R134, -INF , !P2 ;  /* 0xff80000086747808 */ /* 0x000fe20005000000 */
[----:B------:R-:W-:Y:S01]  /*afe0*/  FFMA.FTZ R112, R114, UR5, -R112 ;  /* 0x0000000572707c23 */ /* 0x000fe20008010870 */
[----:B------:R-:W-:Y:S01]  /*aff0*/  FSEL R135, R135, -INF , !P3 ;  /* 0xff80000087877808 */ /* 0x000fe20005800000 */
[----:B------:R-:W5:Y:S01]  /*b000*/  SHFL.IDX PT, R134, R220, R232, 0x1f ;  /* 0x00001fe8dc867589 */ /* 0x000f6200000e0000 */
[----:B------:R-:W-:Y:S01]  /*b010*/  FSEL R145, R138, -INF , !P1 ;  /* 0xff8000008a917808 */ /* 0x000fe20004800000 */
[----:B------:R-:W-:Y:S01]  /*b020*/  MUFU.EX2 R94, R94 ;  /* 0x0000005e005e7308 */ /* 0x000fe20000000800 */
[----:B------:R-:W-:Y:S01]  /*b030*/  FSEL R140, R139, -INF , !P0 ;  /* 0xff8000008b8c7808 */ /* 0x000fe20004000000 */
[----:B------:R-:W3:Y:S01]  /*b040*/  SHFL.IDX PT, R138, R220, R225, 0x1f ;  /* 0x00001fe1dc8a7589 */ /* 0x000ee200000e0000 */
[----:B------:R-:W-:-:S02]  /*b050*/  ISETP.GE.AND P5, PT, R218, 0x68, PT ;  /* 0x00000068da00780c */ /* 0x000fc40003fa6270 */
[C---:B------:R-:W-:Y:S01]  /*b060*/  ISETP.GE.AND P4, PT, R218.reuse, 0x69, PT ;  /* 0x00000069da00780c */ /* 0x040fe20003f86270 */
[----:B------:R-:W1:Y:S01]  /*b070*/  SHFL.IDX PT, R131, R221, R5, 0x1f ;  /* 0x00001f05dd837589 */ /* 0x000e6200000e0000 */
[C---:B------:R-:W-:Y:S01]  /*b080*/  ISETP.GE.AND P2, PT, R218.reuse, 0x70, PT ;  /* 0x00000070da00780c */ /* 0x040fe20003f46270 */
[----:B------:R-:W-:Y:S01]  /*b090*/  MUFU.EX2 R112, R112 ;  /* 0x0000007000707308 */ /* 0x000fe20000000800 */
[C---:B------:R-:W-:Y:S01]  /*b0a0*/  ISETP.GE.AND P3, PT, R218.reuse, 0x71, PT ;  /* 0x00000071da00780c */ /* 0x040fe20003f66270 */
[----:B------:R-:W4:Y:S01]  /*b0b0*/  SHFL.IDX PT, R220, R220, R226, 0x1f ;  /* 0x00001fe2dcdc7589 */ /* 0x000f2200000e0000 */
[C---:B------:R-:W-:Y:S02]  /*b0c0*/  ISETP.GE.AND P1, PT, R218.reuse, 0x78, PT ;  /* 0x00000078da00780c */ /* 0x040fe40003f26270 */
[----:B------:R-:W-:Y:S01]  /*b0d0*/  ISETP.GE.AND P0, PT, R218, 0x79, PT ;  /* 0x00000079da00780c */ /* 0x000fe20003f06270 */
[----:B------:R-:W-:Y:S01]  /*b0e0*/  VIADD R218, R5, 0x10 ;  /* 0x0000001005da7836 */ /* 0x000fe20000000000 */
[C---:B------:R-:W-:Y:S01]  /*b0f0*/  ISETP.GT.OR P5, PT, R223.reuse, 0x68, !P5 ;  /* 0x00000068df00780c */ /* 0x040fe20006fa4670 */
[----:B------:R-:W-:Y:S01]  /*b100*/  MUFU.EX2 R95, R95 ;  /* 0x0000005f005f7308 */ /* 0x000fe20000000800 */
[----:B------:R-:W-:Y:S01]  /*b110*/  ISETP.GT.OR P4, PT, R223, 0x69, !P4 ;  /* 0x00000069df00780c */ /* 0x000fe20006784670 */
[----:B--2---:R-:W-:Y:S01]  /*b120*/  FFMA.FTZ R141, R137, UR5, -R130 ;  /* 0x00000005898d7c23 */ /* 0x004fe20008010882 */
[C---:B------:R-:W-:Y:S01]  /*b130*/  ISETP.GT.OR P2, PT, R223.reuse, 0x70, !P2 ;  /* 0x00000070df00780c */ /* 0x040fe20005744670 */
[----:B------:R-:W2:Y:S01]  /*b140*/  SHFL.IDX PT, R139, R221, R218, 0x1f ;  /* 0x00001fdadd8b7589 */ /* 0x000ea200000e0000 */
[----:B------:R-:W-:Y:S01]  /*b150*/  ISETP.GT.OR P3, PT, R223, 0x71, !P3 ;  /* 0x00000071df00780c */ /* 0x000fe20005f64670 */
[----:B-----5:R-:W-:Y:S01]  /*b160*/  FFMA.FTZ R114, R129, UR5, -R134 ;  /* 0x0000000581727c23 */ /* 0x020fe20008010886 */
[C---:B------:R-:W-:Y:S01]  /*b170*/  ISETP.GT.OR P1, PT, R223.reuse, 0x78, !P1 ;  /* 0x00000078df00780c */ /* 0x040fe20004f24670 */
[----:B------:R-:W-:Y:S01]  /*b180*/  FFMA.FTZ R140, R140, UR5, -R130 ;  /* 0x000000058c8c7c23 */ /* 0x000fe20008010882 */
[----:B------:R-:W-:Y:S01]  /*b190*/  ISETP.GT.OR P0, PT, R223, 0x79, !P0 ;  /* 0x00000079df00780c */ /* 0x000fe20004704670 */
[----:B------:R-:W-:-:S02]  /*b1a0*/  WARPGROUP.DEPBAR.LE gsb0, 0x0 ;  /* 0x00008000000079c5 */ /* 0x000fc40000010000 */
[----:B------:R-:W-:Y:S01]  /*b1b0*/  WARPGROUP.ARRIVE ;  /* 0x00000000000079c5 */ /* 0x000fe20000000000 */
[----:B------:R-:W-:Y:S01]  /*b1c0*/  VIADD R223, R5, 0xc ;  /* 0x0000000c05df7836 */ /* 0x000fe20000000000 */
[----:B------:R-:W-:Y:S01]  /*b1d0*/  FSEL R142, R142, -INF , !P5 ;  /* 0xff8000008e8e7808 */ /* 0x000fe20006800000 */
[--C-:B---3--:R-:W-:Y:S01]  /*b1e0*/  FFMA.FTZ R116, R116, UR5, -R138.reuse ;  /* 0x0000000574747c23 */ /* 0x108fe2000801088a */
[----:B------:R-:W-:Y:S01]  /*b1f0*/  FSEL R126, R143, -INF , !P4 ;  /* 0xff8000008f7e7808 */ /* 0x000fe20006000000 */
[----:B------:R-:W-:Y:S01]  /*b200*/  FFMA.FTZ R143, R132, UR5, -R138 ;  /* 0x00000005848f7c23 */ /* 0x000fe2000801088a */
[----:B------:R-:W-:Y:S01]  /*b210*/  HGMMA.64x128x16.F32.BF16 R24, gdesc[UR12], R24, gsb0 ;  /* 0x01e000000c1879f0 */ /* 0x000fe20008001818 */
[----:B------:R-:W3:Y:S01]  /*b220*/  SHFL.IDX PT, R144, R221, R223, 0x1f ;  /* 0x00001fdfdd907589 */ /* 0x000ee200000e0000 */
[--C-:B-1----:R-:W-:Y:S01]  /*b230*/  FFMA.FTZ R138, R136, UR5, -R131.reuse ;  /* 0x00000005888a7c23 */ /* 0x102fe20008010883 */
[----:B------:R-:W-:Y:S01]  /*b240*/  FFMA.FTZ R145, R145, UR5, -R131 ;  /* 0x0000000591917c23 */ /* 0x000fe20008010883 */
[----:B------:R-:W-:Y:S01]  /*b250*/  FSEL R124, R146, -INF , !P2 ;  /* 0xff800000927c7808 */ /* 0x000fe20005000000 */
[--C-:B------:R-:W-:Y:S01]  /*b260*/  FFMA.FTZ R131, R113, UR5, -R127.reuse ;  /* 0x0000000571837c23 */ /* 0x100fe2000801087f */
[----:B------:R-:W-:Y:S01]  /*b270*/  FFMA.FTZ R129, R142, UR5, -R127 ;  /* 0x000000058e817c23 */ /* 0x000fe2000801087f */
[----:B------:R-:W-:Y:S01]  /*b280*/  FFMA.FTZ R146, R117, UR5, -R134 ;  /* 0x0000000575927c23 */ /* 0x000fe20008010886 */
[----:B----4-:R-:W-:Y:S01]  /*b290*/  FSEL R120, R150, -INF , !P1 ;  /* 0xff80000096787808 */ /* 0x010fe20004800000 */
[----:B------:R-:W1:Y:S01]  /*b2a0*/  SHFL.IDX PT, R134, R221, R232, 0x1f ;  /* 0x00001fe8dd867589 */ /* 0x000e6200000e0000 */
[----:B------:R-:W-:Y:S01]  /*b2b0*/  VIADD R150, R5, 0x8 ;  /* 0x0000000805967836 */ /* 0x000fe20000000000 */
[----:B------:R-:W-:Y:S01]  /*b2c0*/  FSEL R122, R147, -INF , !P3 ;  /* 0xff800000937a7808 */ /* 0x000fe20005800000 */
[--C-:B------:R-:W-:Y:S01]  /*b2d0*/  FFMA.FTZ R117, R133, UR5, -R220.reuse ;  /* 0x0000000585757c23 */ /* 0x100fe200080108dc */
[----:B------:R-:W4:Y:S01]  /*b2e0*/  SHFL.IDX PT, R132, R221, R225, 0x1f ;  /* 0x00001fe1dd847589 */ /* 0x000f2200000e0000 */
[----:B------:R-:W-:Y:S01]  /*b2f0*/  FFMA.FTZ R133, R135, UR5, -R220 ;  /* 0x0000000587857c23 */ /* 0x000fe200080108dc */
[----:B------:R-:W-:Y:S01]  /*b300*/  FSEL R118, R151, -INF , !P0 ;  /* 0xff80000097767808 */ /* 0x000fe20004000000 */
[----:B------:R-:W-:-:S02]  /*b310*/  VIADD R151, R5, 0x4 ;  /* 0x0000000405977836 */ /* 0x000fc40000000000 */
[--C-:B--2---:R-:W-:Y:S01]  /*b320*/  FFMA.FTZ R125, R125, UR5, -R139.reuse ;  /* 0x000000057d7d7c23 */ /* 0x104fe2000801088b */
[----:B------:R-:W-:Y:S01]  /*b330*/  FFMA.FTZ R124, R124, UR5, -R139 ;  /* 0x000000057c7c7c23 */ /* 0x000fe2000801088b */
[----:B------:R-:W2:Y:S01]  /*b340*/  SHFL.IDX PT, R221, R221, R226, 0x1f ;  /* 0x00001fe2dddd7589 */ /* 0x000ea200000e0000 */
[----:B------:R-:W-:Y:S01]  /*b350*/  MUFU.EX2 R113, R146 ;  /* 0x0000009200717308 */ /* 0x000fe20000000800 */
[--C-:B---3--:R-:W-:Y:S01]  /*b360*/  FFMA.FTZ R127, R115, UR5, -R144.reuse ;  /* 0x00000005737f7c23 */ /* 0x108fe20008010890 */
[----:B------:R-:W-:-:S06]  /*b370*/  FFMA.FTZ R126, R126, UR5, -R144 ;  /* 0x000000057e7e7c23 */ /* 0x000fcc0008010890 */
[----:B------:R3:W-:Y:S01]  /*b380*/  MUFU.EX2 R115, R143 ;  /* 0x0000008f00737308 */ /* 0x0007e20000000800 */
[--C-:B-1----:R-:W-:Y:S01]  /*b390*/  FFMA.FTZ R123, R123, UR5, -R134.reuse ;  /* 0x000000057b7b7c23 */ /* 0x102fe20008010886 */
[----:B------:R-:W-:-:S06]  /*b3a0*/  FFMA.FTZ R122, R122, UR5, -R134 ;  /* 0x000000057a7a7c23 */ /* 0x000fcc0008010886 */
[----:B------:R-:W1:Y:S01]  /*b3b0*/  MUFU.EX2 R114, R114 ;  /* 0x0000007200727308 */ /* 0x000e620000000800 */
[--C-:B----4-:R-:W-:Y:S01]  /*b3c0*/  FFMA.FTZ R121, R121, UR5, -R132.reuse ;  /* 0x0000000579797c23 */ /* 0x110fe20008010884 */
[----:B------:R-:W-:Y:S01]  /*b3d0*/  FFMA.FTZ R120, R120, UR5, -R132 ;  /* 0x0000000578787c23 */ /* 0x000fe20008010884 */
[----:B--2---:R-:W-:-:S05]  /*b3e0*/  FFMA.FTZ R119, R119, UR5, -R221 ;  /* 0x0000000577777c23 */ /* 0x004fca00080108dd */
[----:B------:R-:W2:Y:S01]  /*b3f0*/  MUFU.EX2 R117, R117 ;  /* 0x0000007500757308 */ /* 0x000ea20000000800 */
[----:B------:R-:W-:-:S07]  /*b400*/  FFMA.FTZ R118, R118, UR5, -R221 ;  /* 0x0000000576767c23 */ /* 0x000fce00080108dd */
        /* <DEDUP_REMOVED lines=9> */
[----:B------:R-:W5:Y:S04]  /*b4a0*/  LDS R224, [R224+0x400] ;  /* 0x00040000e0e07984 */ /* 0x000f680000000800 */
[----:B------:R-:W-:Y:S04]  /*b4b0*/  LDS R217, [R217+0x400] ;  /* 0x00040000d9d97984 */ /* 0x000fe80000000800 */
[----:B------:R-:W-:Y:S04]  /*b4c0*/  LDS R216, [R216+0x400] ;  /* 0x00040000d8d87984 */ /* 0x000fe80000000800 */
[----:B----4-:R-:W4:Y:S04]  /*b4d0*/  SHFL.IDX PT, R144, R219, R223, 0x1f ;  /* 0x00001fdfdb907589 */ /* 0x010f2800000e0000 */
[----:B-----5:R-:W5:Y:S04]  /*b4e0*/  SHFL.IDX PT, R135, R224, R150, 0x1f ;  /* 0x00001f96e0877589 */ /* 0x020f6800000e0000 */
[----:B------:R-:W-:Y:S04]  /*b4f0*/  SHFL.IDX PT, R134, R224, R218, 0x1f ;  /* 0x00001fdae0867589 */ /* 0x000fe800000e0000 */
[----:B---3--:R-:W3:Y:S04]  /*b500*/  SHFL.IDX PT, R143, R219, R232, 0x1f ;  /* 0x00001fe8db8f7589 */ /* 0x008ee800000e0000 */
[----:B------:R-:W1:Y:S04]  /*b510*/  SHFL.IDX PT, R128, R224, R5, 0x1f ;  /* 0x00001f05e0807589 */ /* 0x000e6800000e0000 */
[----:B------:R-:W2:Y:S01]  /*b520*/  SHFL.IDX PT, R130, R224, R151, 0x1f ;  /* 0x00001f97e0827589 */ /* 0x000ea200000e0000 */
[--C-:B----4-:R-:W-:Y:S01]  /*b530*/  FADD.FTZ R45, R45, -R144.reuse ;  /* 0x800000902d2d7221 */ /* 0x110fe20000010000 */
[----:B------:R-:W-:-:S02]  /*b540*/  FADD.FTZ R47, R47, -R144 ;  /* 0x800000902f2f7221 */ /* 0x000fc40000010000 */
[----:B------:R-:W4:Y:S01]  /*b550*/  SHFL.IDX PT, R136, R224, R223, 0x1f ;  /* 0x00001fdfe0887589 */ /* 0x000f2200000e0000 */
[----:B-----5:R-:W-:-:S03]  /*b560*/  FADD.FTZ R132, R28, -R135 ;  /* 0x800000871c847221 */ /* 0x020fc60000010000 */
[----:B------:R-:W5:Y:S01]  /*b570*/  SHFL.IDX PT, R144, R217, R150, 0x1f ;  /* 0x00001f96d9907589 */ /* 0x000f6200000e0000 */
[----:B------:R1:W-:Y:S03]  /*b580*/  MUFU.EX2 R28, R133 ;  /* 0x00000085001c7308 */ /* 0x0003e60000000800 */
[----:B------:R-:W5:Y:S01]  /*b590*/  SHFL.IDX PT, R137, R224, R232, 0x1f ;  /* 0x00001fe8e0897589 */ /* 0x000f6200000e0000 */
[--C-:B---3--:R-:W-:Y:S01]  /*b5a0*/  FADD.FTZ R49, R49, -R143.reuse ;  /* 0x8000008f31317221 */ /* 0x108fe20000010000 */
[----:B------:R-:W-:Y:S02]  /*b5b0*/  FADD.FTZ R51, R51, -R143 ;  /* 0x8000008f33337221 */ /* 0x000fe40000010000 */
[----:B------:R-:W3:Y:S01]  /*b5c0*/  SHFL.IDX PT, R139, R224, R225, 0x1f ;  /* 0x00001fe1e08b7589 */ /* 0x000ee200000e0000 */
[----:B-1----:R-:W-:Y:S01]  /*b5d0*/  FADD.FTZ R133, R32, -R134 ;  /* 0x8000008620857221 */ /* 0x002fe20000010000 */
[----:B------:R-:W-:-:S02]  /*b5e0*/  FADD.FTZ R24, R24, -R128 ;  /* 0x8000008018187221 */ /* 0x000fc40000010000 */
[----:B------:R-:W1:Y:S01]  /*b5f0*/  SHFL.IDX PT, R32, R219, R218, 0x1f ;  /* 0x00001fdadb207589 */ /* 0x000e6200000e0000 */
[----:B------:R-:W-:Y:S01]  /*b600*/  FADD.FTZ R26, R26, -R128 ;  /* 0x800000801a1a7221 */ /* 0x000fe20000010000 */
[--C-:B--2---:R-:W-:Y:S01]  /*b610*/  FADD.FTZ R128, R25, -R130.reuse ;  /* 0x8000008219807221 */ /* 0x104fe20000010000 */
[----:B------:R-:W-:Y:S01]  /*b620*/  FADD.FTZ R130, R27, -R130 ;  /* 0x800000821b827221 */ /* 0x000fe20000010000 */
[----:B------:R-:W-:Y:S01]  /*b630*/  SHFL.IDX PT, R143, R217, R218, 0x1f ;  /* 0x00001fdad98f7589 */ /* 0x000fe200000e0000 */
[----:B------:R-:W-:Y:S01]  /*b640*/  FADD.FTZ R25, R30, -R135 ;  /* 0x800000871e197221 */ /* 0x000fe20000010000 */
[----:B------:R-:W-:Y:S01]  /*b650*/  FADD.FTZ R134, R34, -R134 ;  /* 0x8000008622867221 */ /* 0x000fe20000010000 */
[----:B------:R-:W-:Y:S01]  /*b660*/  MUFU.EX2 R30, R145 ;  /* 0x00000091001e7308 */ /* 0x000fe20000000800 */
[--C-:B----4-:R-:W-:Y:S01]  /*b670*/  FADD.FTZ R135, R29, -R136.reuse ;  /* 0x800000881d877221 */ /* 0x110fe20000010000 */
[----:B------:R-:W-:Y:S01]  /*b680*/  FADD.FTZ R27, R31, -R136 ;  /* 0x800000881f1b7221 */ /* 0x000fe20000010000 */
[----:B------:R-:W2:Y:S01]  /*b690*/  SHFL.IDX PT, R149, R224, R226, 0x1f ;  /* 0x00001fe2e0957589 */ /* 0x000ea200000e0000 */
[--C-:B-----5:R-:W-:Y:S01]  /*b6a0*/  FADD.FTZ R60, R60, -R144.reuse ;  /* 0x800000903c3c7221 */ /* 0x120fe20000010000 */
[----:B------:R-:W-:-:S02]  /*b6b0*/  FADD.FTZ R62, R62, -R144 ;  /* 0x800000903e3e7221 */ /* 0x000fc40000010000 */
[----:B------:R-:W4:Y:S01]  /*b6c0*/  SHFL.IDX PT, R142, R219, R225, 0x1f ;  /* 0x00001fe1db8e7589 */ /* 0x000f2200000e0000 */
[----:B------:R5:W4:Y:S01]  /*b6d0*/  MUFU.EX2 R29, R138 ;  /* 0x0000008a001d7308 */ /* 0x000b220000000800 */
[--C-:B------:R-:W-:Y:S01]  /*b6e0*/  FADD.FTZ R136, R33, -R137.reuse ;  /* 0x8000008921887221 */ /* 0x100fe20000010000 */
[----:B------:R-:W-:Y:S01]  /*b6f0*/  FADD.FTZ R137, R35, -R137 ;  /* 0x8000008923897221 */ /* 0x000fe20000010000 */
[----:B------:R2:W-:Y:S01]  /*b700*/  SHFL.IDX PT, R144, R216, R218, 0x1f ;  /* 0x00001fdad8907589 */ /* 0x0005e200000e0000 */
[----:B---3--:R-:W-:-:S03]  /*b710*/  FADD.FTZ R38, R38, -R139 ;  /* 0x8000008b26267221 */ /* 0x008fc60000010000 */
[----:B------:R-:W3:Y:S01]  /*b720*/  SHFL.IDX PT, R33, R219, R226, 0x1f ;  /* 0x00001fe2db217589 */ /* 0x000ee200000e0000 */
[----:B------:R-:W3:Y:S01]  /*b730*/  MUFU.EX2 R31, R141 ;  /* 0x0000008d001f7308 */ /* 0x000ee20000000800 */
[----:B-----5:R-:W-:Y:S01]  /*b740*/  FADD.FTZ R138, R36, -R139 ;  /* 0x8000008b248a7221 */ /* 0x020fe20000010000 */
[--C-:B-1----:R-:W-:Y:S01]  /*b750*/  FADD.FTZ R48, R48, -R32.reuse ;  /* 0x8000002030307221 */ /* 0x102fe20000010000 */
[----:B------:R-:W1:Y:S01]  /*b760*/  SHFL.IDX PT, R148, R219, R5, 0x1f ;  /* 0x00001f05db947589 */ /* 0x000e6200000e0000 */
[----:B------:R-:W-:-:S03]  /*b770*/  FADD.FTZ R50, R50, -R32 ;  /* 0x8000002032327221 */ /* 0x000fc60000010000 */
[----:B------:R-:W-:Y:S01]  /*b780*/  SHFL.IDX PT, R147, R219, R151, 0x1f ;  /* 0x00001f97db937589 */ /* 0x000fe200000e0000 */
[----:B------:R-:W5:Y:S03]  /*b790*/  MUFU.EX2 R32, R140 ;  /* 0x0000008c00207308 */ /* 0x000f660000000800 */
[----:B------:R-:W5:Y:S01]  /*b7a0*/  SHFL.IDX PT, R146, R219, R150, 0x1f ;  /* 0x00001f96db927589 */ /* 0x000f6200000e0000 */
[--C-:B--2---:R-:W-:Y:S01]  /*b7b0*/  FADD.FTZ R139, R37, -R149.reuse ;  /* 0x80000095258b7221 */ /* 0x104fe20000010000 */
[----:B------:R-:W-:Y:S01]  /*b7c0*/  FADD.FTZ R39, R39, -R149 ;  /* 0x8000009527277221 */ /* 0x000fe20000010000 */
[----:B------:R-:W-:Y:S01]  /*b7d0*/  FMUL.FTZ R26, R9, R26 ;  /* 0x0000001a091a7220 */ /* 0x000fe20000410000 */
[----:B------:R-:W2:Y:S01]  /*b7e0*/  LDL R218, [R1+0x1c] ;  /* 0x00001c0001da7983 */ /* 0x000ea20000100800 */
[--C-:B----4-:R-:W-:Y:S01]  /*b7f0*/  FADD.FTZ R52, R52, -R142.reuse ;  /* 0x8000008e34347221 */ /* 0x110fe20000010000 */
[----:B------:R-:W-:Y:S01]  /*b800*/  FADD.FTZ R54, R54, -R142 ;  /* 0x8000008e36367221 */ /* 0x000fe20000010000 */
[----:B------:R-:W-:Y:S01]  /*b810*/  MUFU.EX2 R124, R124 ;  /* 0x0000007c007c7308 */ /* 0x000fe20000000800 */
[----:B------:R-:W4:Y:S01]  /*b820*/  SHFL.IDX PT, R34, R217, R5, 0x1f ;  /* 0x00001f05d9227589 */ /* 0x000f2200000e0000 */
[--C-:B------:R-:W-:Y:S01]  /*b830*/  FADD.FTZ R64, R64, -R143.reuse ;  /* 0x8000008f40407221 */ /* 0x100fe20000010000 */
[----:B------:R-:W-:Y:S01]  /*b840*/  FADD.FTZ R66, R66, -R143 ;  /* 0x8000008f42427221 */ /* 0x000fe20000010000 */
[--C-:B---3--:R-:W-:Y:S01]  /*b850*/  FADD.FTZ R53, R53, -R33.reuse ;  /* 0x8000002135357221 */ /* 0x108fe20000010000 */
[----:B------:R-:W-:Y:S01]  /*b860*/  FADD.FTZ R55, R55, -R33 ;  /* 0x8000002137377221 */ /* 0x000fe20000010000 */
[----:B------:R-:W3:Y:S02]  /*b870*/  SHFL.IDX PT, R35, R217, R151, 0x1f ;  /* 0x00001f97d9237589 */ /* 0x000ee400000e0000 */
[----:B------:R5:W-:Y:S01]  /*b880*/  MUFU.EX2 R33, R131 ;  /* 0x0000008300217308 */ /* 0x000be20000000800 */
[--C-:B-1----:R-:W-:Y:S01]  /*b890*/  FADD.FTZ R40, R40, -R148.reuse ;  /* 0x8000009428287221 */ /* 0x102fe20000010000 */
[----:B------:R-:W-:Y:S01]  /*b8a0*/  FADD.FTZ R42, R42, -R148 ;  /* 0x800000942a2a7221 */ /* 0x000fe20000010000 */
[----:B------:R-:W1:Y:S04]  /*b8b0*/  SHFL.IDX PT, R36, R217, R223, 0x1f ;  /* 0x00001fdfd9247589 */ /* 0x000e6800000e0000 */
[----:B------:R-:W-:Y:S01]  /*b8c0*/  SHFL.IDX PT, R145, R216, R150, 0x1f ;  /* 0x00001f96d8917589 */ /* 0x000fe200000e0000 */
[----:B------:R-:W-:Y:S01]  /*b8d0*/  FMUL.FTZ R25, R12, R25 ;  /* 0x000000190c197220 */ /* 0x000fe20000410000 */
[----:B------:R-:W-:Y:S01]  /*b8e0*/  MUFU.EX2 R123, R123 ;  /* 0x0000007b007b7308 */ /* 0x000fe20000000800 */
[----:B------:R-:W-:Y:S01]  /*b8f0*/  FMUL.FTZ R38, R19, R38 ;  /* 0x0000002613267220 */ /* 0x000fe20000410000 */
[----:B-----5:R-:W5:Y:S01]  /*b900*/  SHFL.IDX PT, R131, R217, R232, 0x1f ;  /* 0x00001fe8d9837589 */ /* 0x020f6200000e0000 */
[----:B------:R-:W-:Y:S01]  /*b910*/  FMUL.FTZ R60, R107, R60 ;  /* 0x0000003c6b3c7220 */ /* 0x000fe20000410000 */
[--C-:B------:R-:W-:Y:S01]  /*b920*/  FADD.FTZ R44, R44, -R146.reuse ;  /* 0x800000922c2c7221 */ /* 0x100fe20000010000 */
[----:B------:R-:W-:Y:S01]  /*b930*/  FADD.FTZ R46, R46, -R146 ;  /* 0x800000922e2e7221 */ /* 0x000fe20000010000 */
[----:B------:R-:W-:Y:S01]  /*b940*/  SHFL.IDX PT, R37, R217, R225, 0x1f ;  /* 0x00001fe1d9257589 */ /* 0x000fe200000e0000 */
[--C-:B------:R-:W-:Y:S01]  /*b950*/  FADD.FTZ R41, R41, -R147.reuse ;  /* 0x8000009329297221 */ /* 0x100fe20000010000 */
[--C-:B----4-:R-:W-:Y:S01]  /*b960*/  FADD.FTZ R56, R56, -R34.reuse ;  /* 0x8000002238387221 */ /* 0x110fe20000010000 */
[----:B------:R-:W-:Y:S01]  /*b970*/  FADD.FTZ R58, R58, -R34 ;  /* 0x800000223a3a7221 */ /* 0x000fe20000010000 */
[----:B------:R-:W-:Y:S01]  /*b980*/  SHFL.IDX PT, R142, R217, R226, 0x1f ;  /* 0x00001fe2d98e7589 */ /* 0x000fe200000e0000 */
[----:B------:R4:W-:Y:S01]  /*b990*/  MUFU.EX2 R34, R129 ;  /* 0x0000008100227308 */ /* 0x0009e20000000800 */
[----:B------:R-:W-:-:S02]  /*b9a0*/  FADD.FTZ R43, R43, -R147 ;  /* 0x800000932b2b7221 */ /* 0x000fc40000010000 */
[----:B------:R-:W4:Y:S01]  /*b9b0*/  SHFL.IDX PT, R217, R216, R226, 0x1f ;  /* 0x00001fe2d8d97589 */ /* 0x000f2200000e0000 */
[--C-:B---3--:R-:W-:Y:S01]  /*b9c0*/  FADD.FTZ R57, R57, -R35.reuse ;  /* 0x8000002339397221 */ /* 0x108fe20000010000 */
[----:B------:R-:W-:Y:S02]  /*b9d0*/  FADD.FTZ R59, R59, -R35 ;  /* 0x800000233b3b7221 */ /* 0x000fe40000010000 */
[----:B------:R-:W3:Y:S01]  /*b9e0*/  SHFL.IDX PT, R140, R216, R5, 0x1f ;  /* 0x00001f05d88c7589 */ /* 0x000ee200000e0000 */
[--C-:B-1----:R-:W-:Y:S01]  /*b9f0*/  FADD.FTZ R61, R61, -R36.reuse ;  /* 0x800000243d3d7221 */ /* 0x102fe20000010000 */
[----:B------:R-:W-:Y:S01]  /*ba00*/  FADD.FTZ R63, R63, -R36 ;  /* 0x800000243f3f7221 */ /* 0x000fe20000010000 */
[----:B------:R3:W1:Y:S01]  /*ba10*/  MUFU.EX2 R35, R127 ;  /* 0x0000007f00237308 */ /* 0x0006620000000800 */
[----:B------:R-:W1:Y:S04]  /*ba20*/  SHFL.IDX PT, R141, R216, R151, 0x1f ;  /* 0x00001f97d88d7589 */ /* 0x000e6800000e0000 */
[----:B------:R-:W1:Y:S04]  /*ba30*/  SHFL.IDX PT, R149, R216, R232, 0x1f ;  /* 0x00001fe8d8957589 */ /* 0x000e6800000e0000 */
[----:B------:R-:W1:Y:S04]  /*ba40*/  SHFL.IDX PT, R151, R216, R225, 0x1f ;  /* 0x00001fe1d8977589 */ /* 0x000e6800000e0000 */
[----:B------:R3:W1:Y:S01]  /*ba50*/  SHFL.IDX PT, R148, R216, R223, 0x1f ;  /* 0x00001fdfd8947589 */ /* 0x00066200000e0000 */
[--C-:B-----5:R-:W-:Y:S01]  /*ba60*/  FADD.FTZ R65, R65, -R131.reuse ;  /* 0x8000008341417221 */ /* 0x120fe20000010000 */
[----:B----4-:R-:W-:Y:S01]  /*ba70*/  FADD.FTZ R129, R67, -R131 ;  /* 0x8000008343817221 */ /* 0x010fe20000010000 */
[----:B---3--:R-:W-:Y:S01]  /*ba80*/  FADD.FTZ R216, R85, -R217 ;  /* 0x800000d955d87221 */ /* 0x008fe20000010000 */
[----:B------:R-:W-:Y:S01]  /*ba90*/  FMUL.FTZ R85, R11, R130 ;  /* 0x000000820b557220 */ /* 0x000fe20000410000 */
[----:B------:R-:W3:Y:S01]  /*baa0*/  MUFU.EX2 R36, R126 ;  /* 0x0000007e00247308 */ /* 0x000ee20000000800 */
[--C-:B------:R-:W-:Y:S01]  /*bab0*/  FADD.FTZ R131, R68, -R37.reuse ;  /* 0x8000002544837221 */ /* 0x100fe20000010000 */
[----:B------:R-:W-:-:S02]  /*bac0*/  FADD.FTZ R67, R70, -R37 ;  /* 0x8000002546437221 */ /* 0x000fc40000010000 */
[----:B------:R-:W-:Y:S01]  /*bad0*/  F2FP.BF16.F32.PACK_AB R85, R85, R26 ;  /* 0x0000001a5555723e */ /* 0x000fe200000010ff */
[----:B------:R-:W-:Y:S01]  /*bae0*/  FMUL.FTZ R26, R14, R27 ;  /* 0x0000001b0e1a7220 */ /* 0x000fe20000410000 */
[----:B------:R-:W-:Y:S02]  /*baf0*/  FADD.FTZ R143, R80, -R144 ;  /* 0x80000090508f7221 */ /* 0x000fe40000010000 */
[----:B------:R4:W5:Y:S01]  /*bb00*/  MUFU.EX2 R37, R125 ;  /* 0x0000007d00257308 */ /* 0x0009620000000800 */
[----:B------:R-:W-:Y:S01]  /*bb10*/  FADD.FTZ R217, R87, -R217 ;  /* 0x800000d957d97221 */ /* 0x000fe20000010000 */
[----:B------:R-:W-:Y:S01]  /*bb20*/  FMUL.FTZ R80, R15, R133 ;  /* 0x000000850f507220 */ /* 0x000fe20000410000 */
[----:B------:R-:W-:Y:S01]  /*bb30*/  FMUL.FTZ R27, R16, R136 ;  /* 0x00000088101b7220 */ /* 0x000fe20000410000 */
[----:B------:R-:W-:-:S04]  /*bb40*/  F2FP.BF16.F32.PACK_AB R87, R26, R25 ;  /* 0x000000191a57723e */ /* 0x000fc800000010ff */
[----:B------:R-:W5:Y:S01]  /*bb50*/  MUFU.EX2 R122, R122 ;  /* 0x0000007a007a7308 */ /* 0x000f620000000800 */
[----:B------:R-:W-:Y:S01]  /*bb60*/  FMUL.FTZ R25, R114, R65 ;  /* 0x0000004172197220 */ /* 0x000fe20000410000 */
[----:B------:R-:W-:Y:S01]  /*bb70*/  FADD.FTZ R70, R69, -R142 ;  /* 0x8000008e45467221 */ /* 0x000fe20000010000 */
[----:B------:R-:W-:-:S05]  /*bb80*/  FADD.FTZ R127, R72, -R140 ;  /* 0x8000008c487f7221 */ /* 0x000fca0000010000 */
[----:B------:R-:W5:Y:S01]  /*bb90*/  MUFU.EX2 R121, R121 ;  /* 0x0000007900797308 */ /* 0x000f620000000800 */
[----:B----4-:R-:W-:Y:S01]  /*bba0*/  FADD.FTZ R125, R74, -R140 ;  /* 0x8000008c4a7d7221 */ /* 0x010fe20000010000 */
[----:B------:R-:W-:Y:S01]  /*bbb0*/  FMUL.FTZ R39, R23, R39 ;  /* 0x0000002717277220 */ /* 0x000fe20000410000 */
[----:B------:R-:W-:-:S05]  /*bbc0*/  FMUL.FTZ R61, R108, R61 ;  /* 0x0000003d6c3d7220 */ /* 0x000fca0000410000 */
[----:B------:R-:W4:Y:S01]  /*bbd0*/  MUFU.EX2 R120, R120 ;  /* 0x0000007800787308 */ /* 0x000f220000000800 */
[----:B------:R-:W-:Y:S01]  /*bbe0*/  FMUL.FTZ R64, R111, R64 ;  /* 0x000000406f407220 */ /* 0x000fe20000410000 */
[----:B------:R-:W-:Y:S01]  /*bbf0*/  FMUL.FTZ R65, R112, R66 ;  /* 0x0000004270417220 */ /* 0x000fe20000410000 */
[----:B------:R-:W-:-:S05]  /*bc00*/  FMUL.FTZ R26, R113, R129 ;  /* 0x00000081711a7220 */ /* 0x000fca0000410000 */
[----:B------:R-:W4:Y:S01]  /*bc10*/  MUFU.EX2 R119, R119 ;  /* 0x0000007700777308 */ /* 0x000f220000000800 */
[----:B-1----:R-:W-:-:S07]  /*bc20*/  FADD.FTZ R140, R73, -R141 ;  /* 0x8000008d498c7221 */ /* 0x002fce0000010000 */
[----:B------:R-:W1:Y:S01]  /*bc30*/  MUFU.EX2 R118, R118 ;  /* 0x0000007600767308 */ /* 0x000e620000000800 */
[----:B------:R-:W-:Y:S01]  /*bc40*/  FADD.FTZ R141, R75, -R141 ;  /* 0x8000008d4b8d7221 */ /* 0x000fe20000010000 */
[----:B------:R-:W-:Y:S01]  /*bc50*/  FADD.FTZ R146, R81, -R149 ;  /* 0x8000009551927221 */ /* 0x000fe20000010000 */
[----:B------:R-:W-:Y:S01]  /*bc60*/  FADD.FTZ R150, R84, -R151 ;  /* 0x8000009754967221 */ /* 0x000fe20000010000 */
[----:B------:R-:W-:Y:S01]  /*bc70*/  F2FP.BF16.F32.PACK_AB R80, R27, R80 ;  /* 0x000000501b50723e */ /* 0x000fe200000010ff */
[----:B------:R-:W-:Y:S01]  /*bc80*/  FADD.FTZ R149, R83, -R149 ;  /* 0x8000009553957221 */ /* 0x000fe20000010000 */
[----:B------:R-:W-:Y:S01]  /*bc90*/  FADD.FTZ R151, R86, -R151 ;  /* 0x8000009756977221 */ /* 0x000fe20000010000 */
        /* <DEDUP_REMOVED lines=11> */
[----:B------:R-:W-:Y:S01]  /*bd50*/  FMUL.FTZ R63, R110, R63 ;  /* 0x0000003f6e3f7220 */ /* 0x000fe20000410000 */
[----:B------:R-:W-:Y:S01]  /*bd60*/  F2FP.BF16.F32.PACK_AB R70, R61, R60 ;  /* 0x0000003c3d46723e */ /* 0x000fe200000010ff */
[--C-:B------:R-:W-:Y:S01]  /*bd70*/  FADD.FTZ R142, R76, -R145.reuse ;  /* 0x800000914c8e7221 */ /* 0x100fe20000010000 */
[----:B------:R-:W-:Y:S01]  /*bd80*/  F2FP.BF16.F32.PACK_AB R64, R25, R64 ;  /* 0x000000401940723e */ /* 0x000fe200000010ff */
[--C-:B------:R-:W-:Y:S01]  /*bd90*/  FADD.FTZ R147, R77, -R148.reuse ;  /* 0x800000944d937221 */ /* 0x100fe20000010000 */
        /* <DEDUP_REMOVED lines=41> */
[----:B---3--:R-:W-:Y:S01]  /*c030*/  FMUL.FTZ R148, R36, R148 ;  /* 0x0000009424947220 */ /* 0x008fe20000410000 */
        /* <DEDUP_REMOVED lines=15> */
[----:B-1----:R-:W-:Y:S01]  /*c130*/  FMUL.FTZ R38, R118, R217 ;  /* 0x000000d976267220 */ /* 0x002fe20000410000 */
[----:B------:R-:W-:Y:S01]  /*c140*/  F2FP.BF16.F32.PACK_AB R72, R49, R48 ;  /* 0x000000303148723e */ /* 0x000fe200000010ff */
[----:B------:R-:W-:Y:S01]  /*c150*/  UMOV UR6, UR8 ;  /* 0x0000000800067c82 */ /* 0x000fe20008000000 */
[----:B------:R-:W-:Y:S01]  /*c160*/  F2FP.BF16.F32.PACK_AB R73, R51, R50 ;  /* 0x000000323349723e */ /* 0x000fe200000010ff */
[----:B------:R-:W-:Y:S01]  /*c170*/  UMOV UR7, 0x40000040 ;  /* 0x4000004000077882 */ /* 0x000fe20000000000 */
[----:B------:R-:W-:Y:S01]  /*c180*/  F2FP.BF16.F32.PACK_AB R74, R53, R52 ;  /* 0x00000034354a723e */ /* 0x000fe200000010ff */
[----:B------:R-:W-:Y:S01]  /*c190*/  UIADD3 UR4, UR8, 0x80, URZ ;  /* 0x0000008008047890 */ /* 0x000fe2000fffe03f */
[----:B------:R-:W-:Y:S01]  /*c1a0*/  F2FP.BF16.F32.PACK_AB R75, R55, R54 ;  /* 0x00000036374b723e */ /* 0x000fe200000010ff */
[----:B------:R-:W3:Y:S01]  /*c1b0*/  LDL R40, [R1+0x20] ;  /* 0x0000200001287983 */ /* 0x000ee20000100800 */
        /* <DEDUP_REMOVED lines=23> */
[----:B------:R-:W-:Y:S01]  /*c330*/  UMOV UR6, UR4 ;  /* 0x0000000400067c82 */ /* 0x000fe20008000000 */
        /* <DEDUP_REMOVED lines=68> */
[----:B------:R-:W-:Y:S01]  /*c780*/  R2UR UR4, R222 ;  /* 0x00000000de0472ca */ /* 0x000fe200000e0000 */
[----:B---3--:R-:W-:-:S05]  /*c790*/  IMAD R9, R0, 0x800, R40 ;  /* 0x0000080000097824 */ /* 0x008fca00078e0228 */
[----:B------:R-:W-:-:S07]  /*c7a0*/  R2UR UR9, R9 ;  /* 0x00000000090972ca */ /* 0x000fce00000e0000 */
[----:B------:R-:W-:-:S04]  /*c7b0*/  USHF.R.U32.HI UR4, URZ, 0x4, UR4 ;  /* 0x000000043f047899 */ /* 0x000fc80008011604 */
[----:B------:R-:W-:Y:S01]  /*c7c0*/  ULOP3.LUT UR10, UR4, 0x3fff, URZ, 0xc0, !UPT ;  /* 0x00003fff040a7892 */ /* 0x000fe2000f8ec03f */
[----:B------:R-:W-:Y:S02]  /*c7d0*/  UMOV UR5, 0x40000040 ;  /* 0x4000004000057882 */ /* 0x000fe40000000000 */
[----:B------:R-:W-:Y:S01]  /*c7e0*/  UMOV UR4, UR9 ;  /* 0x0000000900047c82 */ /* 0x000fe20008000000 */
        /* <DEDUP_REMOVED lines=60> */
.L_x_1088:
        /* <DEDUP_REMOVED lines=70> */
.L_x_1089:
[----:B------:R-:W-:Y:S01]  /*d010*/  UIADD3 UR38, UR38, 0x1, URZ ;  /* 0x0000000126267890 */ /* 0x000fe2000fffe03f */
[----:B------:R-:W-:Y:S02]  /*d020*/  VIADD R7, R7, 0x30c20 ;  /* 0x00030c2007077836 */ /* 0x000fe40000000000 */
[----:B------:R-:W-:Y:S01]  /*d030*/  VIADD R0, R0, 0x1 ;  /* 0x0000000100007836 */ /* 0x000fe20000000000 */
[----:B------:R-:W-:Y:S02]  /*d040*/  UISETP.GE.AND UP0, UPT, UR38, UR37, UPT ;  /* 0x000000252600728c */ /* 0x000fe4000bf06270 */
[----:B------:R-:W-:Y:S02]  /*d050*/  PRMT R7, RZ, 0x654, R7 ;  /* 0x00000654ff077816 */ /* 0x000fe40000000007 */
[C---:B------:R-:W-:Y:S02]  /*d060*/  ISETP.NE.AND P0, PT, R0.reuse, 0x2, PT ;  /* 0x000000020000780c */ /* 0x040fe40003f05270 */
[----:B------:R-:W-:Y:S01]  /*d070*/  PLOP3.LUT P1, PT, PT, PT, UP0, 0x80, 0x0 ;  /* 0x000000000000781c */ /* 0x000fe20003f2f008 */
[----:B------:R1:W-:Y:S01]  /*d080*/  SYNCS.ARRIVE.TRANS64.RED.A1T0 RZ, [R7+URZ], RZ ;  /* 0x000000ff07ff79a7 */ /* 0x0003e2000810043f */
[----:B------:R-:W-:-:S02]  /*d090*/  SEL R0, R0, RZ, P0 ;  /* 0x000000ff00007207 */ /* 0x000fc40000000000 */
[----:B-1----:R-:W-:-:S04]  /*d0a0*/  SEL R7, RZ, 0x1, P0 ;  /* 0x00000001ff077807 */ /* 0x002fc80000000000 */
[----:B------:R-:W-:-:S05]  /*d0b0*/  LOP3.LUT R4, R4, R7, RZ, 0x3c, !PT ;  /* 0x0000000704047212 */ /* 0x000fca00078e3cff */
[----:B------:R-:W-:Y:S05]  /*d0c0*/  @!P1 BRA `(.L_x_1090) ;  /* 0xffffffc4001c9947 */ /* 0x000fea000383ffff */
.L_x_1079:
        /* <DEDUP_REMOVED lines=34> */
.L_x_1047:
[----:B------:R-:W-:Y:S05]  /*d2f0*/  @P0 BRA `(.L_x_1091) ;  /* 0x0000000800d40947 */ /* 0x000fea0003800000 */
[----:B------:R-:W1:Y:S01]  /*d300*/  S2R R3, SR_CgaCtaId ;  /* 0x0000000000037919 */ /* 0x000e620000008800 */
[----:B------:R-:W-:-:S04]  /*d310*/  MOV R0, 0x400 ;  /* 0x0000040000007802 */ /* 0x000fc80000000f00 */
[----:B-1----:R-:W-:-:S04]  /*d320*/  LEA R17, R3, R0, 0x18 ;  /* 0x0000000003117211 */ /* 0x002fc800078ec0ff */
[----:B------:R-:W-:-:S13]  /*d330*/  LOP3.LUT P0, RZ, R17, 0x3ff, RZ, 0xc0, !PT ;  /* 0x000003ff11ff7812 */ /* 0x000fda000780c0ff */
[----:B------:R-:W-:Y:S05]  /*d340*/  @!P0 BRA `(.L_x_1092) ;  /* 0x0000000000408947 */ /* 0x000fea0003800000 */
[----:B------:R-:W-:Y:S01]  /*d350*/  MOV R0, 0x0 ;  /* 0x0000000000007802 */ /* 0x000fe20000000f00 */
[----:B------:R-:W-:Y:S01]  /*d360*/  ULDC.64 UR4, c[0x4][0x80] ;  /* 0x0100200000047ab9 */ /* 0x000fe20000000a00 */
[----:B------:R-:W-:Y:S01]  /*d370*/  ULDC.64 UR6, c[0x4][0x88] ;  /* 0x0100220000067ab9 */ /* 0x000fe20000000a00 */
[----:B------:R-:W-:Y:S01]  /*d380*/  IMAD.U32 R4, RZ, RZ, UR4 ;  /* 0x00000004ff047e24 */ /* 0x000fe2000f8e00ff */
[----:B--2---:R1:W2:Y:S01]  /*d390*/  LDC.64 R2, c[0x4][R0] ;  /* 0x0100000000027b82 */ /* 0x0042a20000000a00 */
        /* <DEDUP_REMOVED lines=11> */
.L_x_1092:
[----:B------:R-:W-:-:S05]  /*d450*/  VIADD R16, R17, 0x4000 ;  /* 0x0000400011107836 */ /* 0x000fca0000000000 */
        /* <DEDUP_REMOVED lines=18> */
.L_x_1093:
        /* <DEDUP_REMOVED lines=18> */
.L_x_1094:
        /* <DEDUP_REMOVED lines=18> */
.L_x_1095:
[----:B------:R-:W1:Y:S01]  /*d7c0*/  S2R R0, SR_TID.X ;  /* 0x0000000000007919 */ /* 0x000e620000002100 */
[----:B------:R-:W-:Y:S02]  /*d7d0*/  F2FP.BF16.F32.PACK_AB R184, R185, R184 ;  /* 0x000000b8b9b8723e */ /* 0x000fe400000010ff */
[----:B------:R-:W-:Y:S01]  /*d7e0*/  F2FP.BF16.F32.PACK_AB R185, R187, R186 ;  /* 0x000000babbb9723e */ /* 0x000fe200000010ff */
[----:B------:R-:W-:Y:S01]  /*d7f0*/  BAR.SYNC.DEFER_BLOCKING 0x1, 0x100 ;  /* 0x0044000000007b1d */ /* 0x000fe20000010000 */
        /* <DEDUP_REMOVED lines=14> */
[----:B-1----:R-:W-:Y:S01]  /*d8e0*/  VIADD R7, R0, 0xffffff80 ;  /* 0xffffff8000077836 */ /* 0x002fe20000000000 */
[----:B------:R-:W-:Y:S02]  /*d8f0*/  F2FP.BF16.F32.PACK_AB R211, R215, R214 ;  /* 0x000000d6d7d3723e */ /* 0x000fe400000010ff */
[----:B------:R-:W-:-:S02]  /*d900*/  F2FP.BF16.F32.PACK_AB R153, R155, R154 ;  /* 0x0000009a9b99723e */ /* 0x000fc400000010ff */
[----:B--2---:R-:W-:Y:S02]  /*d910*/  SHF.R.S32.HI R2, RZ, 0x1f, R7 ;  /* 0x0000001fff027819 */ /* 0x004fe40000011407 */
[----:B------:R-:W-:Y:S02]  /*d920*/  F2FP.BF16.F32.PACK_AB R160, R161, R160 ;  /* 0x000000a0a1a0723e */ /* 0x000fe400000010ff */
[CC--:B------:R-:W-:Y:S02]  /*d930*/  LEA.HI R4, R2.reuse, R7.reuse, RZ, 0x4 ;  /* 0x0000000702047211 */ /* 0x0c0fe400078f20ff */
[----:B------:R-:W-:Y:S02]  /*d940*/  LEA.HI R2, R2, R7, RZ, 0x5 ;  /* 0x0000000702027211 */ /* 0x000fe400078f28ff */
[----:B------:R-:W-:Y:S02]  /*d950*/  LOP3.LUT R0, R4, 0xfffffff0, RZ, 0xc0, !PT ;  /* 0xfffffff004007812 */ /* 0x000fe400078ec0ff */
[----:B------:R-:W-:-:S02]  /*d960*/  SHF.R.S32.HI R4, RZ, 0x4, R4 ;  /* 0x00000004ff047819 */ /* 0x000fc40000011404 */
[----:B------:R-:W-:Y:S01]  /*d970*/  SHF.R.S32.HI R2, RZ, 0x5, R2 ;  /* 0x00000005ff027819 */ /* 0x000fe20000011402 */
[----:B------:R-:W-:Y:S01]  /*d980*/  IMAD.IADD R0, R7, 0x1, -R0 ;  /* 0x0000000107007824 */ /* 0x000fe200078e0a00 */
[----:B------:R-:W-:Y:S01]  /*d990*/  F2FP.BF16.F32.PACK_AB R154, R157, R156 ;  /* 0x0000009c9d9a723e */ /* 0x000fe200000010ff */
[----:B------:R-:W-:Y:S01]  /*d9a0*/  IMAD.SHL.U32 R7, R4, 0x8, RZ ;  /* 0x0000000804077824 */ /* 0x000fe200078e00ff */
[----:B------:R-:W-:Y:S02]  /*d9b0*/  F2FP.BF16.F32.PACK_AB R155, R159, R158 ;  /* 0x0000009e9f9b723e */ /* 0x000fe400000010ff */
[----:B------:R-:W-:Y:S02]  /*d9c0*/  SHF.R.S32.HI R3, RZ, 0x1f, R0 ;  /* 0x0000001fff037819 */ /* 0x000fe40000011400 */
[----:B------:R-:W-:Y:S02]  /*d9d0*/  F2FP.BF16.F32.PACK_AB R161, R163, R162 ;  /* 0x000000a2a3a1723e */ /* 0x000fe400000010ff */
[----:B------:R-:W-:-:S02]  /*d9e0*/  LEA.HI R3, R3, R0, RZ, 0x3 ;  /* 0x0000000003037211 */ /* 0x000fc400078f18ff */
[----:B------:R-:W-:Y:S02]  /*d9f0*/  F2FP.BF16.F32.PACK_AB R168, R169, R168 ;  /* 0x000000a8a9a8723e */ /* 0x000fe400000010ff */
[C---:B------:R-:W-:Y:S01]  /*da00*/  LOP3.LUT R5, R3.reuse, 0xfffffff8, RZ, 0xc0, !PT ;  /* 0xfffffff803057812 */ /* 0x040fe200078ec0ff */
[----:B------:R-:W-:Y:S01]  /*da10*/  IMAD.SHL.U32 R3, R3, 0x40, RZ ;  /* 0x0000004003037824 */ /* 0x000fe200078e00ff */
[----:B------:R-:W-:Y:S02]  /*da20*/  F2FP.BF16.F32.PACK_AB R162, R165, R164 ;  /* 0x000000a4a5a2723e */ /* 0x000fe400000010ff */
[----:B------:R-:W-:Y:S01]  /*da30*/  F2FP.BF16.F32.PACK_AB R163, R167, R166 ;  /* 0x000000a6a7a3723e */ /* 0x000fe200000010ff */
[----:B------:R-:W-:Y:S01]  /*da40*/  IMAD.IADD R5, R0, 0x1, -R5 ;  /* 0x0000000100057824 */ /* 0x000fe200078e0a05 */
[----:B------:R-:W-:Y:S02]  /*da50*/  LOP3.LUT R3, R3, 0x7ffffe00, RZ, 0xc0, !PT ;  /* 0x7ffffe0003037812 */ /* 0x000fe400078ec0ff */
[----:B------:R-:W-:Y:S01]  /*da60*/  F2FP.BF16.F32.PACK_AB R169, R171, R170 ;  /* 0x000000aaaba9723e */ /* 0x000fe200000010ff */
[C---:B------:R-:W-:Y:S01]  /*da70*/  IMAD.SHL.U32 R0, R5.reuse, 0x40, RZ ;  /* 0x0000004005007824 */ /* 0x040fe200078e00ff */
[----:B------:R-:W-:Y:S01]  /*da80*/  R2P PR, R5, 0x6 ;  /* 0x0000000605007804 */ /* 0x000fe20000000000 */
[----:B------:R-:W-:Y:S01]  /*da90*/  IMAD R3, R2, 0x400, R3 ;  /* 0x0000040002037824 */ /* 0x000fe200078e0203 */
[----:B------:R-:W-:Y:S01]  /*daa0*/  F2FP.BF16.F32.PACK_AB R176, R177, R176 ;  /* 0x000000b0b1b0723e */ /* 0x000fe200000010ff */
[----:B------:R-:W-:Y:S01]  /*dab0*/  IMAD.MOV.U32 R5, RZ, RZ, 0x40 ;  /* 0x00000040ff057424 */ /* 0x000fe200078e00ff */
[----:B------:R-:W-:Y:S01]  /*dac0*/  LOP3.LUT R0, R0, 0x1c0, RZ, 0xc0, !PT ;  /* 0x000001c000007812 */ /* 0x000fe200078ec0ff */
[----:B------:R-:W1:Y:S01]  /*dad0*/  SHFL.IDX PT, R2, R2, RZ, 0x1f ;  /* 0x00001fff02027589 */ /* 0x000e6200000e0000 */
[----:B------:R-:W-:-:S02]  /*dae0*/  F2FP.BF16.F32.PACK_AB R170, R173, R172 ;  /* 0x000000acadaa723e */ /* 0x000fc400000010ff */
[----:B------:R-:W-:Y:S02]  /*daf0*/  LOP3.LUT R7, R0, 0x8, R7, 0xf8, !PT ;  /* 0x0000000800077812 */ /* 0x000fe400078ef807 */
[----:B------:R-:W-:Y:S02]  /*db00*/  SHF.R.U32.HI R0, RZ, 0x3, R0 ;  /* 0x00000003ff007819 */ /* 0x000fe40000011600 */
[----:B------:R-:W-:Y:S02]  /*db10*/  SEL R5, R5, 0xffffffc0, !P2 ;  /* 0xffffffc005057807 */ /* 0x000fe40005000000 */
[----:B------:R-:W-:Y:S02]  /*db20*/  LOP3.LUT R0, R7, R0, RZ, 0x3c, !PT ;  /* 0x0000000007007212 */ /* 0x000fe400078e3cff */
[----:B------:R-:W-:Y:S02]  /*db30*/  F2FP.BF16.F32.PACK_AB R171, R175, R174 ;  /* 0x000000aeafab723e */ /* 0x000fe400000010ff */
[----:B------:R-:W-:Y:S01]  /*db40*/  F2FP.BF16.F32.PACK_AB R177, R179, R178 ;  /* 0x000000b2b3b1723e */ /* 0x000fe200000010ff */
[----:B------:R-:W-:Y:S01]  /*db50*/  IMAD.IADD R0, R0, 0x1, R3 ;  /* 0x0000000100007824 */ /* 0x000fe200078e0203 */
[----:B------:R-:W-:Y:S01]  /*db60*/  F2FP.BF16.F32.PACK_AB R178, R181, R180 ;  /* 0x000000b4b5b2723e */ /* 0x000fe200000010ff */
[----:B------:R-:W-:Y:S01]  /*db70*/  IMAD.MOV.U32 R3, RZ, RZ, 0x20 ;  /* 0x00000020ff037424 */ /* 0x000fe200078e00ff */
[----:B------:R-:W-:Y:S01]  /*db80*/  F2FP.BF16.F32.PACK_AB R179, R183, R182 ;  /* 0x000000b6b7b3723e */ /* 0x000fe200000010ff */
[----:B------:R-:W-:-:S03]  /*db90*/  IMAD R0, R0, 0x2, R17 ;  /* 0x0000000200007824 */ /* 0x000fc600078e0211 */
[----:B------:R-:W-:Y:S02]  /*dba0*/  SEL R3, R3, 0xffffffe0, !P1 ;  /* 0xffffffe003037807 */ /* 0x000fe40004800000 */
[--C-:B------:R-:W-:Y:S01]  /*dbb0*/  IADD3 R6, R5, 0x4000, R0.reuse ;  /* 0x0000400005067810 */ /* 0x100fe20007ffe000 */
[----:B------:R2:W-:Y:S01]  /*dbc0*/  STSM.16.M88.4 [R0+0x4000], R184 ;  /* 0x004000b800007844 */ /* 0x0005e20000000200 */
[C---:B------:R-:W-:Y:S02]  /*dbd0*/  IADD3 R4, R3.reuse, 0x4000, R0 ;  /* 0x0000400003047810 */ /* 0x040fe40007ffe000 */
[----:B-1----:R-:W-:Y:S01]  /*dbe0*/  ISETP.NE.AND P0, PT, R2, 0x7, PT ;  /* 0x000000070200780c */ /* 0x002fe20003f05270 */
        /* <DEDUP_REMOVED lines=11> */
[----:B------:R1:W-:Y:S06]  /*dca0*/  MEMBAR.ALL.CTA ;  /* 0x0000000000007992 */ /* 0x0003ec0000008000 */
[----:B-1----:R-:W1:Y:S02]  /*dcb0*/  FENCE.VIEW.ASYNC.S ;  /* 0x00000000000073c6 */ /* 0x002e640000000000 */
[----:B-1----:R-:W-:Y:S06]  /*dcc0*/  BAR.ARV 0x1, 0x120 ;  /* 0x0044800000007b1d */ /* 0x002fec0000002000 */
[----:B------:R-:W-:Y:S05]  /*dcd0*/  @P0 BRA `(.L_x_1096) ;  /* 0x0000000000540947 */ /* 0x000fea0003800000 */
[----:B------:R-:W-:Y:S01]  /*dce0*/  BAR.SYNC.DEFER_BLOCKING 0x1, 0x120 ;  /* 0x0044800000007b1d */ /* 0x000fe20000010000 */
[----:B------:R-:W-:-:S05]  /*dcf0*/  ELECT P0, URZ, PT ;  /* 0x00000000003f782f */ /* 0x000fca0003800000 */
[----:B------:R-:W-:Y:S08]  /*dd00*/  BSSY B0, `(.L_x_1096) ;  /* 0x0000012000007945 */ /* 0x000ff00003800000 */
[----:B------:R-:W-:Y:S05]  /*dd10*/  @!P0 BRA `(.L_x_1097) ;  /* 0x0000000000408947 */ /* 0x000fea0003800000 */
[----:B------:R-:W1:Y:S01]  /*dd20*/  S2UR UR10, SR_CTAID.X ;  /* 0x00000000000a79c3 */ /* 0x000e620000002500 */
        /* <DEDUP_REMOVED lines=10> */
[----:B-1----:R-:W-:-:S09]  /*ddd0*/  USHF.L.U32 UR10, UR10, 0x7, URZ ;  /* 0x000000070a0a7899 */ /* 0x002fd2000800063f */
[----:B---3--:R1:W-:Y:S02]  /*dde0*/  UTMASTG.4D [UR8], [UR4] ;  /* 0x00000008040073b5 */ /* 0x0083e40008018000 */
[----:B-1----:R-:W-:Y:S02]  /*ddf0*/  UMOV UR8, UR6 ;  /* 0x0000000600087c82 */ /* 0x002fe40008000000 */
[----:B------:R1:W-:Y:S02]  /*de00*/  UTMASTG.4D [UR8], [UR14] ;  /* 0x000000080e0073b5 */ /* 0x0003e40008018000 */
[----:B-1----:R0:W-:Y:S02]  /*de10*/  UTMACMDFLUSH ;  /* 0x00000000000079b7 */ /* 0x0021e40000000000 */
.L_x_1097:
[----:B------:R-:W-:Y:S05]  /*de20*/  BSYNC B0 ;  /* 0x0000000000007941 */ /* 0x000fea0003800000 */
.L_x_1096:
[----:B------:R-:W-:-:S04]  /*de30*/  DEPBAR.LE SB0, 0x0 ;  /* 0x000080000000791a */ /* 0x000fc80000000000 */
[----:B------:R-:W-:Y:S05]  /*de40*/  BRA `(.L_x_1045) ;  /* 0x00000034005c7947 */ /* 0x000fea0003800000 */
.L_x_1091:
[----:B------:R-:W1:Y:S01]  /*de50*/  S2R R0, SR_TID.X ;  /* 0x0000000000007919 */ /* 0x000e620000002100 */
[----:B------:R-:W3:Y:S01]  /*de60*/  LDC.64 R16, c[0x0][0x808] ;  /* 0x00020200ff107b82 */ /* 0x000ee20000000a00 */
[----:B------:R-:W-:Y:S01]  /*de70*/  ULDC.64 UR4, c[0x0][0x820] ;  /* 0x0002080000047ab9 */ /* 0x000fe20000000a00 */
[----:B------:R-:W-:Y:S01]  /*de80*/  BSSY B0, `(.L_x_1098) ;  /* 0x0000033000007945 */ /* 0x000fe20003800000 */
[----:B------:R-:W4:Y:S01]  /*de90*/  S2R R23, SR_CTAID.Y ;  /* 0x0000000000177919 */ /* 0x000f220000002600 */
[----:B------:R-:W3:Y:S04]  /*dea0*/  S2R R15, SR_CTAID.X ;  /* 0x00000000000f7919 */ /* 0x000ee80000002500 */
[----:B------:R-:W3:Y:S01]  /*deb0*/  LDC R19, c[0x0][0x83c] ;  /* 0x00020f00ff137b82 */ /* 0x000ee20000000800 */
[----:B------:R-:W5:Y:S07]  /*dec0*/  S2R R21, SR_CTAID.Z ;  /* 0x0000000000157919 */ /* 0x000f6e0000002700 */
[----:B--2---:R-:W2:Y:S01]  /*ded0*/  LDC.64 R24, c[0x0][0x208] ;  /* 0x00008200ff187b82 */ /* 0x004ea20000000a00 */
[----:B-1----:R-:W-:Y:S01]  /*dee0*/  VIADD R3, R0, 0xffffff80 ;  /* 0xffffff8000037836 */ /* 0x002fe20000000000 */
[----:B----4-:R-:W-:-:S04]  /*def0*/  SHF.R.S32.HI R13, RZ, 0x1f, R23 ;  /* 0x0000001fff0d7819 */ /* 0x010fc80000011417 */
[----:B------:R-:W-:-:S04]  /*df00*/  SHF.R.S32.HI R0, RZ, 0x1f, R3 ;  /* 0x0000001fff007819 */ /* 0x000fc80000011403 */
[----:B------:R-:W-:Y:S02]  /*df10*/  LEA.HI R2, R0, R3, RZ, 0x3 ;  /* 0x0000000300027211 */ /* 0x000fe400078f18ff */
[----:B-----5:R-:W-:Y:S02]  /*df20*/  SHF.R.S32.HI R12, RZ, 0x1f, R21 ;  /* 0x0000001fff0c7819 */ /* 0x020fe40000011415 */
[----:B------:R-:W-:Y:S02]  /*df30*/  LOP3.LUT R0, R2, 0x1ffffff8, RZ, 0xc0, !PT ;  /* 0x1ffffff802007812 */ /* 0x000fe400078ec0ff */
[----:B------:R-:W-:-:S03]  /*df40*/  SHF.R.S32.HI R2, RZ, 0x3, R2 ;  /* 0x00000003ff027819 */ /* 0x000fc60000011402 */
[----:B------:R-:W-:Y:S02]  /*df50*/  IMAD.IADD R0, R3, 0x1, -R0 ;  /* 0x0000000103007824 */ /* 0x000fe400078e0a00 */
[----:B---3--:R-:W-:Y:S02]  /*df60*/  IMAD R3, R15, -0x80, R16 ;  /* 0xffffff800f037824 */ /* 0x008fe400078e0210 */
[----:B------:R-:W-:Y:S02]  /*df70*/  IMAD.SHL.U32 R6, R0, 0x8, RZ ;  /* 0x0000000800067824 */ /* 0x000fe400078e00ff */
[----:B------:R-:W-:Y:S01]  /*df80*/  IMAD R0, R13, UR4, RZ ;  /* 0x000000040d007c24 */ /* 0x000fe2000f8e02ff */
[C---:B------:R-:W-:Y:S01]  /*df90*/  ISETP.GE.AND P3, PT, R2.reuse, R3, PT ;  /* 0x000000030200720c */ /* 0x040fe20003f66270 */
[----:B------:R-:W-:Y:S01]  /*dfa0*/  VIADD R8, R2, 0x60 ;  /* 0x0000006002087836 */ /* 0x000fe20000000000 */
[----:B------:R-:W-:Y:S01]  /*dfb0*/  SHF.R.S32.HI R7, RZ, 0x1f, R6 ;  /* 0x0000001fff077819 */ /* 0x000fe20000011406 */
[C---:B------:R-:W-:Y:S01]  /*dfc0*/  IMAD R9, R23.reuse, UR5, R0 ;  /* 0x0000000517097c24 */ /* 0x040fe2000f8e0200 */
[----:B------:R-:W-:Y:S01]  /*dfd0*/  ISETP.GE.OR P6, PT, R6, R17, P3 ;  /* 0x000000110600720c */ /* 0x000fe20001fc6670 */
[----:B------:R-:W-:Y:S01]  /*dfe0*/  VIADD R0, R2, 0x20 ;  /* 0x0000002002007836 */ /* 0x000fe20000000000 */
[----:B------:R-:W-:Y:S01]  /*dff0*/  ISETP.GE.AND P0, PT, R8, R3, PT ;  /* 0x000000030800720c */ /* 0x000fe20003f06270 */
[----:B------:R-:W-:Y:S01]  /*e000*/  IMAD.WIDE.U32 R4, R23, UR4, R6 ;  /* 0x0000000417047c25 */ /* 0x000fe2000f8e0006 */
[----:B------:R-:W-:-:S02]  /*e010*/  ULDC.64 UR4, c[0x0][0x828] ;  /* 0x00020a0000047ab9 */ /* 0x000fc40000000a00 */
[----:B------:R-:W-:Y:S01]  /*e020*/  ISETP.GE.AND P2, PT, R0, R3, PT ;  /* 0x000000030000720c */ /* 0x000fe20003f46270 */
[----:B------:R-:W-:Y:S02]  /*e030*/  VIADD R0, R2, 0x40 ;  /* 0x0000004002007836 */ /* 0x000fe40000000000 */
[----:B------:R-:W-:Y:S01]  /*e040*/  IMAD.IADD R5, R5, 0x1, R9 ;  /* 0x0000000105057824 */ /* 0x000fe200078e0209 */
[----:B------:R-:W-:Y:S02]  /*e050*/  ISETP.GE.OR P5, PT, R6, R17, P2 ;  /* 0x000000110600720c */ /* 0x000fe400017a6670 */
[----:B------:R-:W-:Y:S01]  /*e060*/  ISETP.GE.AND P1, PT, R0, R3, PT ;  /* 0x000000030000720c */ /* 0x000fe20003f26270 */
[----:B------:R-:W-:Y:S01]  /*e070*/  IMAD R0, R12, UR4, RZ ;  /* 0x000000040c007c24 */ /* 0x000fe2000f8e02ff */
[----:B------:R-:W-:Y:S01]  /*e080*/  SHF.R.S32.HI R3, RZ, 0x1f, R2 ;  /* 0x0000001fff037819 */ /* 0x000fe20000011402 */
[----:B------:R-:W-:Y:S01]  /*e090*/  IMAD.WIDE.U32 R4, R21, UR4, R4 ;  /* 0x0000000415047c25 */ /* 0x000fe2000f8e0004 */
[----:B------:R-:W-:-:S03]  /*e0a0*/  ISETP.GE.OR P4, PT, R6, R17, P1 ;  /* 0x000000110600720c */ /* 0x000fc60000f86670 */
[----:B------:R-:W-:Y:S02]  /*e0b0*/  IMAD R11, R21, UR5, R0 ;  /* 0x00000005150b7c24 */ /* 0x000fe4000f8e0200 */
[----:B------:R-:W-:-:S04]  /*e0c0*/  IMAD.WIDE R2, R15, 0x80, R2 ;  /* 0x000000800f027825 */ /* 0x000fc800078e0202 */
[----:B------:R-:W-:Y:S01]  /*e0d0*/  IMAD.IADD R11, R5, 0x1, R11 ;  /* 0x00000001050b7824 */ /* 0x000fe200078e020b */
[----:B--2---:R-:W-:Y:S06]  /*e0e0*/  @P6 BRA `(.L_x_1099) ;  /* 0x0000000000306947 */ /* 0x004fec0003800000 */
[----:B------:R-:W-:Y:S01]  /*e0f0*/  ULDC.64 UR4, c[0x0][0x818] ;  /* 0x0002060000047ab9 */ /* 0x000fe20000000a00 */
[----:B------:R-:W-:Y:S01]  /*e100*/  IMAD.MOV.U32 R10, RZ, RZ, R4 ;  /* 0x000000ffff0a7224 */ /* 0x000fe200078e0004 */
[----:B------:R-:W-:Y:S01]  /*e110*/  R2UR UR6, R24 ;  /* 0x00000000180672ca */ /* 0x000fe200000e0000 */
[----:B------:R-:W-:Y:S01]  /*e120*/  IMAD R15, R3, UR4, RZ ;  /* 0x00000004030f7c24 */ /* 0x000fe2000f8e02ff */
[----:B------:R-:W-:Y:S01]  /*e130*/  R2UR UR7, R25 ;  /* 0x00000000190772ca */ /* 0x000fe200000e0000 */
[----:B------:R-:W-:-:S04]  /*e140*/  IMAD.WIDE.U32 R8, R2, UR4, R10 ;  /* 0x0000000402087c25 */ /* 0x000fc8000f8e000a */
[----:B------:R-:W-:Y:S01]  /*e150*/  IMAD R15, R2, UR5, R15 ;  /* 0x00000005020f7c24 */ /* 0x000fe2000f8e020f */
[----:B------:R-:W-:Y:S02]  /*e160*/  ULDC.64 UR4, c[0x0][0x800] ;  /* 0x0002000000047ab9 */ /* 0x000fe40000000a00 */
[----:B------:R-:W-:Y:S01]  /*e170*/  LEA R14, P6, R8, UR4, 0x1 ;  /* 0x00000004080e7c11 */ /* 0x000fe2000f8c08ff */
[----:B------:R-:W-:-:S05]  /*e180*/  IMAD.IADD R9, R9, 0x1, R15 ;  /* 0x0000000109097824 */ /* 0x000fca00078e020f */
[----:B------:R-:W-:-:S05]  /*e190*/  LEA.HI.X R15, R8, UR5, R9, 0x1, P6 ;  /* 0x00000005080f7c11 */ /* 0x000fca000b0f0c09 */
[----:B------:R1:W-:Y:S02]  /*e1a0*/  STG.E.128 desc[UR6][R14.64], RZ ;  /* 0x000000ff0e007986 */ /* 0x0003e4000c101d06 */
.L_x_1099:
[----:B------:R-:W-:Y:S05]  /*e1b0*/  BSYNC B0 ;  /* 0x0000000000007941 */ /* 0x000fea0003800000 */
.L_x_1098:
[----:B------:R-:W-:Y:S01]  /*e1c0*/  BSSY B0, `(.L_x_1100) ;  /* 0x0000012000007945 */ /* 0x000fe20003800000 */
[----:B------:R-:W-:-:S03]  /*e1d0*/  ISETP.GE.OR P6, PT, R6, R17, P0 ;  /* 0x000000110600720c */ /* 0x000fc600007c6670 */
[----:B------:R-:W-:Y:S10]  /*e1e0*/  @P5 BRA `(.L_x_1101) ;  /* 0x00000000003c5947 */ /* 0x000ff40003800000 */
[----:B-1----:R-:W-:Y:S01]  /*e1f0*/  IADD3 R15, P5, R2, 0x20, RZ ;  /* 0x00000020020f7810 */ /* 0x002fe20007fbe0ff */
[----:B------:R-:W-:Y:S01]  /*e200*/  ULDC.64 UR4, c[0x0][0x818] ;  /* 0x0002060000047ab9 */ /* 0x000fe20000000a00 */
[----:B------:R-:W-:Y:S01]  /*e210*/  IMAD.MOV.U32 R8, RZ, RZ, R4 ;  /* 0x000000ffff087224 */ /* 0x000fe200078e0004 */
[----:B------:R-:W-:Y:S01]  /*e220*/  R2UR UR6, R24 ;  /* 0x00000000180672ca */ /* 0x000fe200000e0000 */
[----:B------:R-:W-:Y:S01]  /*e230*/  IMAD.MOV.U32 R9, RZ, RZ, R11 ;  /* 0x000000ffff097224 */ /* 0x000fe200078e000b */
[----:B------:R-:W-:Y:S01]  /*e240*/  R2UR UR7, R25 ;  /* 0x00000000190772ca */ /* 0x000fe200000e0000 */
        /* <DEDUP_REMOVED lines=9> */
.L_x_1101:
[----:B------:R-:W-:Y:S05]  /*e2e0*/  BSYNC B0 ;  /* 0x0000000000007941 */ /* 0x000fea0003800000 */
.L_x_1100:
[----:B------:R-:W-:Y:S04]  /*e2f0*/  BSSY B0, `(.L_x_1102) ;  /* 0x0000011000007945 */ /* 0x000fe80003800000 */
[----:B------:R-:W-:Y:S05]  /*e300*/  @P4 BRA `(.L_x_1103) ;  /* 0x00000000003c4947 */ /* 0x000fea0003800000 */
[----:B-12---:R-:W-:Y:S01]  /*e310*/  IADD3 R15, P4, R2, 0x40, RZ ;  /* 0x00000040020f7810 */ /* 0x006fe20007f9e0ff */
        /* <DEDUP_REMOVED lines=14> */
.L_x_1103:
[----:B------:R-:W-:Y:S05]  /*e400*/  BSYNC B0 ;  /* 0x0000000000007941 */ /* 0x000fea0003800000 */
.L_x_1102:
[----:B------:R-:W-:Y:S04]  /*e410*/  BSSY B0, `(.L_x_1104) ;  /* 0x0000010000007945 */ /* 0x000fe80003800000 */
[----:B------:R-:W-:Y:S05]  /*e420*/  @P6 BRA `(.L_x_1105) ;  /* 0x0000000000386947 */ /* 0x000fea0003800000 */
[----:B------:R-:W-:Y:S01]  /*e430*/  IADD3 R9, P4, R2, 0x60, RZ ;  /* 0x0000006002097810 */ /* 0x000fe20007f9e0ff */
[----:B------:R-:W-:Y:S01]  /*e440*/  ULDC.64 UR4, c[0x0][0x818] ;  /* 0x0002060000047ab9 */ /* 0x000fe20000000a00 */
[----:B------:R-:W-:Y:S01]  /*e450*/  IMAD.MOV.U32 R5, RZ, RZ, R11 ;  /* 0x000000ffff057224 */ /* 0x000fe200078e000b */
[----:B------:R-:W-:Y:S02]  /*e460*/  R2UR UR6, R24 ;  /* 0x00000000180672ca */ /* 0x000fe400000e0000 */
[----:B------:R-:W-:Y:S01]  /*e470*/  IMAD.X R0, RZ, RZ, R3, P4 ;  /* 0x000000ffff007224 */ /* 0x000fe200020e0603 */
[----:B------:R-:W-:Y:S01]  /*e480*/  R2UR UR7, R25 ;  /* 0x00000000190772ca */ /* 0x000fe200000e0000 */
        /* <DEDUP_REMOVED lines=8> */
.L_x_1105:
[----:B------:R-:W-:Y:S05]  /*e510*/  BSYNC B0 ;  /* 0x0000000000007941 */ /* 0x000fea0003800000 */
.L_x_1104:
[----:B------:R-:W-:Y:S01]  /*e520*/  ULDC.64 UR4, c[0x0][0x850] ;  /* 0x0002140000047ab9 */ /* 0x000fe20000000a00 */
[CC--:B------:R-:W-:Y:S01]  /*e530*/  ISETP.GE.OR P3, PT, R6.reuse, R19.reuse, P3 ;  /* 0x000000130600720c */ /* 0x0c0fe20001f66670 */
[----:B------:R-:W-:Y:S01]  /*e540*/  IMAD R13, R13, UR4, RZ ;  /* 0x000000040d0d7c24 */ /* 0x000fe2000f8e02ff */
[----:B------:R-:W-:Y:S01]  /*e550*/  BSSY B0, `(.L_x_1106) ;  /* 0x0000019000007945 */ /* 0x000fe20003800000 */
[C---:B------:R-:W-:Y:S01]  /*e560*/  IMAD.WIDE.U32 R4, R23.reuse, UR4, R6 ;  /* 0x0000000417047c25 */ /* 0x040fe2000f8e0006 */
[CC--:B------:R-:W-:Y:S02]  /*e570*/  ISETP.GE.OR P2, PT, R6.reuse, R19.reuse, P2 ;  /* 0x000000130600720c */ /* 0x0c0fe40001746670 */
[CC--:B------:R-:W-:Y:S01]  /*e580*/  ISETP.GE.OR P1, PT, R6.reuse, R19.reuse, P1 ;  /* 0x000000130600720c */ /* 0x0c0fe20000f26670 */
[----:B------:R-:W-:Y:S01]  /*e590*/  IMAD R13, R23, UR5, R13 ;  /* 0x00000005170d7c24 */ /* 0x000fe2000f8e020d */
[----:B------:R-:W-:Y:S01]  /*e5a0*/  ULDC.64 UR4, c[0x0][0x858] ;  /* 0x0002160000047ab9 */ /* 0x000fe20000000a00 */
[----:B------:R-:W-:Y:S01]  /*e5b0*/  ISETP.GE.OR P0, PT, R6, R19, P0 ;  /* 0x000000130600720c */ /* 0x000fe20000706670 */
[----:B------:R-:W-:-:S02]  /*e5c0*/  IMAD R12, R12, UR4, RZ ;  /* 0x000000040c0c7c24 */ /* 0x000fc4000f8e02ff */
[----:B------:R-:W-:Y:S02]  /*e5d0*/  IMAD.IADD R5, R5, 0x1, R13 ;  /* 0x0000000105057824 */ /* 0x000fe400078e020d */
[C---:B----4-:R-:W-:Y:S02]  /*e5e0*/  IMAD R9, R21.reuse, UR5, R12 ;  /* 0x0000000515097c24 */ /* 0x050fe4000f8e020c */
[----:B------:R-:W-:-:S04]  /*e5f0*/  IMAD.WIDE.U32 R4, R21, UR4, R4 ;  /* 0x0000000415047c25 */ /* 0x000fc8000f8e0004 */
[----:B------:R-:W-:Y:S01]  /*e600*/  IMAD.IADD R9, R5, 0x1, R9 ;  /* 0x0000000105097824 */ /* 0x000fe200078e0209 */
[----:B------:R-:W-:Y:S06]  /*e610*/  @P3 BRA `(.L_x_1107) ;  /* 0x0000000000303947 */ /* 0x000fec0003800000 */
        /* <DEDUP_REMOVED lines=12> */
.L_x_1107:
[----:B------:R-:W-:Y:S05]  /*e6e0*/  BSYNC B0 ;  /* 0x0000000000007941 */ /* 0x000fea0003800000 */
.L_x_1106:
[----:B------:R-:W-:Y:S04]  /*e6f0*/  BSSY B0, `(.L_x_1108) ;  /* 0x0000011000007945 */ /* 0x000fe80003800000 */
[----:B------:R-:W-:Y:S05]  /*e700*/  @P2 BRA `(.L_x_1109) ;  /* 0x00000000003c2947 */ /* 0x000fea0003800000 */
[----:B----4-:R-:W-:Y:S01]  /*e710*/  IADD3 R11, P2, R2, 0x20, RZ ;  /* 0x00000020020b7810 */ /* 0x010fe20007f5e0ff */
        /* <DEDUP_REMOVED lines=14> */
.L_x_1109:
[----:B------:R-:W-:Y:S05]  /*e800*/  BSYNC B0 ;  /* 0x0000000000007941 */ /* 0x000fea0003800000 */
.L_x_1108:
        /* <DEDUP_REMOVED lines=17> */
.L_x_1111:
[----:B------:R-:W-:Y:S05]  /*e920*/  BSYNC B0 ;  /* 0x0000000000007941 */ /* 0x000fea0003800000 */
.L_x_1110:
[----:B------:R-:W-:Y:S05]  /*e930*/  @P0 BRA `(.L_x_1045) ;  /* 0x0000002800a00947 */ /* 0x000fea0003800000 */
[----:B------:R-:W-:Y:S01]  /*e940*/  IADD3 R5, P0, R2, 0x60, RZ ;  /* 0x0000006002057810 */ /* 0x000fe20007f1e0ff */
[----:B------:R-:W-:Y:S01]  /*e950*/  ULDC.64 UR4, c[0x0][0x848] ;  /* 0x0002120000047ab9 */ /* 0x000fe20000000a00 */
[----:B------:R-:W-:Y:S01]  /*e960*/  IMAD.MOV.U32 R2, RZ, RZ, R4 ;  /* 0x000000ffff027224 */ /* 0x000fe200078e0004 */
[----:B------:R-:W-:Y:S02]  /*e970*/  R2UR UR6, R24 ;  /* 0x00000000180672ca */ /* 0x000fe400000e0000 */
[----:B------:R-:W-:Y:S01]  /*e980*/  IMAD.X R0, RZ, RZ, R3, P0 ;  /* 0x000000ffff007224 */ /* 0x000fe200000e0603 */
[----:B------:R-:W-:Y:S01]  /*e990*/  R2UR UR7, R25 ;  /* 0x00000000190772ca */ /* 0x000fe200000e0000 */
        /* <DEDUP_REMOVED lines=8> */
[----:B------:R1:W-:Y:S01]  /*ea20*/  STG.E.128 desc[UR6][R4.64], RZ ;  /* 0x000000ff04007986 */ /* 0x0003e2000c101d06 */
[----:B------:R-:W-:Y:S05]  /*ea30*/  BRA `(.L_x_1045) ;  /* 0x0000002800607947 */ /* 0x000fea0003800000 */
.L_x_1043:
        /* <DEDUP_REMOVED lines=12> */
[----:B------:R-:W1:Y:S01]  /*eb00*/  S2UR UR7, SR_CTAID.X ;  /* 0x00000000000779c3 */ /* 0x000e620000002500 */
[----:B------:R-:W-:Y:S01]  /*eb10*/  ULDC UR4, c[0x0][0x280] ;  /* 0x0000a00000047ab9 */ /* 0x000fe20000000800 */
[----:B------:R-:W-:Y:S01]  /*eb20*/  ULDC UR6, c[0x0][0x290] ;  /* 0x0000a40000067ab9 */ /* 0x000fe20000000800 */
[----:B------:R-:W-:Y:S01]  /*eb30*/  ULDC UR8, c[0x0][0x74c] ;  /* 0x0001d30000087ab9 */ /* 0x000fe20000000800 */
[----:B------:R-:W-:-:S04]  /*eb40*/  USHF.R.S32.HI UR12, URZ, 0x1f, UR10 ;  /* 0x0000001f3f0c7899 */ /* 0x000fc8000801140a */
[----:B------:R-:W2:Y:S01]  /*eb50*/  S2UR UR11, SR_CTAID.Y ;  /* 0x00000000000b79c3 */ /* 0x000ea20000002600 */
[----:B-1----:R-:W-:Y:S02]  /*eb60*/  ULEA UR5, UR7, UR4, 0x7 ;  /* 0x0000000407057291 */ /* 0x002fe4000f8e383f */
[----:B------:R-:W-:Y:S02]  /*eb70*/  ISETP.LE.AND P0, PT, RZ, UR7, PT ;  /* 0x00000007ff007c0c */ /* 0x000fe4000bf03270 */
[----:B------:R-:W-:Y:S02]  /*eb80*/  UIADD3 UR6, -UR8, UR5, -UR6 ;  /* 0x0000000508067290 */ /* 0x000fe4000fffe906 */
[----:B------:R-:W-:Y:S02]  /*eb90*/  UIADD3 UR5, UR4, 0x7f, URZ ;  /* 0x0000007f04057890 */ /* 0x000fe4000fffe03f */
[----:B------:R-:W-:-:S04]  /*eba0*/  USHF.R.S32.HI UR8, URZ, 0x1f, UR6 ;  /* 0x0000001f3f087899 */ /* 0x000fc80008011406 */
[----:B------:R-:W-:Y:S02]  /*ebb0*/  ULEA.HI UR8, UR8, UR6, URZ, 0x7 ;  /* 0x0000000608087291 */ /* 0x000fe4000f8f383f */
[----:B------:R-:W-:Y:S02]  /*ebc0*/  USHF.R.S32.HI UR6, URZ, 0x1f, UR5 ;  /* 0x0000001f3f067899 */ /* 0x000fe40008011405 */
[----:B------:R-:W-:Y:S02]  /*ebd0*/  USHF.R.S32.HI UR8, URZ, 0x7, UR8 ;  /* 0x000000073f087899 */ /* 0x000fe40008011408 */
[----:B------:R-:W-:Y:S02]  /*ebe0*/  ULEA.HI UR6, UR6, UR5, URZ, 0x7 ;  /* 0x0000000506067291 */ /* 0x000fe4000f8f383f */
[----:B------:R-:W-:Y:S02]  /*ebf0*/  UISETP.LT.AND UP0, UPT, URZ, UR8, UPT ;  /* 0x000000083f00728c */ /* 0x000fe4000bf01270 */
[----:B------:R-:W-:-:S02]  /*ec00*/  USHF.R.S32.HI UR6, URZ, 0x7, UR6 ;  /* 0x000000073f067899 */ /* 0x000fc40008011406 */
[----:B------:R-:W-:-:S04]  /*ec10*/  USEL UR5, URZ, UR8, !UP0 ;  /* 0x000000083f057287 */ /* 0x000fc8000c000000 */
[----:B------:R-:W-:Y:S01]  /*ec20*/  IMAD.U32 R0, RZ, RZ, UR6 ;  /* 0x00000006ff007e24 */ /* 0x000fe2000f8e00ff */
[----:B--2---:R-:W-:Y:S07]  /*ec30*/  @!P0 BRA `(.L_x_1113) ;  /* 0x0000000000248947 */ /* 0x004fee0003800000 */
[----:B------:R-:W1:Y:S01]  /*ec40*/  LDC R2, c[0x0][0x748] ;  /* 0x0001d200ff027b82 */ /* 0x000e620000000800 */
[----:B------:R-:W-:Y:S01]  /*ec50*/  ULEA UR4, UR7, UR4, 0x7 ;  /* 0x0000000407047291 */ /* 0x000fe2000f8e383f */
[----:B------:R-:W-:-:S03]  /*ec60*/  ULDC UR6, c[0x0][0x290] ;  /* 0x0000a40000067ab9 */ /* 0x000fc60000000800 */
[----:B------:R-:W-:-:S06]  /*ec70*/  UIADD3 UR4, -UR6, 0xff, UR4 ;  /* 0x000000ff06047890 */ /* 0x000fcc000fffe104 */
[----:B-1----:R-:W-:-:S05]  /*ec80*/  VIADD R2, R2, UR4 ;  /* 0x0000000402027c36 */ /* 0x002fca0008000000 */
[----:B------:R-:W-:-:S04]  /*ec90*/  SHF.R.S32.HI R3, RZ, 0x1f, R2 ;  /* 0x0000001fff037819 */ /* 0x000fc80000011402 */
[----:B------:R-:W-:-:S04]  /*eca0*/  LEA.HI R3, R3, R2, RZ, 0x7 ;  /* 0x0000000203037211 */ /* 0x000fc800078f38ff */
[----:B------:R-:W-:-:S04]  /*ecb0*/  SHF.R.S32.HI R3, RZ, 0x7, R3 ;  /* 0x00000007ff037819 */ /* 0x000fc80000011403 */
[----:B------:R-:W-:-:S07]  /*ecc0*/  VIMNMX R0, R3, R0, PT ;  /* 0x0000000003007248 */ /* 0x000fce0003fe0100 */
.L_x_1113:
[----:B------:R-:W-:Y:S01]  /*ecd0*/  ISETP.GT.AND P0, PT, R0, UR5, PT ;  /* 0x0000000500007c0c */ /* 0x000fe2000bf04270 */
[----:B------:R-:W-:-:S12]  /*ece0*/  USHF.R.S32.HI UR4, URZ, 0x1f, UR11 ;  /* 0x0000001f3f047899 */ /* 0x000fd8000801140b */
[----:B------:R-:W-:Y:S05]  /*ecf0*/  @!P0 BRA `(.L_x_1045) ;  /* 0x0000002400b08947 */ /* 0x000fea0003800000 */
[----:B------:R-:W-:Y:S01]  /*ed00*/  VIADD R2, R0, -UR5 ;  /* 0x8000000500027c36 */ /* 0x000fe20008000000 */
[----:B------:R-:W-:Y:S01]  /*ed10*/  ULDC.64 UR8, c[0x0][0x2d8] ;  /* 0x0000b60000087ab9 */ /* 0x000fe20000000a00 */
[----:B------:R-:W-:Y:S01]  /*ed20*/  ELECT P0, URZ, PT ;  /* 0x00000000003f782f */ /* 0x000fe20003800000 */
[----:B------:R-:W-:Y:S02]  /*ed30*/  UIMAD UR4, UR4, UR8, URZ ;  /* 0x00000008040472a4 */ /* 0x000fe4000f8e023f */
[----:B------:R-:W-:Y:S01]  /*ed40*/  LOP3.LUT R2, R2, 0x1, RZ, 0xc0, !PT ;  /* 0x0000000102027812 */ /* 0x000fe200078ec0ff */
[----:B------:R-:W-:Y:S02]  /*ed50*/  UIMAD.WIDE.U32 UR6, UR11, UR8, URZ ;  /* 0x000000080b0672a5 */ /* 0x000fe4000f8e003f */
[----:B------:R-:W-:Y:S01]  /*ed60*/  UIMAD UR4, UR11, UR9, UR4 ;  /* 0x000000090b0472a4 */ /* 0x000fe2000f8e0204 */
[----:B------:R-:W-:Y:S02]  /*ed70*/  ISETP.NE.U32.AND P1, PT, R2, 0x1, PT ;  /* 0x000000010200780c */ /* 0x000fe40003f25070 */
[----:B------:R-:W-:Y:S01]  /*ed80*/  ULDC.64 UR8, c[0x0][0x2e0] ;  /* 0x0000b80000087ab9 */ /* 0x000fe20000000a00 */
[----:B------:R-:W-:-:S02]  /*ed90*/  UIADD3 UR7, UR7, UR4, URZ ;  /* 0x0000000407077290 */ /* 0x000fc4000fffe03f */
[----:B------:R-:W-:Y:S02]  /*eda0*/  UIMAD UR4, UR12, UR8, URZ ;  /* 0x000000080c0472a4 */ /* 0x000fe4000f8e023f */
[----:B------:R-:W-:Y:S02]  /*edb0*/  UIMAD.WIDE.U32 UR6, UR10, UR8, UR6 ;  /* 0x000000080a0672a5 */ /* 0x000fe4000f8e0006 */
[----:B------:R-:W-:-:S04]  /*edc0*/  UIMAD UR4, UR10, UR9, UR4 ;  /* 0x000000090a0472a4 */ /* 0x000fc8000f8e0204 */
[----:B------:R-:W-:Y:S01]  /*edd0*/  UIADD3 UR8, UR7, UR4, URZ ;  /* 0x0000000407087290 */ /* 0x000fe2000fffe03f */
[----:B------:R-:W-:Y:S11]  /*ede0*/  @P1 BRA `(.L_x_1114) ;  /* 0x0000000000bc1947 */ /* 0x000ff60003800000 */
[----:B------:R-:W-:Y:S01]  /*edf0*/  USHF.L.U32 UR13, UR5, 0xd, URZ ;  /* 0x0000000d050d7899 */ /* 0x000fe2000800063f */
        /* <DEDUP_REMOVED lines=17> */
.L_x_1116:
[----:B------:R-:W-:Y:S05]  /*ef10*/  BSYNC B0 ;  /* 0x0000000000007941 */ /* 0x000fea0003800000 */
.L_x_1115:
        /* <DEDUP_REMOVED lines=8> */
[----:B------:R-:W-:-:S03]  /*efa0*/  UMOV UR15, 0x14f00000 ;  /* 0x14f00000000f7882 */ /* 0x000fc60000000000 */
[----:B------:R-:W-:Y:S02]  /*efb0*/  ULEA.HI.X.SX32 UR4, UR4, UR8, 0x1, UP0 ;  /* 0x0000000804047291 */ /* 0x000fe400080f0e3f */
[----:B------:R-:W-:-:S04]  /*efc0*/  ULEA UR10, UP0, UR14, UR10, 0x2 ;  /* 0x0000000a0e0a7291 */ /* 0x000fc8000f80103f */
[----:B------:R-:W-:-:S03]  /*efd0*/  ULEA.HI.X UR11, UR14, UR11, UR4, 0x2, UP0 ;  /* 0x0000000b0e0b7291 */ /* 0x000fc600080f1404 */
[----:B------:R-:W-:Y:S01]  /*efe0*/  UMOV UR4, 0x400 ;  /* 0x0000040000047882 */ /* 0x000fe20000000000 */
[----:B------:R-:W-:Y:S01]  /*eff0*/  UMOV UR14, 0x0 ;  /* 0x00000000000e7882 */ /* 0x000fe20000000000 */
[----:B-1----:R-:W-:-:S04]  /*f000*/  ULEA UR9, UR12, UR9, 0x18 ;  /* 0x000000090c097291 */ /* 0x002fc8000f8ec03f */
[----:B------:R-:W-:-:S09]  /*f010*/  UIADD3 UR9, UR9, 0xc000, URZ ;  /* 0x0000c00009097890 */ /* 0x000fd2000fffe03f */
[----:B------:R1:W-:Y:S01]  /*f020*/  UBLKRED.G.S.ADD.F32.RN [UR10], [UR9], UR4, desc[UR14] ;  /* 0x00000e0a090073bb */ /* 0x0003e200080a1404 */
[----:B------:R0:W-:Y:S01]  /*f030*/  UTMACMDFLUSH ;  /* 0x00000000000079b7 */ /* 0x0001e20000000000 */
[----:B-1----:R-:W-:-:S04]  /*f040*/  DEPBAR.LE SB0, 0x1 ;  /* 0x000080400000791a */ /* 0x002fc80000000000 */
.L_x_1118:
[----:B------:R-:W-:Y:S05]  /*f050*/  BSYNC B0 ;  /* 0x0000000000007941 */ /* 0x000fea0003800000 */
.L_x_1117:
[----:B------:R-:W-:Y:S06]  /*f060*/  BAR.ARV 0xa, 0xa0 ;  /* 0x0282800000007b1d */ /* 0x000fec0000002000 */
[----:B------:R-:W-:Y:S04]  /*f070*/  BSSY B0, `(.L_x_1119) ;  /* 0x0000003000007945 */ /* 0x000fe80003800000 */
[----:B------:R-:W-:Y:S05]  /*f080*/  @!P0 BRA `(.L_x_1120) ;  /* 0x0000000000048947 */ /* 0x000fea0003800000 */
[----:B------:R-:W-:-:S04]  /*f090*/  DEPBAR.LE SB0, 0x0 ;  /* 0x000080000000791a */ /* 0x000fc80000000000 */
.L_x_1120:
[----:B------:R-:W-:Y:S05]  /*f0a0*/  BSYNC B0 ;  /* 0x0000000000007941 */ /* 0x000fea0003800000 */
.L_x_1119:
[----:B------:R-:W-:Y:S06]  /*f0b0*/  BAR.ARV 0xb, 0xa0 ;  /* 0x02c2800000007b1d */ /* 0x000fec0000002000 */
[----:B------:R-:W-:Y:S01]  /*f0c0*/  UIADD3 UR9, UR5, 0x1, URZ ;  /* 0x0000000105097890 */ /* 0x000fe2000fffe03f */
[----:B------:R-:W-:Y:S11]  /*f0d0*/  BRA `(.L_x_1121) ;  /* 0x0000000000047947 */ /* 0x000ff60003800000 */
.L_x_1114:
[----:B------:R-:W-:-:S05]  /*f0e0*/  UMOV UR9, UR5 ;  /* 0x0000000500097c82 */ /* 0x000fca0008000000 */
.L_x_1121:
[----:B------:R-:W-:-:S06]  /*f0f0*/  UIADD3 UR4, UR5, 0x1, URZ ;  /* 0x0000000105047890 */ /* 0x000fcc000fffe03f */
[----:B------:R-:W-:-:S13]  /*f100*/  ISETP.NE.AND P1, PT, R0, UR4, PT ;  /* 0x0000000400007c0c */ /* 0x000fda000bf25270 */
[----:B------:R-:W-:Y:S05]  /*f110*/  @!P1 BRA `(.L_x_1045) ;  /* 0x0000002000a89947 */ /* 0x000fea0003800000 */
[----:B------:R-:W-:Y:S01]  /*f120*/  ULDC.64 UR18, c[0x0][0x2c0] ;  /* 0x0000b00000127ab9 */ /* 0x000fe20000000a00 */
[----:B------:R-:W-:Y:S02]  /*f130*/  USHF.L.U32 UR12, UR9, 0xd, URZ ;  /* 0x0000000d090c7899 */ /* 0x000fe4000800063f */
[----:B------:R-:W-:Y:S01]  /*f140*/  ULEA UR18, UP0, UR6, UR18, 0x2 ;  /* 0x0000001206127291 */ /* 0x000fe2000f80103f */
[----:B------:R-:W-:Y:S01]  /*f150*/  UMOV UR4, URZ ;  /* 0x0000003f00047c82 */ /* 0x000fe20008000000 */
[----:B------:R-:W-:Y:S02]  /*f160*/  ULDC.64 UR22, c[0x0][0x2c0] ;  /* 0x0000b00000167ab9 */ /* 0x000fe40000000a00 */
[----:B------:R-:W-:Y:S02]  /*f170*/  ULEA.HI.X UR19, UR6, UR19, UR8, 0x2, UP0 ;  /* 0x0000001306137291 */ /* 0x000fe400080f1408 */
[----:B------:R-:W-:Y:S02]  /*f180*/  UIADD3 UR14, UP0, UR18, 0x4000, URZ ;  /* 0x00004000120e7890 */ /* 0x000fe4000ff1e03f */
[----:B------:R-:W-:-:S02]  /*f190*/  UIADD3 UR16, UP1, UR18, 0x8000, URZ ;  /* 0x0000800012107890 */ /* 0x000fc4000ff3e03f */
[----:B------:R-:W-:Y:S02]  /*f1a0*/  UIADD3 UR18, UP2, UR18, 0xc000, URZ ;  /* 0x0000c00012127890 */ /* 0x000fe4000ff5e03f */
[----:B------:R-:W-:Y:S02]  /*f1b0*/  UIADD3.X UR15, URZ, UR19, URZ, UP0, !UPT ;  /* 0x000000133f0f7290 */ /* 0x000fe400087fe43f */
[----:B------:R-:W-:Y:S02]  /*f1c0*/  UIADD3.X UR17, URZ, UR19, URZ, UP1, !UPT ;  /* 0x000000133f117290 */ /* 0x000fe40008ffe43f */
[----:B------:R-:W-:Y:S01]  /*f1d0*/  UIADD3.X UR19, URZ, UR19, URZ, UP2, !UPT ;  /* 0x000000133f137290 */ /* 0x000fe200097fe43f */
[----:B------:R-:W-:-:S11]  /*f1e0*/  UMOV UR13, UR12 ;  /* 0x0000000c000d7c82 */ /* 0x000fd60008000000 */
.L_x_1134:
[----:B------:R-:W-:Y:S01]  /*f1f0*/  UIADD3 UR10, UR12, UR4, URZ ;  /* 0x000000040c0a7290 */ /* 0x000fe2000fffe03f */
[----:B------:R-:W-:Y:S03]  /*f200*/  BAR.SYNC.DEFER_BLOCKING 0xd, 0xa0 ;  /* 0x0342800000007b1d */ /* 0x000fe60000010000 */
[----:B------:R-:W-:Y:S02]  /*f210*/  UIMAD.WIDE UR26, UR10, 0x4, UR14 ;  /* 0x000000040a1a78a5 */ /* 0x000fe4000f8e020e */
[----:B------:R-:W-:Y:S01]  /*f220*/  UIMAD.WIDE UR24, UR10, 0x4, UR16 ;  /* 0x000000040a1878a5 */ /* 0x000fe2000f8e0210 */
[----:B------:R-:W-:Y:S01]  /*f230*/  BSSY B0, `(.L_x_1122) ;  /* 0x0000010000007945 */ /* 0x000fe20003800000 */
[----:B------:R-:W-:-:S03]  /*f240*/  UIMAD.WIDE UR10, UR10, 0x4, UR18 ;  /* 0x000000040a0a78a5 */ /* 0x000fc6000f8e0212 */
[----:B------:R-:W-:Y:S09]  /*f250*/  @!P0 BRA `(.L_x_1123) ;  /* 0x0000000000348947 */ /* 0x000ff20003800000 */
[----:B------:R-:W1:Y:S01]  /*f260*/  S2UR UR21, SR_CgaCtaId ;  /* 0x00000000001579c3 */ /* 0x000e620000008800 */
[----:B------:R-:W-:Y:S01]  /*f270*/  UIADD3 UR28, UP0, UR13, UR6, URZ ;  /* 0x000000060d1c7290 */ /* 0x000fe2000ff1e03f */
[----:B------:R-:W-:-:S03]  /*f280*/  UMOV UR20, 0x400 ;  /* 0x0000040000147882 */ /* 0x000fc60000000000 */
        /* <DEDUP_REMOVED lines=10> */
.L_x_1123:
[----:B------:R-:W-:Y:S05]  /*f330*/  BSYNC B0 ;  /* 0x0000000000007941 */ /* 0x000fea0003800000 */
.L_x_1122:
        /* <DEDUP_REMOVED lines=13> */
.L_x_1125:
[----:B------:R-:W-:Y:S05]  /*f410*/  BSYNC B0 ;  /* 0x0000000000007941 */ /* 0x000fea0003800000 */
.L_x_1124:
[----:B------:R-:W-:Y:S06]  /*f420*/  BAR.ARV 0xa, 0xa0 ;  /* 0x0282800000007b1d */ /* 0x000fec0000002000 */
[----:B------:R-:W-:Y:S04]  /*f430*/  BSSY B0, `(.L_x_1126) ;  /* 0x0000003000007945 */ /* 0x000fe80003800000 */
[----:B------:R-:W-:Y:S05]  /*f440*/  @!P0 BRA `(.L_x_1127) ;  /* 0x0000000000048947 */ /* 0x000fea0003800000 */
[----:B------:R-:W-:-:S04]  /*f450*/  DEPBAR.LE SB0, 0x0 ;  /* 0x000080000000791a */ /* 0x000fc80000000000 */
.L_x_1127:
[----:B------:R-:W-:Y:S05]  /*f460*/  BSYNC B0 ;  /* 0x0000000000007941 */ /* 0x000fea0003800000 */
.L_x_1126:
        /* <DEDUP_REMOVED lines=13> */
.L_x_1129:
[----:B------:R-:W-:Y:S05]  /*f540*/  BSYNC B0 ;  /* 0x0000000000007941 */ /* 0x000fea0003800000 */
.L_x_1128:
        /* <DEDUP_REMOVED lines=13> */
.L_x_1131:
[----:B------:R-:W-:Y:S05]  /*f620*/  BSYNC B0 ;  /* 0x0000000000007941 */ /* 0x000fea0003800000 */
.L_x_1130:
[----:B------:R-:W-:Y:S01]  /*f630*/  UIADD3 UR9, UR9, 0x2, URZ ;  /* 0x0000000209097890 */ /* 0x000fe2000fffe03f */
[----:B------:R-:W-:Y:S06]  /*f640*/  BAR.ARV 0xa, 0xa0 ;  /* 0x0282800000007b1d */ /* 0x000fec0000002000 */
[----:B------:R-:W-:Y:S01]  /*f650*/  BSSY B0, `(.L_x_1132) ;  /* 0x0000004000007945 */ /* 0x000fe20003800000 */
[----:B------:R-:W-:-:S03]  /*f660*/  ISETP.LE.AND P1, PT, R0, UR9, PT ;  /* 0x0000000900007c0c */ /* 0x000fc6000bf23270 */
[----:B------:R-:W-:Y:S10]  /*f670*/  @!P0 BRA `(.L_x_1133) ;  /* 0x0000000000048947 */ /* 0x000ff40003800000 */
[----:B------:R-:W-:-:S04]  /*f680*/  DEPBAR.LE SB0, 0x0 ;  /* 0x000080000000791a */ /* 0x000fc80000000000 */
.L_x_1133:
[----:B------:R-:W-:Y:S05]  /*f690*/  BSYNC B0 ;  /* 0x0000000000007941 */ /* 0x000fea0003800000 */
.L_x_1132:
[----:B------:R-:W-:Y:S06]  /*f6a0*/  BAR.ARV 0xb, 0xa0 ;  /* 0x02c2800000007b1d */ /* 0x000fec0000002000 */
[----:B------:R-:W-:Y:S02]  /*f6b0*/  UIADD3 UR13, UR13, 0x4000, URZ ;  /* 0x000040000d0d7890 */ /* 0x000fe4000fffe03f */
[----:B------:R-:W-:Y:S01]  /*f6c0*/  UIADD3 UR4, UR4, 0x4000, URZ ;  /* 0x0000400004047890 */ /* 0x000fe2000fffe03f */
[----:B------:R-:W-:Y:S11]  /*f6d0*/  @!P1 BRA `(.L_x_1134) ;  /* 0xfffffff800c49947 */ /* 0x000ff6000383ffff */
[----:B------:R-:W-:Y:S05]  /*f6e0*/  BRA `(.L_x_1045) ;  /* 0x0000001c00347947 */ /* 0x000fea0003800000 */
.L_x_1112:
[----:B------:R-:W1:Y:S01]  /*f6f0*/  S2UR UR21, SR_CTAID.Z ;  /* 0x00000000001579c3 */ /* 0x000e620000002700 */
[----:B------:R-:W-:Y:S01]  /*f700*/  IMAD.MOV.U32 R11, RZ, RZ, 0x1 ;  /* 0x00000001ff0b7424 */ /* 0x000fe200078e00ff */
[----:B-1----:R-:W-:-:S13]  /*f710*/  ISETP.LE.AND P0, PT, RZ, UR21, PT ;  /* 0x00000015ff007c0c */ /* 0x002fda000bf03270 */
[----:B------:R-:W-:Y:S05]  /*f720*/  @!P0 BRA `(.L_x_1135) ;  /* 0x0000001800908947 */ /* 0x000fea0003800000 */
[----:B------:R-:W1:Y:S01]  /*f730*/  S2UR UR8, SR_CTAID.X ;  /* 0x00000000000879c3 */ /* 0x000e620000002500 */
[----:B------:R-:W-:Y:S01]  /*f740*/  ULDC UR6, c[0x0][0x280] ;  /* 0x0000a00000067ab9 */ /* 0x000fe20000000800 */
[----:B------:R-:W-:Y:S01]  /*f750*/  ULDC UR4, c[0x0][0x290] ;  /* 0x0000a40000047ab9 */ /* 0x000fe20000000800 */
[----:B------:R-:W-:Y:S01]  /*f760*/  ULDC UR5, c[0x0][0x74c] ;  /* 0x0001d30000057ab9 */ /* 0x000fe20000000800 */
[----:B------:R-:W-:-:S04]  /*f770*/  UIADD3 UR7, UR6, 0x7f, URZ ;  /* 0x0000007f06077890 */ /* 0x000fc8000fffe03f */
[----:B------:R-:W2:Y:S01]  /*f780*/  S2UR UR20, SR_CTAID.Y ;  /* 0x00000000001479c3 */ /* 0x000ea20000002600 */
[----:B-1----:R-:W-:Y:S02]  /*f790*/  USHF.L.U32 UR11, UR8, 0x7, URZ ;  /* 0x00000007080b7899 */ /* 0x002fe4000800063f */
[----:B------:R-:W-:Y:S02]  /*f7a0*/  ISETP.LE.AND P0, PT, RZ, UR8, PT ;  /* 0x00000008ff007c0c */ /* 0x000fe4000bf03270 */
[----:B------:R-:W-:-:S04]  /*f7b0*/  UIADD3 UR4, -UR4, UR11, UR6 ;  /* 0x0000000b04047290 */ /* 0x000fc8000fffe106 */
[----:B------:R-:W-:-:S04]  /*f7c0*/  UIADD3 UR4, UR4, -UR5, URZ ;  /* 0x8000000504047290 */ /* 0x000fc8000fffe03f */
        /* <DEDUP_REMOVED lines=19> */
.L_x_1136:
[----:B------:R-:W-:-:S13]  /*f900*/  ISETP.GT.AND P0, PT, R0, UR10, PT ;  /* 0x0000000a00007c0c */ /* 0x000fda000bf04270 */
[----:B------:R-:W-:Y:S05]  /*f910*/  @!P0 BRA `(.L_x_1135) ;  /* 0x0000001800148947 */ /* 0x000fea0003800000 */
[----:B------:R-:W-:Y:S01]  /*f920*/  USHF.R.S32.HI UR8, URZ, 0x1f, UR20 ;  /* 0x0000001f3f087899 */ /* 0x000fe20008011414 */
[----:B------:R-:W-:Y:S01]  /*f930*/  IMAD.U32 R4, RZ, RZ, UR10 ;  /* 0x0000000aff047e24 */ /* 0x000fe2000f8e00ff */
[----:B------:R-:W-:Y:S01]  /*f940*/  ULDC.64 UR6, c[0x0][0x718] ;  /* 0x0001c60000067ab9 */ /* 0x000fe20000000a00 */
[----:B------:R-:W-:Y:S01]  /*f950*/  ULDC.64 UR12, c[0x0][0x730] ;  /* 0x0001cc00000c7ab9 */ /* 0x000fe20000000a00 */
[----:B------:R-:W-:Y:S01]  /*f960*/  UIMAD.WIDE.U32 UR4, UR20, UR6, URZ ;  /* 0x00000006140472a5 */ /* 0x000fe2000f8e003f */
[----:B------:R-:W-:Y:S01]  /*f970*/  BSSY B0, `(.L_x_1135) ;  /* 0x000017f000007945 */ /* 0x000fe20003800000 */
[----:B------:R-:W-:Y:S01]  /*f980*/  UIMAD UR6, UR8, UR6, URZ ;  /* 0x00000006080672a4 */ /* 0x000fe2000f8e023f */
[----:B------:R-:W-:Y:S01]  /*f990*/  IMAD.MOV.U32 R2, RZ, RZ, RZ ;  /* 0x000000ffff027224 */ /* 0x000fe200078e00ff */
[----:B------:R-:W-:Y:S02]  /*f9a0*/  UIMAD UR8, UR8, UR12, URZ ;  /* 0x0000000c080872a4 */ /* 0x000fe4000f8e023f */
[----:B------:R-:W-:-:S02]  /*f9b0*/  UIMAD UR14, UR20, UR7, UR6 ;  /* 0x00000007140e72a4 */ /* 0x000fc4000f8e0206 */
[----:B------:R-:W-:Y:S02]  /*f9c0*/  UIMAD UR9, UR20, UR13, UR8 ;  /* 0x0000000d140972a4 */ /* 0x000fe4000f8e0208 */
[----:B------:R-:W-:Y:S01]  /*f9d0*/  UIMAD.WIDE.U32 UR6, UR20, UR12, URZ ;  /* 0x0000000c140672a5 */ /* 0x000fe2000f8e003f */
[----:B------:R-:W-:Y:S01]  /*f9e0*/  ULDC UR8, c[0x0][0x2e8] ;  /* 0x0000ba0000087ab9 */ /* 0x000fe20000000800 */
[----:B------:R-:W-:Y:S02]  /*f9f0*/  USHF.R.S32.HI UR12, URZ, 0x1f, UR21 ;  /* 0x0000001f3f0c7899 */ /* 0x000fe40008011415 */
[----:B------:R-:W-:Y:S01]  /*fa00*/  UISETP.NE.AND UP0, UPT, UR8, 0x1, UPT ;  /* 0x000000010800788c */ /* 0x000fe2000bf05270 */
[----:B------:R-:W-:Y:S01]  /*fa10*/  ULDC.64 UR16, c[0x0][0x720] ;  /* 0x0001c80000107ab9 */ /* 0x000fe20000000a00 */
[----:B------:R-:W-:Y:S01]  /*fa20*/  ELECT P0, URZ, PT ;  /* 0x00000000003f782f */ /* 0x000fe20003800000 */
[----:B------:R-:W-:Y:S01]  /*fa30*/  UIMAD UR8, UR12, UR16, URZ ;  /* 0x000000100c0872a4 */ /* 0x000fe2000f8e023f */
[----:B------:R-:W-:Y:S01]  /*fa40*/  ULDC.64 UR18, c[0x0][0x738] ;  /* 0x0001ce0000127ab9 */ /* 0x000fe20000000a00 */
[----:B------:R-:W-:-:S02]  /*fa50*/  UIADD3 UR15, UR5, UR14, URZ ;  /* 0x0000000e050f7290 */ /* 0x000fc4000fffe03f */
[----:B------:R-:W-:Y:S02]  /*fa60*/  UIMAD UR12, UR12, UR18, URZ ;  /* 0x000000120c0c72a4 */ /* 0x000fe4000f8e023f */
[----:B------:R-:W-:Y:S02]  /*fa70*/  UIMAD UR5, UR21, UR17, UR8 ;  /* 0x00000011150572a4 */ /* 0x000fe4000f8e0208 */
[----:B------:R-:W-:Y:S01]  /*fa80*/  UIADD3 UR7, UR7, UR9, URZ ;  /* 0x0000000907077290 */ /* 0x000fe2000fffe03f */
[----:B------:R-:W-:Y:S01]  /*fa90*/  @UP0 ULDC UR8, c[0x0][0x2ec] ;  /* 0x0000bb0000080ab9 */ /* 0x000fe20000000800 */
[----:B------:R-:W-:Y:S01]  /*faa0*/  UMOV UR14, UR4 ;  /* 0x00000004000e7c82 */ /* 0x000fe20008000000 */
[----:B------:R-:W-:Y:S02]  /*fab0*/  UIMAD.WIDE.U32 UR8, UR20, UR8, URZ ;  /* 0x00000008140872a5 */ /* 0x000fe4000f8e003f */
[----:B------:R-:W-:Y:S01]  /*fac0*/  UIMAD UR4, UR21, UR19, UR12 ;  /* 0x00000013150472a4 */ /* 0x000fe2000f8e020c */
[----:B------:R-:W-:-:S02]  /*fad0*/  @UP0 ULDC UR13, c[0x0][0x2f0] ;  /* 0x0000bc00000d0ab9 */ /* 0x000fc40000000800 */
[----:B------:R-:W-:Y:S01]  /*fae0*/  UMOV UR12, UR20 ;  /* 0x00000014000c7c82 */ /* 0x000fe20008000000 */
[----:B------:R-:W-:Y:S02]  /*faf0*/  UIMAD.WIDE.U32 UR14, UR21, UR16, UR14 ;  /* 0x00000010150e72a5 */ /* 0x000fe4000f8e000e */
[----:B------:R-:W-:Y:S02]  /*fb00*/  UIMAD.WIDE.U32 UR6, UR21, UR18, UR6 ;  /* 0x00000012150672a5 */ /* 0x000fe4000f8e0006 */
[----:B------:R-:W-:Y:S01]  /*fb10*/  @UP0 USHF.R.U32.HI UR12, URZ, UR13, UR9 ;  /* 0x0000000d3f0c0299 */ /* 0x000fe20008011609 */
[----:B------:R-:W-:Y:S11]  /*fb20*/  @!P0 BRA `(.L_x_1137) ;  /* 0x00000014008c8947 */ /* 0x000ff60003800000 */
[----:B------:R-:W1:Y:S01]  /*fb30*/  S2R R3, SR_CgaCtaId ;  /* 0x0000000000037919 */ /* 0x000e620000008800 */
[----:B------:R-:W-:-:S04]  /*fb40*/  MOV R16, 0x400 ;  /* 0x0000040000107802 */ /* 0x000fc80000000f00 */
[----:B-1----:R-:W-:Y:S01]  /*fb50*/  LEA R16, R3, R16, 0x18 ;  /* 0x0000001003107211 */ /* 0x002fe200078ec0ff */
[----:B------:R-:W-:-:S05]  /*fb60*/  IMAD.MOV.U32 R3, RZ, RZ, 0x1 ;  /* 0x00000001ff037424 */ /* 0x000fca00078e00ff */
[----:B------:R-:W-:-:S04]  /*fb70*/  SHF.L.U32 R3, R3, 0x1f, RZ ;  /* 0x0000001f03037819 */ /* 0x000fc800000006ff */
[----:B------:R-:W1:Y:S02]  /*fb80*/  SYNCS.PHASECHK.TRANS64.TRYWAIT P0, [R16+URZ+0x30c20], R3 ;  /* 0x030c2003100075a7 */ /* 0x000e64000800017f */
[----:B-1----:R-:W-:Y:S05]  /*fb90*/  @!P0 BRA `(.L_x_1138) ;  /* 0x0000001800bc8947 */ /* 0x002fea0003800000 */
.L_x_1166:
[----:B------:R-:W2:Y:S01]  /*fba0*/  S2R R2, SR_TID.X ;  /* 0x0000000000027919 */ /* 0x000ea20000002100 */
[----:B------:R-:W-:Y:S02]  /*fbb0*/  IMAD.U32 R15, RZ, RZ, UR15 ;  /* 0x0000000fff0f7e24 */ /* 0x000fe4000f8e00ff */
[----:B------:R-:W-:Y:S02]  /*fbc0*/  IMAD.U32 R14, RZ, RZ, UR7 ;  /* 0x00000007ff0e7e24 */ /* 0x000fe4000f8e00ff */
[----:B------:R-:W-:Y:S02]  /*fbd0*/  VIADD R15, R15, UR5 ;  /* 0x000000050f0f7c36 */ /* 0x000fe40008000000 */
[----:B------:R-:W-:Y:S02]  /*fbe0*/  VIADD R14, R14, UR4 ;  /* 0x000000040e0e7c36 */ /* 0x000fe40008000000 */
[----:B------:R-:W-:Y:S01]  /*fbf0*/  IMAD.MOV.U32 R11, RZ, RZ, 0x1 ;  /* 0x00000001ff0b7424 */ /* 0x000fe200078e00ff */
[----:B--2---:R-:W-:-:S04]  /*fc00*/  LOP3.LUT R2, R2, 0x7f, RZ, 0xc0, !PT ;  /* 0x0000007f02027812 */ /* 0x004fc800078ec0ff */
[----:B------:R-:W-:-:S13]  /*fc10*/  ISETP.NE.AND P0, PT, R2, RZ, PT ;  /* 0x000000ff0200720c */ /* 0x000fda0003f05270 */
[----:B------:R-:W-:Y:S05]  /*fc20*/  @P0 BRA `(.L_x_1139) ;  /* 0x0000000000180947 */ /* 0x000fea0003800000 */
[----:B------:R-:W2:Y:S01]  /*fc30*/  S2R R2, SR_TID.X ;  /* 0x0000000000027919 */ /* 0x000ea20000002100 */
[----:B-1----:R-:W-:-:S04]  /*fc40*/  IMAD.MOV.U32 R3, RZ, RZ, 0x4200 ;  /* 0x00004200ff037424 */ /* 0x002fc800078e00ff */
[----:B------:R3:W-:Y:S01]  /*fc50*/  SYNCS.ARRIVE.TRANS64 RZ, [R16+URZ+0x30c10], R3 ;  /* 0x030c100310ff79a7 */ /* 0x0007e2000800003f */
[----:B--2---:R-:W-:-:S13]  /*fc60*/  LOP3.LUT P1, RZ, R2, 0x1f, RZ, 0xc0, !PT ;  /* 0x0000001f02ff7812 */ /* 0x004fda000782c0ff */
[----:B---3--:R-:W-:Y:S05]  /*fc70*/  @!P1 BRA `(.L_x_1139) ;  /* 0x0000000000049947 */ /* 0x008fea0003800000 */
[----:B------:R-:W-:Y:S01]  /*fc80*/  BPT.TRAP 0x1 ;  /* 0x000000040000795c */ /* 0x000fe20000300000 */
.L_x_1139:
[----:B------:R-:W-:Y:S01]  /*fc90*/  R2UR UR19, R4 ;  /* 0x00000000041372ca */ /* 0x000fe200000e0000 */
[----:B------:R-:W2:Y:S01]  /*fca0*/  LDC.64 R12, c[0x0][0x198] ;  /* 0x00006600ff0c7b82 */ /* 0x000ea20000000a00 */
[----:B------:R-:W-:Y:S01]  /*fcb0*/  R2UR UR8, R15 ;  /* 0x000000000f0872ca */ /* 0x000fe200000e0000 */
[----:B------:R-:W-:Y:S01]  /*fcc0*/  ULDC.64 UR16, c[0x0][0x700] ;  /* 0x0001c00000107ab9 */ /* 0x000fe20000000a00 */
[----:B------:R-:W-:Y:S01]  /*fcd0*/  UMOV UR32, 0x0 ;  /* 0x0000000000207882 */ /* 0x000fe20000000000 */
[----:B------:R-:W-:Y:S01]  /*fce0*/  IMAD.U32 R10, RZ, RZ, UR16 ;  /* 0x00000010ff0a7e24 */ /* 0x000fe2000f8e00ff */
[----:B------:R-:W-:Y:S01]  /*fcf0*/  UMOV UR33, 0x14f00000 ;  /* 0x14f0000000217882 */ /* 0x000fe20000000000 */
[----:B------:R-:W-:Y:S01]  /*fd00*/  IMAD.U32 R9, RZ, RZ, UR17 ;  /* 0x00000011ff097e24 */ /* 0x000fe2000f8e00ff */
[----:B------:R-:W-:Y:S01]  /*fd10*/  UMOV UR18, URZ ;  /* 0x0000003f00127c82 */ /* 0x000fe20008000000 */
[----:B------:R-:W-:Y:S01]  /*fd20*/  UMOV UR25, 0x20 ;  /* 0x0000002000197882 */ /* 0x000fe20000000000 */
[----:B------:R-:W-:Y:S01]  /*fd30*/  UMOV UR34, 0x0 ;  /* 0x0000000000227882 */ /* 0x000fe20000000000 */
[----:B------:R-:W-:Y:S01]  /*fd40*/  UMOV UR35, 0x10000000 ;  /* 0x1000000000237882 */ /* 0x000fe20000000000 */
[----:B------:R-:W-:Y:S01]  /*fd50*/  UMOV UR13, UR21 ;  /* 0x00000015000d7c82 */ /* 0x000fe20008000000 */
[----:B------:R-:W-:Y:S01]  /*fd60*/  USHF.L.U32 UR19, UR19, 0x7, URZ ;  /* 0x0000000713137899 */ /* 0x000fe2000800063f */
[----:B------:R-:W-:Y:S01]  /*fd70*/  IMAD.MOV.U32 R19, RZ, RZ, RZ ;  /* 0x000000ffff137224 */ /* 0x000fe200078e00ff */
[----:B------:R-:W-:Y:S01]  /*fd80*/  UMOV UR10, UR18 ;  /* 0x00000012000a7c82 */ /* 0x000fe20008000000 */
[----:B------:R-:W-:Y:S01]  /*fd90*/  UMOV UR27, UR11 ;  /* 0x0000000b001b7c82 */ /* 0x000fe20008000000 */
[----:B------:R-:W-:Y:S01]  /*fda0*/  UIADD3 UR9, UP0, UR19, UR14, URZ ;  /* 0x0000000e13097290 */ /* 0x000fe2000ff1e03f */
[----:B------:R-:W-:Y:S01]  /*fdb0*/  UMOV UR28, UR12 ;  /* 0x0000000c001c7c82 */ /* 0x000fe20008000000 */
[----:B------:R-:W-:-:S02]  /*fdc0*/  UMOV UR29, UR21 ;  /* 0x00000015001d7c82 */ /* 0x000fc40008000000 */
[----:B------:R-:W-:Y:S02]  /*fdd0*/  ULEA.HI.X.SX32 UR8, UR19, UR8, 0x1, UP0 ;  /* 0x0000000813087291 */ /* 0x000fe400080f0e3f */
[----:B-1----:R-:W-:Y:S01]  /*fde0*/  IMAD.U32 R3, RZ, RZ, UR9 ;  /* 0x00000009ff037e24 */ /* 0x002fe2000f8e00ff */
[----:B------:R-:W-:Y:S01]  /*fdf0*/  UMOV UR26, UR18 ;  /* 0x00000012001a7c82 */ /* 0x000fe20008000000 */
[----:B--2---:R-:W-:Y:S02]  /*fe00*/  IMAD.MOV.U32 R8, RZ, RZ, R12 ;  /* 0x000000ffff087224 */ /* 0x004fe400078e000c */
[----:B------:R-:W-:Y:S01]  /*fe10*/  IMAD.U32 R6, RZ, RZ, UR9 ;  /* 0x00000009ff067e24 */ /* 0x000fe2000f8e00ff */
[----:B------:R-:W-:Y:S01]  /*fe20*/  LEA R2, P1, R3, R10, 0x2 ;  /* 0x0000000a03027211 */ /* 0x000fe200078210ff */
[----:B------:R-:W-:Y:S01]  /*fe30*/  IMAD.U32 R3, RZ, RZ, UR8 ;  /* 0x00000008ff037e24 */ /* 0x000fe2000f8e00ff */
[----:B------:R-:W-:Y:S01]  /*fe40*/  R2UR UR8, R16 ;  /* 0x00000000100872ca */ /* 0x000fe200000e0000 */
[----:B------:R-:W-:Y:S01]  /*fe50*/  IMAD.MOV.U32 R7, RZ, RZ, R13 ;  /* 0x000000ffff077224 */ /* 0x000fe200078e000d */
[----:B------:R-:W-:-:S02]  /*fe60*/  R2UR UR22, R2 ;  /* 0x00000000021672ca */ /* 0x000fc400000e0000 */
[----:B------:R-:W-:Y:S02]  /*fe70*/  IADD3 R2, P2, R8, 0x2f0, RZ ;  /* 0x000002f008027810 */ /* 0x000fe40007f5e0ff */
[----:B------:R-:W-:Y:S01]  /*fe80*/  LEA.HI.X R3, R6, R9, R3, 0x2, P1 ;  /* 0x0000000906037211 */ /* 0x000fe200008f1403 */
[----:B------:R-:W-:Y:S01]  /*fe90*/  VIADD R6, R0, 0xffffffff ;  /* 0xffffffff00067836 */ /* 0x000fe20000000000 */
[----:B------:R-:W-:Y:S01]  /*fea0*/  R2UR UR40, R2 ;  /* 0x00000000022872ca */ /* 0x000fe200000e0000 */
[--C-:B------:R-:W-:Y:S01]  /*feb0*/  IMAD.X R5, RZ, RZ, R7.reuse, P2 ;  /* 0x000000ffff057224 */ /* 0x100fe200010e0607 */
[----:B------:R-:W-:Y:S02]  /*fec0*/  IADD3 R2, P3, R8, 0x3f0, RZ ;  /* 0x000003f008027810 */ /* 0x000fe40007f7e0ff */
[----:B------:R-:W-:Y:S01]  /*fed0*/  R2UR UR23, R3 ;  /* 0x00000000031772ca */ /* 0x000fe200000e0000 */
[----:B------:R1:W-:Y:S01]  /*fee0*/  STL [R1], R6 ;  /* 0x0000000601007387 */ /* 0x0003e20000100800 */
[----:B------:R-:W-:Y:S01]  /*fef0*/  R2UR UR42, R2 ;  /* 0x00000000022a72ca */ /* 0x000fe200000e0000 */
[----:B------:R-:W-:Y:S01]  /*ff00*/  UIADD3 UR16, UR8, 0x10000, URZ ;  /* 0x0001000008107890 */ /* 0x000fe2000fffe03f */
[----:B------:R-:W-:Y:S01]  /*ff10*/  IADD3 R2, P1, R8, 0xf0, RZ ;  /* 0x000000f008027810 */ /* 0x000fe20007f3e0ff */
[----:B------:R-:W-:Y:S01]  /*ff20*/  UIADD3 UR17, UR8, 0x30c10, URZ ;  /* 0x00030c1008117890 */ /* 0x000fe2000fffe03f */
[----:B------:R-:W-:Y:S01]  /*ff30*/  R2UR UR41, R5 ;  /* 0x00000000052972ca */ /* 0x000fe200000e0000 */
[--C-:B------:R-:W-:Y:S01]  /*ff40*/  IMAD.X R5, RZ, RZ, R7.reuse, P3 ;  /* 0x000000ffff057224 */ /* 0x100fe200018e0607 */
[----:B------:R-:W-:Y:S01]  /*ff50*/  R2UR UR30, R2 ;  /* 0x00000000021e72ca */ /* 0x000fe200000e0000 */
[----:B------:R-:W-:Y:S01]  /*ff60*/  IMAD.X R3, RZ, RZ, R7, P1 ;  /* 0x000000ffff037224 */ /* 0x000fe200008e0607 */
[----:B------:R-:W-:Y:S01]  /*ff70*/  UIADD3 UR38, UR8, 0x20000, URZ ;  /* 0x0002000008267890 */ /* 0x000fe2000fffe03f */
[----:B------:R-:W-:Y:S01]  /*ff80*/  ISETP.GE.AND P1, PT, R4, R6, PT ;  /* 0x000000060400720c */ /* 0x000fe20003f26270 */
[----:B------:R-:W-:Y:S01]  /*ff90*/  UIADD3 UR9, UR8, 0x30c00, URZ ;  /* 0x00030c0008097890 */ /* 0x000fe2000fffe03f */
[----:B------:R-:W-:Y:S01]  /*ffa0*/  R2UR UR43, R5 ;  /* 0x00000000052b72ca */ /* 0x000fe200000e0000 */
[----:B------:R-:W-:Y:S01]  /*ffb0*/  UIADD3 UR24, UR8, 0x4000, URZ ;  /* 0x0000400008187890 */ /* 0x000fe2000fffe03f */
[----:B------:R-:W-:Y:S01]  /*ffc0*/  R2UR UR31, R3 ;  /* 0x00000000031f72ca */ /* 0x000fe200000e0000 */
[----:B------:R-:W-:Y:S01]  /*ffd0*/  IMAD.MOV.U32 R5, RZ, RZ, 0x8000 ;  /* 0x00008000ff057424 */ /* 0x000fe200078e00ff */
[----:B------:R-:W-:-:S11]  /*ffe0*/  UMOV UR39, UR17 ;  /* 0x0000001100277c82 */ /* 0x000fd60008000000 */
[----:B------:R-:W-:Y:S01]  /*fff0*/  UTMALDG.4D [UR16], [UR30], desc[UR32] ;  /* 0x000020101e0075b4 */ /* 0x000fe20008019000 */
[----:B------:R2:W-:Y:S01]  /*10000*/  UBLKCP.S.G [UR38], [UR22], UR25 ;  /* 0x00000026160073ba */ /* 0x0005e20008000219 */
[----:B------:R1:W-:Y:S01]  /*10010*/  SYNCS.ARRIVE.TRANS64 RZ, [R16+URZ+0x30c00], R5 ;  /* 0x030c000510ff79a7 */ /* 0x0003e2000800003f */
[----:B------:R1:W-:Y:S01]  /*10020*/  UTMALDG.4D [UR8], [UR40], desc[UR34] ;  /* 0x00002208280075b4 */ /* 0x0003e20008019000 */
[----:B--2---:R-:W-:Y:S02]  /*10030*/  UMOV UR25, UR9 ;  /* 0x0000000900197c82 */ /* 0x004fe40008000000 */
[----:B------:R1:W-:Y:S01]  /*10040*/  UTMALDG.4D [UR24], [UR42], desc[UR34] ;  /* 0x000022182a0075b4 */ /* 0x0003e20008019000 */
[----:B------:R-:W-:Y:S05]  /*10050*/  @P1 BRA `(.L_x_1140) ;  /* 0x0000000c00841947 */ /* 0x000fea0003800000 */
[----:B-1----:R-:W-:Y:S01]  /*10060*/  LOP3.LUT R5, RZ, R4, RZ, 0x33, !PT ;  /* 0x00000004ff057212 */ /* 0x002fe200078e33ff */
[----:B------:R-:W1:Y:S01]  /*10070*/  S2R R12, SR_TID.X ;  /* 0x00000000000c7919 */ /* 0x000e620000002100 */
[----:B------:R-:W-:-:S03]  /*10080*/  IMAD.MOV.U32 R11, RZ, RZ, 0x1 ;  /* 0x00000001ff0b7424 */ /* 0x000fc600078e00ff */
[----:B------:R-:W-:Y:S02]  /*10090*/  IMAD.IADD R20, R5, 0x1, R0 ;  /* 0x0000000105147824 */ /* 0x000fe400078e0200 */
[----:B------:R-:W-:Y:S02]  /*100a0*/  VIADD R5, R0, 0xfffffffe ;  /* 0xfffffffe00057836 */ /* 0x000fe40000000000 */
[----:B------:R-:W-:-:S03]  /*100b0*/  IMAD.MOV.U32 R0, RZ, RZ, R4 ;  /* 0x000000ffff007224 */ /* 0x000fc600078e0004 */
[----:B------:R-:W-:Y:S02]  /*100c0*/  ISETP.NE.AND P1, PT, R5, R4, PT ;  /* 0x000000040500720c */ /* 0x000fe40003f25270 */
[----:B------:R-:W-:-:S05]  /*100d0*/  LOP3.LUT R5, R20, 0x1, RZ, 0xc0, !PT ;  /* 0x0000000114057812 */ /* 0x000fca00078ec0ff */
[----:B------:R2:W-:Y:S01]  /*100e0*/  STL [R1+0x4], R5 ;  /* 0x0000040501007387 */ /* 0x0005e20000100800 */
[----:B-1----:R-:W-:-:S05]  /*100f0*/  LOP3.LUT R6, R12, 0x1f, RZ, 0xc0, !PT ;  /* 0x0000001f0c067812 */ /* 0x002fca00078ec0ff */
[----:B--2---:R-:W-:Y:S05]  /*10100*/  @!P1 BRA `(.L_x_1141) ;  /* 0x0000000800389947 */ /* 0x004fea0003800000 */
[----:B------:R-:W-:Y:S02]  /*10110*/  IMAD.IADD R20, R20, 0x1, -R5 ;  /* 0x0000000114147824 */ /* 0x000fe400078e0a05 */
[----:B------:R-:W-:Y:S02]  /*10120*/  IMAD.MOV.U32 R0, RZ, RZ, R4 ;  /* 0x000000ffff007224 */ /* 0x000fe400078e0004 */
[----:B------:R-:W-:-:S07]  /*10130*/  IMAD.MOV.U32 R11, RZ, RZ, 0x1 ;  /* 0x00000001ff0b7424 */ /* 0x000fce00078e00ff */
.L_x_1150:
[----:B--234-:R-:W-:-:S04]  /*10140*/  SHF.L.U32 R21, R11, 0x1f, RZ ;  /* 0x0000001f0b157819 */ /* 0x01cfc800000006ff */
[----:B------:R-:W1:Y:S02]  /*10150*/  SYNCS.PHASECHK.TRANS64.TRYWAIT P1, [R16+URZ+0x30c40], R21 ;  /* 0x030c4015100075a7 */ /* 0x000e64000802017f */
[----:B-1----:R-:W-:Y:S05]  /*10160*/  @!P1 BRA `(.L_x_1142) ;  /* 0x00000014005c9947 */ /* 0x002fea0003800000 */
.L_x_1167:
[----:B------:R-:W-:Y:S05]  /*10170*/  @P0 BRA `(.L_x_1143) ;  /* 0x0000000000140947 */ /* 0x000fea0003800000 */
[----:B------:R-:W-:Y:S01]  /*10180*/  ISETP.NE.AND P1, PT, R6, RZ, PT ;  /* 0x000000ff0600720c */ /* 0x000fe20003f25270 */
[----:B------:R-:W-:-:S04]  /*10190*/  IMAD.MOV.U32 R3, RZ, RZ, 0x4200 ;  /* 0x00004200ff037424 */ /* 0x000fc800078e00ff */
[----:B------:R2:W-:Y:S08]  /*101a0*/  SYNCS.ARRIVE.TRANS64 RZ, [R16+URZ+0x30c30], R3 ;  /* 0x030c300310ff79a7 */ /* 0x0005f0000800003f */
[----:B------:R-:W-:Y:S05]  /*101b0*/  @!P1 BRA `(.L_x_1143) ;  /* 0x0000000000049947 */ /* 0x000fea0003800000 */
[----:B------:R-:W-:Y:S01]  /*101c0*/  BPT.TRAP 0x1 ;  /* 0x000000040000795c */ /* 0x000fe20000300000 */
.L_x_1143:
[----:B------:R-:W2:Y:S01]  /*101d0*/  LDC.64 R12, c[0x0][0x728] ;  /* 0x0001ca00ff0c7b82 */ /* 0x000ea20000000a00 */
[----:B------:R-:W-:Y:S01]  /*101e0*/  IMAD.SHL.U32 R18, R0, 0x80, RZ ;  /* 0x0000008000127824 */ /* 0x000fe200078e00ff */
[----:B------:R-:W-:Y:S01]  /*101f0*/  R2UR UR8, R16 ;  /* 0x00000000100872ca */ /* 0x000fe200000e0000 */
[----:B------:R-:W-:Y:S01]  /*10200*/  UMOV UR26, 0x0 ;  /* 0x00000000001a7882 */ /* 0x000fe20000000000 */
[----:B------:R-:W-:Y:S01]  /*10210*/  UMOV UR27, 0x14f00000 ;  /* 0x14f00000001b7882 */ /* 0x000fe20000000000 */
[----:B------:R-:W-:Y:S01]  /*10220*/  UMOV UR18, URZ ;  /* 0x0000003f00127c82 */ /* 0x000fe20008000000 */
[C---:B------:R-:W-:Y:S01]  /*10230*/  IADD3 R2, P1, R18.reuse, UR6, RZ ;  /* 0x0000000612027c10 */ /* 0x040fe2000ff3e0ff */
[----:B------:R-:W-:Y:S01]  /*10240*/  UMOV UR10, 0x20 ;  /* 0x00000020000a7882 */ /* 0x000fe20000000000 */
[----:B------:R-:W3:Y:S01]  /*10250*/  LDC.64 R4, c[0x0][0x198] ;  /* 0x00006600ff047b82 */ /* 0x000ee20000000a00 */
[----:B------:R-:W-:-:S06]  /*10260*/  R2UR UR19, R18 ;  /* 0x00000000121372ca */ /* 0x000fcc00000e0000 */
[----:B------:R-:W-:Y:S02]  /*10270*/  UIADD3 UR16, UR8, 0x18000, URZ ;  /* 0x0001800008107890 */ /* 0x000fe4000fffe03f */
[----:B------:R-:W-:Y:S02]  /*10280*/  UIADD3 UR17, UR8, 0x30c30, URZ ;  /* 0x00030c3008117890 */ /* 0x000fe4000fffe03f */
[----:B------:R-:W-:Y:S01]  /*10290*/  UIADD3 UR8, UR8, 0x20400, URZ ;  /* 0x0002040008087890 */ /* 0x000fe2000fffe03f */
[----:B--2---:R-:W-:-:S04]  /*102a0*/  LEA R3, P2, R2, R12, 0x2 ;  /* 0x0000000c02037211 */ /* 0x004fc800078410ff */
[----:B------:R-:W-:Y:S01]  /*102b0*/  UMOV UR9, UR17 ;  /* 0x0000001100097c82 */ /* 0x000fe20008000000 */
        /* <DEDUP_REMOVED lines=14> */
.L_x_1168:
[----:B------:R-:W-:Y:S05]  /*103a0*/  @P0 BRA `(.L_x_1145) ;  /* 0x0000000000140947 */ /* 0x000fea0003800000 */
[----:B------:R-:W-:Y:S01]  /*103b0*/  ISETP.NE.AND P1, PT, R6, RZ, PT ;  /* 0x000000ff0600720c */ /* 0x000fe20003f25270 */
[----:B------:R-:W-:-:S04]  /*103c0*/  IMAD.MOV.U32 R2, RZ, RZ, 0x4200 ;  /* 0x00004200ff027424 */ /* 0x000fc800078e00ff */
[----:B------:R3:W-:Y:S08]  /*103d0*/  SYNCS.ARRIVE.TRANS64 RZ, [R16+URZ+0x30c18], R2 ;  /* 0x030c180210ff79a7 */ /* 0x0007f0000800003f */
[----:B------:R-:W-:Y:S05]  /*103e0*/  @!P1 BRA `(.L_x_1145) ;  /* 0x0000000000049947 */ /* 0x000fea0003800000 */
[----:B------:R-:W-:Y:S01]  /*103f0*/  BPT.TRAP 0x1 ;  /* 0x000000040000795c */ /* 0x000fe20000300000 */
.L_x_1145:
[----:B------:R-:W-:Y:S01]  /*10400*/  VIADD R18, R18, 0x80 ;  /* 0x0000008012127836 */ /* 0x000fe20000000000 */
[----:B------:R-:W-:Y:S01]  /*10410*/  ULDC.64 UR8, c[0x0][0x700] ;  /* 0x0001c00000087ab9 */ /* 0x000fe20000000a00 */
[----:B------:R-:W-:Y:S01]  /*10420*/  R2UR UR24, R16 ;  /* 0x00000000101872ca */ /* 0x000fe200000e0000 */
[----:B------:R-:W-:Y:S01]  /*10430*/  IMAD.U32 R10, RZ, RZ, UR8 ;  /* 0x00000008ff0a7e24 */ /* 0x000fe2000f8e00ff */
[----:B------:R-:W-:Y:S01]  /*10440*/  UMOV UR22, 0x0 ;  /* 0x0000000000167882 */ /* 0x000fe20000000000 */
[----:B---3--:R-:W-:Y:S01]  /*10450*/  IADD3 R2, P1, R18, UR14, RZ ;  /* 0x0000000e12027c10 */ /* 0x008fe2000ff3e0ff */
[----:B------:R-:W-:Y:S01]  /*10460*/  IMAD.U32 R9, RZ, RZ, UR9 ;  /* 0x00000009ff097e24 */ /* 0x000fe2000f8e00ff */
[----:B------:R-:W-:Y:S01]  /*10470*/  SHF.R.S32.HI R17, RZ, 0x1f, R18 ;  /* 0x0000001fff117819 */ /* 0x000fe20000011412 */
[----:B------:R-:W-:Y:S01]  /*10480*/  UMOV UR23, 0x14f00000 ;  /* 0x14f0000000177882 */ /* 0x000fe20000000000 */
[----:B------:R-:W-:Y:S01]  /*10490*/  LEA R3, P2, R2, R10, 0x2 ;  /* 0x0000000a02037211 */ /* 0x000fe200078410ff */
[----:B------:R-:W-:Y:S01]  /*104a0*/  UMOV UR18, URZ ;  /* 0x0000003f00127c82 */ /* 0x000fe20008000000 */
[----:B------:R-:W-:Y:S01]  /*104b0*/  R2UR UR19, R18 ;  /* 0x00000000121372ca */ /* 0x000fe200000e0000 */
[----:B------:R-:W-:Y:S01]  /*104c0*/  UMOV UR10, 0x20 ;  /* 0x00000020000a7882 */ /* 0x000fe20000000000 */
[----:B------:R-:W-:Y:S01]  /*104d0*/  R2UR UR26, R3 ;  /* 0x00000000031a72ca */ /* 0x000fe200000e0000 */
[----:B------:R-:W-:Y:S01]  /*104e0*/  IMAD.X R3, R17, 0x1, R15, P1 ;  /* 0x0000000111037824 */ /* 0x000fe200008e060f */
[----:B------:R-:W-:-:S02]  /*104f0*/  UIADD3 UR16, UR24, 0x14000, URZ ;  /* 0x0001400018107890 */ /* 0x000fc4000fffe03f */
[----:B------:R-:W-:Y:S02]  /*10500*/  UIADD3 UR17, UR24, 0x30c18, URZ ;  /* 0x00030c1818117890 */ /* 0x000fe4000fffe03f */
[----:B------:R-:W-:Y:S01]  /*10510*/  LEA.HI.X R3, R2, R9, R3, 0x2, P2 ;  /* 0x0000000902037211 */ /* 0x000fe200010f1403 */
[----:B------:R-:W-:Y:S01]  /*10520*/  UIADD3 UR24, UR24, 0x20200, URZ ;  /* 0x0002020018187890 */ /* 0x000fe2000fffe03f */
[----:B------:R-:W-:Y:S02]  /*10530*/  IADD3 R2, P1, R8, 0xf0, RZ ;  /* 0x000000f008027810 */ /* 0x000fe40007f3e0ff */
[----:B------:R-:W-:Y:S01]  /*10540*/  R2UR UR27, R3 ;  /* 0x00000000031b72ca */ /* 0x000fe200000e0000 */
[----:B------:R-:W-:Y:S01]  /*10550*/  UMOV UR25, UR17 ;  /* 0x0000001100197c82 */ /* 0x000fe20008000000 */
[----:B------:R-:W-:Y:S01]  /*10560*/  R2UR UR8, R2 ;  /* 0x00000000020872ca */ /* 0x000fe200000e0000 */
[----:B------:R-:W-:-:S05]  /*10570*/  IMAD.X R3, RZ, RZ, R7, P1 ;  /* 0x000000ffff037224 */ /* 0x000fca00008e0607 */
[----:B------:R-:W-:-:S13]  /*10580*/  R2UR UR9, R3 ;  /* 0x00000000030972ca */ /* 0x000fda00000e0000 */
[----:B------:R3:W-:Y:S01]  /*10590*/  UTMALDG.4D [UR16], [UR8], desc[UR22] ;  /* 0x00001610080075b4 */ /* 0x0007e20008019000 */
[----:B------:R3:W-:Y:S01]  /*105a0*/  UBLKCP.S.G [UR24], [UR26], UR10 ;  /* 0x000000181a0073ba */ /* 0x0007e2000800020a */
[----:B------:R-:W4:Y:S02]  /*105b0*/  SYNCS.PHASECHK.TRANS64.TRYWAIT P1, [R16+URZ+0x30c48], R21 ;  /* 0x030c4815100075a7 */ /* 0x000f24000802017f */
[----:B---34-:R-:W-:Y:S05]  /*105c0*/  @!P1 BRA `(.L_x_1146) ;  /* 0x00000010006c9947 */ /* 0x018fea0003800000 */
.L_x_1169:
[----:B------:R-:W-:Y:S05]  /*105d0*/  @P0 BRA `(.L_x_1147) ;  /* 0x0000000000140947 */ /* 0x000fea0003800000 */
[----:B------:R-:W-:Y:S01]  /*105e0*/  ISETP.NE.AND P1, PT, R6, RZ, PT ;  /* 0x000000ff0600720c */ /* 0x000fe20003f25270 */
[----:B-123--:R-:W-:-:S04]  /*105f0*/  IMAD.MOV.U32 R21, RZ, RZ, 0x4200 ;  /* 0x00004200ff157424 */ /* 0x00efc800078e00ff */
[----:B------:R4:W-:Y:S08]  /*10600*/  SYNCS.ARRIVE.TRANS64 RZ, [R16+URZ+0x30c38], R21 ;  /* 0x030c381510ff79a7 */ /* 0x0009f0000800003f */
[----:B------:R-:W-:Y:S05]  /*10610*/  @!P1 BRA `(.L_x_1147) ;  /* 0x0000000000049947 */ /* 0x000fea0003800000 */
[----:B------:R-:W-:Y:S01]  /*10620*/  BPT.TRAP 0x1 ;  /* 0x000000040000795c */ /* 0x000fe20000300000 */
.L_x_1147:
[C---:B------:R-:W-:Y:S01]  /*10630*/  R2UR UR19, R18.reuse ;  /* 0x00000000121372ca */ /* 0x040fe200000e0000 */
[----:B------:R-:W-:Y:S01]  /*10640*/  UMOV UR22, 0x0 ;  /* 0x0000000000167882 */ /* 0x000fe20000000000 */
[----:B------:R-:W-:Y:S01]  /*10650*/  IADD3 R18, P1, R18, UR6, RZ ;  /* 0x0000000612127c10 */ /* 0x000fe2000ff3e0ff */
        /* <DEDUP_REMOVED lines=19> */
[----:B------:R-:W5:Y:S02]  /*10790*/  SYNCS.PHASECHK.TRANS64.TRYWAIT P1, [R16+URZ+0x30c20], R5 ;  /* 0x030c2005100075a7 */ /* 0x000f64000802017f */
[----:B-1---5:R-:W-:Y:S05]  /*107a0*/  @!P1 BRA `(.L_x_1148) ;  /* 0x0000001000089947 */ /* 0x022fea0003800000 */
.L_x_1171:
[----:B------:R-:W-:Y:S05]  /*107b0*/  @P0 BRA `(.L_x_1149) ;  /* 0x0000000000140947 */ /* 0x000fea0003800000 */
[----:B------:R-:W-:Y:S01]  /*107c0*/  ISETP.NE.AND P1, PT, R6, RZ, PT ;  /* 0x000000ff0600720c */ /* 0x000fe20003f25270 */
[----:B------:R-:W-:-:S04]  /*107d0*/  IMAD.MOV.U32 R5, RZ, RZ, 0x4200 ;  /* 0x00004200ff057424 */ /* 0x000fc800078e00ff */
[----:B------:R1:W-:Y:S08]  /*107e0*/  SYNCS.ARRIVE.TRANS64 RZ, [R16+URZ+0x30c10], R5 ;  /* 0x030c100510ff79a7 */ /* 0x0003f0000800003f */
[----:B------:R-:W-:Y:S05]  /*107f0*/  @!P1 BRA `(.L_x_1149) ;  /* 0x0000000000049947 */ /* 0x000fea0003800000 */
[----:B------:R-:W-:Y:S01]  /*10800*/  BPT.TRAP 0x1 ;  /* 0x000000040000795c */ /* 0x000fe20000300000 */
.L_x_1149:
[----:B------:R-:W-:Y:S01]  /*10810*/  R2UR UR10, R0 ;  /* 0x00000000000a72ca */ /* 0x000fe200000e0000 */
[----:B------:R-:W-:Y:S01]  /*10820*/  VIADD R20, R20, 0xfffffffe ;  /* 0xfffffffe14147836 */ /* 0x000fe20000000000 */
[----:B------:R-:W-:Y:S01]  /*10830*/  R2UR UR8, R15 ;  /* 0x000000000f0872ca */ /* 0x000fe200000e0000 */
[----:B------:R-:W-:Y:S01]  /*10840*/  UMOV UR22, 0x0 ;  /* 0x0000000000167882 */ /* 0x000fe20000000000 */
[----:B------:R-:W-:Y:S01]  /*10850*/  R2UR UR24, R16 ;  /* 0x00000000101872ca */ /* 0x000fe200000e0000 */
[----:B------:R-:W-:Y:S01]  /*10860*/  UMOV UR23, 0x14f00000 ;  /* 0x14f0000000177882 */ /* 0x000fe20000000000 */
[----:B------:R-:W-:Y:S01]  /*10870*/  UMOV UR18, URZ ;  /* 0x0000003f00127c82 */ /* 0x000fe20008000000 */
[----:B------:R-:W-:-:S06]  /*10880*/  UMOV UR13, 0x20 ;  /* 0x00000020000d7882 */ /* 0x000fcc0000000000 */
[----:B------:R-:W-:-:S04]  /*10890*/  UIADD3 UR10, UR10, 0x2, URZ ;  /* 0x000000020a0a7890 */ /* 0x000fc8000fffe03f */
[----:B------:R-:W-:Y:S02]  /*108a0*/  USHF.L.U32 UR19, UR10, 0x7, URZ ;  /* 0x000000070a137899 */ /* 0x000fe4000800063f */
[----:B------:R-:W-:Y:S02]  /*108b0*/  UIADD3 UR16, UR24, 0x10000, URZ ;  /* 0x0001000018107890 */ /* 0x000fe4000fffe03f */
[----:B------:R-:W-:Y:S02]  /*108c0*/  UIADD3 UR9, UP0, UR19, UR14, URZ ;  /* 0x0000000e13097290 */ /* 0x000fe4000ff1e03f */
[----:B------:R-:W-:Y:S02]  /*108d0*/  UIADD3 UR17, UR24, 0x30c10, URZ ;  /* 0x00030c1018117890 */ /* 0x000fe4000fffe03f */
[----:B------:R-:W-:Y:S02]  /*108e0*/  ULEA.HI.X.SX32 UR8, UR19, UR8, 0x1, UP0 ;  /* 0x0000000813087291 */ /* 0x000fe400080f0e3f */
[----:B-1----:R-:W-:Y:S01]  /*108f0*/  IMAD.U32 R5, RZ, RZ, UR9 ;  /* 0x00000009ff057e24 */ /* 0x002fe2000f8e00ff */
[----:B------:R-:W-:-:S02]  /*10900*/  UIADD3 UR24, UR24, 0x20000, URZ ;  /* 0x0002000018187890 */ /* 0x000fc4000fffe03f */
[----:B------:R-:W-:Y:S01]  /*10910*/  UMOV UR25, UR17 ;  /* 0x0000001100197c82 */ /* 0x000fe20008000000 */
[----:B------:R-:W-:Y:S01]  /*10920*/  IMAD.U32 R4, RZ, RZ, UR8 ;  /* 0x00000008ff047e24 */ /* 0x000fe2000f8e00ff */
[----:B------:R-:W-:Y:S02]  /*10930*/  LEA R0, P1, R5, R10, 0x2 ;  /* 0x0000000a05007211 */ /* 0x000fe400078210ff */
[----:B------:R-:W-:Y:S02]  /*10940*/  R2UR UR8, R2 ;  /* 0x00000000020872ca */ /* 0x000fe400000e0000 */
[----:B------:R-:W-:Y:S01]  /*10950*/  R2UR UR26, R0 ;  /* 0x00000000001a72ca */ /* 0x000fe200000e0000 */
[----:B------:R-:W-:Y:S01]  /*10960*/  IMAD.U32 R0, RZ, RZ, UR9 ;  /* 0x00000009ff007e24 */ /* 0x000fe2000f8e00ff */
[----:B------:R-:W-:-:S04]  /*10970*/  R2UR UR9, R3 ;  /* 0x00000000030972ca */ /* 0x000fc800000e0000 */
[----:B------:R-:W-:Y:S02]  /*10980*/  LEA.HI.X R0, R0, R9, R4, 0x2, P1 ;  /* 0x0000000900007211 */ /* 0x000fe400008f1404 */
[----:B------:R-:W-:Y:S02]  /*10990*/  ISETP.NE.AND P1, PT, R20, RZ, PT ;  /* 0x000000ff1400720c */ /* 0x000fe40003f25270 */
[----:B------:R-:W-:Y:S01]  /*109a0*/  R2UR UR27, R0 ;  /* 0x00000000001b72ca */ /* 0x000fe200000e0000 */
[----:B------:R-:W-:-:S04]  /*109b0*/  IMAD.U32 R0, RZ, RZ, UR10 ;  /* 0x0000000aff007e24 */ /* 0x000fc8000f8e00ff */
[----:B------:R1:W-:Y:S08]  /*109c0*/  UTMALDG.4D [UR16], [UR8], desc[UR22] ;  /* 0x00001610080075b4 */ /* 0x0003f00008019000 */
[----:B------:R1:W-:Y:S02]  /*109d0*/  UBLKCP.S.G [UR24], [UR26], UR13 ;  /* 0x000000181a0073ba */ /* 0x0003e4000800020d */
[----:B-1----:R-:W-:Y:S05]  /*109e0*/  @P1 BRA `(.L_x_1150) ;  /* 0xfffffff400d41947 */ /* 0x002fea000383ffff */
.L_x_1141:
[----:B------:R-:W2:Y:S02]  /*109f0*/  LDL.LU R4, [R1+0x4] ;  /* 0x0000040001047983 */ /* 0x000ea40000300800 */
[----:B--2---:R-:W-:Y:S02]  /*10a00*/  ISETP.NE.AND P1, PT, R4, RZ, PT ;  /* 0x000000ff0400720c */ /* 0x004fe40003f25270 */
[----:B------:R2:W5:Y:S11]  /*10a10*/  LDL R4, [R1] ;  /* 0x0000000001047983 */ /* 0x0005760000100800 */
[----:B--2---:R-:W-:Y:S05]  /*10a20*/  @!P1 BRA `(.L_x_1140) ;  /* 0x0000000400109947 */ /* 0x004fea0003800000 */
[----:B------:R-:W-:-:S04]  /*10a30*/  SHF.L.U32 R13, R11, 0x1f, RZ ;  /* 0x0000001f0b0d7819 */ /* 0x000fc800000006ff */
[----:B------:R-:W1:Y:S02]  /*10a40*/  SYNCS.PHASECHK.TRANS64.TRYWAIT P1, [R16+URZ+0x30c40], R13 ;  /* 0x030c400d100075a7 */ /* 0x000e64000802017f */
[----:B-1----:R-:W-:Y:S05]  /*10a50*/  @!P1 BRA `(.L_x_1151) ;  /* 0x0000000c00749947 */ /* 0x002fea0003800000 */
.L_x_1172:
[----:B------:R-:W-:Y:S05]  /*10a60*/  @P0 BRA `(.L_x_1152) ;  /* 0x0000000000140947 */ /* 0x000fea0003800000 */
[----:B------:R-:W-:Y:S01]  /*10a70*/  ISETP.NE.AND P1, PT, R6, RZ, PT ;  /* 0x000000ff0600720c */ /* 0x000fe20003f25270 */
[----:B------:R-:W-:-:S04]  /*10a80*/  IMAD.MOV.U32 R5, RZ, RZ, 0x4200 ;  /* 0x00004200ff057424 */ /* 0x000fc800078e00ff */
[----:B------:R2:W-:Y:S08]  /*10a90*/  SYNCS.ARRIVE.TRANS64 RZ, [R16+URZ+0x30c30], R5 ;  /* 0x030c300510ff79a7 */ /* 0x0005f0000800003f */
[----:B------:R-:W-:Y:S05]  /*10aa0*/  @!P1 BRA `(.L_x_1152) ;  /* 0x0000000000049947 */ /* 0x000fea0003800000 */
[----:B------:R-:W-:Y:S01]  /*10ab0*/  BPT.TRAP 0x1 ;  /* 0x000000040000795c */ /* 0x000fe20000300000 */
.L_x_1152:
[----:B--2--5:R-:W2:Y:S01]  /*10ac0*/  LDC.64 R4, c[0x0][0x728] ;  /* 0x0001ca00ff047b82 */ /* 0x024ea20000000a00 */
[----:B------:R-:W-:Y:S01]  /*10ad0*/  IMAD.SHL.U32 R17, R0, 0x80, RZ ;  /* 0x0000008000117824 */ /* 0x000fe200078e00ff */
[----:B------:R-:W-:Y:S01]  /*10ae0*/  R2UR UR24, R16 ;  /* 0x00000000101872ca */ /* 0x000fe200000e0000 */
[----:B------:R-:W-:Y:S01]  /*10af0*/  UMOV UR22, 0x0 ;  /* 0x0000000000167882 */ /* 0x000fe20000000000 */
[----:B------:R-:W-:Y:S01]  /*10b00*/  UMOV UR23, 0x14f00000 ;  /* 0x14f0000000177882 */ /* 0x000fe20000000000 */
[----:B------:R-:W-:Y:S01]  /*10b10*/  UMOV UR18, URZ ;  /* 0x0000003f00127c82 */ /* 0x000fe20008000000 */
[C---:B------:R-:W-:Y:S01]  /*10b20*/  IADD3 R0, P1, R17.reuse, UR6, RZ ;  /* 0x0000000611007c10 */ /* 0x040fe2000ff3e0ff */
[----:B------:R-:W-:Y:S01]  /*10b30*/  UMOV UR10, 0x20 ;  /* 0x00000020000a7882 */ /* 0x000fe20000000000 */
[----:B------:R-:W-:-:S07]  /*10b40*/  R2UR UR19, R17 ;  /* 0x00000000111372ca */ /* 0x000fce00000e0000 */
[----:B------:R-:W-:Y:S02]  /*10b50*/  UIADD3 UR16, UR24, 0x18000, URZ ;  /* 0x0001800018107890 */ /* 0x000fe4000fffe03f */
[----:B------:R-:W-:Y:S02]  /*10b60*/  UIADD3 UR17, UR24, 0x30c30, URZ ;  /* 0x00030c3018117890 */ /* 0x000fe4000fffe03f */
[----:B------:R-:W-:Y:S01]  /*10b70*/  UIADD3 UR24, UR24, 0x20400, URZ ;  /* 0x0002040018187890 */ /* 0x000fe2000fffe03f */
[----:B--2---:R-:W-:-:S04]  /*10b80*/  LEA R4, P2, R0, R4, 0x2 ;  /* 0x0000000400047211 */ /* 0x004fc800078410ff */
        /* <DEDUP_REMOVED lines=11> */
[----:B------:R-:W1:Y:S02]  /*10c40*/  SYNCS.PHASECHK.TRANS64.TRYWAIT P1, [R16+URZ+0x30c28], R13 ;  /* 0x030c280d100075a7 */ /* 0x000e64000802017f */
[----:B-12---:R-:W-:Y:S05]  /*10c50*/  @!P1 BRA `(.L_x_1153) ;  /* 0x0000000c00089947 */ /* 0x006fea0003800000 */
.L_x_1173:
[----:B------:R-:W-:Y:S05]  /*10c60*/  @P0 BRA `(.L_x_1154) ;  /* 0x0000000000140947 */ /* 0x000fea0003800000 */
[----:B------:R-:W-:Y:S01]  /*10c70*/  ISETP.NE.AND P0, PT, R6, RZ, PT ;  /* 0x000000ff0600720c */ /* 0x000fe20003f05270 */
[----:B------:R-:W-:-:S04]  /*10c80*/  IMAD.MOV.U32 R5, RZ, RZ, 0x4200 ;  /* 0x00004200ff057424 */ /* 0x000fc800078e00ff */
[----:B------:R2:W-:Y:S08]  /*10c90*/  SYNCS.ARRIVE.TRANS64 RZ, [R16+URZ+0x30c18], R5 ;  /* 0x030c180510ff79a7 */ /* 0x0005f0000800003f */
[----:B------:R-:W-:Y:S05]  /*10ca0*/  @!P0 BRA `(.L_x_1154) ;  /* 0x0000000000048947 */ /* 0x000fea0003800000 */
[----:B------:R-:W-:Y:S01]  /*10cb0*/  BPT.TRAP 0x1 ;  /* 0x000000040000795c */ /* 0x000fe20000300000 */
.L_x_1154:
[----:B------:R-:W-:Y:S01]  /*10cc0*/  R2UR UR19, R17 ;  /* 0x00000000111372ca */ /* 0x000fe200000e0000 */
[----:B------:R-:W-:Y:S01]  /*10cd0*/  UMOV UR22, 0x0 ;  /* 0x0000000000167882 */ /* 0x000fe20000000000 */
[----:B------:R-:W-:Y:S01]  /*10ce0*/  R2UR UR8, R15 ;  /* 0x000000000f0872ca */ /* 0x000fe200000e0000 */
[----:B------:R-:W-:Y:S01]  /*10cf0*/  UMOV UR23, 0x14f00000 ;  /* 0x14f0000000177882 */ /* 0x000fe20000000000 */
[----:B------:R-:W-:Y:S01]  /*10d00*/  R2UR UR24, R16 ;  /* 0x00000000101872ca */ /* 0x000fe200000e0000 */
[----:B------:R-:W-:Y:S01]  /*10d10*/  UMOV UR18, URZ ;  /* 0x0000003f00127c82 */ /* 0x000fe20008000000 */
[----:B------:R-:W-:-:S07]  /*10d20*/  UMOV UR10, 0x20 ;  /* 0x00000020000a7882 */ /* 0x000fce0000000000 */
[----:B------:R-:W-:-:S04]  /*10d30*/  UIADD3 UR19, UR19, 0x80, URZ ;  /* 0x0000008013137890 */ /* 0x000fc8000fffe03f */
[----:B------:R-:W-:Y:S02]  /*10d40*/  UIADD3 UR9, UP0, UR19, UR14, URZ ;  /* 0x0000000e13097290 */ /* 0x000fe4000ff1e03f */
[----:B------:R-:W-:Y:S02]  /*10d50*/  UIADD3 UR16, UR24, 0x14000, URZ ;  /* 0x0001400018107890 */ /* 0x000fe4000fffe03f */
[----:B------:R-:W-:Y:S02]  /*10d60*/  ULEA.HI.X.SX32 UR8, UR19, UR8, 0x1, UP0 ;  /* 0x0000000813087291 */ /* 0x000fe400080f0e3f */
[----:B--2---:R-:W-:Y:S01]  /*10d70*/  IMAD.U32 R5, RZ, RZ, UR9 ;  /* 0x00000009ff057e24 */ /* 0x004fe2000f8e00ff */
[----:B------:R-:W-:Y:S01]  /*10d80*/  UIADD3 UR17, UR24, 0x30c18, URZ ;  /* 0x00030c1818117890 */ /* 0x000fe2000fffe03f */
[----:B------:R-:W-:Y:S01]  /*10d90*/  IMAD.U32 R0, RZ, RZ, UR9 ;  /* 0x00000009ff007e24 */ /* 0x000fe2000f8e00ff */
[----:B------:R-:W-:Y:S01]  /*10da0*/  R2UR UR9, R3 ;  /* 0x00000000030972ca */ /* 0x000fe200000e0000 */
[----:B------:R-:W-:Y:S01]  /*10db0*/  IMAD.U32 R4, RZ, RZ, UR8 ;  /* 0x00000008ff047e24 */ /* 0x000fe2000f8e00ff */
[----:B------:R-:W-:Y:S01]  /*10dc0*/  LEA R10, P0, R5, R10, 0x2 ;  /* 0x0000000a050a7211 */ /* 0x000fe200078010ff */
[----:B------:R-:W-:Y:S01]  /*10dd0*/  UIADD3 UR24, UR24, 0x20200, URZ ;  /* 0x0002020018187890 */ /* 0x000fe2000fffe03f */
[----:B------:R-:W-:Y:S01]  /*10de0*/  R2UR UR8, R2 ;  /* 0x00000000020872ca */ /* 0x000fe200000e0000 */
[----:B------:R-:W-:Y:S01]  /*10df0*/  UMOV UR25, UR17 ;  /* 0x0000001100197c82 */ /* 0x000fe20008000000 */
[----:B------:R-:W-:-:S02]  /*10e00*/  LEA.HI.X R9, R0, R9, R4, 0x2, P0 ;  /* 0x0000000900097211 */ /* 0x000fc400000f1404 */
[----:B------:R2:W5:Y:S01]  /*10e10*/  LDL.LU R4, [R1] ;  /* 0x0000000001047983 */ /* 0x0005620000300800 */
[----:B------:R-:W-:Y:S02]  /*10e20*/  R2UR UR26, R10 ;  /* 0x000000000a1a72ca */ /* 0x000fe400000e0000 */
[----:B------:R-:W-:-:S06]  /*10e30*/  R2UR UR27, R9 ;  /* 0x00000000091b72ca */ /* 0x000fcc00000e0000 */
[----:B------:R2:W-:Y:S07]  /*10e40*/  UTMALDG.4D [UR16], [UR8], desc[UR22] ;  /* 0x00001610080075b4 */ /* 0x0005ee0008019000 */
[----:B------:R2:W-:Y:S02]  /*10e50*/  UBLKCP.S.G [UR24], [UR26], UR10 ;  /* 0x000000181a0073ba */ /* 0x0005e4000800020a */
[----:B--2---:R-:W-:-:S07]  /*10e60*/  IMAD.MOV.U32 R19, RZ, RZ, 0x1 ;  /* 0x00000001ff137424 */ /* 0x004fce00078e00ff */
.L_x_1140:
[----:B------:R-:W2:Y:S01]  /*10e70*/  S2R R0, SR_TID.X ;  /* 0x0000000000007919 */ /* 0x000ea20000002100 */
[----:B------:R-:W-:Y:S01]  /*10e80*/  IMAD R3, R19, 0x8, R16 ;  /* 0x0000000813037824 */ /* 0x000fe200078e0210 */
[----:B--2---:R-:W-:Y:S02]  /*10e90*/  LOP3.LUT R2, R0, 0x7f, RZ, 0xc0, !PT ;  /* 0x0000007f00027812 */ /* 0x004fe400078ec0ff */
[----:B------:R-:W-:Y:S02]  /*10ea0*/  SHF.L.U32 R0, R11, 0x1f, RZ ;  /* 0x0000001f0b007819 */ /* 0x000fe400000006ff */
[----:B------:R-:W-:Y:S02]  /*10eb0*/  ISETP.NE.AND P1, PT, R2, RZ, PT ;  /* 0x000000ff0200720c */ /* 0x000fe40003f25270 */
[----:B------:R-:W2:Y:S02]  /*10ec0*/  SYNCS.PHASECHK.TRANS64.TRYWAIT P0, [R3+URZ+0x30c40], R0 ;  /* 0x030c4000030075a7 */ /* 0x000ea4000800017f */
[----:B--2---:R-:W-:Y:S09]  /*10ed0*/  @!P0 BRA `(.L_x_1155) ;  /* 0x00000008007c8947 */ /* 0x004ff20003800000 */
.L_x_1174:
[----:B------:R-:W-:Y:S05]  /*10ee0*/  @P1 BRA `(.L_x_1156) ;  /* 0x0000000000181947 */ /* 0x000fea0003800000 */
[----:B------:R-:W1:Y:S01]  /*10ef0*/  S2R R2, SR_TID.X ;  /* 0x0000000000027919 */ /* 0x000e620000002100 */
[----:B--2---:R-:W-:-:S04]  /*10f00*/  IMAD.MOV.U32 R0, RZ, RZ, 0x4200 ;  /* 0x00004200ff007424 */ /* 0x004fc800078e00ff */
[----:B------:R2:W-:Y:S01]  /*10f10*/  SYNCS.ARRIVE.TRANS64 RZ, [R3+URZ+0x30c30], R0 ;  /* 0x030c300003ff79a7 */ /* 0x0005e2000800003f */
[----:B-1----:R-:W-:-:S13]  /*10f20*/  LOP3.LUT P0, RZ, R2, 0x1f, RZ, 0xc0, !PT ;  /* 0x0000001f02ff7812 */ /* 0x002fda000780c0ff */
[----:B--2---:R-:W-:Y:S05]  /*10f30*/  @!P0 BRA `(.L_x_1156) ;  /* 0x0000000000048947 */ /* 0x004fea0003800000 */
[----:B------:R-:W-:Y:S01]  /*10f40*/  BPT.TRAP 0x1 ;  /* 0x000000040000795c */ /* 0x000fe20000300000 */
.L_x_1156:
[----:B-----5:R-:W-:Y:S01]  /*10f50*/  R2UR UR19, R4 ;  /* 0x00000000041372ca */ /* 0x020fe200000e0000 */
[C-C-:B--2---:R-:W-:Y:S01]  /*10f60*/  IMAD R0, R19.reuse, 0x4000, R16.reuse ;  /* 0x0000400013007824 */ /* 0x144fe200078e0210 */
[----:B-1----:R-:W-:Y:S01]  /*10f70*/  R2UR UR9, R14 ;  /* 0x000000000e0972ca */ /* 0x002fe200000e0000 */
[----:B---34-:R-:W-:Y:S01]  /*10f80*/  IMAD R16, R19, 0x200, R16 ;  /* 0x0000020013107824 */ /* 0x018fe200078e0210 */
[----:B------:R-:W-:Y:S01]  /*10f90*/  IADD3 R8, P0, R8, 0x1f0, RZ ;  /* 0x000001f008087810 */ /* 0x000fe20007f1e0ff */
[----:B------:R-:W-:Y:S01]  /*10fa0*/  ULDC.64 UR24, c[0x0][0x728] ;  /* 0x0001ca0000187ab9 */ /* 0x000fe20000000a00 */
[----:B------:R-:W-:Y:S01]  /*10fb0*/  R2UR UR17, R3 ;  /* 0x00000000031172ca */ /* 0x000fe200000e0000 */
[----:B------:R-:W-:Y:S01]  /*10fc0*/  UMOV UR18, URZ ;  /* 0x0000003f00127c82 */ /* 0x000fe20008000000 */
[----:B------:R-:W-:Y:S01]  /*10fd0*/  R2UR UR16, R0 ;  /* 0x00000000001072ca */ /* 0x000fe200000e0000 */
[----:B------:R-:W-:Y:S01]  /*10fe0*/  IMAD.X R7, RZ, RZ, R7, P0 ;  /* 0x000000ffff077224 */ /* 0x000fe200000e0607 */
[----:B------:R-:W-:Y:S01]  /*10ff0*/  R2UR UR10, R16 ;  /* 0x00000000100a72ca */ /* 0x000fe200000e0000 */
[----:B------:R-:W-:Y:S01]  /*11000*/  VIADD R2, R19, 0x1 ;  /* 0x0000000113027836 */ /* 0x000fe20000000000 */
[----:B------:R-:W-:Y:S01]  /*11010*/  R2UR UR22, R8 ;  /* 0x00000000081672ca */ /* 0x000fe200000e0000 */
[----:B------:R-:W-:Y:S01]  /*11020*/  USHF.L.U32 UR19, UR19, 0x7, URZ ;  /* 0x0000000713137899 */ /* 0x000fe2000800063f */
[----:B------:R-:W-:-:S02]  /*11030*/  R2UR UR23, R7 ;  /* 0x00000000071772ca */ /* 0x000fc400000e0000 */
[C---:B------:R-:W-:Y:S01]  /*11040*/  ISETP.NE.AND P0, PT, R2.reuse, 0x2, PT ;  /* 0x000000020200780c */ /* 0x040fe20003f05270 */
[----:B------:R-:W-:Y:S02]  /*11050*/  UIADD3 UR13, UP0, UR19, UR6, URZ ;  /* 0x00000006130d7290 */ /* 0x000fe4000ff1e03f */
[----:B------:R-:W-:Y:S01]  /*11060*/  UIADD3 UR17, UR17, 0x30c30, URZ ;  /* 0x00030c3011117890 */ /* 0x000fe2000fffe03f */
[----:B------:R-:W-:Y:S01]  /*11070*/  SEL R0, RZ, 0x1, P0 ;  /* 0x00000001ff007807 */ /* 0x000fe20000000000 */
[----:B------:R-:W-:Y:S01]  /*11080*/  ULEA UR8, UP1, UR13, UR24, 0x2 ;  /* 0x000000180d087291 */ /* 0x000fe2000f82103f */
[----:B------:R-:W-:Y:S01]  /*11090*/  SEL R2, R2, RZ, P0 ;  /* 0x000000ff02027207 */ /* 0x000fe20000000000 */
[----:B------:R-:W-:Y:S01]  /*110a0*/  ULEA.HI.X.SX32 UR9, UR19, UR9, 0x1, UP0 ;  /* 0x0000000913097291 */ /* 0x000fe200080f0e3f */
[----:B------:R-:W-:Y:S01]  /*110b0*/  LOP3.LUT R11, R11, R0, RZ, 0x3c, !PT ;  /* 0x000000000b0b7212 */ /* 0x000fe200078e3cff */
[----:B------:R-:W-:Y:S02]  /*110c0*/  UIADD3 UR16, UR16, 0x18000, URZ ;  /* 0x0001800010107890 */ /* 0x000fe4000fffe03f */
[----:B------:R-:W-:-:S02]  /*110d0*/  ULEA.HI.X UR9, UR13, UR25, UR9, 0x2, UP1 ;  /* 0x000000190d097291 */ /* 0x000fc400088f1409 */
[----:B------:R-:W-:Y:S01]  /*110e0*/  UIADD3 UR26, UR10, 0x20400, URZ ;  /* 0x000204000a1a7890 */ /* 0x000fe2000fffe03f */
[----:B------:R-:W-:Y:S01]  /*110f0*/  UMOV UR24, 0x0 ;  /* 0x0000000000187882 */ /* 0x000fe20000000000 */
[----:B------:R-:W-:Y:S01]  /*11100*/  UMOV UR25, 0x14f00000 ;  /* 0x14f0000000197882 */ /* 0x000fe20000000000 */
[----:B------:R-:W-:Y:S01]  /*11110*/  UMOV UR27, UR17 ;  /* 0x00000011001b7c82 */ /* 0x000fe20008000000 */
[----:B------:R-:W-:Y:S01]  /*11120*/  UMOV UR10, 0x20 ;  /* 0x00000020000a7882 */ /* 0x000fe20000000000 */
[----:B------:R1:W-:Y:S04]  /*11130*/  UTMALDG.4D [UR16], [UR22], desc[UR24] ;  /* 0x00001810160075b4 */ /* 0x0003e80008019000 */
[----:B------:R1:W-:Y:S02]  /*11140*/  UBLKCP.S.G [UR26], [UR8], UR10 ;  /* 0x0000001a080073ba */ /* 0x0003e4000800020a */
[----:B-1----:R-:W-:Y:S01]  /*11150*/  NOP ;  /* 0x0000000000007918 */ /* 0x002fe20000000000 */
.L_x_1137:
[----:B------:R-:W-:Y:S05]  /*11160*/  BSYNC B0 ;  /* 0x0000000000007941 */ /* 0x000fea0003800000 */
.L_x_1135:
[----:B------:R-:W-:-:S03]  /*11170*/  UMOV UR8, 0xffffffff ;  /* 0xffffffff00087882 */ /* 0x000fc60000000000 */
[----:B------:R-:W-:Y:S05]  /*11180*/  BRA.DIV UR8, `(.L_x_1157) ;  /* 0x0000000608e47947 */ /* 0x000fea000b800000 */
[----:B------:R-:W-:-:S13]  /*11190*/  ELECT P6, URZ, PT ;  /* 0x00000000003f782f */ /* 0x000fda00038c0000 */
.L_x_1177:
[----:B------:R-:W-:Y:S05]  /*111a0*/  @!P6 BRA `(.L_x_1045) ;  /* 0x000000000084e947 */ /* 0x000fea0003800000 */
[----:B------:R-:W-:-:S06]  /*111b0*/  ULOP3.LUT UR8, UR36, 0x2, URZ, 0xfc, !UPT ;  /* 0x0000000224087892 */ /* 0x000fcc000f8efc3f */
[----:B------:R-:W-:-:S05]  /*111c0*/  IMAD.U32 R0, RZ, RZ, UR8 ;  /* 0x00000008ff007e24 */ /* 0x000fca000f8e00ff */
[----:B------:R-:W-:-:S13]  /*111d0*/  ISETP.NE.AND P2, PT, R0, 0x3, PT ;  /* 0x000000030000780c */ /* 0x000fda0003f45270 */
[----:B------:R-:W-:Y:S05]  /*111e0*/  @!P2 BRA `(.L_x_1158) ;  /* 0x000000000004a947 */ /* 0x000fea0003800000 */
[----:B------:R-:W-:Y:S01]  /*111f0*/  BPT.TRAP 0x1 ;  /* 0x000000040000795c */ /* 0x000fe20000300000 */
.L_x_1158:
        /* <DEDUP_REMOVED lines=15> */
.L_x_1178:
[----:B------:R-:W2:Y:S02]  /*112f0*/  SYNCS.PHASECHK.TRANS64.TRYWAIT P0, [R3+URZ], R0 ;  /* 0x00000000030075a7 */ /* 0x000ea4000800017f */
[----:B--2---:R-:W-:Y:S05]  /*11300*/  @!P0 BRA `(.L_x_1160) ;  /* 0x0000000400b88947 */ /* 0x004fea0003800000 */
.L_x_1179:
[----:B------:R-:W-:Y:S05]  /*11310*/  @!P2 BRA `(.L_x_1161) ;  /* 0x000000000004a947 */ /* 0x000fea0003800000 */
[----:B------:R-:W-:Y:S01]  /*11320*/  BPT.TRAP 0x1 ;  /* 0x000000040000795c */ /* 0x000fe20000300000 */
.L_x_1161:
[----:B--2---:R-:W-:-:S04]  /*11330*/  VIADD R3, R7, 0x30c40 ;  /* 0x00030c4007037836 */ /* 0x004fc80000000000 */
[----:B------:R-:W-:-:S04]  /*11340*/  IMAD R2, R2, 0x8, R3 ;  /* 0x0000000802027824 */ /* 0x000fc800078e0203 */
[----:B------:R-:W2:Y:S02]  /*11350*/  SYNCS.PHASECHK.TRANS64.TRYWAIT P0, [R2+URZ], R5 ;  /* 0x00000005020075a7 */ /* 0x000ea4000800017f */
[----:B--2---:R-:W-:Y:S05]  /*11360*/  @!P0 BRA `(.L_x_1162) ;  /* 0x0000000400b48947 */ /* 0x004fea0003800000 */
.L_x_1180:
[----:B------:R-:W-:-:S07]  /*11370*/  IMAD R3, R4, 0x8, R3 ;  /* 0x0000000804037824 */ /* 0x000fce00078e0203 */
.L_x_1163:
[----:B---3--:R3:W4:Y:S02]  /*11380*/  SYNCS.PHASECHK.TRANS64.TRYWAIT P0, [R3+URZ], R0 ;  /* 0x00000000030075a7 */ /* 0x008724000800017f */
[----:B----4-:R-:W-:Y:S05]  /*11390*/  @!P0 NANOSLEEP.SYNCS 0x989680 ;  /* 0x009896800000895d */ /* 0x010fea0003900000 */
[----:B------:R-:W4:Y:S02]  /*113a0*/  @!P0 SYNCS.PHASECHK.TRANS64 P0, [R3+URZ], R0 ;  /* 0x00000000030085a7 */ /* 0x000f24000800007f */
[----:B----4-:R-:W-:Y:S05]  /*113b0*/  @!P0 BRA `(.L_x_1163) ;  /* 0xfffffffc00f08947 */ /* 0x010fea000383ffff */
.L_x_1045:
[----:B------:R-:W-:Y:S05]  /*113c0*/  BSYNC B6 ;  /* 0x0000000000067941 */ /* 0x000fea0003800000 */
.L_x_1042:
[----:B------:R-:W-:Y:S05]  /*113d0*/  EXIT ;  /* 0x000000000000794d */ /* 0x000fea0003800000 */
.L_x_1052:
[----:B------:R-:W-:Y:S02]  /*113e0*/  IMAD.MOV.U32 R13, RZ, RZ, R10 ;  /* 0x000000ffff0d7224 */ /* 0x000fe400078e000a */
[----:B------:R-:W-:Y:S02]  /*113f0*/  IMAD.MOV.U32 R12, RZ, RZ, RZ ;  /* 0x000000ffff0c7224 */ /* 0x000fe400078e00ff */
[----:B------:R-:W-:Y:S02]  /*11400*/  IMAD.MOV.U32 R11, RZ, RZ, 0x1f ;  /* 0x0000001fff0b7424 */ /* 0x000fe400078e00ff */
[----:B------:R-:W-:-:S07]  /*11410*/  IMAD.MOV.U32 R15, RZ, RZ, -0x1 ;  /* 0xffffffffff0f7424 */ /* 0x000fce00078e00ff */
[----:B------:R-:W-:Y:S05]  /*11420*/  WARPSYNC.COLLECTIVE R15, `(.L_x_1164) ;  /* 0x000000000f087348 */ /* 0x000fea0003c00000 */
[----:B------:R1:W2:Y:S02]  /*11430*/  SHFL.IDX P6, R14, R13, R12, R11 ;  /* 0x0000000c0d0e7389 */ /* 0x0002a400000c000b */
[----:B-12---:R-:W-:Y:S01]  /*11440*/  ENDCOLLECTIVE ;  /* 0x000000000000791b */ /* 0x006fe20003800000 */
.L_x_1164:
[----:B------:R-:W-:Y:S05]  /*11450*/  BRA `(.L_x_1165) ;  /* 0xfffffef800d87947 */ /* 0x000fea000383ffff */
.L_x_1054:
[----:B--2---:R2:W3:Y:S02]  /*11460*/  SYNCS.PHASECHK.TRANS64.TRYWAIT P0, [R222+URZ+0x30c00], R11 ;  /* 0x030c000bde0075a7 */ /* 0x0044e4000800017f */
[----:B---3--:R-:W-:Y:S05]  /*11470*/  @!P0 NANOSLEEP.SYNCS 0x989680 ;  /* 0x009896800000895d */ /* 0x008fea0003900000 */
[----:B------:R-:W3:Y:S02]  /*11480*/  @!P0 SYNCS.PHASECHK.TRANS64 P0, [R222+URZ+0x30c00], R11 ;  /* 0x030c000bde0085a7 */ /* 0x000ee4000800007f */
[----:B---3--:R-:W-:Y:S05]  /*11490*/  @!P0 BRA `(.L_x_1054) ;  /* 0xfffffffc00f08947 */ /* 0x008fea000383ffff */
[----:B------:R-:W-:Y:S05]  /*114a0*/  BRA `(.L_x_1053) ;  /* 0xfffffefc00207947 */ /* 0x000fea000383ffff */
.L_x_1059:
[----:B--2---:R2:W3:Y:S02]  /*114b0*/  SYNCS.PHASECHK.TRANS64.TRYWAIT P0, [R8+URZ+0x30c10], R21 ;  /* 0x030c1015080075a7 */ /* 0x0044e4000800017f */
[----:B---3--:R-:W-:Y:S05]  /*114c0*/  @!P0 NANOSLEEP.SYNCS 0x989680 ;  /* 0x009896800000895d */ /* 0x008fea0003900000 */
[----:B------:R-:W3:Y:S02]  /*114d0*/  @!P0 SYNCS.PHASECHK.TRANS64 P0, [R8+URZ+0x30c10], R21 ;  /* 0x030c1015080085a7 */ /* 0x000ee4000800007f */
[----:B---3--:R-:W-:Y:S05]  /*114e0*/  @!P0 BRA `(.L_x_1059) ;  /* 0xfffffffc00f08947 */ /* 0x008fea000383ffff */
[----:B------:R-:W-:Y:S05]  /*114f0*/  BRA `(.L_x_1058) ;  /* 0xffffff0400547947 */ /* 0x000fea000383ffff */
.L_x_1063:
[----:B------:R1:W1:Y:S02]  /*11500*/  SYNCS.PHASECHK.TRANS64.TRYWAIT P0, [R8+URZ+0x30c30], R21 ;  /* 0x030c3015080075a7 */ /* 0x000264000800017f */
[----:B-1----:R-:W-:Y:S05]  /*11510*/  @!P0 NANOSLEEP.SYNCS 0x989680 ;  /* 0x009896800000895d */ /* 0x002fea0003900000 */
[----:B------:R-:W1:Y:S02]  /*11520*/  @!P0 SYNCS.PHASECHK.TRANS64 P0, [R8+URZ+0x30c30], R21 ;  /* 0x030c3015080085a7 */ /* 0x000e64000800007f */
[----:B-1----:R-:W-:Y:S05]  /*11530*/  @!P0 BRA `(.L_x_1063) ;  /* 0xfffffffc00f08947 */ /* 0x002fea000383ffff */
[----:B------:R-:W-:Y:S05]  /*11540*/  BRA `(.L_x_1062) ;  /* 0xffffff0800587947 */ /* 0x000fea000383ffff */
.L_x_1071:
[----:B--2---:R2:W3:Y:S02]  /*11550*/  SYNCS.PHASECHK.TRANS64.TRYWAIT P1, [R6+URZ+0x30c10], R11 ;  /* 0x030c100b060075a7 */ /* 0x0044e4000802017f */
[----:B---3--:R-:W-:Y:S05]  /*11560*/  @!P1 NANOSLEEP.SYNCS 0x989680 ;  /* 0x009896800000995d */ /* 0x008fea0003900000 */
[----:B------:R-:W3:Y:S02]  /*11570*/  @!P1 SYNCS.PHASECHK.TRANS64 P1, [R6+URZ+0x30c10], R11 ;  /* 0x030c100b060095a7 */ /* 0x000ee4000802007f */
[----:B---3--:R-:W-:Y:S05]  /*11580*/  @!P1 BRA `(.L_x_1071) ;  /* 0xfffffffc00f09947 */ /* 0x008fea000383ffff */
[----:B------:R-:W-:Y:S05]  /*11590*/  BRA `(.L_x_1070) ;  /* 0xffffff4400c47947 */ /* 0x000fea000383ffff */
.L_x_1075:
[----:B------:R1:W1:Y:S02]  /*115a0*/  SYNCS.PHASECHK.TRANS64.TRYWAIT P1, [R6+URZ+0x30c30], R11 ;  /* 0x030c300b060075a7 */ /* 0x000264000802017f */
[----:B-1----:R-:W-:Y:S05]  /*115b0*/  @!P1 NANOSLEEP.SYNCS 0x989680 ;  /* 0x009896800000995d */ /* 0x002fea0003900000 */
[----:B------:R-:W1:Y:S02]  /*115c0*/  @!P1 SYNCS.PHASECHK.TRANS64 P1, [R6+URZ+0x30c30], R11 ;  /* 0x030c300b060095a7 */ /* 0x000e64000802007f */
[----:B-1----:R-:W-:Y:S05]  /*115d0*/  @!P1 BRA `(.L_x_1075) ;  /* 0xfffffffc00f09947 */ /* 0x002fea000383ffff */
[----:B------:R-:W-:Y:S05]  /*115e0*/  BRA `(.L_x_1074) ;  /* 0xffffff4800d47947 */ /* 0x000fea000383ffff */
.L_x_1083:
[----:B--2---:R2:W3:Y:S02]  /*115f0*/  SYNCS.PHASECHK.TRANS64.TRYWAIT P0, [R7+URZ+0x30c10], R18 ;  /* 0x030c1012070075a7 */ /* 0x0044e4000800017f */
[----:B---3--:R-:W-:Y:S05]  /*11600*/  @!P0 NANOSLEEP.SYNCS 0x989680 ;  /* 0x009896800000895d */ /* 0x008fea0003900000 */
[----:B------:R-:W3:Y:S02]  /*11610*/  @!P0 SYNCS.PHASECHK.TRANS64 P0, [R7+URZ+0x30c10], R18 ;  /* 0x030c1012070085a7 */ /* 0x000ee4000800007f */
[----:B---3--:R-:W-:Y:S05]  /*11620*/  @!P0 BRA `(.L_x_1083) ;  /* 0xfffffffc00f08947 */ /* 0x008fea000383ffff */
[----:B------:R-:W-:Y:S05]  /*11630*/  BRA `(.L_x_1082) ;  /* 0xffffff8000087947 */ /* 0x000fea000383ffff */
.L_x_1087:
[----:B------:R1:W1:Y:S02]  /*11640*/  SYNCS.PHASECHK.TRANS64.TRYWAIT P0, [R7+URZ+0x30c30], R18 ;  /* 0x030c3012070075a7 */ /* 0x000264000800017f */
[----:B-1----:R-:W-:Y:S05]  /*11650*/  @!P0 NANOSLEEP.SYNCS 0x989680 ;  /* 0x009896800000895d */ /* 0x002fea0003900000 */
[----:B------:R-:W1:Y:S02]  /*11660*/  @!P0 SYNCS.PHASECHK.TRANS64 P0, [R7+URZ+0x30c30], R18 ;  /* 0x030c3012070085a7 */ /* 0x000e64000800007f */
[----:B-1----:R-:W-:Y:S05]  /*11670*/  @!P0 BRA `(.L_x_1087) ;  /* 0xfffffffc00f08947 */ /* 0x002fea000383ffff */
[----:B------:R-:W-:Y:S05]  /*11680*/  BRA `(.L_x_1086) ;  /* 0xffffff84001c7947 */ /* 0x000fea000383ffff */
.L_x_1138:
[----:B-1----:R1:W2:Y:S02]  /*11690*/  SYNCS.PHASECHK.TRANS64.TRYWAIT P0, [R16+URZ+0x30c20], R3 ;  /* 0x030c2003100075a7 */ /* 0x0022a4000800017f */
[----:B--2---:R-:W-:Y:S05]  /*116a0*/  @!P0 NANOSLEEP.SYNCS 0x989680 ;  /* 0x009896800000895d */ /* 0x004fea0003900000 */
[----:B------:R-:W2:Y:S02]  /*116b0*/  @!P0 SYNCS.PHASECHK.TRANS64 P0, [R16+URZ+0x30c20], R3 ;  /* 0x030c2003100085a7 */ /* 0x000ea4000800007f */
[----:B--2---:R-:W-:Y:S05]  /*116c0*/  @!P0 BRA `(.L_x_1138) ;  /* 0xfffffffc00f08947 */ /* 0x004fea000383ffff */
[----:B------:R-:W-:Y:S05]  /*116d0*/  BRA `(.L_x_1166) ;  /* 0xffffffe400307947 */ /* 0x000fea000383ffff */
.L_x_1142:
[----:B-1----:R1:W2:Y:S02]  /*116e0*/  SYNCS.PHASECHK.TRANS64.TRYWAIT P1, [R16+URZ+0x30c40], R21 ;  /* 0x030c4015100075a7 */ /* 0x0022a4000802017f */
[----:B--2---:R-:W-:Y:S05]  /*116f0*/  @!P1 NANOSLEEP.SYNCS 0x989680 ;  /* 0x009896800000995d */ /* 0x004fea0003900000 */
[----:B------:R-:W2:Y:S02]  /*11700*/  @!P1 SYNCS.PHASECHK.TRANS64 P1, [R16+URZ+0x30c40], R21 ;  /* 0x030c4015100095a7 */ /* 0x000ea4000802007f */
[----:B--2---:R-:W-:Y:S05]  /*11710*/  @!P1 BRA `(.L_x_1142) ;  /* 0xfffffffc00f09947 */ /* 0x004fea000383ffff */
[----:B------:R-:W-:Y:S05]  /*11720*/  BRA `(.L_x_1167) ;  /* 0xffffffe800907947 */ /* 0x000fea000383ffff */
.L_x_1144:
[----:B--2---:R2:W3:Y:S02]  /*11730*/  SYNCS.PHASECHK.TRANS64.TRYWAIT P1, [R16+URZ+0x30c28], R21 ;  /* 0x030c2815100075a7 */ /* 0x0044e4000802017f */
[----:B---3--:R-:W-:Y:S05]  /*11740*/  @!P1 NANOSLEEP.SYNCS 0x989680 ;  /* 0x009896800000995d */ /* 0x008fea0003900000 */
[----:B------:R-:W3:Y:S02]  /*11750*/  @!P1 SYNCS.PHASECHK.TRANS64 P1, [R16+URZ+0x30c28], R21 ;  /* 0x030c2815100095a7 */ /* 0x000ee4000802007f */
[----:B---3--:R-:W-:Y:S05]  /*11760*/  @!P1 BRA `(.L_x_1144) ;  /* 0xfffffffc00f09947 */ /* 0x008fea000383ffff */
[----:B------:R-:W-:Y:S05]  /*11770*/  BRA `(.L_x_1168) ;  /* 0xffffffec00087947 */ /* 0x000fea000383ffff */
.L_x_1146:
[----:B---3--:R3:W4:Y:S02]  /*11780*/  SYNCS.PHASECHK.TRANS64.TRYWAIT P1, [R16+URZ+0x30c48], R21 ;  /* 0x030c4815100075a7 */ /* 0x008724000802017f */
[----:B----4-:R-:W-:Y:S05]  /*11790*/  @!P1 NANOSLEEP.SYNCS 0x989680 ;  /* 0x009896800000995d */ /* 0x010fea0003900000 */
[----:B------:R-:W4:Y:S02]  /*117a0*/  @!P1 SYNCS.PHASECHK.TRANS64 P1, [R16+URZ+0x30c48], R21 ;  /* 0x030c4815100095a7 */ /* 0x000f24000802007f */
[----:B----4-:R-:W-:Y:S05]  /*117b0*/  @!P1 BRA `(.L_x_1146) ;  /* 0xfffffffc00f09947 */ /* 0x010fea000383ffff */
[----:B------:R-:W-:Y:S05]  /*117c0*/  BRA `(.L_x_1169) ;  /* 0xffffffec00807947 */ /* 0x000fea000383ffff */
.L_x_1148:
[----:B------:R-:W-:-:S07]  /*117d0*/  SHF.L.U32 R5, R11, 0x1f, RZ ;  /* 0x0000001f0b057819 */ /* 0x000fce00000006ff */
.L_x_1170:
[----:B------:R1:W1:Y:S02]  /*117e0*/  SYNCS.PHASECHK.TRANS64.TRYWAIT P1, [R16+URZ+0x30c20], R5 ;  /* 0x030c2005100075a7 */ /* 0x000264000802017f */
[----:B-1----:R-:W-:Y:S05]  /*117f0*/  @!P1 NANOSLEEP.SYNCS 0x989680 ;  /* 0x009896800000995d */ /* 0x002fea0003900000 */
[----:B------:R-:W1:Y:S02]  /*11800*/  @!P1 SYNCS.PHASECHK.TRANS64 P1, [R16+URZ+0x30c20], R5 ;  /* 0x030c2005100095a7 */ /* 0x000e64000802007f */
[----:B-1----:R-:W-:Y:S05]  /*11810*/  @!P1 BRA `(.L_x_1170) ;  /* 0xfffffffc00f09947 */ /* 0x002fea000383ffff */
[----:B------:R-:W-:Y:S05]  /*11820*/  BRA `(.L_x_1171) ;  /* 0xffffffec00e07947 */ /* 0x000fea000383ffff */
.L_x_1151:
[----:B-1----:R1:W2:Y:S02]  /*11830*/  SYNCS.PHASECHK.TRANS64.TRYWAIT P1, [R16+URZ+0x30c40], R13 ;  /* 0x030c400d100075a7 */ /* 0x0022a4000802017f */
[----:B--2---:R-:W-:Y:S05]  /*11840*/  @!P1 NANOSLEEP.SYNCS 0x989680 ;  /* 0x009896800000995d */ /* 0x004fea0003900000 */
[----:B------:R-:W2:Y:S02]  /*11850*/  @!P1 SYNCS.PHASECHK.TRANS64 P1, [R16+URZ+0x30c40], R13 ;  /* 0x030c400d100095a7 */ /* 0x000ea4000802007f */
[----:B--2---:R-:W-:Y:S05]  /*11860*/  @!P1 BRA `(.L_x_1151) ;  /* 0xfffffffc00f09947 */ /* 0x004fea000383ffff */
[----:B------:R-:W-:Y:S05]  /*11870*/  BRA `(.L_x_1172) ;  /* 0xfffffff000787947 */ /* 0x000fea000383ffff */
.L_x_1153:
[----:B-1----:R1:W2:Y:S02]  /*11880*/  SYNCS.PHASECHK.TRANS64.TRYWAIT P1, [R16+URZ+0x30c28], R13 ;  /* 0x030c280d100075a7 */ /* 0x0022a4000802017f */
[----:B--2---:R-:W-:Y:S05]  /*11890*/  @!P1 NANOSLEEP.SYNCS 0x989680 ;  /* 0x009896800000995d */ /* 0x004fea0003900000 */
[----:B------:R-:W2:Y:S02]  /*118a0*/  @!P1 SYNCS.PHASECHK.TRANS64 P1, [R16+URZ+0x30c28], R13 ;  /* 0x030c280d100095a7 */ /* 0x000ea4000802007f */
[----:B--2---:R-:W-:Y:S05]  /*118b0*/  @!P1 BRA `(.L_x_1153) ;  /* 0xfffffffc00f09947 */ /* 0x004fea000383ffff */
[----:B------:R-:W-:Y:S05]  /*118c0*/  BRA `(.L_x_1173) ;  /* 0xfffffff000e47947 */ /* 0x000fea000383ffff */
.L_x_1155:
[----:B--2---:R2:W1:Y:S02]  /*118d0*/  SYNCS.PHASECHK.TRANS64.TRYWAIT P0, [R3+URZ+0x30c40], R0 ;  /* 0x030c4000030075a7 */ /* 0x004464000800017f */
[----:B-1----:R-:W-:Y:S05]  /*118e0*/  @!P0 NANOSLEEP.SYNCS 0x989680 ;  /* 0x009896800000895d */ /* 0x002fea0003900000 */
[----:B------:R-:W1:Y:S02]  /*118f0*/  @!P0 SYNCS.PHASECHK.TRANS64 P0, [R3+URZ+0x30c40], R0 ;  /* 0x030c4000030085a7 */ /* 0x000e64000800007f */
[----:B-1----:R-:W-:Y:S05]  /*11900*/  @!P0 BRA `(.L_x_1155) ;  /* 0xfffffffc00f08947 */ /* 0x002fea000383ffff */
[----:B------:R-:W-:Y:S05]  /*11910*/  BRA `(.L_x_1174) ;  /* 0xfffffff400707947 */ /* 0x000fea000383ffff */
.L_x_1157:
[----:B------:R-:W-:Y:S01]  /*11920*/  BSSY B0, `(.L_x_1175) ;  /* 0x0000006000007945 */ /* 0x000fe20003800000 */
[----:B------:R-:W-:-:S07]  /*11930*/  IMAD.MOV.U32 R15, RZ, RZ, -0x1 ;  /* 0xffffffffff0f7424 */ /* 0x000fce00078e00ff */
[----:B------:R-:W-:Y:S05]  /*11940*/  WARPSYNC.COLLECTIVE R15, `(.L_x_1176) ;  /* 0x000000000f0c7348 */ /* 0x000fea0003c00000 */
[----:B------:R-:W-:Y:S02]  /*11950*/  ELECT P6, UR62, PT ;  /* 0x00000000003e782f */ /* 0x000fe400038c0000 */
[----:B------:R-:W-:Y:S01]  /*11960*/  MOV R14, UR62 ;  /* 0x0000003e000e7c02 */ /* 0x000fe20008000f00 */
[----:B------:R-:W-:Y:S10]  /*11970*/  ENDCOLLECTIVE ;  /* 0x000000000000791b */ /* 0x000ff40003800000 */
.L_x_1176:
[----:B------:R-:W-:Y:S05]  /*11980*/  BSYNC B0 ;  /* 0x0000000000007941 */ /* 0x000fea0003800000 */
.L_x_1175:
[----:B------:R-:W-:Y:S05]  /*11990*/  BRA `(.L_x_1177) ;  /* 0xfffffff800007947 */ /* 0x000fea000383ffff */
.L_x_1159:
[----:B-1----:R1:W2:Y:S02]  /*119a0*/  SYNCS.PHASECHK.TRANS64.TRYWAIT P0, [R6+URZ], R5 ;  /* 0x00000005060075a7 */ /* 0x0022a4000800017f */
[----:B--2---:R-:W-:Y:S05]  /*119b0*/  @!P0 NANOSLEEP.SYNCS 0x989680 ;  /* 0x009896800000895d */ /* 0x004fea0003900000 */
[----:B------:R-:W2:Y:S02]  /*119c0*/  @!P0 SYNCS.PHASECHK.TRANS64 P0, [R6+URZ], R5 ;  /* 0x00000005060085a7 */ /* 0x000ea4000800007f */
[----:B--2---:R-:W-:Y:S05]  /*119d0*/  @!P0 BRA `(.L_x_1159) ;  /* 0xfffffffc00f08947 */ /* 0x004fea000383ffff */
[----:B------:R-:W-:Y:S05]  /*119e0*/  BRA `(.L_x_1178) ;  /* 0xfffffff800407947 */ /* 0x000fea000383ffff */
.L_x_1160:
[----:B--2---:R2:W3:Y:S02]  /*119f0*/  SYNCS.PHASECHK.TRANS64.TRYWAIT P0, [R3+URZ], R0 ;  /* 0x00000000030075a7 */ /* 0x0044e4000800017f */
[----:B---3--:R-:W-:Y:S05]  /*11a00*/  @!P0 NANOSLEEP.SYNCS 0x989680 ;  /* 0x009896800000895d */ /* 0x008fea0003900000 */
[----:B------:R-:W3:Y:S02]  /*11a10*/  @!P0 SYNCS.PHASECHK.TRANS64 P0, [R3+URZ], R0 ;  /* 0x00000000030085a7 */ /* 0x000ee4000800007f */
[----:B---3--:R-:W-:Y:S05]  /*11a20*/  @!P0 BRA `(.L_x_1160) ;  /* 0xfffffffc00f08947 */ /* 0x008fea000383ffff */
[----:B------:R-:W-:Y:S05]  /*11a30*/  BRA `(.L_x_1179) ;  /* 0xfffffff800347947 */ /* 0x000fea000383ffff */
.L_x_1162:
[----:B--2---:R2:W3:Y:S02]  /*11a40*/  SYNCS.PHASECHK.TRANS64.TRYWAIT P0, [R2+URZ], R5 ;  /* 0x00000005020075a7 */ /* 0x0044e4000800017f */
[----:B---3--:R-:W-:Y:S05]  /*11a50*/  @!P0 NANOSLEEP.SYNCS 0x989680 ;  /* 0x009896800000895d */ /* 0x008fea0003900000 */
[----:B------:R-:W3:Y:S02]  /*11a60*/  @!P0 SYNCS.PHASECHK.TRANS64 P0, [R2+URZ], R5 ;  /* 0x00000005020085a7 */ /* 0x000ee4000800007f */
[----:B---3--:R-:W-:Y:S05]  /*11a70*/  @!P0 BRA `(.L_x_1162) ;  /* 0xfffffffc00f08947 */ /* 0x008fea000383ffff */
[----:B------:R-:W-:Y:S05]  /*11a80*/  BRA `(.L_x_1180) ;  /* 0xfffffff800387947 */ /* 0x000fea000383ffff */
.L_x_1181:
        /* <DEDUP_REMOVED lines=15> */
.L_x_3701:


//--------------------- .text._ZN7cutlass13device_kernelIN5flash11enable_sm90INS1_16FlashAttnBwdSm90INS1_25CollectiveMainloopBwdSm90ILi2ELi2ELi2EN4cute5tupleIJNS5_1CILi1EEES8_S8_EEENS6_IJNS7_ILi128EEESA_NS7_ILi64EEEEEENS_10bfloat16_tEfNS_4arch4Sm90ELb0ELb1ELb0ELb0ELb1ELb1ELb0ELb0ELi2ELi1ELi2ELi2ELb0EEENS1_21CollectiveEpilogueBwdISC_SD_SF_Li256ELb0ELb0ELi1EEENS1_19SingleTileSchedulerILb0ELb0ELb0ELi128EEEEEEEEEvNT_6ParamsE --------------------------
	.section	.text._ZN7cutlass13device_kernelIN5flash11enable_sm90INS1_16FlashAttnBwdSm90INS1_25CollectiveMainloopBwdSm90ILi2ELi2ELi2EN4cute5tupleIJNS5_1CILi1EEES8_S8_EEENS6_IJNS7_ILi128EEESA_NS7_ILi64EEEEEENS_10bfloat16_tEfNS_4arch4Sm90ELb0ELb1ELb0ELb0ELb1ELb1ELb0ELb0ELi2ELi1ELi2ELi2ELb0EEENS1_21CollectiveEpilogueBwdISC_SD_SF_Li256ELb0ELb0ELi1EEENS1_19SingleTileSchedulerILb0ELb0ELb0ELi128EEEEEEEEEvNT_6ParamsE,"ax",@progbits
	.align	128
.text._ZN7cutlass13device_kernelIN5flash11enable_sm90INS1_16FlashAttnBwdSm90INS1_25CollectiveMainloopBwdSm90ILi2ELi2ELi2EN4cute5tupleIJNS5_1CILi1EEES8_S8_EEENS6_IJNS7_ILi128EEESA_NS7_ILi64EEEEEENS_10bfloat16_tEfNS_4arch4Sm90ELb0ELb1ELb0ELb0ELb1ELb1ELb0ELb0ELi2ELi1ELi2ELi2ELb0EEENS1_21CollectiveEpilogueBwdISC_SD_SF_Li256ELb0ELb0ELi1EEENS1_19SingleTileSchedulerILb0ELb0ELb0ELi128EEEEEEEEEvNT_6ParamsE:
        .type           _ZN7cutlass13device_kernelIN5flash11enable_sm90INS1_16FlashAttnBwdSm90INS1_25CollectiveMainloopBwdSm90ILi2ELi2ELi2EN4cute5tupleIJNS5_1CILi1EEES8_S8_EEENS6_IJNS7_ILi128EEESA_NS7_ILi64EEEEEENS_10bfloat16_tEfNS_4arch4Sm90ELb0ELb1ELb0ELb0ELb1ELb1ELb0ELb0ELi2ELi1ELi2ELi2ELb0EEENS1_21CollectiveEpilogueBwdISC_SD_SF_Li256ELb0ELb0ELi1EEENS1_19SingleTileSchedulerILb0ELb0ELb0ELi128EEEEEEEEEvNT_6ParamsE,@function
        .size           _ZN7cutlass13device_kernelIN5flash11enable_sm90INS1_16FlashAttnBwdSm90INS1_25CollectiveMainloopBwdSm90ILi2ELi2ELi2EN4cute5tupleIJNS5_1CILi1EEES8_S8_EEENS6_IJNS7_ILi128EEESA_NS7_ILi64EEEEEENS_10bfloat16_tEfNS_4arch4Sm90ELb0ELb1ELb0ELb0ELb1ELb1ELb0ELb0ELi2ELi1ELi2ELi2ELb0EEENS1_21CollectiveEpilogueBwdISC_SD_SF_Li256ELb0ELb0ELi1EEENS1_19SingleTileSchedulerILb0ELb0ELb0ELi128EEEEEEEEEvNT_6ParamsE,(.L_x_3702 - _ZN7cutlass13device_kernelIN5flash11enable_sm90INS1_16FlashAttnBwdSm90INS1_25CollectiveMainloopBwdSm90ILi2ELi2ELi2EN4cute5tupleIJNS5_1CILi1EEES8_S8_EEENS6_IJNS7_ILi128EEESA_NS7_ILi64EEEEEENS_10bfloat16_tEfNS_4arch4Sm90ELb0ELb1ELb0ELb0ELb1ELb1ELb0ELb0ELi2ELi1ELi2ELi2ELb0EEENS1_21CollectiveEpilogueBwdISC_SD_SF_Li256ELb0ELb0ELi1EEENS1_19SingleTileSchedulerILb0ELb0ELb0ELi128EEEEEEEEEvNT_6ParamsE)
        .other          _ZN7cutlass13device_kernelIN5flash11enable_sm90INS1_16FlashAttnBwdSm90INS1_25CollectiveMainloopBwdSm90ILi2ELi2ELi2EN4cute5tupleIJNS5_1CILi1EEES8_S8_EEENS6_IJNS7_ILi128EEESA_NS7_ILi64EEEEEENS_10bfloat16_tEfNS_4arch4Sm90ELb0ELb1ELb0ELb0ELb1ELb1ELb0ELb0ELi2ELi1ELi2ELi2ELb0EEENS1_21CollectiveEpilogueBwdISC_SD_SF_Li256ELb0ELb0ELi1EEENS1_19SingleTileSchedulerILb0ELb0ELb0ELi128EEEEEEEEEvNT_6ParamsE,@"STO_CUDA_ENTRY STV_DEFAULT"
_ZN7cutlass13device_kernelIN5flash11enable_sm90INS1_16FlashAttnBwdSm90INS1_25CollectiveMainloopBwdSm90ILi2ELi2ELi2EN4cute5tupleIJNS5_1CILi1EEES8_S8_EEENS6_IJNS7_ILi128EEESA_NS7_ILi64EEEEEENS_10bfloat16_tEfNS_4arch4Sm90ELb0ELb1ELb0ELb0ELb1ELb1ELb0ELb0ELi2ELi1ELi2ELi2ELb0EEENS1_21CollectiveEpilogueBwdISC_SD_SF_Li256ELb0ELb0ELi1EEENS1_19SingleTileSchedulerILb0ELb0ELb0ELi128EEEEEEEEEvNT_6ParamsE:
        /* <DEDUP_REMOVED lines=30> */
.L_x_1183:
[----:B------:R-:W-:Y:S05]  /*01e0*/  BSYNC B0 ;  /* 0x0000000000007941 */ /* 0x000fea0003800000 */
.L_x_1182:
        /* <DEDUP_REMOVED lines=37> */
.L_x_1184:
        /* <DEDUP_REMOVED lines=22> */
.L_x_1185:
[----:B------:R-:W-:Y:S01]  /*05a0*/  PLOP3.LUT P0, PT, PT, PT, UP0, 0x80, 0x0 ;  /* 0x000000000000781c */ /* 0x000fe20003f0f008 */
[----:B------:R-:W-:Y:S01]  /*05b0*/  NOP ;  /* 0x0000000000007918 */ /* 0x000fe20000000000 */
[----:B------:R-:W-:Y:S01]  /*05c0*/  ULDC.64 UR38, c[0x0][0x208] ;  /* 0x0000820000267ab9 */ /* 0x000fe20000000a00 */
[----:B------:R-:W-:Y:S01]  /*05d0*/  BSSY B6, `(.L_x_1186) ;  /* 0x00011c0000067945 */ /* 0x000fe20003800000 */
[----:B-12-4-:R-:W-:Y:S09]  /*05e0*/  BAR.SYNC.DEFER_BLOCKING 0x0 ;  /* 0x0000000000007b1d */ /* 0x016ff20000010000 */
[----:B------:R-:W-:Y:S05]  /*05f0*/  @!P0 BRA `(.L_x_1187) ;  /* 0x000000e000d08947 */ /* 0x000fea0003800000 */
.L_x_1188:
        /* <DEDUP_REMOVED lines=71> */
.L_x_1190:
        /* <DEDUP_REMOVED lines=28> */
.L_x_1193:
        /* <DEDUP_REMOVED lines=15> */
.L_x_1192:
        /* <DEDUP_REMOVED lines=22> */
.L_x_1195:
        /* <DEDUP_REMOVED lines=15> */
.L_x_1194:
[----:B------:R-:W-:Y:S01]  /*0f70*/  SHF.R.S32.HI R5, RZ, 0x1f, R16 ;  /* 0x0000001fff057819 */ /* 0x000fe20000011410 */
[----:B------:R-:W-:-:S03]  /*0f80*/  UMOV UR4, 0xffffffff ;  /* 0xffffffff00047882 */ /* 0x000fc60000000000 */
[----:B------:R-:W-:-:S04]  /*0f90*/  LEA.HI R0, R5, R16, RZ, 0x7 ;  /* 0x0000001005007211 */ /* 0x000fc800078f38ff */
[----:B------:R-:W-:Y:S01]  /*0fa0*/  SHF.R.S32.HI R10, RZ, 0x7, R0 ;  /* 0x00000007ff0a7819 */ /* 0x000fe20000011400 */
[----:B------:R-:W-:Y:S06]  /*0fb0*/  BRA.DIV UR4, `(.L_x_1196) ;  /* 0x00000112048c7947 */ /* 0x000fec000b800000 */
[----:B------:R1:W2:Y:S02]  /*0fc0*/  SHFL.IDX PT, R14, R10, RZ, 0x1f ;  /* 0x00001fff0a0e7589 */ /* 0x0002a400000e0000 */
.L_x_1338:
        /* <DEDUP_REMOVED lines=23> */
.L_x_1197:
        /* <DEDUP_REMOVED lines=129> */
.L_x_1210:
[----:B------:R-:W-:Y:S05]  /*1950*/  YIELD ;  /* 0x0000000000007946 */ /* 0x000fea0003800000 */
[----:B------:R-:W-:-:S06]  /*1960*/  ULOP3.LUT UR4, UR36, 0x1, URZ, 0xfc, !UPT ;  /* 0x0000000124047892 */ /* 0x000fcc000f8efc3f */
[----:B-1----:R-:W-:-:S05]  /*1970*/  IMAD.U32 R8, RZ, RZ, UR4 ;  /* 0x00000004ff087e24 */ /* 0x002fca000f8e00ff */
[----:B------:R-:W-:-:S13]  /*1980*/  ISETP.NE.AND P6, PT, R8, 0x3, PT ;  /* 0x000000030800780c */ /* 0x000fda0003fc5270 */
[----:B------:R-:W-:Y:S05]  /*1990*/  @!P6 BRA `(.L_x_1200) ;  /* 0x000000000004e947 */ /* 0x000fea0003800000 */
[----:B------:R-:W-:Y:S01]  /*19a0*/  BPT.TRAP 0x1 ;  /* 0x000000040000795c */ /* 0x000fe20000300000 */
.L_x_1200:
[----:B------:R-:W-:Y:S01]  /*19b0*/  IMAD R8, R0, 0x8, R222 ;  /* 0x0000000800087824 */ /* 0x000fe200078e02de */
[----:B------:R-:W-:-:S04]  /*19c0*/  SHF.L.U32 R21, R4, 0x1f, RZ ;  /* 0x0000001f04157819 */ /* 0x000fc800000006ff */
[----:B------:R1:W2:Y:S01]  /*19d0*/  SYNCS.PHASECHK.TRANS64.TRYWAIT P0, [R8+URZ+0x30c10], R21 ;  /* 0x030c1015080075a7 */ /* 0x0002a2000800017f */
[----:B------:R-:W-:Y:S05]  /*19e0*/  @!P6 BRA `(.L_x_1201) ;  /* 0x000000000004e947 */ /* 0x000fea0003800000 */
[----:B------:R-:W-:Y:S01]  /*19f0*/  BPT.TRAP 0x1 ;  /* 0x000000040000795c */ /* 0x000fe20000300000 */
.L_x_1201:
[----:B------:R-:W-:-:S05]  /*1a00*/  VIADD R9, R222, 0x10000 ;  /* 0x00010000de097836 */ /* 0x000fca0000000000 */
[----:B------:R-:W-:-:S04]  /*1a10*/  SHF.R.U32.HI R9, RZ, 0x4, R9 ;  /* 0x00000004ff097819 */ /* 0x000fc80000011609 */
[----:B------:R-:W-:Y:S01]  /*1a20*/  LOP3.LUT R9, R9, 0x3fff, RZ, 0xc0, !PT ;  /* 0x00003fff09097812 */ /* 0x000fe200078ec0ff */
[----:B--2---:R-:W-:Y:S06]  /*1a30*/  @P0 BRA `(.L_x_1202) ;  /* 0x0000000000080947 */ /* 0x004fec0003800000 */
[----:B------:R-:W2:Y:S02]  /*1a40*/  SYNCS.PHASECHK.TRANS64.TRYWAIT P0, [R8+URZ+0x30c10], R21 ;  /* 0x030c1015080075a7 */ /* 0x000ea4000800017f */
[----:B--2---:R-:W-:Y:S05]  /*1a50*/  @!P0 BRA `(.L_x_1203) ;  /* 0x0000010800188947 */ /* 0x004fea0003800000 */
.L_x_1202:
        /* <DEDUP_REMOVED lines=60> */
.L_x_1204:
[----:B------:R1:W1:Y:S01]  /*1e20*/  SYNCS.PHASECHK.TRANS64.TRYWAIT P0, [R8+URZ+0x30c30], R21 ;  /* 0x030c3015080075a7 */ /* 0x000262000800017f */
[----:B------:R-:W-:Y:S05]  /*1e30*/  @!P6 BRA `(.L_x_1205) ;  /* 0x000000000004e947 */ /* 0x000fea0003800000 */
[----:B------:R-:W-:Y:S01]  /*1e40*/  BPT.TRAP 0x1 ;  /* 0x000000040000795c */ /* 0x000fe20000300000 */
.L_x_1205:
[----:B------:R-:W-:-:S05]  /*1e50*/  VIADD R13, R222, 0x18000 ;  /* 0x00018000de0d7836 */ /* 0x000fca0000000000 */
[----:B------:R-:W-:-:S04]  /*1e60*/  SHF.R.U32.HI R13, RZ, 0x4, R13 ;  /* 0x00000004ff0d7819 */ /* 0x000fc8000001160d */
[----:B------:R-:W-:-:S04]  /*1e70*/  LOP3.LUT R13, R13, 0x3fff, RZ, 0xc0, !PT ;  /* 0x00003fff0d0d7812 */ /* 0x000fc800078ec0ff */
[----:B------:R-:W-:Y:S01]  /*1e80*/  LOP3.LUT R19, R13, 0x10000, RZ, 0xfc, !PT ;  /* 0x000100000d137812 */ /* 0x000fe200078efcff */
[----:B-1----:R-:W-:Y:S06]  /*1e90*/  @P0 BRA `(.L_x_1206) ;  /* 0x0000000000080947 */ /* 0x002fec0003800000 */
[----:B------:R-:W1:Y:S02]  /*1ea0*/  SYNCS.PHASECHK.TRANS64.TRYWAIT P0, [R8+URZ+0x30c30], R21 ;  /* 0x030c3015080075a7 */ /* 0x000e64000800017f */
[----:B-1----:R-:W-:Y:S05]  /*1eb0*/  @!P0 BRA `(.L_x_1207) ;  /* 0x0000010400148947 */ /* 0x002fea0003800000 */
.L_x_1206:
        /* <DEDUP_REMOVED lines=767> */
.L_x_1208:
        /* <DEDUP_REMOVED lines=68> */
.L_x_1209:
        /* <DEDUP_REMOVED lines=11> */
.L_x_1199:
        /* <DEDUP_REMOVED lines=128> */
.L_x_1222:
[----:B------:R-:W-:Y:S01]  /*5ba0*/  IMAD.U32 R6, RZ, RZ, UR36 ;  /* 0x00000024ff067e24 */ /* 0x000fe2000f8e00ff */
[----:B------:R-:W-:Y:S05]  /*5bb0*/  YIELD ;  /* 0x0000000000007946 */ /* 0x000fea0003800000 */
[----:B------:R-:W-:-:S04]  /*5bc0*/  LOP3.LUT R6, R6, 0x1, RZ, 0xfc, !PT ;  /* 0x0000000106067812 */ /* 0x000fc800078efcff */
[----:B------:R-:W-:-:S13]  /*5bd0*/  ISETP.NE.AND P0, PT, R6, 0x3, PT ;  /* 0x000000030600780c */ /* 0x000fda0003f05270 */
[----:B------:R-:W-:Y:S05]  /*5be0*/  @!P0 BRA `(.L_x_1212) ;  /* 0x0000000000048947 */ /* 0x000fea0003800000 */
[----:B------:R-:W-:Y:S01]  /*5bf0*/  BPT.TRAP 0x1 ;  /* 0x000000040000795c */ /* 0x000fe20000300000 */
.L_x_1212:
[----:B------:R-:W-:Y:S01]  /*5c00*/  IMAD R6, R0, 0x8, R222 ;  /* 0x0000000800067824 */ /* 0x000fe200078e02de */
[----:B-1----:R-:W-:-:S04]  /*5c10*/  SHF.L.U32 R11, R4, 0x1f, RZ ;  /* 0x0000001f040b7819 */ /* 0x002fc800000006ff */
[----:B------:R1:W2:Y:S01]  /*5c20*/  SYNCS.PHASECHK.TRANS64.TRYWAIT P1, [R6+URZ+0x30c10], R11 ;  /* 0x030c100b060075a7 */ /* 0x0002a2000802017f */
[----:B------:R-:W-:Y:S05]  /*5c30*/  @!P0 BRA `(.L_x_1213) ;  /* 0x0000000000048947 */ /* 0x000fea0003800000 */
[----:B------:R-:W-:Y:S01]  /*5c40*/  BPT.TRAP 0x1 ;  /* 0x000000040000795c */ /* 0x000fe20000300000 */
.L_x_1213:
[----:B------:R-:W-:-:S05]  /*5c50*/  VIADD R7, R222, 0x10000 ;  /* 0x00010000de077836 */ /* 0x000fca0000000000 */
[----:B------:R-:W-:-:S04]  /*5c60*/  SHF.R.U32.HI R7, RZ, 0x4, R7 ;  /* 0x00000004ff077819 */ /* 0x000fc80000011607 */
[----:B------:R-:W-:-:S04]  /*5c70*/  LOP3.LUT R220, R7, 0x3fff, RZ, 0xc0, !PT ;  /* 0x00003fff07dc7812 */ /* 0x000fc800078ec0ff */
[----:B------:R-:W-:Y:S01]  /*5c80*/  LOP3.LUT R7, R220, 0x10000, RZ, 0xfc, !PT ;  /* 0x00010000dc077812 */ /* 0x000fe200078efcff */
[----:B--2---:R-:W-:Y:S06]  /*5c90*/  @P1 BRA `(.L_x_1214) ;  /* 0x0000000000081947 */ /* 0x004fec0003800000 */
[----:B------:R-:W2:Y:S02]  /*5ca0*/  SYNCS.PHASECHK.TRANS64.TRYWAIT P1, [R6+URZ+0x30c10], R11 ;  /* 0x030c100b060075a7 */ /* 0x000ea4000802017f */
[----:B--2---:R-:W-:Y:S05]  /*5cb0*/  @!P1 BRA `(.L_x_1215) ;  /* 0x000000c400a89947 */ /* 0x004fea0003800000 */
.L_x_1214:
        /* <DEDUP_REMOVED lines=62> */
.L_x_1216:
[----:B------:R1:W1:Y:S01]  /*60a0*/  SYNCS.PHASECHK.TRANS64.TRYWAIT P1, [R6+URZ+0x30c30], R11 ;  /* 0x030c300b060075a7 */ /* 0x000262000802017f */
[----:B------:R-:W-:Y:S05]  /*60b0*/  @!P0 BRA `(.L_x_1217) ;  /* 0x0000000000048947 */ /* 0x000fea0003800000 */
[----:B------:R-:W-:Y:S01]  /*60c0*/  BPT.TRAP 0x1 ;  /* 0x000000040000795c */ /* 0x000fe20000300000 */
.L_x_1217:
        /* <DEDUP_REMOVED lines=8> */
.L_x_1218:
        /* <DEDUP_REMOVED lines=629> */
.L_x_1220:
        /* <DEDUP_REMOVED lines=70> */
.L_x_1221:
        /* <DEDUP_REMOVED lines=12> */
.L_x_1211:
        /* <DEDUP_REMOVED lines=121> */
.L_x_1234:
[----:B------:R-:W-:Y:S01]  /*9550*/  IMAD.U32 R7, RZ, RZ, UR36 ;  /* 0x00000024ff077e24 */ /* 0x000fe2000f8e00ff */
[----:B------:R-:W-:Y:S05]  /*9560*/  YIELD ;  /* 0x0000000000007946 */ /* 0x000fea0003800000 */
[----:B------:R-:W-:-:S04]  /*9570*/  LOP3.LUT R7, R7, 0x1, RZ, 0xfc, !PT ;  /* 0x0000000107077812 */ /* 0x000fc800078efcff */
[----:B------:R-:W-:-:S13]  /*9580*/  ISETP.NE.AND P6, PT, R7, 0x3, PT ;  /* 0x000000030700780c */ /* 0x000fda0003fc5270 */
[----:B--2---:R-:W-:Y:S05]  /*9590*/  @!P6 BRA `(.L_x_1224) ;  /* 0x000000000004e947 */ /* 0x004fea0003800000 */
[----:B------:R-:W-:Y:S01]  /*95a0*/  BPT.TRAP 0x1 ;  /* 0x000000040000795c */ /* 0x000fe20000300000 */
.L_x_1224:
[----:B------:R-:W-:Y:S01]  /*95b0*/  IMAD R7, R0, 0x8, R222 ;  /* 0x0000000800077824 */ /* 0x000fe200078e02de */
[----:B------:R-:W-:-:S04]  /*95c0*/  SHF.L.U32 R18, R4, 0x1f, RZ ;  /* 0x0000001f04127819 */ /* 0x000fc800000006ff */
[----:B------:R1:W2:Y:S01]  /*95d0*/  SYNCS.PHASECHK.TRANS64.TRYWAIT P0, [R7+URZ+0x30c10], R18 ;  /* 0x030c1012070075a7 */ /* 0x0002a2000800017f */
[----:B------:R-:W-:Y:S05]  /*95e0*/  @!P6 BRA `(.L_x_1225) ;  /* 0x000000000004e947 */ /* 0x000fea0003800000 */
[----:B------:R-:W-:Y:S01]  /*95f0*/  BPT.TRAP 0x1 ;  /* 0x000000040000795c */ /* 0x000fe20000300000 */
.L_x_1225:
[----:B---3--:R-:W-:-:S05]  /*9600*/  VIADD R8, R222, 0x10000 ;  /* 0x00010000de087836 */ /* 0x008fca0000000000 */
[----:B------:R-:W-:-:S04]  /*9610*/  SHF.R.U32.HI R8, RZ, 0x4, R8 ;  /* 0x00000004ff087819 */ /* 0x000fc80000011608 */
[----:B------:R-:W-:-:S04]  /*9620*/  LOP3.LUT R8, R8, 0x3fff, RZ, 0xc0, !PT ;  /* 0x00003fff08087812 */ /* 0x000fc800078ec0ff */
[----:B------:R-:W-:Y:S01]  /*9630*/  LOP3.LUT R9, R8, 0x10000, RZ, 0xfc, !PT ;  /* 0x0001000008097812 */ /* 0x000fe200078efcff */
[----:B--2---:R-:W-:Y:S06]  /*9640*/  @P0 BRA `(.L_x_1226) ;  /* 0x0000000000080947 */ /* 0x004fec0003800000 */
[----:B------:R-:W2:Y:S02]  /*9650*/  SYNCS.PHASECHK.TRANS64.TRYWAIT P0, [R7+URZ+0x30c10], R18 ;  /* 0x030c1012070075a7 */ /* 0x000ea4000800017f */
[----:B--2---:R-:W-:Y:S05]  /*9660*/  @!P0 BRA `(.L_x_1227) ;  /* 0x0000008c00648947 */ /* 0x004fea0003800000 */
.L_x_1226:
        /* <DEDUP_REMOVED lines=63> */
.L_x_1228:
[----:B------:R1:W1:Y:S01]  /*9a60*/  SYNCS.PHASECHK.TRANS64.TRYWAIT P0, [R7+URZ+0x30c30], R18 ;  /* 0x030c3012070075a7 */ /* 0x000262000800017f */
[----:B------:R-:W-:Y:S05]  /*9a70*/  @!P6 BRA `(.L_x_1229) ;  /* 0x000000000004e947 */ /* 0x000fea0003800000 */
[----:B------:R-:W-:Y:S01]  /*9a80*/  BPT.TRAP 0x1 ;  /* 0x000000040000795c */ /* 0x000fe20000300000 */
.L_x_1229:
        /* <DEDUP_REMOVED lines=8> */
.L_x_1230:
        /* <DEDUP_REMOVED lines=779> */
.L_x_1232:
        /* <DEDUP_REMOVED lines=70> */
.L_x_1233:
        /* <DEDUP_REMOVED lines=12> */
.L_x_1223:
        /* <DEDUP_REMOVED lines=34> */
.L_x_1191:
        /* <DEDUP_REMOVED lines=22> */
.L_x_1236:
        /* <DEDUP_REMOVED lines=19> */
.L_x_1237:
        /* <DEDUP_REMOVED lines=18> */
.L_x_1238:
        /* <DEDUP_REMOVED lines=18> */
.L_x_1239:
        /* <DEDUP_REMOVED lines=102> */
.L_x_1241:
[----:B------:R-:W-:Y:S05]  /*de30*/  BSYNC B0 ;  /* 0x0000000000007941 */ /* 0x000fea0003800000 */
.L_x_1240:
[----:B------:R-:W-:-:S04]  /*de40*/  DEPBAR.LE SB0, 0x0 ;  /* 0x000080000000791a */ /* 0x000fc80000000000 */
[----:B------:R-:W-:Y:S05]  /*de50*/  BRA `(.L_x_1189) ;  /* 0x0000004000dc7947 */ /* 0x000fea0003800000 */
.L_x_1235:
[----:B------:R-:W1:Y:S01]  /*de60*/  S2R R0, SR_TID.X ;  /* 0x0000000000007919 */ /* 0x000e620000002100 */
[----:B------:R-:W3:Y:S01]  /*de70*/  LDC.64 R16, c[0x0][0x808] ;  /* 0x00020200ff107b82 */ /* 0x000ee20000000a00 */
[----:B------:R-:W-:Y:S01]  /*de80*/  ULDC.64 UR4, c[0x0][0x820] ;  /* 0x0002080000047ab9 */ /* 0x000fe20000000a00 */
[----:B------:R-:W-:Y:S01]  /*de90*/  BSSY B0, `(.L_x_1242) ;  /* 0x0000030000007945 */ /* 0x000fe20003800000 */
[----:B------:R-:W4:Y:S01]  /*dea0*/  S2R R23, SR_CTAID.Y ;  /* 0x0000000000177919 */ /* 0x000f220000002600 */
[----:B------:R-:W3:Y:S04]  /*deb0*/  S2R R15, SR_CTAID.X ;  /* 0x00000000000f7919 */ /* 0x000ee80000002500 */
[----:B------:R-:W3:Y:S01]  /*dec0*/  LDC R19, c[0x0][0x83c] ;  /* 0x00020f00ff137b82 */ /* 0x000ee20000000800 */
[----:B------:R-:W5:Y:S01]  /*ded0*/  S2R R21, SR_CTAID.Z ;  /* 0x0000000000157919 */ /* 0x000f620000002700 */
[----:B-1----:R-:W-:Y:S01]  /*dee0*/  VIADD R3, R0, 0xffffff80 ;  /* 0xffffff8000037836 */ /* 0x002fe20000000000 */
[----:B----4-:R-:W-:-:S04]  /*def0*/  SHF.R.S32.HI R13, RZ, 0x1f, R23 ;  /* 0x0000001fff0d7819 */ /* 0x010fc80000011417 */
[----:B------:R-:W-:-:S04]  /*df00*/  SHF.R.S32.HI R0, RZ, 0x1f, R3 ;  /* 0x0000001fff007819 */ /* 0x000fc80000011403 */
[----:B--2---:R-:W-:Y:S02]  /*df10*/  LEA.HI R2, R0, R3, RZ, 0x3 ;  /* 0x0000000300027211 */ /* 0x004fe400078f18ff */
        /* <DEDUP_REMOVED lines=39> */
.L_x_1243:
[----:B------:R-:W-:Y:S05]  /*e190*/  BSYNC B0 ;  /* 0x0000000000007941 */ /* 0x000fea0003800000 */
.L_x_1242:
[----:B------:R-:W-:Y:S01]  /*e1a0*/  BSSY B0, `(.L_x_1244) ;  /* 0x0000010000007945 */ /* 0x000fe20003800000 */
[----:B------:R-:W-:-:S03]  /*e1b0*/  ISETP.GE.OR P6, PT, R6, R17, P0 ;  /* 0x000000110600720c */ /* 0x000fc600007c6670 */
[----:B------:R-:W-:Y:S10]  /*e1c0*/  @P5 BRA `(.L_x_1245) ;  /* 0x0000000000345947 */ /* 0x000ff40003800000 */
        /* <DEDUP_REMOVED lines=13> */
.L_x_1245:
[----:B------:R-:W-:Y:S05]  /*e2a0*/  BSYNC B0 ;  /* 0x0000000000007941 */ /* 0x000fea0003800000 */
.L_x_1244:
[----:B------:R-:W-:Y:S04]  /*e2b0*/  BSSY B0, `(.L_x_1246) ;  /* 0x000000f000007945 */ /* 0x000fe80003800000 */
[----:B------:R-:W-:Y:S05]  /*e2c0*/  @P4 BRA `(.L_x_1247) ;  /* 0x0000000000344947 */ /* 0x000fea0003800000 */
[----:B-12---:R-:W-:Y:S01]  /*e2d0*/  IADD3 R15, P4, R2, 0x40, RZ ;  /* 0x00000040020f7810 */ /* 0x006fe20007f9e0ff */
        /* <DEDUP_REMOVED lines=12> */
.L_x_1247:
[----:B------:R-:W-:Y:S05]  /*e3a0*/  BSYNC B0 ;  /* 0x0000000000007941 */ /* 0x000fea0003800000 */
.L_x_1246:
[----:B------:R-:W-:Y:S04]  /*e3b0*/  BSSY B0, `(.L_x_1248) ;  /* 0x000000e000007945 */ /* 0x000fe80003800000 */
[----:B------:R-:W-:Y:S05]  /*e3c0*/  @P6 BRA `(.L_x_1249) ;  /* 0x0000000000306947 */ /* 0x000fea0003800000 */
[----:B------:R-:W-:Y:S01]  /*e3d0*/  IADD3 R9, P4, R2, 0x60, RZ ;  /* 0x0000006002097810 */ /* 0x000fe20007f9e0ff */
[----:B------:R-:W-:Y:S01]  /*e3e0*/  ULDC.64 UR4, c[0x0][0x818] ;  /* 0x0002060000047ab9 */ /* 0x000fe20000000a00 */
[----:B------:R-:W-:-:S03]  /*e3f0*/  IMAD.MOV.U32 R5, RZ, RZ, R11 ;  /* 0x000000ffff057224 */ /* 0x000fc600078e000b */
        /* <DEDUP_REMOVED lines=9> */
.L_x_1249:
[----:B------:R-:W-:Y:S05]  /*e490*/  BSYNC B0 ;  /* 0x0000000000007941 */ /* 0x000fea0003800000 */
.L_x_1248:
        /* <DEDUP_REMOVED lines=26> */
.L_x_1251:
[----:B------:R-:W-:Y:S05]  /*e640*/  BSYNC B0 ;  /* 0x0000000000007941 */ /* 0x000fea0003800000 */
.L_x_1250:
[----:B------:R-:W-:Y:S04]  /*e650*/  BSSY B0, `(.L_x_1252) ;  /* 0x000000f000007945 */ /* 0x000fe80003800000 */
[----:B------:R-:W-:Y:S05]  /*e660*/  @P2 BRA `(.L_x_1253) ;  /* 0x0000000000342947 */ /* 0x000fea0003800000 */
[----:B----4-:R-:W-:Y:S01]  /*e670*/  IADD3 R11, P2, R2, 0x20, RZ ;  /* 0x00000020020b7810 */ /* 0x010fe20007f5e0ff */
        /* <DEDUP_REMOVED lines=12> */
.L_x_1253:
[----:B------:R-:W-:Y:S05]  /*e740*/  BSYNC B0 ;  /* 0x0000000000007941 */ /* 0x000fea0003800000 */
.L_x_1252:
        /* <DEDUP_REMOVED lines=15> */
.L_x_1255:
[----:B------:R-:W-:Y:S05]  /*e840*/  BSYNC B0 ;  /* 0x0000000000007941 */ /* 0x000fea0003800000 */
.L_x_1254:
[----:B------:R-:W-:Y:S05]  /*e850*/  @P0 BRA `(.L_x_1189) ;  /* 0x00000038005c0947 */ /* 0x000fea0003800000 */
[----:B------:R-:W-:Y:S01]  /*e860*/  IADD3 R5, P0, R2, 0x60, RZ ;  /* 0x0000006002057810 */ /* 0x000fe20007f1e0ff */
[----:B------:R-:W-:Y:S01]  /*e870*/  ULDC.64 UR4, c[0x0][0x848] ;  /* 0x0002120000047ab9 */ /* 0x000fe20000000a00 */
[----:B------:R-:W-:-:S03]  /*e880*/  IMAD.MOV.U32 R2, RZ, RZ, R4 ;  /* 0x000000ffff027224 */ /* 0x000fc600078e0004 */
[----:B------:R-:W-:Y:S02]  /*e890*/  IMAD.X R0, RZ, RZ, R3, P0 ;  /* 0x000000ffff007224 */ /* 0x000fe400000e0603 */
        /* <DEDUP_REMOVED lines=10> */
.L_x_1187:
        /* <DEDUP_REMOVED lines=13> */
[----:B------:R-:W-:Y:S02]  /*ea10*/  ULDC UR6, c[0x0][0x280] ;  /* 0x0000a00000067ab9 */ /* 0x000fe40000000800 */
[----:B------:R-:W-:-:S04]  /*ea20*/  UIADD3 UR4, UR6, 0x7f, URZ ;  /* 0x0000007f06047890 */ /* 0x000fc8000fffe03f */
[----:B------:R-:W-:Y:S01]  /*ea30*/  USHF.R.S32.HI UR5, URZ, 0x1f, UR4 ;  /* 0x0000001f3f057899 */ /* 0x000fe20008011404 */
[----:B------:R-:W2:Y:S03]  /*ea40*/  S2UR UR16, SR_CTAID.Y ;  /* 0x00000000001079c3 */ /* 0x000ea60000002600 */
[----:B------:R-:W-:-:S04]  /*ea50*/  ULEA.HI UR5, UR5, UR4, URZ, 0x7 ;  /* 0x0000000405057291 */ /* 0x000fc8000f8f383f */
[----:B------:R-:W-:Y:S01]  /*ea60*/  USHF.R.S32.HI UR5, URZ, 0x7, UR5 ;  /* 0x000000073f057899 */ /* 0x000fe20008011405 */
[----:B-1----:R-:W-:Y:S01]  /*ea70*/  ISETP.LE.AND P0, PT, RZ, UR22, PT ;  /* 0x00000016ff007c0c */ /* 0x002fe2000bf03270 */
[----:B--2---:R-:W-:-:S12]  /*ea80*/  USHF.R.S32.HI UR17, URZ, 0x1f, UR16 ;  /* 0x0000001f3f117899 */ /* 0x004fd80008011410 */
[----:B------:R-:W-:Y:S05]  /*ea90*/  @!P0 BRA `(.L_x_1257) ;  /* 0x0000000000308947 */ /* 0x000fea0003800000 */
        /* <DEDUP_REMOVED lines=9> */
[----:B------:R-:W-:-:S06]  /*eb30*/  USEL UR4, UR5, UR7, UP0 ;  /* 0x0000000705047287 */ /* 0x000fcc0008000000 */
[----:B------:R-:W-:Y:S01]  /*eb40*/  IMAD.U32 R9, RZ, RZ, UR4 ;  /* 0x00000004ff097e24 */ /* 0x000fe2000f8e00ff */
[----:B------:R-:W-:Y:S06]  /*eb50*/  BRA `(.L_x_1258) ;  /* 0x0000000000047947 */ /* 0x000fec0003800000 */
.L_x_1257:
[----:B------:R-:W-:-:S07]  /*eb60*/  IMAD.U32 R9, RZ, RZ, UR5 ;  /* 0x00000005ff097e24 */ /* 0x000fce000f8e00ff */
.L_x_1258:
[----:B------:R-:W-:Y:S01]  /*eb70*/  ULEA UR6, UR22, UR6, 0x7 ;  /* 0x0000000616067291 */ /* 0x000fe2000f8e383f */
[----:B------:R-:W-:Y:S01]  /*eb80*/  ULDC UR4, c[0x0][0x290] ;  /* 0x0000a40000047ab9 */ /* 0x000fe20000000800 */
[----:B------:R-:W-:Y:S01]  /*eb90*/  ULDC UR7, c[0x0][0x74c] ;  /* 0x0001d30000077ab9 */ /* 0x000fe20000000800 */
[----:B------:R-:W-:Y:S01]  /*eba0*/  ULDC.64 UR8, c[0x0][0x2d8] ;  /* 0x0000b60000087ab9 */ /* 0x000fe20000000a00 */
[----:B------:R-:W-:Y:S02]  /*ebb0*/  UIADD3 UR10, -UR7, UR6, -UR4 ;  /* 0x00000006070a7290 */ /* 0x000fe4000fffe904 */
[----:B------:R-:W-:Y:S02]  /*ebc0*/  UIMAD UR4, UR17, UR8, URZ ;  /* 0x00000008110472a4 */ /* 0x000fe4000f8e023f */
[----:B------:R-:W-:Y:S02]  /*ebd0*/  USHF.R.S32.HI UR11, URZ, 0x1f, UR10 ;  /* 0x0000001f3f0b7899 */ /* 0x000fe4000801140a */
[----:B------:R-:W-:-:S02]  /*ebe0*/  UIMAD.WIDE.U32 UR6, UR16, UR8, URZ ;  /* 0x00000008100672a5 */ /* 0x000fc4000f8e003f */
[----:B------:R-:W-:Y:S02]  /*ebf0*/  ULEA.HI UR11, UR11, UR10, URZ, 0x7 ;  /* 0x0000000a0b0b7291 */ /* 0x000fe4000f8f383f */
[----:B------:R-:W-:Y:S02]  /*ec00*/  UIMAD UR4, UR16, UR9, UR4 ;  /* 0x00000009100472a4 */ /* 0x000fe4000f8e0204 */
[----:B------:R-:W-:Y:S02]  /*ec10*/  USHF.R.S32.HI UR8, URZ, 0x1f, UR15 ;  /* 0x0000001f3f087899 */ /* 0x000fe4000801140f */
[----:B------:R-:W-:Y:S01]  /*ec20*/  USHF.R.S32.HI UR9, URZ, 0x7, UR11 ;  /* 0x000000073f097899 */ /* 0x000fe2000801140b */
[----:B------:R-:W-:Y:S01]  /*ec30*/  ULDC.64 UR12, c[0x0][0x2e0] ;  /* 0x0000b800000c7ab9 */ /* 0x000fe20000000a00 */
[----:B------:R-:W-:Y:S01]  /*ec40*/  ULDC UR14, c[0x0][0x288] ;  /* 0x0000a200000e7ab9 */ /* 0x000fe20000000800 */
[----:B------:R-:W-:Y:S02]  /*ec50*/  UIMAD UR8, UR8, UR12, URZ ;  /* 0x0000000c080872a4 */ /* 0x000fe4000f8e023f */
[----:B------:R-:W-:-:S02]  /*ec60*/  UISETP.LT.AND UP0, UPT, URZ, UR9, UPT ;  /* 0x000000093f00728c */ /* 0x000fc4000bf01270 */
[----:B------:R-:W-:Y:S02]  /*ec70*/  UIMAD UR11, UR15, UR13, UR8 ;  /* 0x0000000d0f0b72a4 */ /* 0x000fe4000f8e0208 */
[----:B------:R-:W-:Y:S02]  /*ec80*/  USEL UR8, URZ, UR9, !UP0 ;  /* 0x000000093f087287 */ /* 0x000fe4000c000000 */
[----:B------:R-:W-:Y:S02]  /*ec90*/  UIMAD UR10, UR15, UR14, URZ ;  /* 0x0000000e0f0a72a4 */ /* 0x000fe4000f8e023f */
[----:B------:R-:W-:Y:S02]  /*eca0*/  UIADD3 UR7, UR7, UR4, URZ ;  /* 0x0000000407077290 */ /* 0x000fe4000fffe03f */
[----:B------:R-:W-:Y:S01]  /*ecb0*/  ISETP.GT.AND P1, PT, R9, UR8, PT ;  /* 0x0000000809007c0c */ /* 0x000fe2000bf24270 */
[----:B------:R-:W-:Y:S02]  /*ecc0*/  UIADD3 UR9, UP0, UR10, UR16, URZ ;  /* 0x000000100a097290 */ /* 0x000fe4000ff1e03f */
[----:B------:R-:W-:Y:S01]  /*ecd0*/  UIMAD.WIDE.U32 UR6, UR15, UR12, UR6 ;  /* 0x0000000c0f0672a5 */ /* 0x000fe2000f8e0006 */
[----:B------:R-:W-:Y:S01]  /*ece0*/  ELECT P0, URZ, PT ;  /* 0x00000000003f782f */ /* 0x000fe20003800000 */
[----:B------:R-:W-:-:S08]  /*ecf0*/  ULEA.HI.X.SX32 UR10, UR10, UR17, 0x1, UP0 ;  /* 0x000000110a0a7291 */ /* 0x000fd000080f0e3f */
[----:B------:R-:W-:Y:S05]  /*ed00*/  @!P1 BRA `(.L_x_1259) ;  /* 0x0000001000409947 */ /* 0x000fea0003800000 */
[----:B------:R-:W1:Y:S01]  /*ed10*/  S2R R2, SR_TID.X ;  /* 0x0000000000027919 */ /* 0x000e620000002100 */
[----:B------:R-:W-:Y:S01]  /*ed20*/  VIADD R0, R9, -UR8 ;  /* 0x8000000809007c36 */ /* 0x000fe20008000000 */
[----:B------:R-:W-:Y:S01]  /*ed30*/  ULDC UR12, c[0x0][0x760] ;  /* 0x0001d800000c7ab9 */ /* 0x000fe20000000800 */
[----:B------:R-:W-:Y:S02]  /*ed40*/  UIADD3 UR11, UR7, UR11, URZ ;  /* 0x0000000b070b7290 */ /* 0x000fe4000fffe03f */
[----:B------:R-:W-:Y:S01]  /*ed50*/  UIMAD UR12, UR14, UR12, URZ ;  /* 0x0000000c0e0c72a4 */ /* 0x000fe2000f8e023f */
[----:B------:R-:W-:-:S04]  /*ed60*/  LOP3.LUT R0, R0, 0x1, RZ, 0xc0, !PT ;  /* 0x0000000100007812 */ /* 0x000fc800078ec0ff */
[----:B------:R-:W-:Y:S02]  /*ed70*/  ISETP.NE.U32.AND P1, PT, R0, 0x1, PT ;  /* 0x000000010000780c */ /* 0x000fe40003f25070 */
[----:B-1----:R-:W-:-:S11]  /*ed80*/  LOP3.LUT R10, R2, 0x1f, RZ, 0xc0, !PT ;  /* 0x0000001f020a7812 */ /* 0x002fd600078ec0ff */
[----:B------:R-:W-:Y:S05]  /*ed90*/  @P1 BRA `(.L_x_1260) ;  /* 0x00000004006c1947 */ /* 0x000fea0003800000 */
        /* <DEDUP_REMOVED lines=8> */
[----:B------:R-:W-:-:S04]  /*ee20*/  IMAD.U32 R2, RZ, RZ, UR14 ;  /* 0x0000000eff027e24 */ /* 0x000fc8000f8e00ff */
[----:B------:R-:W-:Y:S01]  /*ee30*/  IMAD.U32 R3, RZ, RZ, UR4 ;  /* 0x00000004ff037e24 */ /* 0x000fe2000f8e00ff */
[----:B------:R-:W-:Y:S06]  /*ee40*/  @P2 BRA `(.L_x_1262) ;  /* 0x0000000000142947 */ /* 0x000fec0003800000 */
.L_x_1263:
[----:B------:R-:W2:Y:S04]  /*ee50*/  LDG.E.STRONG.GPU R0, desc[UR38][R2.64] ;  /* 0x0000002602007981 */ /* 0x000ea8000c1ef900 */
[----:B--2---:R-:W-:Y:S01]  /*ee60*/  CCTL.IVALL ;  /* 0x00000000ff00798f */ /* 0x004fe20002000000 */
[----:B------:R-:W-:Y:S05]  /*ee70*/  YIELD ;  /* 0x0000000000007946 */ /* 0x000fea0003800000 */
[----:B------:R-:W-:-:S13]  /*ee80*/  ISETP.NE.AND P1, PT, R0, UR22, PT ;  /* 0x0000001600007c0c */ /* 0x000fda000bf25270 */
[----:B------:R-:W-:Y:S05]  /*ee90*/  @P1 BRA `(.L_x_1263) ;  /* 0xfffffffc00ec1947 */ /* 0x000fea000383ffff */
.L_x_1262:
[----:B------:R-:W-:Y:S05]  /*eea0*/  BSYNC B0 ;  /* 0x0000000000007941 */ /* 0x000fea0003800000 */
.L_x_1261:
[----:B------:R-:W-:-:S03]  /*eeb0*/  UMOV UR4, 0xffffffff ;  /* 0xffffffff00047882 */ /* 0x000fc60000000000 */
[----:B------:R-:W-:Y:S05]  /*eec0*/  BRA.DIV UR4, `(.L_x_1264) ;  /* 0x0000003604747947 */ /* 0x000fea000b800000 */
[----:B------:R-:W-:Y:S01]  /*eed0*/  NOP ;  /* 0x0000000000007918 */ /* 0x000fe20000000000 */
.L_x_1341:
        /* <DEDUP_REMOVED lines=22> */
.L_x_1266:
[----:B------:R-:W-:Y:S05]  /*f040*/  BSYNC B0 ;  /* 0x0000000000007941 */ /* 0x000fea0003800000 */
.L_x_1265:
        /* <DEDUP_REMOVED lines=20> */
.L_x_1268:
[----:B------:R-:W-:Y:S05]  /*f190*/  BSYNC B0 ;  /* 0x0000000000007941 */ /* 0x000fea0003800000 */
.L_x_1267:
[----:B------:R-:W-:Y:S06]  /*f1a0*/  BAR.ARV 0xa, 0xa0 ;  /* 0x0282800000007b1d */ /* 0x000fec0000002000 */
[----:B------:R-:W-:Y:S04]  /*f1b0*/  BSSY B0, `(.L_x_1269) ;  /* 0x0000003000007945 */ /* 0x000fe80003800000 */
[----:B------:R-:W-:Y:S05]  /*f1c0*/  @!P0 BRA `(.L_x_1270) ;  /* 0x0000000000048947 */ /* 0x000fea0003800000 */
[----:B------:R-:W-:-:S04]  /*f1d0*/  DEPBAR.LE SB0, 0x0 ;  /* 0x000080000000791a */ /* 0x000fc80000000000 */
.L_x_1270:
[----:B------:R-:W-:Y:S05]  /*f1e0*/  BSYNC B0 ;  /* 0x0000000000007941 */ /* 0x000fea0003800000 */
.L_x_1269:
        /* <DEDUP_REMOVED lines=19> */
.L_x_1272:
[----:B------:R-:W-:Y:S05]  /*f320*/  BSYNC B0 ;  /* 0x0000000000007941 */ /* 0x000fea0003800000 */
.L_x_1271:
[----:B------:R-:W-:Y:S01]  /*f330*/  UIADD3 UR13, UR8, 0x1, URZ ;  /* 0x00000001080d7890 */ /* 0x000fe2000fffe03f */
[----:B------:R-:W-:Y:S11]  /*f340*/  BRA `(.L_x_1273) ;  /* 0x0000000000047947 */ /* 0x000ff60003800000 */
.L_x_1260:
[----:B------:R-:W-:-:S05]  /*f350*/  UMOV UR13, UR8 ;  /* 0x00000008000d7c82 */ /* 0x000fca0008000000 */
.L_x_1273:
[----:B------:R-:W-:-:S03]  /*f360*/  UIADD3 UR4, UR8, 0x1, URZ ;  /* 0x0000000108047890 */ /* 0x000fc6000fffe03f */
[----:B------:R-:W-:-:S03]  /*f370*/  UMOV UR8, UR13 ;  /* 0x0000000d00087c82 */ /* 0x000fc60008000000 */
[----:B------:R-:W-:-:S13]  /*f380*/  ISETP.NE.AND P1, PT, R9, UR4, PT ;  /* 0x0000000409007c0c */ /* 0x000fda000bf25270 */
[----:B------:R-:W-:Y:S05]  /*f390*/  @!P1 BRA `(.L_x_1259) ;  /* 0x00000008009c9947 */ /* 0x000fea0003800000 */
[----:B------:R-:W-:Y:S01]  /*f3a0*/  ULDC.64 UR18, c[0x0][0x2c0] ;  /* 0x0000b00000127ab9 */ /* 0x000fe20000000a00 */
[----:B------:R-:W-:Y:S01]  /*f3b0*/  UMOV UR4, URZ ;  /* 0x0000003f00047c82 */ /* 0x000fe20008000000 */
[----:B------:R-:W-:Y:S01]  /*f3c0*/  ULEA UR18, UP0, UR6, UR18, 0x2 ;  /* 0x0000001206127291 */ /* 0x000fe2000f80103f */
[----:B------:R-:W-:-:S03]  /*f3d0*/  UMOV UR8, UR13 ;  /* 0x0000000d00087c82 */ /* 0x000fc60008000000 */
[----:B------:R-:W-:Y:S02]  /*f3e0*/  ULEA.HI.X UR19, UR6, UR19, UR11, 0x2, UP0 ;  /* 0x0000001306137291 */ /* 0x000fe400080f140b */
[----:B------:R-:W-:-:S04]  /*f3f0*/  UIADD3 UR18, UP0, UR18, 0x4000, URZ ;  /* 0x0000400012127890 */ /* 0x000fc8000ff1e03f */
[----:B------:R-:W-:-:S12]  /*f400*/  UIADD3.X UR19, URZ, UR19, URZ, UP0, !UPT ;  /* 0x000000133f137290 */ /* 0x000fd800087fe43f */
.L_x_1298:
        /* <DEDUP_REMOVED lines=11> */
.L_x_1276:
[----:B------:R-:W2:Y:S04]  /*f4c0*/  LDG.E.STRONG.GPU R0, desc[UR38][R2.64] ;  /* 0x0000002602007981 */ /* 0x000ea8000c1ef900 */
[----:B--2---:R-:W-:Y:S01]  /*f4d0*/  CCTL.IVALL ;  /* 0x00000000ff00798f */ /* 0x004fe20002000000 */
[----:B------:R-:W-:Y:S05]  /*f4e0*/  YIELD ;  /* 0x0000000000007946 */ /* 0x000fea0003800000 */
[----:B------:R-:W-:-:S13]  /*f4f0*/  ISETP.NE.AND P1, PT, R0, UR22, PT ;  /* 0x0000001600007c0c */ /* 0x000fda000bf25270 */
[----:B------:R-:W-:Y:S05]  /*f500*/  @P1 BRA `(.L_x_1276) ;  /* 0xfffffffc00ec1947 */ /* 0x000fea000383ffff */
.L_x_1275:
[----:B------:R-:W-:Y:S05]  /*f510*/  BSYNC B0 ;  /* 0x0000000000007941 */ /* 0x000fea0003800000 */
.L_x_1274:
[----:B------:R-:W-:-:S03]  /*f520*/  UMOV UR16, 0xffffffff ;  /* 0xffffffff00107882 */ /* 0x000fc60000000000 */
[----:B------:R-:W-:Y:S05]  /*f530*/  BRA.DIV UR16, `(.L_x_1277) ;  /* 0x0000002e10f47947 */ /* 0x000fea000b800000 */
[----:B------:R-:W-:Y:S01]  /*f540*/  NOP ;  /* 0x0000000000007918 */ /* 0x000fe20000000000 */
.L_x_1344:
        /* <DEDUP_REMOVED lines=19> */
.L_x_1279:
[----:B------:R-:W-:Y:S05]  /*f680*/  BSYNC B0 ;  /* 0x0000000000007941 */ /* 0x000fea0003800000 */
.L_x_1278:
[----:B------:R-:W-:Y:S01]  /*f690*/  ULEA UR16, UR13, UR4, 0xd ;  /* 0x000000040d107291 */ /* 0x000fe2000f8e683f */
[----:B------:R-:W-:Y:S03]  /*f6a0*/  BAR.SYNC.DEFER_BLOCKING 0xe, 0xa0 ;  /* 0x0382800000007b1d */ /* 0x000fe60000010000 */
[----:B------:R-:W-:-:S03]  /*f6b0*/  UIMAD.WIDE UR16, UR16, 0x4, UR18 ;  /* 0x00000004101078a5 */ /* 0x000fc6000f8e0212 */
        /* <DEDUP_REMOVED lines=12> */
.L_x_1281:
[----:B------:R-:W-:Y:S05]  /*f780*/  BSYNC B0 ;  /* 0x0000000000007941 */ /* 0x000fea0003800000 */
.L_x_1280:
[----:B------:R-:W-:Y:S06]  /*f790*/  BAR.ARV 0xa, 0xa0 ;  /* 0x0282800000007b1d */ /* 0x000fec0000002000 */
[----:B------:R-:W-:Y:S04]  /*f7a0*/  BSSY B0, `(.L_x_1282) ;  /* 0x0000003000007945 */ /* 0x000fe80003800000 */
[----:B------:R-:W-:Y:S05]  /*f7b0*/  @!P0 BRA `(.L_x_1283) ;  /* 0x0000000000048947 */ /* 0x000fea0003800000 */
[----:B------:R-:W-:-:S04]  /*f7c0*/  DEPBAR.LE SB0, 0x0 ;  /* 0x000080000000791a */ /* 0x000fc80000000000 */
.L_x_1283:
[----:B------:R-:W-:Y:S05]  /*f7d0*/  BSYNC B0 ;  /* 0x0000000000007941 */ /* 0x000fea0003800000 */
.L_x_1282:
        /* <DEDUP_REMOVED lines=19> */
.L_x_1285:
[----:B------:R-:W-:Y:S05]  /*f910*/  BSYNC B0 ;  /* 0x0000000000007941 */ /* 0x000fea0003800000 */
.L_x_1284:
        /* <DEDUP_REMOVED lines=9> */
.L_x_1288:
[----:B------:R-:W2:Y:S04]  /*f9b0*/  LDG.E.STRONG.GPU R0, desc[UR38][R2.64] ;  /* 0x0000002602007981 */ /* 0x000ea8000c1ef900 */
[----:B--2---:R-:W-:Y:S01]  /*f9c0*/  CCTL.IVALL ;  /* 0x00000000ff00798f */ /* 0x004fe20002000000 */
[----:B------:R-:W-:Y:S05]  /*f9d0*/  YIELD ;  /* 0x0000000000007946 */ /* 0x000fea0003800000 */
[----:B------:R-:W-:-:S13]  /*f9e0*/  ISETP.NE.AND P1, PT, R0, UR22, PT ;  /* 0x0000001600007c0c */ /* 0x000fda000bf25270 */
[----:B------:R-:W-:Y:S05]  /*f9f0*/  @P1 BRA `(.L_x_1288) ;  /* 0xfffffffc00ec1947 */ /* 0x000fea000383ffff */
.L_x_1287:
[----:B------:R-:W-:Y:S05]  /*fa00*/  BSYNC B0 ;  /* 0x0000000000007941 */ /* 0x000fea0003800000 */
.L_x_1286:
[----:B------:R-:W-:-:S03]  /*fa10*/  UMOV UR14, 0xffffffff ;  /* 0xffffffff000e7882 */ /* 0x000fc60000000000 */
[----:B------:R-:W-:Y:S05]  /*fa20*/  BRA.DIV UR14, `(.L_x_1289) ;  /* 0x0000002a0ed47947 */ /* 0x000fea000b800000 */
[----:B------:R-:W-:Y:S01]  /*fa30*/  NOP ;  /* 0x0000000000007918 */ /* 0x000fe20000000000 */
.L_x_1347:
[----:B------:R-:W-:Y:S05]  /*fa40*/  WARPSYNC.ALL ;  /* 0x0000000000007948 */ /* 0x000fea0003800000 */
[----:B------:R-:W-:Y:S06]  /*fa50*/  BAR.SYNC.DEFER_BLOCKING 0xd, 0xa0 ;  /* 0x0342800000007b1d */ /* 0x000fec0000010000 */
[----:B------:R-:W-:Y:S04]  /*fa60*/  BSSY B0, `(.L_x_1290) ;  /* 0x000000d000007945 */ /* 0x000fe80003800000 */
[----:B------:R-:W-:Y:S05]  /*fa70*/  @!P0 BRA `(.L_x_1291) ;  /* 0x00000000002c8947 */ /* 0x000fea0003800000 */
[----:B------:R-:W1:Y:S01]  /*fa80*/  S2UR UR15, SR_CgaCtaId ;  /* 0x00000000000f79c3 */ /* 0x000e620000008800 */
[----:B------:R-:W-:Y:S01]  /*fa90*/  UMOV UR14, 0x400 ;  /* 0x00000400000e7882 */ /* 0x000fe20000000000 */
[----:B------:R-:W-:Y:S01]  /*faa0*/  UIADD3 UR20, UP0, UR16, 0x4000, URZ ;  /* 0x0000400010147890 */ /* 0x000fe2000ff1e03f */
[----:B------:R-:W-:Y:S01]  /*fab0*/  UMOV UR24, 0x0 ;  /* 0x0000000000187882 */ /* 0x000fe20000000000 */
[----:B------:R-:W-:Y:S02]  /*fac0*/  UMOV UR25, 0x14f00000 ;  /* 0x14f0000000197882 */ /* 0x000fe40000000000 */
[----:B------:R-:W-:Y:S02]  /*fad0*/  UIADD3.X UR21, URZ, UR17, URZ, UP0, !UPT ;  /* 0x000000113f157290 */ /* 0x000fe400087fe43f */
[----:B-1----:R-:W-:-:S03]  /*fae0*/  ULEA UR14, UR15, UR14, 0x18 ;  /* 0x0000000e0f0e7291 */ /* 0x002fc6000f8ec03f */
[----:B------:R-:W-:Y:S01]  /*faf0*/  UMOV UR15, 0x400 ;  /* 0x00000400000f7882 */ /* 0x000fe20000000000 */
[----:B------:R-:W-:-:S09]  /*fb00*/  UIADD3 UR14, UR14, 0x8000, URZ ;  /* 0x000080000e0e7890 */ /* 0x000fd2000fffe03f */
[----:B------:R1:W-:Y:S02]  /*fb10*/  UBLKRED.G.S.ADD.F32.RN [UR20], [UR14], UR15, desc[UR24] ;  /* 0x000018140e0073bb */ /* 0x0003e400080a140f */
[----:B-1----:R0:W-:Y:S02]  /*fb20*/  UTMACMDFLUSH ;  /* 0x00000000000079b7 */ /* 0x0021e40000000000 */
.L_x_1291:
[----:B------:R-:W-:Y:S05]  /*fb30*/  BSYNC B0 ;  /* 0x0000000000007941 */ /* 0x000fea0003800000 */
.L_x_1290:
        /* <DEDUP_REMOVED lines=12> */
[----:B------:R1:W-:Y:S01]  /*fc00*/  UBLKRED.G.S.ADD.F32.RN [UR20], [UR14], UR15, desc[UR24] ;  /* 0x000018140e0073bb */ /* 0x0003e200080a140f */
[----:B------:R0:W-:Y:S01]  /*fc10*/  UTMACMDFLUSH ;  /* 0x00000000000079b7 */ /* 0x0001e20000000000 */
[----:B-1----:R-:W-:-:S04]  /*fc20*/  DEPBAR.LE SB0, 0x1 ;  /* 0x000080400000791a */ /* 0x002fc80000000000 */
.L_x_1293:
[----:B------:R-:W-:Y:S05]  /*fc30*/  BSYNC B0 ;  /* 0x0000000000007941 */ /* 0x000fea0003800000 */
.L_x_1292:
[----:B------:R-:W-:Y:S06]  /*fc40*/  BAR.ARV 0xa, 0xa0 ;  /* 0x0282800000007b1d */ /* 0x000fec0000002000 */
[----:B------:R-:W-:Y:S04]  /*fc50*/  BSSY B0, `(.L_x_1294) ;  /* 0x0000003000007945 */ /* 0x000fe80003800000 */
[----:B------:R-:W-:Y:S05]  /*fc60*/  @!P0 BRA `(.L_x_1295) ;  /* 0x0000000000048947 */ /* 0x000fea0003800000 */
[----:B------:R-:W-:-:S04]  /*fc70*/  DEPBAR.LE SB0, 0x0 ;  /* 0x000080000000791a */ /* 0x000fc80000000000 */
.L_x_1295:
[----:B------:R-:W-:Y:S05]  /*fc80*/  BSYNC B0 ;  /* 0x0000000000007941 */ /* 0x000fea0003800000 */
.L_x_1294:
        /* <DEDUP_REMOVED lines=19> */
.L_x_1297:
[----:B------:R-:W-:Y:S05]  /*fdc0*/  BSYNC B0 ;  /* 0x0000000000007941 */ /* 0x000fea0003800000 */
.L_x_1296:
[----:B------:R-:W-:Y:S02]  /*fdd0*/  UIADD3 UR8, UR8, 0x2, URZ ;  /* 0x0000000208087890 */ /* 0x000fe4000fffe03f */
[----:B------:R-:W-:-:S04]  /*fde0*/  UIADD3 UR4, UR4, 0x4000, URZ ;  /* 0x0000400004047890 */ /* 0x000fc8000fffe03f */
[----:B------:R-:W-:-:S13]  /*fdf0*/  ISETP.LE.AND P1, PT, R9, UR8, PT ;  /* 0x0000000809007c0c */ /* 0x000fda000bf23270 */
[----:B------:R-:W-:Y:S05]  /*fe00*/  @!P1 BRA `(.L_x_1298) ;  /* 0xfffffff400809947 */ /* 0x000fea000383ffff */
.L_x_1259:
[----:B------:R-:W-:-:S06]  /*fe10*/  UISETP.GT.AND UP0, UPT, UR5, UR8, UPT ;  /* 0x000000080500728c */ /* 0x000fcc000bf04270 */
[----:B------:R-:W-:-:S13]  /*fe20*/  PLOP3.LUT P0, PT, PT, PT, UP0, 0x80, 0x0 ;  /* 0x000000000000781c */ /* 0x000fda0003f0f008 */
[----:B------:R-:W-:Y:S05]  /*fe30*/  @!P0 BRA `(.L_x_1189) ;  /* 0x0000002000e48947 */ /* 0x000fea0003800000 */
[----:B------:R-:W2:Y:S01]  /*fe40*/  S2R R0, SR_TID.X ;  /* 0x0000000000007919 */ /* 0x000ea20000002100 */
[----:B------:R-:W-:Y:S01]  /*fe50*/  UIADD3 UR4, UR5, -UR8, URZ ;  /* 0x8000000805047290 */ /* 0x000fe2000fffe03f */
[----:B------:R-:W-:Y:S01]  /*fe60*/  ULDC UR16, c[0x0][0x288] ;  /* 0x0000a20000107ab9 */ /* 0x000fe20000000800 */
[----:B------:R-:W-:Y:S02]  /*fe70*/  ULDC UR17, c[0x0][0x760] ;  /* 0x0001d80000117ab9 */ /* 0x000fe40000000800 */
[----:B------:R-:W-:Y:S02]  /*fe80*/  ULOP3.LUT UR4, UR4, 0x1, URZ, 0xc0, !UPT ;  /* 0x0000000104047892 */ /* 0x000fe4000f8ec03f */
[----:B------:R-:W-:Y:S02]  /*fe90*/  UIMAD UR18, UR16, UR17, URZ ;  /* 0x00000011101272a4 */ /* 0x000fe4000f8e023f */
[----:B------:R-:W-:-:S06]  /*fea0*/  UISETP.NE.U32.AND UP0, UPT, UR4, 0x1, UPT ;  /* 0x000000010400788c */ /* 0x000fcc000bf05070 */
[----:B------:R-:W-:Y:S02]  /*feb0*/  PLOP3.LUT P0, PT, PT, PT, UP0, 0x80, 0x0 ;  /* 0x000000000000781c */ /* 0x000fe40003f0f008 */
[----:B--2---:R-:W-:-:S11]  /*fec0*/  LOP3.LUT R0, R0, 0x1f, RZ, 0xc0, !PT ;  /* 0x0000001f00007812 */ /* 0x004fd600078ec0ff */
[----:B------:R-:W-:Y:S05]  /*fed0*/  @P0 BRA `(.L_x_1299) ;  /* 0x0000000000780947 */ /* 0x000fea0003800000 */
[----:B------:R-:W-:Y:S01]  /*fee0*/  UIMAD UR4, UR18, UR8, URZ ;  /* 0x00000008120472a4 */ /* 0x000fe2000f8e023f */
[----:B------:R-:W-:Y:S01]  /*fef0*/  ISETP.NE.AND P0, PT, R0, RZ, PT ;  /* 0x000000ff0000720c */ /* 0x000fe20003f05270 */
[----:B------:R-:W-:Y:S01]  /*ff00*/  ULDC.64 UR12, c[0x0][0x768] ;  /* 0x0001da00000c7ab9 */ /* 0x000fe20000000a00 */
[----:B------:R-:W-:Y:S01]  /*ff10*/  BSSY B0, `(.L_x_1300) ;  /* 0x0000019000007945 */ /* 0x000fe20003800000 */
[----:B------:R-:W-:-:S04]  /*ff20*/  UIADD3 UR6, UP0, UR4, UR9, URZ ;  /* 0x0000000904067290 */ /* 0x000fc8000ff1e03f */
[----:B------:R-:W-:Y:S02]  /*ff30*/  ULEA.HI.X.SX32 UR7, UR4, UR10, 0x1, UP0 ;  /* 0x0000000a04077291 */ /* 0x000fe400080f0e3f */
[----:B------:R-:W-:Y:S02]  /*ff40*/  ULEA UR11, UP0, UR6, UR12, 0x2 ;  /* 0x0000000c060b7291 */ /* 0x000fe4000f80103f */
[----:B------:R-:W-:Y:S02]  /*ff50*/  UIADD3 UR4, UR8, 0x1, URZ ;  /* 0x0000000108047890 */ /* 0x000fe4000fffe03f */
[----:B------:R-:W-:Y:S01]  /*ff60*/  ULEA.HI.X UR7, UR6, UR13, UR7, 0x2, UP0 ;  /* 0x0000000d06077291 */ /* 0x000fe200080f1407 */
[----:B------:R-:W-:Y:S01]  /*ff70*/  NOP ;  /* 0x0000000000007918 */ /* 0x000fe20000000000 */
[----:B------:R-:W-:Y:S10]  /*ff80*/  @P0 BRA `(.L_x_1301) ;  /* 0x0000000000440947 */ /* 0x000ff40003800000 */
        /* <DEDUP_REMOVED lines=9> */
[----:B-1----:R-:W1:Y:S01]  /*10020*/  S2R R2, SR_LANEID ;  /* 0x0000000000027919 */ /* 0x002e620000000000 */
[----:B------:R-:W-:Y:S01]  /*10030*/  VOTEU.ANY UR6, UPT, PT ;  /* 0x0000000000067886 */ /* 0x000fe200038e0100 */
[----:B------:R-:W-:Y:S01]  /*10040*/  IMAD.U32 R3, RZ, RZ, UR7 ;  /* 0x00000007ff037e24 */ /* 0x000fe2000f8e00ff */
[----:B------:R-:W-:-:S02]  /*10050*/  UFLO.U32 UR12, UR6 ;  /* 0x00000006000c72bd */ /* 0x000fc400080e0000 */
[----:B------:R-:W2:Y:S04]  /*10060*/  POPC R5, UR6 ;  /* 0x0000000600057d09 */ /* 0x000ea80008000000 */
[----:B-1----:R-:W-:Y:S01]  /*10070*/  ISETP.EQ.U32.AND P0, PT, R2, UR12, PT ;  /* 0x0000000c02007c0c */ /* 0x002fe2000bf02070 */
[----:B------:R-:W-:-:S12]  /*10080*/  IMAD.U32 R2, RZ, RZ, UR11 ;  /* 0x0000000bff027e24 */ /* 0x000fd8000f8e00ff */
[----:B--2---:R2:W-:Y:S02]  /*10090*/  @P0 REDG.E.ADD.S32.STRONG.GPU desc[UR38][R2.64], R5 ;  /* 0x000000050200098e */ /* 0x0045e4000c10e3a6 */
.L_x_1301:
[----:B------:R-:W-:Y:S05]  /*100a0*/  BSYNC B0 ;  /* 0x0000000000007941 */ /* 0x000fea0003800000 */
.L_x_1300:
[----:B------:R-:W-:Y:S05]  /*100b0*/  BRA `(.L_x_1302) ;  /* 0x0000000000047947 */ /* 0x000fea0003800000 */
.L_x_1299:
[----:B------:R-:W-:-:S05]  /*100c0*/  UMOV UR4, UR8 ;  /* 0x0000000800047c82 */ /* 0x000fca0008000000 */
.L_x_1302:
[----:B------:R-:W-:-:S04]  /*100d0*/  UIADD3 UR6, UR8, 0x1, URZ ;  /* 0x0000000108067890 */ /* 0x000fc8000fffe03f */
[----:B------:R-:W-:-:S06]  /*100e0*/  UISETP.NE.AND UP0, UPT, UR5, UR6, UPT ;  /* 0x000000060500728c */ /* 0x000fcc000bf05270 */
[----:B------:R-:W-:-:S13]  /*100f0*/  PLOP3.LUT P0, PT, PT, PT, UP0, 0x80, 0x0 ;  /* 0x000000000000781c */ /* 0x000fda0003f0f008 */
[----:B------:R-:W-:Y:S05]  /*10100*/  @!P0 BRA `(.L_x_1189) ;  /* 0x0000002000308947 */ /* 0x000fea0003800000 */
[----:B------:R-:W-:Y:S01]  /*10110*/  UIADD3 UR6, UR4, 0x1, URZ ;  /* 0x0000000104067890 */ /* 0x000fe2000fffe03f */
[----:B------:R-:W-:Y:S01]  /*10120*/  ISETP.NE.AND P1, PT, R0, RZ, PT ;  /* 0x000000ff0000720c */ /* 0x000fe20003f25270 */
[----:B------:R-:W-:Y:S02]  /*10130*/  UIMAD UR7, UR4, UR16, URZ ;  /* 0x00000010040772a4 */ /* 0x000fe4000f8e023f */
[----:B------:R-:W-:Y:S02]  /*10140*/  UIADD3 UR11, -UR5, UR4, URZ ;  /* 0x00000004050b7290 */ /* 0x000fe4000fffe13f */
[----:B------:R-:W-:Y:S02]  /*10150*/  UIMAD UR6, UR18, UR6, URZ ;  /* 0x00000006120672a4 */ /* 0x000fe4000f8e023f */
[----:B------:R-:W-:Y:S01]  /*10160*/  UIMAD UR7, UR7, UR17, URZ ;  /* 0x00000011070772a4 */ /* 0x000fe2000f8e023f */
[----:B------:R-:W-:-:S11]  /*10170*/  ULDC.64 UR20, c[0x0][0x768] ;  /* 0x0001da0000147ab9 */ /* 0x000fd60000000a00 */
.L_x_1307:
[----:B------:R-:W-:Y:S01]  /*10180*/  UIADD3 UR12, UP0, UR7, UR9, URZ ;  /* 0x00000009070c7290 */ /* 0x000fe2000ff1e03f */
[----:B------:R-:W-:-:S03]  /*10190*/  NOP ;  /* 0x0000000000007918 */ /* 0x000fc60000000000 */
[----:B------:R-:W-:Y:S01]  /*101a0*/  ULEA.HI.X.SX32 UR13, UR7, UR10, 0x1, UP0 ;  /* 0x0000000a070d7291 */ /* 0x000fe200080f0e3f */
[----:B------:R-:W-:Y:S01]  /*101b0*/  BSSY B0, `(.L_x_1303) ;  /* 0x0000015000007945 */ /* 0x000fe20003800000 */
[----:B------:R-:W-:-:S04]  /*101c0*/  ULEA UR15, UP0, UR12, UR20, 0x2 ;  /* 0x000000140c0f7291 */ /* 0x000fc8000f80103f */
[----:B------:R-:W-:Y:S01]  /*101d0*/  ULEA.HI.X UR13, UR12, UR21, UR13, 0x2, UP0 ;  /* 0x000000150c0d7291 */ /* 0x000fe200080f140d */
[----:B---34-:R-:W-:Y:S11]  /*101e0*/  @P1 BRA `(.L_x_1304) ;  /* 0x0000000000441947 */ /* 0x018ff60003800000 */
[----:B------:R-:W-:Y:S01]  /*101f0*/  @!PT LDS RZ, [RZ] ;  /* 0x00000000fffff984 */ /* 0x000fe20000000800 */
[----:B------:R-:W-:Y:S01]  /*10200*/  @!PT LDS RZ, [RZ] ;  /* 0x00000000fffff984 */ /* 0x000fe20000000800 */
[----:B------:R-:W-:Y:S01]  /*10210*/  @!PT LDS RZ, [RZ] ;  /* 0x00000000fffff984 */ /* 0x000fe20000000800 */
[----:B------:R-:W-:Y:S01]  /*10220*/  @!PT LDS RZ, [RZ] ;  /* 0x00000000fffff984 */ /* 0x000fe20000000800 */
[----:B------:R3:W-:Y:S06]  /*10230*/  MEMBAR.ALL.CTA ;  /* 0x0000000000007992 */ /* 0x0007ec0000008000 */
[----:B---3--:R-:W-:Y:S06]  /*10240*/  MEMBAR.ALL.GPU ;  /* 0x0000000000007992 */ /* 0x008fec000000a000 */
[----:B------:R-:W-:-:S00]  /*10250*/  ERRBAR ;  /* 0x00000000000079ab */ /* 0x000fc00000000000 */
[----:B------:R-:W-:Y:S06]  /*10260*/  CGAERRBAR ;  /* 0x00000000000075ab */ /* 0x000fec0000000000 */
[----:B012345:R-:W-:Y:S01]  /*10270*/  CCTL.IVALL ;  /* 0x00000000ff00798f */ /* 0x03ffe20002000000 */
[----:B------:R-:W3:Y:S01]  /*10280*/  S2R R0, SR_LANEID ;  /* 0x0000000000007919 */ /* 0x000ee20000000000 */
[----:B------:R-:W-:Y:S01]  /*10290*/  VOTEU.ANY UR12, UPT, PT ;  /* 0x00000000000c7886 */ /* 0x000fe200038e0100 */
[----:B-12---:R-:W-:Y:S01]  /*102a0*/  IMAD.U32 R2, RZ, RZ, UR15 ;  /* 0x0000000fff027e24 */ /* 0x006fe2000f8e00ff */
[----:B------:R-:W-:-:S02]  /*102b0*/  UFLO.U32 UR14, UR12 ;  /* 0x0000000c000e72bd */ /* 0x000fc400080e0000 */
[----:B------:R-:W1:Y:S01]  /*102c0*/  POPC R5, UR12 ;  /* 0x0000000c00057d09 */ /* 0x000e620008000000 */
[----:B------:R-:W-:-:S03]  /*102d0*/  IMAD.U32 R3, RZ, RZ, UR13 ;  /* 0x0000000dff037e24 */ /* 0x000fc6000f8e00ff */
[----:B---3--:R-:W-:-:S13]  /*102e0*/  ISETP.EQ.U32.AND P0, PT, R0, UR14, PT ;  /* 0x0000000e00007c0c */ /* 0x008fda000bf02070 */
[----:B-1----:R3:W-:Y:S02]  /*102f0*/  @P0 REDG.E.ADD.S32.STRONG.GPU desc[UR38][R2.64], R5 ;  /* 0x000000050200098e */ /* 0x0027e4000c10e3a6 */
.L_x_1304:
[----:B------:R-:W-:Y:S05]  /*10300*/  BSYNC B0 ;  /* 0x0000000000007941 */ /* 0x000fea0003800000 */
.L_x_1303:
[----:B------:R-:W-:Y:S01]  /*10310*/  UIADD3 UR12, UP0, UR6, UR9, URZ ;  /* 0x00000009060c7290 */ /* 0x000fe2000ff1e03f */
[----:B------:R-:W-:-:S03]  /*10320*/  NOP ;  /* 0x0000000000007918 */ /* 0x000fc60000000000 */
[----:B------:R-:W-:Y:S01]  /*10330*/  ULEA.HI.X.SX32 UR13, UR6, UR10, 0x1, UP0 ;  /* 0x0000000a060d7291 */ /* 0x000fe200080f0e3f */
[----:B------:R-:W-:Y:S01]  /*10340*/  BSSY B0, `(.L_x_1305) ;  /* 0x0000015000007945 */ /* 0x000fe20003800000 */
[----:B------:R-:W-:-:S04]  /*10350*/  ULEA UR15, UP0, UR12, UR20, 0x2 ;  /* 0x000000140c0f7291 */ /* 0x000fc8000f80103f */
[----:B------:R-:W-:Y:S01]  /*10360*/  ULEA.HI.X UR13, UR12, UR21, UR13, 0x2, UP0 ;  /* 0x000000150c0d7291 */ /* 0x000fe200080f140d */
[----:B------:R-:W-:Y:S11]  /*10370*/  @P1 BRA `(.L_x_1306) ;  /* 0x0000000000441947 */ /* 0x000ff60003800000 */
[----:B------:R-:W-:Y:S01]  /*10380*/  @!PT LDS RZ, [RZ] ;  /* 0x00000000fffff984 */ /* 0x000fe20000000800 */
[----:B------:R-:W-:Y:S01]  /*10390*/  @!PT LDS RZ, [RZ] ;  /* 0x00000000fffff984 */ /* 0x000fe20000000800 */
[----:B------:R-:W-:Y:S01]  /*103a0*/  @!PT LDS RZ, [RZ] ;  /* 0x00000000fffff984 */ /* 0x000fe20000000800 */
[----:B------:R-:W-:Y:S01]  /*103b0*/  @!PT LDS RZ, [RZ] ;  /* 0x00000000fffff984 */ /* 0x000fe20000000800 */
[----:B------:R4:W-:Y:S06]  /*103c0*/  MEMBAR.ALL.CTA ;  /* 0x0000000000007992 */ /* 0x0009ec0000008000 */
[----:B----4-:R-:W-:Y:S06]  /*103d0*/  MEMBAR.ALL.GPU ;  /* 0x0000000000007992 */ /* 0x010fec000000a000 */
[----:B------:R-:W-:-:S00]  /*103e0*/  ERRBAR ;  /* 0x00000000000079ab */ /* 0x000fc00000000000 */
[----:B------:R-:W-:Y:S06]  /*103f0*/  CGAERRBAR ;  /* 0x00000000000075ab */ /* 0x000fec0000000000 */
[----:B012345:R-:W-:Y:S01]  /*10400*/  CCTL.IVALL ;  /* 0x00000000ff00798f */ /* 0x03ffe20002000000 */
[----:B------:R-:W4:Y:S01]  /*10410*/  S2R R0, SR_LANEID ;  /* 0x0000000000007919 */ /* 0x000f220000000000 */
[----:B------:R-:W-:Y:S01]  /*10420*/  VOTEU.ANY UR12, UPT, PT ;  /* 0x00000000000c7886 */ /* 0x000fe200038e0100 */
[----:B-123--:R-:W-:Y:S01]  /*10430*/  IMAD.U32 R2, RZ, RZ, UR15 ;  /* 0x0000000fff027e24 */ /* 0x00efe2000f8e00ff */
[----:B------:R-:W-:-:S02]  /*10440*/  UFLO.U32 UR14, UR12 ;  /* 0x0000000c000e72bd */ /* 0x000fc400080e0000 */
[----:B------:R-:W1:Y:S01]  /*10450*/  POPC R5, UR12 ;  /* 0x0000000c00057d09 */ /* 0x000e620008000000 */
[----:B------:R-:W-:-:S03]  /*10460*/  IMAD.U32 R3, RZ, RZ, UR13 ;  /* 0x0000000dff037e24 */ /* 0x000fc6000f8e00ff */
[----:B----4-:R-:W-:-:S13]  /*10470*/  ISETP.EQ.U32.AND P0, PT, R0, UR14, PT ;  /* 0x0000000e00007c0c */ /* 0x010fda000bf02070 */
[----:B-1----:R4:W-:Y:S02]  /*10480*/  @P0 REDG.E.ADD.S32.STRONG.GPU desc[UR38][R2.64], R5 ;  /* 0x000000050200098e */ /* 0x0029e4000c10e3a6 */
.L_x_1306:
[----:B------:R-:W-:Y:S05]  /*10490*/  BSYNC B0 ;  /* 0x0000000000007941 */ /* 0x000fea0003800000 */
.L_x_1305:
[----:B------:R-:W-:Y:S02]  /*104a0*/  UIADD3 UR11, UR11, 0x2, URZ ;  /* 0x000000020b0b7890 */ /* 0x000fe4000fffe03f */
[----:B------:R-:W-:Y:S02]  /*104b0*/  ULEA UR6, UR18, UR6, 0x1 ;  /* 0x0000000612067291 */ /* 0x000fe4000f8e083f */
[----:B------:R-:W-:Y:S02]  /*104c0*/  ULEA UR7, UR18, UR7, 0x1 ;  /* 0x0000000712077291 */ /* 0x000fe4000f8e083f */
[----:B------:R-:W-:-:S13]  /*104d0*/  ISETP.NE.AND P0, PT, RZ, UR11, PT ;  /* 0x0000000bff007c0c */ /* 0x000fda000bf05270 */
[----:B------:R-:W-:Y:S05]  /*104e0*/  @!P0 BRA `(.L_x_1189) ;  /* 0x0000001c00388947 */ /* 0x000fea0003800000 */
[----:B------:R-:W-:Y:S05]  /*104f0*/  BRA `(.L_x_1307) ;  /* 0xfffffffc00207947 */ /* 0x000fea000383ffff */
.L_x_1256:
        /* <DEDUP_REMOVED lines=33> */
.L_x_1309:
        /* <DEDUP_REMOVED lines=42> */
.L_x_1348:
        /* <DEDUP_REMOVED lines=15> */
.L_x_1312:
        /* <DEDUP_REMOVED lines=75> */
.L_x_1323:
[----:B--234-:R-:W-:-:S04]  /*10f50*/  SHF.L.U32 R21, R11, 0x1f, RZ ;  /* 0x0000001f0b157819 */ /* 0x01cfc800000006ff */
[----:B------:R-:W1:Y:S02]  /*10f60*/  SYNCS.PHASECHK.TRANS64.TRYWAIT P1, [R16+URZ+0x30c40], R21 ;  /* 0x030c4015100075a7 */ /* 0x000e64000802017f */
[----:B-1----:R-:W-:Y:S05]  /*10f70*/  @!P1 BRA `(.L_x_1315) ;  /* 0x0000001400b09947 */ /* 0x002fea0003800000 */
.L_x_1349:
[----:B------:R-:W-:Y:S05]  /*10f80*/  @P0 BRA `(.L_x_1316) ;  /* 0x0000000000140947 */ /* 0x000fea0003800000 */
[----:B------:R-:W-:Y:S01]  /*10f90*/  ISETP.NE.AND P1, PT, R6, RZ, PT ;  /* 0x000000ff0600720c */ /* 0x000fe20003f25270 */
[----:B------:R-:W-:-:S04]  /*10fa0*/  IMAD.MOV.U32 R3, RZ, RZ, 0x4200 ;  /* 0x00004200ff037424 */ /* 0x000fc800078e00ff */
[----:B------:R2:W-:Y:S08]  /*10fb0*/  SYNCS.ARRIVE.TRANS64 RZ, [R16+URZ+0x30c30], R3 ;  /* 0x030c300310ff79a7 */ /* 0x0005f0000800003f */
[----:B------:R-:W-:Y:S05]  /*10fc0*/  @!P1 BRA `(.L_x_1316) ;  /* 0x0000000000049947 */ /* 0x000fea0003800000 */
[----:B------:R-:W-:Y:S01]  /*10fd0*/  BPT.TRAP 0x1 ;  /* 0x000000040000795c */ /* 0x000fe20000300000 */
.L_x_1316:
        /* <DEDUP_REMOVED lines=29> */
.L_x_1350:
[----:B------:R-:W-:Y:S05]  /*111b0*/  @P0 BRA `(.L_x_1318) ;  /* 0x0000000000140947 */ /* 0x000fea0003800000 */
[----:B------:R-:W-:Y:S01]  /*111c0*/  ISETP.NE.AND P1, PT, R6, RZ, PT ;  /* 0x000000ff0600720c */ /* 0x000fe20003f25270 */
[----:B------:R-:W-:-:S04]  /*111d0*/  IMAD.MOV.U32 R2, RZ, RZ, 0x4200 ;  /* 0x00004200ff027424 */ /* 0x000fc800078e00ff */
[----:B------:R3:W-:Y:S08]  /*111e0*/  SYNCS.ARRIVE.TRANS64 RZ, [R16+URZ+0x30c18], R2 ;  /* 0x030c180210ff79a7 */ /* 0x0007f0000800003f */
[----:B------:R-:W-:Y:S05]  /*111f0*/  @!P1 BRA `(.L_x_1318) ;  /* 0x0000000000049947 */ /* 0x000fea0003800000 */
[----:B------:R-:W-:Y:S01]  /*11200*/  BPT.TRAP 0x1 ;  /* 0x000000040000795c */ /* 0x000fe20000300000 */
.L_x_1318:
        /* <DEDUP_REMOVED lines=29> */
.L_x_1351:
[----:B------:R-:W-:Y:S05]  /*113e0*/  @P0 BRA `(.L_x_1320) ;  /* 0x0000000000140947 */ /* 0x000fea0003800000 */
[----:B------:R-:W-:Y:S01]  /*113f0*/  ISETP.NE.AND P1, PT, R6, RZ, PT ;  /* 0x000000ff0600720c */ /* 0x000fe20003f25270 */
[----:B-123--:R-:W-:-:S04]  /*11400*/  IMAD.MOV.U32 R21, RZ, RZ, 0x4200 ;  /* 0x00004200ff157424 */ /* 0x00efc800078e00ff */
[----:B------:R4:W-:Y:S08]  /*11410*/  SYNCS.ARRIVE.TRANS64 RZ, [R16+URZ+0x30c38], R21 ;  /* 0x030c381510ff79a7 */ /* 0x0009f0000800003f */
[----:B------:R-:W-:Y:S05]  /*11420*/  @!P1 BRA `(.L_x_1320) ;  /* 0x0000000000049947 */ /* 0x000fea0003800000 */
[----:B------:R-:W-:Y:S01]  /*11430*/  BPT.TRAP 0x1 ;  /* 0x000000040000795c */ /* 0x000fe20000300000 */
.L_x_1320:
        /* <DEDUP_REMOVED lines=24> */
.L_x_1353:
[----:B------:R-:W-:Y:S05]  /*115c0*/  @P0 BRA `(.L_x_1322) ;  /* 0x0000000000140947 */ /* 0x000fea0003800000 */
[----:B------:R-:W-:Y:S01]  /*115d0*/  ISETP.NE.AND P1, PT, R6, RZ, PT ;  /* 0x000000ff0600720c */ /* 0x000fe20003f25270 */
[----:B------:R-:W-:-:S04]  /*115e0*/  IMAD.MOV.U32 R5, RZ, RZ, 0x4200 ;  /* 0x00004200ff057424 */ /* 0x000fc800078e00ff */
[----:B------:R1:W-:Y:S08]  /*115f0*/  SYNCS.ARRIVE.TRANS64 RZ, [R16+URZ+0x30c10], R5 ;  /* 0x030c100510ff79a7 */ /* 0x0003f0000800003f */
[----:B------:R-:W-:Y:S05]  /*11600*/  @!P1 BRA `(.L_x_1322) ;  /* 0x0000000000049947 */ /* 0x000fea0003800000 */
[----:B------:R-:W-:Y:S01]  /*11610*/  BPT.TRAP 0x1 ;  /* 0x000000040000795c */ /* 0x000fe20000300000 */
.L_x_1322:
        /* <DEDUP_REMOVED lines=30> */
.L_x_1314:
[----:B------:R-:W2:Y:S02]  /*11800*/  LDL.LU R4, [R1+0x4] ;  /* 0x0000040001047983 */ /* 0x000ea40000300800 */
[----:B--2---:R-:W-:Y:S02]  /*11810*/  ISETP.NE.AND P1, PT, R4, RZ, PT ;  /* 0x000000ff0400720c */ /* 0x004fe40003f25270 */
[----:B------:R2:W5:Y:S11]  /*11820*/  LDL R4, [R1] ;  /* 0x0000000001047983 */ /* 0x0005760000100800 */
[----:B--2---:R-:W-:Y:S05]  /*11830*/  @!P1 BRA `(.L_x_1313) ;  /* 0x0000000400109947 */ /* 0x004fea0003800000 */
[----:B------:R-:W-:-:S04]  /*11840*/  SHF.L.U32 R13, R11, 0x1f, RZ ;  /* 0x0000001f0b0d7819 */ /* 0x000fc800000006ff */
[----:B------:R-:W1:Y:S02]  /*11850*/  SYNCS.PHASECHK.TRANS64.TRYWAIT P1, [R16+URZ+0x30c40], R13 ;  /* 0x030c400d100075a7 */ /* 0x000e64000802017f */
[----:B-1----:R-:W-:Y:S05]  /*11860*/  @!P1 BRA `(.L_x_1324) ;  /* 0x0000000c00c89947 */ /* 0x002fea0003800000 */
.L_x_1354:
[----:B------:R-:W-:Y:S05]  /*11870*/  @P0 BRA `(.L_x_1325) ;  /* 0x0000000000140947 */ /* 0x000fea0003800000 */
[----:B------:R-:W-:Y:S01]  /*11880*/  ISETP.NE.AND P1, PT, R6, RZ, PT ;  /* 0x000000ff0600720c */ /* 0x000fe20003f25270 */
[----:B------:R-:W-:-:S04]  /*11890*/  IMAD.MOV.U32 R5, RZ, RZ, 0x4200 ;  /* 0x00004200ff057424 */ /* 0x000fc800078e00ff */
[----:B------:R2:W-:Y:S08]  /*118a0*/  SYNCS.ARRIVE.TRANS64 RZ, [R16+URZ+0x30c30], R5 ;  /* 0x030c300510ff79a7 */ /* 0x0005f0000800003f */
[----:B------:R-:W-:Y:S05]  /*118b0*/  @!P1 BRA `(.L_x_1325) ;  /* 0x0000000000049947 */ /* 0x000fea0003800000 */
[----:B------:R-:W-:Y:S01]  /*118c0*/  BPT.TRAP 0x1 ;  /* 0x000000040000795c */ /* 0x000fe20000300000 */
.L_x_1325:
        /* <DEDUP_REMOVED lines=26> */
.L_x_1355:
[----:B------:R-:W-:Y:S05]  /*11a70*/  @P0 BRA `(.L_x_1327) ;  /* 0x0000000000140947 */ /* 0x000fea0003800000 */
[----:B------:R-:W-:Y:S01]  /*11a80*/  ISETP.NE.AND P0, PT, R6, RZ, PT ;  /* 0x000000ff0600720c */ /* 0x000fe20003f05270 */
[----:B------:R-:W-:-:S04]  /*11a90*/  IMAD.MOV.U32 R5, RZ, RZ, 0x4200 ;  /* 0x00004200ff057424 */ /* 0x000fc800078e00ff */
[----:B------:R2:W-:Y:S08]  /*11aa0*/  SYNCS.ARRIVE.TRANS64 RZ, [R16+URZ+0x30c18], R5 ;  /* 0x030c180510ff79a7 */ /* 0x0005f0000800003f */
[----:B------:R-:W-:Y:S05]  /*11ab0*/  @!P0 BRA `(.L_x_1327) ;  /* 0x0000000000048947 */ /* 0x000fea0003800000 */
[----:B------:R-:W-:Y:S01]  /*11ac0*/  BPT.TRAP 0x1 ;  /* 0x000000040000795c */ /* 0x000fe20000300000 */
.L_x_1327:
        /* <DEDUP_REMOVED lines=27> */
.L_x_1313:
[----:B------:R-:W2:Y:S01]  /*11c80*/  S2R R0, SR_TID.X ;  /* 0x0000000000007919 */ /* 0x000ea20000002100 */
[----:B------:R-:W-:Y:S01]  /*11c90*/  IMAD R3, R19, 0x8, R16 ;  /* 0x0000000813037824 */ /* 0x000fe200078e0210 */
[----:B--2---:R-:W-:Y:S02]  /*11ca0*/  LOP3.LUT R2, R0, 0x7f, RZ, 0xc0, !PT ;  /* 0x0000007f00027812 */ /* 0x004fe400078ec0ff */
[----:B------:R-:W-:Y:S02]  /*11cb0*/  SHF.L.U32 R0, R11, 0x1f, RZ ;  /* 0x0000001f0b007819 */ /* 0x000fe400000006ff */
[----:B------:R-:W-:Y:S02]  /*11cc0*/  ISETP.NE.AND P1, PT, R2, RZ, PT ;  /* 0x000000ff0200720c */ /* 0x000fe40003f25270 */
[----:B------:R-:W2:Y:S02]  /*11cd0*/  SYNCS.PHASECHK.TRANS64.TRYWAIT P0, [R3+URZ+0x30c40], R0 ;  /* 0x030c4000030075a7 */ /* 0x000ea4000800017f */
[----:B--2---:R-:W-:Y:S09]  /*11ce0*/  @!P0 BRA `(.L_x_1328) ;  /* 0x0000000800d08947 */ /* 0x004ff20003800000 */
.L_x_1356:
[----:B------:R-:W-:Y:S05]  /*11cf0*/  @P1 BRA `(.L_x_1329) ;  /* 0x0000000000181947 */ /* 0x000fea0003800000 */
[----:B------:R-:W1:Y:S01]  /*11d00*/  S2R R2, SR_TID.X ;  /* 0x0000000000027919 */ /* 0x000e620000002100 */
[----:B--2---:R-:W-:-:S04]  /*11d10*/  IMAD.MOV.U32 R0, RZ, RZ, 0x4200 ;  /* 0x00004200ff007424 */ /* 0x004fc800078e00ff */
[----:B------:R2:W-:Y:S01]  /*11d20*/  SYNCS.ARRIVE.TRANS64 RZ, [R3+URZ+0x30c30], R0 ;  /* 0x030c300003ff79a7 */ /* 0x0005e2000800003f */
[----:B-1----:R-:W-:-:S13]  /*11d30*/  LOP3.LUT P0, RZ, R2, 0x1f, RZ, 0xc0, !PT ;  /* 0x0000001f02ff7812 */ /* 0x002fda000780c0ff */
[----:B--2---:R-:W-:Y:S05]  /*11d40*/  @!P0 BRA `(.L_x_1329) ;  /* 0x0000000000048947 */ /* 0x004fea0003800000 */
[----:B------:R-:W-:Y:S01]  /*11d50*/  BPT.TRAP 0x1 ;  /* 0x000000040000795c */ /* 0x000fe20000300000 */
.L_x_1329:
        /* <DEDUP_REMOVED lines=33> */
.L_x_1310:
[----:B------:R-:W-:Y:S05]  /*11f70*/  BSYNC B0 ;  /* 0x0000000000007941 */ /* 0x000fea0003800000 */
.L_x_1308:
[----:B------:R-:W-:-:S03]  /*11f80*/  UMOV UR8, 0xffffffff ;  /* 0xffffffff00087882 */ /* 0x000fc60000000000 */
[----:B------:R-:W-:Y:S05]  /*11f90*/  BRA.DIV UR8, `(.L_x_1330) ;  /* 0x0000000a08387947 */ /* 0x000fea000b800000 */
[----:B------:R-:W-:-:S13]  /*11fa0*/  ELECT P6, URZ, PT ;  /* 0x00000000003f782f */ /* 0x000fda00038c0000 */
.L_x_1359:
[----:B------:R-:W-:Y:S05]  /*11fb0*/  @!P6 BRA `(.L_x_1189) ;  /* 0x000000000084e947 */ /* 0x000fea0003800000 */
[----:B------:R-:W-:-:S06]  /*11fc0*/  ULOP3.LUT UR8, UR36, 0x2, URZ, 0xfc, !UPT ;  /* 0x0000000224087892 */ /* 0x000fcc000f8efc3f */
[----:B------:R-:W-:-:S05]  /*11fd0*/  IMAD.U32 R0, RZ, RZ, UR8 ;  /* 0x00000008ff007e24 */ /* 0x000fca000f8e00ff */
[----:B------:R-:W-:-:S13]  /*11fe0*/  ISETP.NE.AND P2, PT, R0, 0x3, PT ;  /* 0x000000030000780c */ /* 0x000fda0003f45270 */
[----:B------:R-:W-:Y:S05]  /*11ff0*/  @!P2 BRA `(.L_x_1331) ;  /* 0x000000000004a947 */ /* 0x000fea0003800000 */
[----:B------:R-:W-:Y:S01]  /*12000*/  BPT.TRAP 0x1 ;  /* 0x000000040000795c */ /* 0x000fe20000300000 */
.L_x_1331:
        /* <DEDUP_REMOVED lines=15> */
.L_x_1360:
[----:B------:R-:W2:Y:S02]  /*12100*/  SYNCS.PHASECHK.TRANS64.TRYWAIT P0, [R3+URZ], R0 ;  /* 0x00000000030075a7 */ /* 0x000ea4000800017f */
[----:B--2---:R-:W-:Y:S05]  /*12110*/  @!P0 BRA `(.L_x_1333) ;  /* 0x00000008000c8947 */ /* 0x004fea0003800000 */
.L_x_1361:
[----:B------:R-:W-:Y:S05]  /*12120*/  @!P2 BRA `(.L_x_1334) ;  /* 0x000000000004a947 */ /* 0x000fea0003800000 */
[----:B------:R-:W-:Y:S01]  /*12130*/  BPT.TRAP 0x1 ;  /* 0x000000040000795c */ /* 0x000fe20000300000 */
.L_x_1334:
[----:B--2---:R-:W-:-:S04]  /*12140*/  VIADD R3, R7, 0x30c40 ;  /* 0x00030c4007037836 */ /* 0x004fc80000000000 */
[----:B------:R-:W-:-:S04]  /*12150*/  IMAD R2, R2, 0x8, R3 ;  /* 0x0000000802027824 */ /* 0x000fc800078e0203 */
[----:B------:R-:W2:Y:S02]  /*12160*/  SYNCS.PHASECHK.TRANS64.TRYWAIT P0, [R2+URZ], R5 ;  /* 0x00000005020075a7 */ /* 0x000ea4000800017f */
[----:B--2---:R-:W-:Y:S05]  /*12170*/  @!P0 BRA `(.L_x_1335) ;  /* 0x0000000800088947 */ /* 0x004fea0003800000 */
.L_x_1362:
[----:B------:R-:W-:-:S07]  /*12180*/  IMAD R3, R4, 0x8, R3 ;  /* 0x0000000804037824 */ /* 0x000fce00078e0203 */
.L_x_1336:
[----:B---3--:R3:W4:Y:S02]  /*12190*/  SYNCS.PHASECHK.TRANS64.TRYWAIT P0, [R3+URZ], R0 ;  /* 0x00000000030075a7 */ /* 0x008724000800017f */
[----:B----4-:R-:W-:Y:S05]  /*121a0*/  @!P0 NANOSLEEP.SYNCS 0x989680 ;  /* 0x009896800000895d */ /* 0x010fea0003900000 */
[----:B------:R-:W4:Y:S02]  /*121b0*/  @!P0 SYNCS.PHASECHK.TRANS64 P0, [R3+URZ], R0 ;  /* 0x00000000030085a7 */ /* 0x000f24000800007f */
[----:B----4-:R-:W-:Y:S05]  /*121c0*/  @!P0 BRA `(.L_x_1336) ;  /* 0xfffffffc00f08947 */ /* 0x010fea000383ffff */
.L_x_1189:
[----:B------:R-:W-:Y:S05]  /*121d0*/  BSYNC B6 ;  /* 0x0000000000067941 */ /* 0x000fea0003800000 */
.L_x_1186:
[----:B------:R-:W-:Y:S05]  /*121e0*/  EXIT ;  /* 0x000000000000794d */ /* 0x000fea0003800000 */
.L_x_1196:
[----:B------:R-:W-:Y:S02]  /*121f0*/  IMAD.MOV.U32 R13, RZ, RZ, R10 ;  /* 0x000000ffff0d7224 */ /* 0x000fe400078e000a */
[----:B------:R-:W-:Y:S02]  /*12200*/  IMAD.MOV.U32 R12, RZ, RZ, RZ ;  /* 0x000000ffff0c7224 */ /* 0x000fe400078e00ff */
[----:B------:R-:W-:Y:S02]  /*12210*/  IMAD.MOV.U32 R11, RZ, RZ, 0x1f ;  /* 0x0000001fff0b7424 */ /* 0x000fe400078e00ff */
[----:B------:R-:W-:-:S07]  /*12220*/  IMAD.MOV.U32 R15, RZ, RZ, -0x1 ;  /* 0xffffffffff0f7424 */ /* 0x000fce00078e00ff */
[----:B------:R-:W-:Y:S05]  /*12230*/  WARPSYNC.COLLECTIVE R15, `(.L_x_1337) ;  /* 0x000000000f087348 */ /* 0x000fea0003c00000 */
[----:B------:R1:W2:Y:S02]  /*12240*/  SHFL.IDX P6, R14, R13, R12, R11 ;  /* 0x0000000c0d0e7389 */ /* 0x0002a400000c000b */
[----:B-12---:R-:W-:Y:S01]  /*12250*/  ENDCOLLECTIVE ;  /* 0x000000000000791b */ /* 0x006fe20003800000 */
.L_x_1337:
[----:B------:R-:W-:Y:S05]  /*12260*/  BRA `(.L_x_1338) ;  /* 0xfffffeec00587947 */ /* 0x000fea000383ffff */
.L_x_1198:
[----:B--2---:R2:W3:Y:S02]  /*12270*/  SYNCS.PHASECHK.TRANS64.TRYWAIT P0, [R222+URZ+0x30c00], R11 ;  /* 0x030c000bde0075a7 */ /* 0x0044e4000800017f */
[----:B---3--:R-:W-:Y:S05]  /*12280*/  @!P0 NANOSLEEP.SYNCS 0x989680 ;  /* 0x009896800000895d */ /* 0x008fea0003900000 */
[----:B------:R-:W3:Y:S02]  /*12290*/  @!P0 SYNCS.PHASECHK.TRANS64 P0, [R222+URZ+0x30c00], R11 ;  /* 0x030c000bde0085a7 */ /* 0x000ee4000800007f */
[----:B---3--:R-:W-:Y:S05]  /*122a0*/  @!P0 BRA `(.L_x_1198) ;  /* 0xfffffffc00f08947 */ /* 0x008fea000383ffff */
[----:B------:R-:W-:Y:S05]  /*122b0*/  BRA `(.L_x_1197) ;  /* 0xfffffeec00a07947 */ /* 0x000fea000383ffff */
.L_x_1203:
[----:B--2---:R2:W3:Y:S02]  /*122c0*/  SYNCS.PHASECHK.TRANS64.TRYWAIT P0, [R8+URZ+0x30c10], R21 ;  /* 0x030c1015080075a7 */ /* 0x0044e4000800017f */
[----:B---3--:R-:W-:Y:S05]  /*122d0*/  @!P0 NANOSLEEP.SYNCS 0x989680 ;  /* 0x009896800000895d */ /* 0x008fea0003900000 */
[----:B------:R-:W3:Y:S02]  /*122e0*/  @!P0 SYNCS.PHASECHK.TRANS64 P0, [R8+URZ+0x30c10], R21 ;  /* 0x030c1015080085a7 */ /* 0x000ee4000800007f */
[----:B---3--:R-:W-:Y:S05]  /*122f0*/  @!P0 BRA `(.L_x_1203) ;  /* 0xfffffffc00f08947 */ /* 0x008fea000383ffff */
[----:B------:R-:W-:Y:S05]  /*12300*/  BRA `(.L_x_1202) ;  /* 0xfffffef400d47947 */ /* 0x000fea000383ffff */
.L_x_1207:
[----:B------:R1:W1:Y:S02]  /*12310*/  SYNCS.PHASECHK.TRANS64.TRYWAIT P0, [R8+URZ+0x30c30], R21 ;  /* 0x030c3015080075a7 */ /* 0x000264000800017f */
[----:B-1----:R-:W-:Y:S05]  /*12320*/  @!P0 NANOSLEEP.SYNCS 0x989680 ;  /* 0x009896800000895d */ /* 0x002fea0003900000 */
[----:B------:R-:W1:Y:S02]  /*12330*/  @!P0 SYNCS.PHASECHK.TRANS64 P0, [R8+URZ+0x30c30], R21 ;  /* 0x030c3015080085a7 */ /* 0x000e64000800007f */
[----:B-1----:R-:W-:Y:S05]  /*12340*/  @!P0 BRA `(.L_x_1207) ;  /* 0xfffffffc00f08947 */ /* 0x002fea000383ffff */
[----:B------:R-:W-:Y:S05]  /*12350*/  BRA `(.L_x_1206) ;  /* 0xfffffef800d87947 */ /* 0x000fea000383ffff */
.L_x_1215:
[----:B--2---:R2:W3:Y:S02]  /*12360*/  SYNCS.PHASECHK.TRANS64.TRYWAIT P1, [R6+URZ+0x30c10], R11 ;  /* 0x030c100b060075a7 */ /* 0x0044e4000802017f */
[----:B---3--:R-:W-:Y:S05]  /*12370*/  @!P1 NANOSLEEP.SYNCS 0x989680 ;  /* 0x009896800000995d */ /* 0x008fea0003900000 */
[----:B------:R-:W3:Y:S02]  /*12380*/  @!P1 SYNCS.PHASECHK.TRANS64 P1, [R6+URZ+0x30c10], R11 ;  /* 0x030c100b060095a7 */ /* 0x000ee4000802007f */
[----:B---3--:R-:W-:Y:S05]  /*12390*/  @!P1 BRA `(.L_x_1215) ;  /* 0xfffffffc00f09947 */ /* 0x008fea000383ffff */
[----:B------:R-:W-:Y:S05]  /*123a0*/  BRA `(.L_x_1214) ;  /* 0xffffff3800447947 */ /* 0x000fea000383ffff */
.L_x_1219:
[----:B------:R1:W1:Y:S02]  /*123b0*/  SYNCS.PHASECHK.TRANS64.TRYWAIT P1, [R6+URZ+0x30c30], R11 ;  /* 0x030c300b060075a7 */ /* 0x000264000802017f */
[----:B-1----:R-:W-:Y:S05]  /*123c0*/  @!P1 NANOSLEEP.SYNCS 0x989680 ;  /* 0x009896800000995d */ /* 0x002fea0003900000 */
[----:B------:R-:W1:Y:S02]  /*123d0*/  @!P1 SYNCS.PHASECHK.TRANS64 P1, [R6+URZ+0x30c30], R11 ;  /* 0x030c300b060095a7 */ /* 0x000e64000802007f */
[----:B-1----:R-:W-:Y:S05]  /*123e0*/  @!P1 BRA `(.L_x_1219) ;  /* 0xfffffffc00f09947 */ /* 0x002fea000383ffff */
[----:B------:R-:W-:Y:S05]  /*123f0*/  BRA `(.L_x_1218) ;  /* 0xffffff3c00547947 */ /* 0x000fea000383ffff */
.L_x_1227:
[----:B--2---:R2:W3:Y:S02]  /*12400*/  SYNCS.PHASECHK.TRANS64.TRYWAIT P0, [R7+URZ+0x30c10], R18 ;  /* 0x030c1012070075a7 */ /* 0x0044e4000800017f */
[----:B---3--:R-:W-:Y:S05]  /*12410*/  @!P0 NANOSLEEP.SYNCS 0x989680 ;  /* 0x009896800000895d */ /* 0x008fea0003900000 */
[----:B------:R-:W3:Y:S02]  /*12420*/  @!P0 SYNCS.PHASECHK.TRANS64 P0, [R7+URZ+0x30c10], R18 ;  /* 0x030c1012070085a7 */ /* 0x000ee4000800007f */
[----:B---3--:R-:W-:Y:S05]  /*12430*/  @!P0 BRA `(.L_x_1227) ;  /* 0xfffffffc00f08947 */ /* 0x008fea000383ffff */
[----:B------:R-:W-:Y:S05]  /*12440*/  BRA `(.L_x_1226) ;  /* 0xffffff7000887947 */ /* 0x000fea000383ffff */
.L_x_1231:
[----:B------:R1:W1:Y:S02]  /*12450*/  SYNCS.PHASECHK.TRANS64.TRYWAIT P0, [R7+URZ+0x30c30], R18 ;  /* 0x030c3012070075a7 */ /* 0x000264000800017f */
[----:B-1----:R-:W-:Y:S05]  /*12460*/  @!P0 NANOSLEEP.SYNCS 0x989680 ;  /* 0x009896800000895d */ /* 0x002fea0003900000 */
[----:B------:R-:W1:Y:S02]  /*12470*/  @!P0 SYNCS.PHASECHK.TRANS64 P0, [R7+URZ+0x30c30], R18 ;  /* 0x030c3012070085a7 */ /* 0x000e64000800007f */
[----:B-1----:R-:W-:Y:S05]  /*12480*/  @!P0 BRA `(.L_x_1231) ;  /* 0xfffffffc00f08947 */ /* 0x002fea000383ffff */
[----:B------:R-:W-:Y:S05]  /*12490*/  BRA `(.L_x_1230) ;  /* 0xffffff74009c7947 */ /* 0x000fea000383ffff */
.L_x_1264:
[----:B------:R-:W-:Y:S01]  /*124a0*/  BSSY B0, `(.L_x_1339) ;  /* 0x0000005000007945 */ /* 0x000fe20003800000 */
[----:B------:R-:W-:-:S07]  /*124b0*/  IMAD.MOV.U32 R15, RZ, RZ, -0x1 ;  /* 0xffffffffff0f7424 */ /* 0x000fce00078e00ff */
[----:B------:R-:W-:Y:S05]  /*124c0*/  WARPSYNC.COLLECTIVE R15, `(.L_x_1340) ;  /* 0x000000000f087348 */ /* 0x000fea0003c00000 */
[----:B------:R-:W-:Y:S01]  /*124d0*/  NOP ;  /* 0x0000000000007918 */ /* 0x000fe20000000000 */
[----:B------:R-:W-:Y:S01]  /*124e0*/  ENDCOLLECTIVE ;  /* 0x000000000000791b */ /* 0x000fe20003800000 */
.L_x_1340:
[----:B------:R-:W-:Y:S05]  /*124f0*/  BSYNC B0 ;  /* 0x0000000000007941 */ /* 0x000fea0003800000 */
.L_x_1339:
[----:B------:R-:W-:Y:S05]  /*12500*/  BRA `(.L_x_1341) ;  /* 0xffffffc800747947 */ /* 0x000fea000383ffff */
.L_x_1277:
[----:B------:R-:W-:Y:S01]  /*12510*/  BSSY B0, `(.L_x_1342) ;  /* 0x0000005000007945 */ /* 0x000fe20003800000 */
[----:B------:R-:W-:-:S07]  /*12520*/  IMAD.MOV.U32 R15, RZ, RZ, -0x1 ;  /* 0xffffffffff0f7424 */ /* 0x000fce00078e00ff */
[----:B------:R-:W-:Y:S05]  /*12530*/  WARPSYNC.COLLECTIVE R15, `(.L_x_1343) ;  /* 0x000000000f087348 */ /* 0x000fea0003c00000 */
[----:B------:R-:W-:Y:S01]  /*12540*/  NOP ;  /* 0x0000000000007918 */ /* 0x000fe20000000000 */
[----:B------:R-:W-:Y:S01]  /*12550*/  ENDCOLLECTIVE ;  /* 0x000000000000791b */ /* 0x000fe20003800000 */
.L_x_1343:
[----:B------:R-:W-:Y:S05]  /*12560*/  BSYNC B0 ;  /* 0x0000000000007941 */ /* 0x000fea0003800000 */
.L_x_1342:
[----:B------:R-:W-:Y:S05]  /*12570*/  BRA `(.L_x_1344) ;  /* 0xffffffcc00f47947 */ /* 0x000fea000383ffff */
.L_x_1289:
[----:B------:R-:W-:Y:S01]  /*12580*/  BSSY B0, `(.L_x_1345) ;  /* 0x0000005000007945 */ /* 0x000fe20003800000 */
[----:B------:R-:W-:-:S07]  /*12590*/  IMAD.MOV.U32 R15, RZ, RZ, -0x1 ;  /* 0xffffffffff0f7424 */ /* 0x000fce00078e00ff */
[----:B------:R-:W-:Y:S05]  /*125a0*/  WARPSYNC.COLLECTIVE R15, `(.L_x_1346) ;  /* 0x000000000f087348 */ /* 0x000fea0003c00000 */
[----:B------:R-:W-:Y:S01]  /*125b0*/  NOP ;  /* 0x0000000000007918 */ /* 0x000fe20000000000 */
[----:B------:R-:W-:Y:S01]  /*125c0*/  ENDCOLLECTIVE ;  /* 0x000000000000791b */ /* 0x000fe20003800000 */
.L_x_1346:
[----:B------:R-:W-:Y:S05]  /*125d0*/  BSYNC B0 ;  /* 0x0000000000007941 */ /* 0x000fea0003800000 */
.L_x_1345:
[----:B------:R-:W-:Y:S05]  /*125e0*/  BRA `(.L_x_1347) ;  /* 0xffffffd400147947 */ /* 0x000fea000383ffff */
.L_x_1311:
[----:B-1----:R1:W2:Y:S02]  /*125f0*/  SYNCS.PHASECHK.TRANS64.TRYWAIT P0, [R16+URZ+0x30c20], R3 ;  /* 0x030c2003100075a7 */ /* 0x0022a4000800017f */
[----:B--2---:R-:W-:Y:S05]  /*12600*/  @!P0 NANOSLEEP.SYNCS 0x989680 ;  /* 0x009896800000895d */ /* 0x004fea0003900000 */
[----:B------:R-:W2:Y:S02]  /*12610*/  @!P0 SYNCS.PHASECHK.TRANS64 P0, [R16+URZ+0x30c20], R3 ;  /* 0x030c2003100085a7 */ /* 0x000ea4000800007f */
[----:B--2---:R-:W-:Y:S05]  /*12620*/  @!P0 BRA `(.L_x_1311) ;  /* 0xfffffffc00f08947 */ /* 0x004fea000383ffff */
[----:B------:R-:W-:Y:S05]  /*12630*/  BRA `(.L_x_1348) ;  /* 0xffffffe000dc7947 */ /* 0x000fea000383ffff */
.L_x_1315:
[----:B-1----:R1:W2:Y:S02]  /*12640*/  SYNCS.PHASECHK.TRANS64.TRYWAIT P1, [R16+URZ+0x30c40], R21 ;  /* 0x030c4015100075a7 */ /* 0x0022a4000802017f */
[----:B--2---:R-:W-:Y:S05]  /*12650*/  @!P1 NANOSLEEP.SYNCS 0x989680 ;  /* 0x009896800000995d */ /* 0x004fea0003900000 */
[----:B------:R-:W2:Y:S02]  /*12660*/  @!P1 SYNCS.PHASECHK.TRANS64 P1, [R16+URZ+0x30c40], R21 ;  /* 0x030c4015100095a7 */ /* 0x000ea4000802007f */
[----:B--2---:R-:W-:Y:S05]  /*12670*/  @!P1 BRA `(.L_x_1315) ;  /* 0xfffffffc00f09947 */ /* 0x004fea000383ffff */
[----:B------:R-:W-:Y:S05]  /*12680*/  BRA `(.L_x_1349) ;  /* 0xffffffe8003c7947 */ /* 0x000fea000383ffff */
.L_x_1317:
[----:B--2---:R2:W3:Y:S02]  /*12690*/  SYNCS.PHASECHK.TRANS64.TRYWAIT P1, [R16+URZ+0x30c28], R21 ;  /* 0x030c2815100075a7 */ /* 0x0044e4000802017f */
[----:B---3--:R-:W-:Y:S05]  /*126a0*/  @!P1 NANOSLEEP.SYNCS 0x989680 ;  /* 0x009896800000995d */ /* 0x008fea0003900000 */
[----:B------:R-:W3:Y:S02]  /*126b0*/  @!P1 SYNCS.PHASECHK.TRANS64 P1, [R16+URZ+0x30c28], R21 ;  /* 0x030c2815100095a7 */ /* 0x000ee4000802007f */
[----:B---3--:R-:W-:Y:S05]  /*126c0*/  @!P1 BRA `(.L_x_1317) ;  /* 0xfffffffc00f09947 */ /* 0x008fea000383ffff */
[----:B------:R-:W-:Y:S05]  /*126d0*/  BRA `(.L_x_1350) ;  /* 0xffffffe800b47947 */ /* 0x000fea000383ffff */
.L_x_1319:
[----:B---3--:R3:W4:Y:S02]  /*126e0*/  SYNCS.PHASECHK.TRANS64.TRYWAIT P1, [R16+URZ+0x30c48], R21 ;  /* 0x030c4815100075a7 */ /* 0x008724000802017f */
[----:B----4-:R-:W-:Y:S05]  /*126f0*/  @!P1 NANOSLEEP.SYNCS 0x989680 ;  /* 0x009896800000995d */ /* 0x010fea0003900000 */
[----:B------:R-:W4:Y:S02]  /*12700*/  @!P1 SYNCS.PHASECHK.TRANS64 P1, [R16+URZ+0x30c48], R21 ;  /* 0x030c4815100095a7 */ /* 0x000f24000802007f */
[----:B----4-:R-:W-:Y:S05]  /*12710*/  @!P1 BRA `(.L_x_1319) ;  /* 0xfffffffc00f09947 */ /* 0x010fea000383ffff */
[----:B------:R-:W-:Y:S05]  /*12720*/  BRA `(.L_x_1351) ;  /* 0xffffffec002c7947 */ /* 0x000fea000383ffff */
.L_x_1321:
[----:B------:R-:W-:-:S07]  /*12730*/  SHF.L.U32 R5, R11, 0x1f, RZ ;  /* 0x0000001f0b057819 */ /* 0x000fce00000006ff */
.L_x_1352:
[----:B------:R1:W1:Y:S02]  /*12740*/  SYNCS.PHASECHK.TRANS64.TRYWAIT P1, [R16+URZ+0x30c20], R5 ;  /* 0x030c2005100075a7 */ /* 0x000264000802017f */
[----:B-1----:R-:W-:Y:S05]  /*12750*/  @!P1 NANOSLEEP.SYNCS 0x989680 ;  /* 0x009896800000995d */ /* 0x002fea0003900000 */
[----:B------:R-:W1:Y:S02]  /*12760*/  @!P1 SYNCS.PHASECHK.TRANS64 P1, [R16+URZ+0x30c20], R5 ;  /* 0x030c2005100095a7 */ /* 0x000e64000802007f */
[----:B-1----:R-:W-:Y:S05]  /*12770*/  @!P1 BRA `(.L_x_1352) ;  /* 0xfffffffc00f09947 */ /* 0x002fea000383ffff */
[----:B------:R-:W-:Y:S05]  /*12780*/  BRA `(.L_x_1353) ;  /* 0xffffffec008c7947 */ /* 0x000fea000383ffff */
.L_x_1324:
[----:B-1----:R1:W2:Y:S02]  /*12790*/  SYNCS.PHASECHK.TRANS64.TRYWAIT P1, [R16+URZ+0x30c40], R13 ;  /* 0x030c400d100075a7 */ /* 0x0022a4000802017f */
[----:B--2---:R-:W-:Y:S05]  /*127a0*/  @!P1 NANOSLEEP.SYNCS 0x989680 ;  /* 0x009896800000995d */ /* 0x004fea0003900000 */
[----:B------:R-:W2:Y:S02]  /*127b0*/  @!P1 SYNCS.PHASECHK.TRANS64 P1, [R16+URZ+0x30c40], R13 ;  /* 0x030c400d100095a7 */ /* 0x000ea4000802007f */
[----:B--2---:R-:W-:Y:S05]  /*127c0*/  @!P1 BRA `(.L_x_1324) ;  /* 0xfffffffc00f09947 */ /* 0x004fea000383ffff */
[----:B------:R-:W-:Y:S05]  /*127d0*/  BRA `(.L_x_1354) ;  /* 0xfffffff000247947 */ /* 0x000fea000383ffff */
.L_x_1326:
[----:B-1----:R1:W2:Y:S02]  /*127e0*/  SYNCS.PHASECHK.TRANS64.TRYWAIT P1, [R16+URZ+0x30c28], R13 ;  /* 0x030c280d100075a7 */ /* 0x0022a4000802017f */
[----:B--2---:R-:W-:Y:S05]  /*127f0*/  @!P1 NANOSLEEP.SYNCS 0x989680 ;  /* 0x009896800000995d */ /* 0x004fea0003900000 */
[----:B------:R-:W2:Y:S02]  /*12800*/  @!P1 SYNCS.PHASECHK.TRANS64 P1, [R16+URZ+0x30c28], R13 ;  /* 0x030c280d100095a7 */ /* 0x000ea4000802007f */
[----:B--2---:R-:W-:Y:S05]  /*12810*/  @!P1 BRA `(.L_x_1326) ;  /* 0xfffffffc00f09947 */ /* 0x004fea000383ffff */
[----:B------:R-:W-:Y:S05]  /*12820*/  BRA `(.L_x_1355) ;  /* 0xfffffff000907947 */ /* 0x000fea000383ffff */
.L_x_1328:
[----:B--2---:R2:W1:Y:S02]  /*12830*/  SYNCS.PHASECHK.TRANS64.TRYWAIT P0, [R3+URZ+0x30c40], R0 ;  /* 0x030c4000030075a7 */ /* 0x004464000800017f */
[----:B-1----:R-:W-:Y:S05]  /*12840*/  @!P0 NANOSLEEP.SYNCS 0x989680 ;  /* 0x009896800000895d */ /* 0x002fea0003900000 */
[----:B------:R-:W1:Y:S02]  /*12850*/  @!P0 SYNCS.PHASECHK.TRANS64 P0, [R3+URZ+0x30c40], R0 ;  /* 0x030c4000030085a7 */ /* 0x000e64000800007f */
[----:B-1----:R-:W-:Y:S05]  /*12860*/  @!P0 BRA `(.L_x_1328) ;  /* 0xfffffffc00f08947 */ /* 0x002fea000383ffff */
[----:B------:R-:W-:Y:S05]  /*12870*/  BRA `(.L_x_1356) ;  /* 0xfffffff4001c7947 */ /* 0x000fea000383ffff */
.L_x_1330:
[----:B------:R-:W-:Y:S01]  /*12880*/  BSSY B0, `(.L_x_1357) ;  /* 0x0000006000007945 */ /* 0x000fe20003800000 */
[----:B------:R-:W-:-:S07]  /*12890*/  IMAD.MOV.U32 R15, RZ, RZ, -0x1 ;  /* 0xffffffffff0f7424 */ /* 0x000fce00078e00ff */
[----:B------:R-:W-:Y:S05]  /*128a0*/  WARPSYNC.COLLECTIVE R15, `(.L_x_1358) ;  /* 0x000000000f0c7348 */ /* 0x000fea0003c00000 */
[----:B------:R-:W-:Y:S02]  /*128b0*/  ELECT P6, UR62, PT ;  /* 0x00000000003e782f */ /* 0x000fe400038c0000 */
[----:B------:R-:W-:Y:S01]  /*128c0*/  MOV R14, UR62 ;  /* 0x0000003e000e7c02 */ /* 0x000fe20008000f00 */
[----:B------:R-:W-:Y:S10]  /*128d0*/  ENDCOLLECTIVE ;  /* 0x000000000000791b */ /* 0x000ff40003800000 */
.L_x_1358:
[----:B------:R-:W-:Y:S05]  /*128e0*/  BSYNC B0 ;  /* 0x0000000000007941 */ /* 0x000fea0003800000 */
.L_x_1357:
[----:B------:R-:W-:Y:S05]  /*128f0*/  BRA `(.L_x_1359) ;  /* 0xfffffff400ac7947 */ /* 0x000fea000383ffff */
.L_x_1332:
[----:B-1----:R1:W2:Y:S02]  /*12900*/  SYNCS.PHASECHK.TRANS64.TRYWAIT P0, [R6+URZ], R5 ;  /* 0x00000005060075a7 */ /* 0x0022a4000800017f */
[----:B--2---:R-:W-:Y:S05]  /*12910*/  @!P0 NANOSLEEP.SYNCS 0x989680 ;  /* 0x009896800000895d */ /* 0x004fea0003900000 */
[----:B------:R-:W2:Y:S02]  /*12920*/  @!P0 SYNCS.PHASECHK.TRANS64 P0, [R6+URZ], R5 ;  /* 0x00000005060085a7 */ /* 0x000ea4000800007f */
[----:B--2---:R-:W-:Y:S05]  /*12930*/  @!P0 BRA `(.L_x_1332) ;  /* 0xfffffffc00f08947 */ /* 0x004fea000383ffff */
[----:B------:R-:W-:Y:S05]  /*12940*/  BRA `(.L_x_1360) ;  /* 0xfffffff400ec7947 */ /* 0x000fea000383ffff */
.L_x_1333:
[----:B--2---:R2:W3:Y:S02]  /*12950*/  SYNCS.PHASECHK.TRANS64.TRYWAIT P0, [R3+URZ], R0 ;  /* 0x00000000030075a7 */ /* 0x0044e4000800017f */
[----:B---3--:R-:W-:Y:S05]  /*12960*/  @!P0 NANOSLEEP.SYNCS 0x989680 ;  /* 0x009896800000895d */ /* 0x008fea0003900000 */
[----:B------:R-:W3:Y:S02]  /*12970*/  @!P0 SYNCS.PHASECHK.TRANS64 P0, [R3+URZ], R0 ;  /* 0x00000000030085a7 */ /* 0x000ee4000800007f */
[----:B---3--:R-:W-:Y:S05]  /*12980*/  @!P0 BRA `(.L_x_1333) ;  /* 0xfffffffc00f08947 */ /* 0x008fea000383ffff */
[----:B------:R-:W-:Y:S05]  /*12990*/  BRA `(.L_x_1361) ;  /* 0xfffffff400e07947 */ /* 0x000fea000383ffff */
.L_x_1335:
[----:B--2---:R2:W3:Y:S02]  /*129a0*/  SYNCS.PHASECHK.TRANS64.TRYWAIT P0, [R2+URZ], R5 ;  /* 0x00000005020075a7 */ /* 0x0044e4000800017f */
[----:B---3--:R-:W-:Y:S05]  /*129b0*/  @!P0 NANOSLEEP.SYNCS 0x989680 ;  /* 0x009896800000895d */ /* 0x008fea0003900000 */
[----:B------:R-:W3:Y:S02]  /*129c0*/  @!P0 SYNCS.PHASECHK.TRANS64 P0, [R2+URZ], R5 ;  /* 0x00000005020085a7 */ /* 0x000ee4000800007f */
[----:B---3--:R-:W-:Y:S05]  /*129d0*/  @!P0 BRA `(.L_x_1335) ;  /* 0xfffffffc00f08947 */ /* 0x008fea000383ffff */
[----:B------:R-:W-:Y:S05]  /*129e0*/  BRA `(.L_x_1362) ;  /* 0xfffffff400e47947 */ /* 0x000fea000383ffff */
.L_x_1363:
        /* <DEDUP_REMOVED lines=9> */
.L_x_3702:


//--------------------- .text._ZN7cutlass13device_kernelIN5flash11enable_sm90INS1_16FlashAttnBwdSm90INS1_25CollectiveMainloopBwdSm90ILi2ELi2ELi2EN4cute5tupleIJNS5_1CILi1EEES8_S8_EEENS6_IJNS7_ILi128EEESA_NS7_ILi64EEEEEENS_10bfloat16_tEfNS_4arch4Sm90ELb0ELb1ELb0ELb0ELb0ELb1ELb0ELb0ELi2ELi1ELi2ELi2ELb0EEENS1_24CollectiveEpilogueBwdGQAISC_fSF_Li256ELb0ELb0EEENS1_19SingleTileSchedulerILb0ELb0ELb0ELi128EEEEEEEEEvNT_6ParamsE --------------------------
	.section	.text._ZN7cutlass13device_kernelIN5flash11enable_sm90INS1_16FlashAttnBwdSm90INS1_25CollectiveMainloopBwdSm90ILi2ELi2ELi2EN4cute5tupleIJNS5_1CILi1EEES8_S8_EEENS6_IJNS7_ILi128EEESA_NS7_ILi64EEEEEENS_10bfloat16_tEfNS_4arch4Sm90ELb0ELb1ELb0ELb0ELb0ELb1ELb0ELb0ELi2ELi1ELi2ELi2ELb0EEENS1_24CollectiveEpilogueBwdGQAISC_fSF_Li256ELb0ELb0EEENS1_19SingleTileSchedulerILb0ELb0ELb0ELi128EEEEEEEEEvNT_6ParamsE,"ax",@progbits
	.align	128
.text._ZN7cutlass13device_kernelIN5flash11enable_sm90INS1_16FlashAttnBwdSm90INS1_25CollectiveMainloopBwdSm90ILi2ELi2ELi2EN4cute5tupleIJNS5_1CILi1EEES8_S8_EEENS6_IJNS7_ILi128EEESA_NS7_ILi64EEEEEENS_10bfloat16_tEfNS_4arch4Sm90ELb0ELb1ELb0ELb0ELb0ELb1ELb0ELb0ELi2ELi1ELi2ELi2ELb0EEENS1_24CollectiveEpilogueBwdGQAISC_fSF_Li256ELb0ELb0EEENS1_19SingleTileSchedulerILb0ELb0ELb0ELi128EEEEEEEEEvNT_6ParamsE:
        .type           _ZN7cutlass13device_kernelIN5flash11enable_sm90INS1_16FlashAttnBwdSm90INS1_25CollectiveMainloopBwdSm90ILi2ELi2ELi2EN4cute5tupleIJNS5_1CILi1EEES8_S8_EEENS6_IJNS7_ILi128EEESA_NS7_ILi64EEEEEENS_10bfloat16_tEfNS_4arch4Sm90ELb0ELb1ELb0ELb0ELb0ELb1ELb0ELb0ELi2ELi1ELi2ELi2ELb0EEENS1_24CollectiveEpilogueBwdGQAISC_fSF_Li256ELb0ELb0EEENS1_19SingleTileSchedulerILb0ELb0ELb0ELi128EEEEEEEEEvNT_6ParamsE,@function
        .size           _ZN7cutlass13device_kernelIN5flash11enable_sm90INS1_16FlashAttnBwdSm90INS1_25CollectiveMainloopBwdSm90ILi2ELi2ELi2EN4cute5tupleIJNS5_1CILi1EEES8_S8_EEENS6_IJNS7_ILi128EEESA_NS7_ILi64EEEEEENS_10bfloat16_tEfNS_4arch4Sm90ELb0ELb1ELb0ELb0ELb0ELb1ELb0ELb0ELi2ELi1ELi2ELi2ELb0EEENS1_24CollectiveEpilogueBwdGQAISC_fSF_Li256ELb0ELb0EEENS1_19SingleTileSchedulerILb0ELb0ELb0ELi128EEEEEEEEEvNT_6ParamsE,(.L_x_3703 - _ZN7cutlass13device_kernelIN5flash11enable_sm90INS1_16FlashAttnBwdSm90INS1_25CollectiveMainloopBwdSm90ILi2ELi2ELi2EN4cute5tupleIJNS5_1CILi1EEES8_S8_EEENS6_IJNS7_ILi128EEESA_NS7_ILi64EEEEEENS_10bfloat16_tEfNS_4arch4Sm90ELb0ELb1ELb0ELb0ELb0ELb1ELb0ELb0ELi2ELi1ELi2ELi2ELb0EEENS1_24CollectiveEpilogueBwdGQAISC_fSF_Li256ELb0ELb0EEENS1_19SingleTileSchedulerILb0ELb0ELb0ELi128EEEEEEEEEvNT_6ParamsE)
        .other          _ZN7cutlass13device_kernelIN5flash11enable_sm90INS1_16FlashAttnBwdSm90INS1_25CollectiveMainloopBwdSm90ILi2ELi2ELi2EN4cute5tupleIJNS5_1CILi1EEES8_S8_EEENS6_IJNS7_ILi128EEESA_NS7_ILi64EEEEEENS_10bfloat16_tEfNS_4arch4Sm90ELb0ELb1ELb0ELb0ELb0ELb1ELb0ELb0ELi2ELi1ELi2ELi2ELb0EEENS1_24CollectiveEpilogueBwdGQAISC_fSF_Li256ELb0ELb0EEENS1_19SingleTileSchedulerILb0ELb0ELb0ELi128EEEEEEEEEvNT_6ParamsE,@"STO_CUDA_ENTRY STV_DEFAULT"
_ZN7cutlass13device_kernelIN5flash11enable_sm90INS1_16FlashAttnBwdSm90INS1_25CollectiveMainloopBwdSm90ILi2ELi2ELi2EN4cute5tupleIJNS5_1CILi1EEES8_S8_EEENS6_IJNS7_ILi128EEESA_NS7_ILi64EEEEEENS_10bfloat16_tEfNS_4arch4Sm90ELb0ELb1ELb0ELb0ELb0ELb1ELb0ELb0ELi2ELi1ELi2ELi2ELb0EEENS1_24CollectiveEpilogueBwdGQAISC_fSF_Li256ELb0ELb0EEENS1_19SingleTileSchedulerILb0ELb0ELb0ELi128EEEEEEEEEvNT_6ParamsE:
        /* <DEDUP_REMOVED lines=24> */
.L_x_1365:
[----:B------:R-:W-:Y:S05]  /*0180*/  BSYNC B0 ;  /* 0x0000000000007941 */ /* 0x000fea0003800000 */
.L_x_1364:
        /* <DEDUP_REMOVED lines=37> */
.L_x_1366:
        /* <DEDUP_REMOVED lines=22> */
.L_x_1367:
[----:B------:R-:W-:Y:S01]  /*0540*/  PLOP3.LUT P0, PT, PT, PT, UP0, 0x80, 0x0 ;  /* 0x000000000000781c */ /* 0x000fe20003f0f008 */
[----:B------:R-:W-:Y:S01]  /*0550*/  NOP ;  /* 0x0000000000007918 */ /* 0x000fe20000000000 */
[----:B------:R-:W-:Y:S01]  /*0560*/  BSSY B6, `(.L_x_1368) ;  /* 0x0001006000067945 */ /* 0x000fe20003800000 */
[----:B-12-4-:R-:W-:Y:S10]  /*0570*/  BAR.SYNC.DEFER_BLOCKING 0x0 ;  /* 0x0000000000007b1d */ /* 0x016ff40000010000 */
[----:B------:R-:W-:Y:S05]  /*0580*/  @!P0 BRA `(.L_x_1369) ;  /* 0x000000d400ac8947 */ /* 0x000fea0003800000 */
.L_x_1370:
        /* <DEDUP_REMOVED lines=71> */
.L_x_1372:
        /* <DEDUP_REMOVED lines=28> */
.L_x_1375:
        /* <DEDUP_REMOVED lines=15> */
.L_x_1374:
        /* <DEDUP_REMOVED lines=22> */
.L_x_1377:
        /* <DEDUP_REMOVED lines=15> */
.L_x_1376:
[----:B------:R-:W-:Y:S01]  /*0f00*/  SHF.R.S32.HI R5, RZ, 0x1f, R16 ;  /* 0x0000001fff057819 */ /* 0x000fe20000011410 */
[----:B------:R-:W-:-:S03]  /*0f10*/  UMOV UR4, 0xffffffff ;  /* 0xffffffff00047882 */ /* 0x000fc60000000000 */
[----:B------:R-:W-:-:S04]  /*0f20*/  LEA.HI R0, R5, R16, RZ, 0x7 ;  /* 0x0000001005007211 */ /* 0x000fc800078f38ff */
[----:B------:R-:W-:Y:S01]  /*0f30*/  SHF.R.S32.HI R10, RZ, 0x7, R0 ;  /* 0x00000007ff0a7819 */ /* 0x000fe20000011400 */
[----:B------:R-:W-:Y:S06]  /*0f40*/  BRA.DIV UR4, `(.L_x_1378) ;  /* 0x000000f604a47947 */ /* 0x000fec000b800000 */
[----:B------:R1:W2:Y:S02]  /*0f50*/  SHFL.IDX PT, R14, R10, RZ, 0x1f ;  /* 0x00001fff0a0e7589 */ /* 0x0002a400000e0000 */
.L_x_1474:
        /* <DEDUP_REMOVED lines=23> */
.L_x_1379:
        /* <DEDUP_REMOVED lines=63> */
[----:B------:R-:W-:Y:S01]  /*14c0*/  UIMAD UR4, UR39, -0x80, UR6 ;  /* 0xffffff80270478a4 */ /* 0x000fe2000f8e0206 */
[--C-:B------:R-:W-:Y:S02]  /*14d0*/  SHF.R.S32.HI R6, RZ, 0x2, R9.reuse ;  /* 0x00000002ff067819 */ /* 0x100fe40000011409 */
[----:B------:R-:W-:Y:S02]  /*14e0*/  CS2R R182, SRZ ;  /* 0x0000000000b67805 */ /* 0x000fe4000001ff00 */
[----:B------:R-:W-:Y:S01]  /*14f0*/  SHF.R.S32.HI R9, RZ, 0x1f, R9 ;  /* 0x0000001fff097819 */ /* 0x000fe20000011409 */
[----:B------:R-:W-:Y:S01]  /*1500*/  IMAD.IADD R7, R16, 0x1, -R7 ;  /* 0x0000000110077824 */ /* 0x000fe200078e0a07 */
[----:B------:R-:W-:Y:S02]  /*1510*/  LEA.HI R8, R8, R10, RZ, 0x5 ;  /* 0x0000000a08087211 */ /* 0x000fe400078f28ff */
[----:B------:R-:W-:-:S02]  /*1520*/  CS2R R180, SRZ ;  /* 0x0000000000b47805 */ /* 0x000fc4000001ff00 */
[----:B------:R-:W-:Y:S02]  /*1530*/  LEA.HI R9, R9, R6, RZ, 0x3 ;  /* 0x0000000609097211 */ /* 0x000fe400078f18ff */
[----:B------:R-:W-:Y:S02]  /*1540*/  CS2R R178, SRZ ;  /* 0x0000000000b27805 */ /* 0x000fe4000001ff00 */
[----:B------:R-:W-:Y:S02]  /*1550*/  SHF.R.S32.HI R0, RZ, 0x1f, R7 ;  /* 0x0000001fff007819 */ /* 0x000fe40000011407 */
[----:B------:R-:W-:Y:S02]  /*1560*/  CS2R R176, SRZ ;  /* 0x0000000000b07805 */ /* 0x000fe4000001ff00 */
[----:B------:R-:W-:Y:S02]  /*1570*/  LOP3.LUT R9, R9, 0xfffffff8, RZ, 0xc0, !PT ;  /* 0xfffffff809097812 */ /* 0x000fe400078ec0ff */
[----:B------:R-:W-:-:S02]  /*1580*/  CS2R R174, SRZ ;  /* 0x0000000000ae7805 */ /* 0x000fc4000001ff00 */
[CC--:B------:R-:W-:Y:S02]  /*1590*/  LEA.HI R4, R0.reuse, R7.reuse, RZ, 0x3 ;  /* 0x0000000700047211 */ /* 0x0c0fe400078f18ff */
[----:B------:R-:W-:Y:S02]  /*15a0*/  CS2R R172, SRZ ;  /* 0x0000000000ac7805 */ /* 0x000fe4000001ff00 */
[----:B------:R-:W-:Y:S01]  /*15b0*/  LEA.HI R7, R0, R7, RZ, 0x2 ;  /* 0x0000000700077211 */ /* 0x000fe200078f10ff */
[----:B------:R-:W-:Y:S01]  /*15c0*/  IMAD.IADD R6, R6, 0x1, -R9 ;  /* 0x0000000106067824 */ /* 0x000fe200078e0a09 */
[--C-:B------:R-:W-:Y:S02]  /*15d0*/  SHF.R.S32.HI R0, RZ, 0x3, R4.reuse ;  /* 0x00000003ff007819 */ /* 0x100fe40000011404 */
[----:B------:R-:W-:Y:S02]  /*15e0*/  CS2R R170, SRZ ;  /* 0x0000000000aa7805 */ /* 0x000fe4000001ff00 */
[----:B------:R-:W-:-:S02]  /*15f0*/  SHF.R.S32.HI R9, RZ, 0x1f, R4 ;  /* 0x0000001fff097819 */ /* 0x000fc40000011404 */
[----:B------:R-:W-:Y:S02]  /*1600*/  CS2R R168, SRZ ;  /* 0x0000000000a87805 */ /* 0x000fe4000001ff00 */
[----:B------:R-:W-:Y:S02]  /*1610*/  SHF.R.S32.HI R4, RZ, 0x2, R7 ;  /* 0x00000002ff047819 */ /* 0x000fe40000011407 */
[----:B------:R-:W-:Y:S02]  /*1620*/  CS2R R166, SRZ ;  /* 0x0000000000a67805 */ /* 0x000fe4000001ff00 */
[----:B------:R-:W-:Y:S02]  /*1630*/  LEA.HI R9, R9, R0, RZ, 0x4 ;  /* 0x0000000009097211 */ /* 0x000fe400078f20ff */
[----:B------:R-:W-:Y:S02]  /*1640*/  CS2R R164, SRZ ;  /* 0x0000000000a47805 */ /* 0x000fe4000001ff00 */
[----:B------:R-:W-:-:S02]  /*1650*/  LEA.HI R7, R7, R4, RZ, 0x1 ;  /* 0x0000000407077211 */ /* 0x000fc400078f08ff */
[----:B------:R-:W-:Y:S02]  /*1660*/  CS2R R162, SRZ ;  /* 0x0000000000a27805 */ /* 0x000fe4000001ff00 */
[----:B--2---:R-:W-:Y:S02]  /*1670*/  SHF.R.S32.HI R11, RZ, 0x5, R8 ;  /* 0x00000005ff0b7819 */ /* 0x004fe40000011408 */
[----:B------:R-:W-:Y:S02]  /*1680*/  CS2R R160, SRZ ;  /* 0x0000000000a07805 */ /* 0x000fe4000001ff00 */
[----:B------:R-:W-:Y:S02]  /*1690*/  LEA.HI R10, R12, R12, RZ, 0x1 ;  /* 0x0000000c0c0a7211 */ /* 0x000fe400078f08ff */
[----:B------:R-:W-:Y:S02]  /*16a0*/  CS2R R158, SRZ ;  /* 0x00000000009e7805 */ /* 0x000fe4000001ff00 */
[----:B------:R-:W-:Y:S01]  /*16b0*/  LOP3.LUT R7, R7, 0xfffffffe, RZ, 0xc0, !PT ;  /* 0xfffffffe07077812 */ /* 0x000fe200078ec0ff */
[----:B------:R-:W-:Y:S01]  /*16c0*/  IMAD R11, R11, 0x10, R6 ;  /* 0x000000100b0b7824 */ /* 0x000fe200078e0206 */
[----:B------:R-:W-:Y:S01]  /*16d0*/  LOP3.LUT R9, R9, 0x1ffffff0, RZ, 0xc0, !PT ;  /* 0x1ffffff009097812 */ /* 0x000fe200078ec0ff */
[C---:B------:R-:W-:Y:S01]  /*16e0*/  VIADD R6, R4.reuse, 0x8 ;  /* 0x0000000804067836 */ /* 0x040fe20000000000 */
[----:B------:R-:W-:Y:S01]  /*16f0*/  LEA.HI R5, R5, R16, RZ, 0x2 ;  /* 0x0000001005057211 */ /* 0x000fe200078f10ff */
[----:B------:R-:W-:Y:S01]  /*1700*/  IMAD.IADD R7, R4, 0x1, -R7 ;  /* 0x0000000104077824 */ /* 0x000fe200078e0a07 */
[----:B------:R-:W-:Y:S01]  /*1710*/  LOP3.LUT R10, R10, 0x3fffffe, RZ, 0xc0, !PT ;  /* 0x03fffffe0a0a7812 */ /* 0x000fe200078ec0ff */
[----:B------:R-:W-:Y:S01]  /*1720*/  IMAD.IADD R0, R0, 0x1, -R9 ;  /* 0x0000000100007824 */ /* 0x000fe200078e0a09 */
[----:B------:R-:W-:-:S02]  /*1730*/  LOP3.LUT R5, R5, 0xfffffffc, RZ, 0xc0, !PT ;  /* 0xfffffffc05057812 */ /* 0x000fc400078ec0ff */
[----:B------:R-:W-:Y:S02]  /*1740*/  CS2R R156, SRZ ;  /* 0x00000000009c7805 */ /* 0x000fe4000001ff00 */
[----:B------:R-:W-:Y:S01]  /*1750*/  LEA.HI R8, R6, R6, RZ, 0x1 ;  /* 0x0000000606087211 */ /* 0x000fe200078f08ff */
[----:B------:R-:W-:Y:S01]  /*1760*/  IMAD.IADD R10, R12, 0x1, -R10 ;  /* 0x000000010c0a7824 */ /* 0x000fe200078e0a0a */
[----:B------:R-:W-:Y:S01]  /*1770*/  CS2R R154, SRZ ;  /* 0x00000000009a7805 */ /* 0x000fe2000001ff00 */
[----:B------:R-:W-:Y:S01]  /*1780*/  IMAD R229, R0, 0x8, R7 ;  /* 0x0000000800e57824 */ /* 0x000fe200078e0207 */
[----:B------:R-:W-:Y:S01]  /*1790*/  LOP3.LUT R9, R8, 0xfffffffe, RZ, 0xc0, !PT ;  /* 0xfffffffe08097812 */ /* 0x000fe200078ec0ff */
[----:B------:R-:W1:Y:S01]  /*17a0*/  S2R R7, SR_CTAID.X ;  /* 0x0000000000077919 */ /* 0x000e620000002500 */
[----:B------:R-:W-:Y:S01]  /*17b0*/  IMAD.IADD R5, R16, 0x1, -R5 ;  /* 0x0000000110057824 */ /* 0x000fe200078e0a05 */
[----:B------:R-:W-:Y:S01]  /*17c0*/  CS2R R152, SRZ ;  /* 0x0000000000987805 */ /* 0x000fe2000001ff00 */
[----:B------:R-:W-:Y:S01]  /*17d0*/  IMAD R16, R10, 0x40, R11 ;  /* 0x000000400a107824 */ /* 0x000fe200078e020b */
[--C-:B------:R-:W-:Y:S01]  /*17e0*/  SHF.R.S32.HI R11, RZ, 0x1f, R8.reuse ;  /* 0x0000001fff0b7819 */ /* 0x100fe20000011408 */
[C---:B------:R-:W-:Y:S01]  /*17f0*/  VIADD R10, R4.reuse, 0x10 ;  /* 0x00000010040a7836 */ /* 0x040fe20000000000 */
[----:B------:R-:W-:Y:S01]  /*1800*/  CS2R R214, SRZ ;  /* 0x0000000000d67805 */ /* 0x000fe2000001ff00 */
[----:B------:R-:W-:Y:S01]  /*1810*/  VIADD R12, R4, 0x18 ;  /* 0x00000018040c7836 */ /* 0x000fe20000000000 */
[----:B------:R-:W-:Y:S01]  /*1820*/  SHF.R.S32.HI R4, RZ, 0x1, R8 ;  /* 0x00000001ff047819 */ /* 0x000fe20000011408 */
[----:B------:R-:W-:Y:S01]  /*1830*/  IMAD.IADD R9, R6, 0x1, -R9 ;  /* 0x0000000106097824 */ /* 0x000fe200078e0a09 */
[----:B------:R-:W-:Y:S01]  /*1840*/  LEA.HI R6, R10, R10, RZ, 0x1 ;  /* 0x0000000a0a067211 */ /* 0x000fe200078f08ff */
[----:B------:R-:W-:Y:S01]  /*1850*/  IMAD.MOV.U32 R0, RZ, RZ, RZ ;  /* 0x000000ffff007224 */ /* 0x000fe200078e00ff */
[----:B------:R-:W-:-:S02]  /*1860*/  LEA.HI R14, R12, R12, RZ, 0x1 ;  /* 0x0000000c0c0e7211 */ /* 0x000fc400078f08ff */
[----:B------:R-:W-:Y:S02]  /*1870*/  CS2R R212, SRZ ;  /* 0x0000000000d47805 */ /* 0x000fe4000001ff00 */
[----:B------:R-:W-:Y:S02]  /*1880*/  LOP3.LUT R13, R6, 0xfffffffe, RZ, 0xc0, !PT ;  /* 0xfffffffe060d7812 */ /* 0x000fe400078ec0ff */
[----:B------:R-:W-:Y:S02]  /*1890*/  CS2R R210, SRZ ;  /* 0x0000000000d27805 */ /* 0x000fe4000001ff00 */
[--C-:B------:R-:W-:Y:S02]  /*18a0*/  SHF.R.S32.HI R8, RZ, 0x1, R6.reuse ;  /* 0x00000001ff087819 */ /* 0x100fe40000011406 */
[----:B------:R-:W-:Y:S02]  /*18b0*/  CS2R R208, SRZ ;  /* 0x0000000000d07805 */ /* 0x000fe4000001ff00 */
[----:B------:R-:W-:Y:S01]  /*18c0*/  SHF.R.S32.HI R15, RZ, 0x1f, R6 ;  /* 0x0000001fff0f7819 */ /* 0x000fe20000011406 */
[----:B------:R-:W-:Y:S01]  /*18d0*/  IMAD.IADD R13, R10, 0x1, -R13 ;  /* 0x000000010a0d7824 */ /* 0x000fe200078e0a0d */
        /* <DEDUP_REMOVED lines=8> */
[----:B------:R-:W-:Y:S02]  /*1960*/  LEA.HI R15, R15, R8, RZ, 0x4 ;  /* 0x000000080f0f7211 */ /* 0x000fe400078f20ff */
[----:B------:R-:W-:Y:S02]  /*1970*/  CS2R R198, SRZ ;  /* 0x0000000000c67805 */ /* 0x000fe4000001ff00 */
[----:B------:R-:W-:Y:S02]  /*1980*/  LOP3.LUT R17, R14, 0xfffffffe, RZ, 0xc0, !PT ;  /* 0xfffffffe0e117812 */ /* 0x000fe400078ec0ff */
[----:B------:R-:W-:Y:S02]  /*1990*/  CS2R R196, SRZ ;  /* 0x0000000000c47805 */ /* 0x000fe4000001ff00 */
[----:B------:R-:W-:-:S02]  /*19a0*/  LOP3.LUT R19, R10, 0x1ffffff0, RZ, 0xc0, !PT ;  /* 0x1ffffff00a137812 */ /* 0x000fc400078ec0ff */
[----:B------:R-:W-:Y:S02]  /*19b0*/  CS2R R194, SRZ ;  /* 0x0000000000c27805 */ /* 0x000fe4000001ff00 */
[----:B------:R-:W-:Y:S01]  /*19c0*/  LOP3.LUT R11, R11, 0x1ffffff0, RZ, 0xc0, !PT ;  /* 0x1ffffff00b0b7812 */ /* 0x000fe200078ec0ff */
[----:B------:R-:W-:Y:S01]  /*19d0*/  IMAD.IADD R17, R12, 0x1, -R17 ;  /* 0x000000010c117824 */ /* 0x000fe200078e0a11 */
[----:B------:R-:W-:Y:S01]  /*19e0*/  LOP3.LUT R15, R15, 0x1ffffff0, RZ, 0xc0, !PT ;  /* 0x1ffffff00f0f7812 */ /* 0x000fe200078ec0ff */
[----:B------:R-:W-:Y:S01]  /*19f0*/  IMAD.IADD R6, R6, 0x1, -R19 ;  /* 0x0000000106067824 */ /* 0x000fe200078e0a13 */
[----:B------:R-:W-:Y:S01]  /*1a00*/  CS2R R192, SRZ ;  /* 0x0000000000c07805 */ /* 0x000fe2000001ff00 */
[----:B------:R-:W-:Y:S01]  /*1a10*/  IMAD.IADD R4, R4, 0x1, -R11 ;  /* 0x0000000104047824 */ /* 0x000fe200078e0a0b */
[----:B------:R-:W-:Y:S01]  /*1a20*/  CS2R R190, SRZ ;  /* 0x0000000000be7805 */ /* 0x000fe2000001ff00 */
[----:B------:R-:W-:Y:S01]  /*1a30*/  IMAD.IADD R226, R8, 0x1, -R15 ;  /* 0x0000000108e27824 */ /* 0x000fe200078e0a0f */
[----:B------:R-:W-:Y:S01]  /*1a40*/  CS2R R188, SRZ ;  /* 0x0000000000bc7805 */ /* 0x000fe2000001ff00 */
[----:B------:R-:W-:Y:S01]  /*1a50*/  IMAD R225, R6, 0x8, R17 ;  /* 0x0000000806e17824 */ /* 0x000fe200078e0211 */
[----:B------:R-:W-:Y:S01]  /*1a60*/  CS2R R186, SRZ ;  /* 0x0000000000ba7805 */ /* 0x000fe2000001ff00 */
[----:B------:R-:W-:Y:S01]  /*1a70*/  IMAD R227, R4, 0x8, R9 ;  /* 0x0000000804e37824 */ /* 0x000fe200078e0209 */
[----:B------:R-:W-:Y:S01]  /*1a80*/  CS2R R184, SRZ ;  /* 0x0000000000b87805 */ /* 0x000fe2000001ff00 */
[----:B-1----:R-:W-:Y:S01]  /*1a90*/  IMAD R6, R7, -0x80, -R16 ;  /* 0xffffff8007067824 */ /* 0x002fe200078e0a10 */
[----:B------:R-:W-:Y:S01]  /*1aa0*/  IADD3 R7, -R16, UR4, RZ ;  /* 0x0000000410077c10 */ /* 0x000fe2000fffe1ff */
[----:B------:R-:W-:-:S02]  /*1ab0*/  IMAD R226, R226, 0x8, R13 ;  /* 0x00000008e2e27824 */ /* 0x000fc400078e020d */
[----:B------:R-:W-:-:S07]  /*1ac0*/  IMAD.MOV.U32 R4, RZ, RZ, RZ ;  /* 0x000000ffff047224 */ /* 0x000fce00078e00ff */
.L_x_1392:
[----:B------:R-:W-:-:S06]  /*1ad0*/  ULOP3.LUT UR4, UR36, 0x1, URZ, 0xfc, !UPT ;  /* 0x0000000124047892 */ /* 0x000fcc000f8efc3f */
[----:B-1----:R-:W-:-:S05]  /*1ae0*/  IMAD.U32 R8, RZ, RZ, UR4 ;  /* 0x00000004ff087e24 */ /* 0x002fca000f8e00ff */
[----:B------:R-:W-:-:S13]  /*1af0*/  ISETP.NE.AND P6, PT, R8, 0x3, PT ;  /* 0x000000030800780c */ /* 0x000fda0003fc5270 */
[----:B------:R-:W-:Y:S05]  /*1b00*/  @!P6 BRA `(.L_x_1382) ;  /* 0x000000000004e947 */ /* 0x000fea0003800000 */
[----:B------:R-:W-:Y:S01]  /*1b10*/  BPT.TRAP 0x1 ;  /* 0x000000040000795c */ /* 0x000fe20000300000 */
.L_x_1382:
[----:B------:R-:W-:Y:S01]  /*1b20*/  IMAD R8, R0, 0x8, R222 ;  /* 0x0000000800087824 */ /* 0x000fe200078e02de */
[----:B------:R-:W-:-:S04]  /*1b30*/  SHF.L.U32 R21, R4, 0x1f, RZ ;  /* 0x0000001f04157819 */ /* 0x000fc800000006ff */
[----:B------:R1:W2:Y:S01]  /*1b40*/  SYNCS.PHASECHK.TRANS64.TRYWAIT P0, [R8+URZ+0x30c10], R21 ;  /* 0x030c1015080075a7 */ /* 0x0002a2000800017f */
[----:B------:R-:W-:Y:S05]  /*1b50*/  @!P6 BRA `(.L_x_1383) ;  /* 0x000000000004e947 */ /* 0x000fea0003800000 */
[----:B------:R-:W-:Y:S01]  /*1b60*/  BPT.TRAP 0x1 ;  /* 0x000000040000795c */ /* 0x000fe20000300000 */
.L_x_1383:
[----:B------:R-:W-:-:S05]  /*1b70*/  VIADD R9, R222, 0x10000 ;  /* 0x00010000de097836 */ /* 0x000fca0000000000 */
[----:B------:R-:W-:-:S04]  /*1b80*/  SHF.R.U32.HI R9, RZ, 0x4, R9 ;  /* 0x00000004ff097819 */ /* 0x000fc80000011609 */
[----:B------:R-:W-:Y:S01]  /*1b90*/  LOP3.LUT R9, R9, 0x3fff, RZ, 0xc0, !PT ;  /* 0x00003fff09097812 */ /* 0x000fe200078ec0ff */
[----:B--2---:R-:W-:Y:S06]  /*1ba0*/  @P0 BRA `(.L_x_1384) ;  /* 0x0000000000080947 */ /* 0x004fec0003800000 */
[----:B------:R-:W2:Y:S02]  /*1bb0*/  SYNCS.PHASECHK.TRANS64.TRYWAIT P0, [R8+URZ+0x30c10], R21 ;  /* 0x030c1015080075a7 */ /* 0x000ea4000800017f */
[----:B--2---:R-:W-:Y:S05]  /*1bc0*/  @!P0 BRA `(.L_x_1385) ;  /* 0x000000e800b88947 */ /* 0x004fea0003800000 */
.L_x_1384:
        /* <DEDUP_REMOVED lines=60> */
.L_x_1386:
[----:B------:R1:W1:Y:S01]  /*1f90*/  SYNCS.PHASECHK.TRANS64.TRYWAIT P0, [R8+URZ+0x30c30], R21 ;  /* 0x030c3015080075a7 */ /* 0x000262000800017f */
[----:B------:R-:W-:Y:S05]  /*1fa0*/  @!P6 BRA `(.L_x_1387) ;  /* 0x000000000004e947 */ /* 0x000fea0003800000 */
[----:B------:R-:W-:Y:S01]  /*1fb0*/  BPT.TRAP 0x1 ;  /* 0x000000040000795c */ /* 0x000fe20000300000 */
.L_x_1387:
[----:B------:R-:W-:-:S05]  /*1fc0*/  VIADD R13, R222, 0x18000 ;  /* 0x00018000de0d7836 */ /* 0x000fca0000000000 */
[----:B------:R-:W-:-:S04]  /*1fd0*/  SHF.R.U32.HI R13, RZ, 0x4, R13 ;  /* 0x00000004ff0d7819 */ /* 0x000fc8000001160d */
[----:B------:R-:W-:-:S04]  /*1fe0*/  LOP3.LUT R13, R13, 0x3fff, RZ, 0xc0, !PT ;  /* 0x00003fff0d0d7812 */ /* 0x000fc800078ec0ff */
[----:B------:R-:W-:Y:S01]  /*1ff0*/  LOP3.LUT R19, R13, 0x10000, RZ, 0xfc, !PT ;  /* 0x000100000d137812 */ /* 0x000fe200078efcff */
[----:B-1----:R-:W-:Y:S06]  /*2000*/  @P0 BRA `(.L_x_1388) ;  /* 0x0000000000080947 */ /* 0x002fec0003800000 */
[----:B------:R-:W1:Y:S02]  /*2010*/  SYNCS.PHASECHK.TRANS64.TRYWAIT P0, [R8+URZ+0x30c30], R21 ;  /* 0x030c3015080075a7 */ /* 0x000e64000800017f */
[----:B-1----:R-:W-:Y:S05]  /*2020*/  @!P0 BRA `(.L_x_1389) ;  /* 0x000000e400b48947 */ /* 0x002fea0003800000 */
.L_x_1388:
        /* <DEDUP_REMOVED lines=11> */
[C---:B------:R-:W-:Y:S01]  /*20e0*/  ISETP.GT.AND P2, PT, R6.reuse, RZ, PT ;  /* 0x000000ff0600720c */ /* 0x040fe20003f44270 */
[----:B------:R-:W-:Y:S01]  /*20f0*/  ULOP3.LUT UR9, UR9, 0x10000, URZ, 0xfc, !UPT ;  /* 0x0001000009097892 */ /* 0x000fe2000f8efc3f */
[----:B------:R-:W-:Y:S01]  /*2100*/  R2UR UR10, R13 ;  /* 0x000000000d0a72ca */ /* 0x000fe200000e0000 */
[----:B---3--:R-:W1:Y:S01]  /*2110*/  SHFL.IDX PT, R23, R20, R5, 0x1f ;  /* 0x00001f0514177589 */ /* 0x008e6200000e0000 */
[----:B------:R-:W-:Y:S01]  /*2120*/  ISETP.GT.AND P1, PT, R7, RZ, PT ;  /* 0x000000ff0700720c */ /* 0x000fe20003f24270 */
[----:B------:R-:W-:Y:S01]  /*2130*/  VIADD R220, R5, 0x8 ;  /* 0x0000000805dc7836 */ /* 0x000fe20000000000 */
[----:B------:R-:W-:Y:S01]  /*2140*/  ISETP.GT.AND P0, PT, R6, 0x8, PT ;  /* 0x000000080600780c */ /* 0x000fe20003f04270 */
[----:B------:R-:W-:Y:S01]  /*2150*/  ULDC UR11, c[0x0][0x744] ;  /* 0x0001d100000b7ab9 */ /* 0x000fe20000000800 */
        /* <DEDUP_REMOVED lines=18> */
[----:B------:R-:W-:-:S02]  /*2280*/  SEL R19, R217, 0x80, P1 ;  /* 0x00000080d9137807 */ /* 0x000fc40000800000 */
[----:B------:R-:W-:Y:S02]  /*2290*/  ISETP.GE.AND P1, PT, R21, RZ, PT ;  /* 0x000000ff1500720c */ /* 0x000fe40003f26270 */
[----:B------:R-:W-:Y:S02]  /*22a0*/  SEL R13, R13, 0x80, !P0 ;  /* 0x000000800d0d7807 */ /* 0x000fe40004000000 */
[----:B------:R-:W-:Y:S02]  /*22b0*/  ISETP.GT.OR P1, PT, R19, RZ, !P1 ;  /* 0x000000ff1300720c */ /* 0x000fe40004f24670 */
[----:B------:R-:W-:Y:S02]  /*22c0*/  ISETP.GE.AND P2, PT, R21, 0x1, PT ;  /* 0x000000011500780c */ /* 0x000fe40003f46270 */
[----:B------:R-:W-:Y:S02]  /*22d0*/  SEL R18, R216, 0x80, P3 ;  /* 0x00000080d8127807 */ /* 0x000fe40001800000 */
[----:B------:R-:W-:-:S02]  /*22e0*/  ISETP.GE.AND P0, PT, R13, 0x1, PT ;  /* 0x000000010d00780c */ /* 0x000fc40003f06270 */
[----:B------:R-:W-:Y:S02]  /*22f0*/  ISETP.GE.AND P3, PT, R13, RZ, PT ;  /* 0x000000ff0d00720c */ /* 0x000fe40003f66270 */
[----:B------:R-:W-:Y:S02]  /*2300*/  FSEL R216, R88, -INF , !P1 ;  /* 0xff80000058d87808 */ /* 0x000fe40004800000 */
[----:B------:R-:W-:Y:S02]  /*2310*/  ISETP.GE.AND P1, PT, R21, 0x8, PT ;  /* 0x000000081500780c */ /* 0x000fe40003f26270 */
[----:B------:R-:W-:Y:S01]  /*2320*/  ISETP.GT.OR P2, PT, R19, 0x1, !P2 ;  /* 0x000000011300780c */ /* 0x000fe20005744670 */
[----:B-1----:R-:W-:Y:S01]  /*2330*/  FFMA.FTZ R216, R216, UR11, -R23 ;  /* 0x0000000bd8d87c23 */ /* 0x002fe20008010817 */
[C---:B------:R-:W-:Y:S02]  /*2340*/  ISETP.GT.OR P0, PT, R18.reuse, 0x1, !P0 ;  /* 0x000000011200780c */ /* 0x040fe40004704670 */
[----:B------:R-:W-:-:S02]  /*2350*/  ISETP.GT.OR P3, PT, R18, RZ, !P3 ;  /* 0x000000ff1200720c */ /* 0x000fc40005f64670 */
[----:B------:R-:W-:Y:S01]  /*2360*/  ISETP.GT.OR P1, PT, R19, 0x8, !P1 ;  /* 0x000000081300780c */ /* 0x000fe20004f24670 */
[----:B------:R-:W1:Y:S01]  /*2370*/  MUFU.EX2 R216, R216 ;  /* 0x000000d800d87308 */ /* 0x000e620000000800 */
[----:B------:R-:W-:Y:S02]  /*2380*/  FSEL R89, R89, -INF , !P2 ;  /* 0xff80000059597808 */ /* 0x000fe40005000000 */
[----:B------:R-:W-:Y:S02]  /*2390*/  FSEL R91, R91, -INF , !P0 ;  /* 0xff8000005b5b7808 */ /* 0x000fe40004000000 */
[----:B------:R-:W-:Y:S01]  /*23a0*/  FSEL R88, R90, -INF , !P3 ;  /* 0xff8000005a587808 */ /* 0x000fe20005800000 */
[--C-:B--2---:R-:W-:Y:S01]  /*23b0*/  FFMA.FTZ R218, R89, UR11, -R22.reuse ;  /* 0x0000000b59da7c23 */ /* 0x104fe20008010816 */
[----:B------:R-:W-:Y:S01]  /*23c0*/  FSEL R90, R92, -INF , !P1 ;  /* 0xff8000005c5a7808 */ /* 0x000fe20004800000 */
[----:B------:R-:W-:Y:S01]  /*23d0*/  FFMA.FTZ R89, R91, UR11, -R22 ;  /* 0x0000000b5b597c23 */ /* 0x000fe20008010816 */
[----:B------:R-:W-:Y:S01]  /*23e0*/  ISETP.GE.AND P1, PT, R13, 0x10, PT ;  /* 0x000000100d00780c */ /* 0x000fe20003f26270 */
[----:B------:R-:W2:Y:S01]  /*23f0*/  SHFL.IDX PT, R91, R20, R220, 0x1f ;  /* 0x00001fdc145b7589 */ /* 0x000ea200000e0000 */
[----:B------:R-:W-:Y:S01]  /*2400*/  ISETP.GE.AND P4, PT, R21, 0x18, PT ;  /* 0x000000181500780c */ /* 0x000fe20003f86270 */
[----:B------:R-:W-:Y:S01]  /*2410*/  FFMA.FTZ R88, R88, UR11, -R23 ;  /* 0x0000000b58587c23 */ /* 0x000fe20008010817 */
[----:B------:R-:W-:Y:S01]  /*2420*/  ISETP.GT.OR P1, PT, R18, 0x10, !P1 ;  /* 0x000000101200780c */ /* 0x000fe20004f24670 */
[----:B------:R-:W-:Y:S01]  /*2430*/  VIADD R23, R5, 0x10 ;  /* 0x0000001005177836 */ /* 0x000fe20000000000 */
[----:B------:R-:W-:Y:S01]  /*2440*/  ISETP.GT.OR P4, PT, R19, 0x18, !P4 ;  /* 0x000000181300780c */ /* 0x000fe20006784670 */
[----:B------:R-:W-:Y:S01]  /*2450*/  VIADD R22, R5, 0xc ;  /* 0x0000000c05167836 */ /* 0x000fe20000000000 */
[----:B------:R-:W-:Y:S01]  /*2460*/  FSEL R98, R98, -INF , !P1 ;  /* 0xff80000062627808 */ /* 0x000fe20004800000 */
[----:B------:R-:W-:Y:S01]  /*2470*/  MUFU.EX2 R88, R88 ;  /* 0x0000005800587308 */ /* 0x000fe20000000800 */
[----:B------:R-:W-:Y:S01]  /*2480*/  ISETP.GE.AND P1, PT, R21, 0x11, PT ;  /* 0x000000111500780c */ /* 0x000fe20003f26270 */
[----:B------:R-:W3:Y:S01]  /*2490*/  SHFL.IDX PT, R217, R20, R23, 0x1f ;  /* 0x00001f1714d97589 */ /* 0x000ee200000e0000 */
[----:B------:R-:W-:-:S02]  /*24a0*/  FSEL R100, R100, -INF , !P4 ;  /* 0xff80000064647808 */ /* 0x000fc40006000000 */
[----:B------:R-:W-:Y:S01]  /*24b0*/  ISETP.GE.AND P4, PT, R21, 0x30, PT ;  /* 0x000000301500780c */ /* 0x000fe20003f86270 */
[----:B------:R-:W5:Y:S01]  /*24c0*/  SHFL.IDX PT, R219, R20, R22, 0x1f ;  /* 0x00001f1614db7589 */ /* 0x000f6200000e0000 */
[----:B------:R-:W-:Y:S01]  /*24d0*/  ISETP.GE.AND P0, PT, R13, 0x9, PT ;  /* 0x000000090d00780c */ /* 0x000fe20003f06270 */
[----:B------:R-:W-:Y:S01]  /*24e0*/  MUFU.EX2 R89, R89 ;  /* 0x0000005900597308 */ /* 0x000fe20000000800 */
[----:B------:R-:W-:Y:S02]  /*24f0*/  ISETP.GT.OR P1, PT, R19, 0x11, !P1 ;  /* 0x000000111300780c */ /* 0x000fe40004f24670 */
[----:B------:R-:W-:Y:S02]  /*2500*/  ISETP.GE.AND P3, PT, R13, 0x8, PT ;  /* 0x000000080d00780c */ /* 0x000fe40003f66270 */
[----:B------:R-:W-:Y:S02]  /*2510*/  ISETP.GT.OR P4, PT, R19, 0x30, !P4 ;  /* 0x000000301300780c */ /* 0x000fe40006784670 */
[----:B------:R-:W-:Y:S01]  /*2520*/  ISETP.GT.OR P0, PT, R18, 0x9, !P0 ;  /* 0x000000091200780c */ /* 0x000fe20004704670 */
[----:B--2---:R-:W-:Y:S01]  /*2530*/  FFMA.FTZ R90, R90, UR11, -R91 ;  /* 0x0000000b5a5a7c23 */ /* 0x004fe2000801085b */
[----:B------:R-:W-:-:S02]  /*2540*/  FSEL R97, R97, -INF , !P1 ;  /* 0xff80000061617808 */ /* 0x000fc40004800000 */
[C---:B------:R-:W-:Y:S02]  /*2550*/  ISETP.GE.AND P1, PT, R21.reuse, 0x29, PT ;  /* 0x000000291500780c */ /* 0x040fe40003f26270 */
[----:B------:R-:W-:Y:S02]  /*2560*/  ISETP.GT.OR P3, PT, R18, 0x8, !P3 ;  /* 0x000000081200780c */ /* 0x000fe40005f64670 */
[C---:B------:R-:W-:Y:S02]  /*2570*/  ISETP.GE.AND P2, PT, R21.reuse, 0x9, PT ;  /* 0x000000091500780c */ /* 0x040fe40003f46270 */
[----:B------:R-:W-:Y:S01]  /*2580*/  ISETP.GE.AND P5, PT, R21, 0x19, PT ;  /* 0x000000191500780c */ /* 0x000fe20003fa6270 */
[----:B------:R-:W-:Y:S02]  /*2590*/  WARPGROUP.DEPBAR.LE gsb0, 0x0 ;  /* 0x00008000000079c5 */ /* 0x000fe40000010000 */
[----:B------:R-:W-:Y:S01]  /*25a0*/  WARPGROUP.ARRIVE ;  /* 0x00000000000079c5 */ /* 0x000fe20000000000 */
[----:B------:R-:W-:Y:S01]  /*25b0*/  FSEL R112, R112, -INF , !P4 ;  /* 0xff80000070707808 */ /* 0x000fe20006000000 */
[----:B----4-:R-:W-:Y:S01]  /*25c0*/  SHFL.IDX PT, R230, R17, R22, 0x1f ;  /* 0x00001f1611e67589 */ /* 0x010fe200000e0000 */
[----:B------:R-:W-:Y:S01]  /*25d0*/  FSEL R224, R95, -INF , !P0 ;  /* 0xff8000005fe07808 */ /* 0x000fe20004000000 */
[----:B---3--:R-:W-:Y:S01]  /*25e0*/  FFMA.FTZ R95, R98, UR11, -R217 ;  /* 0x0000000b625f7c23 */ /* 0x008fe200080108d9 */
[C---:B------:R-:W-:Y:S01]  /*25f0*/  ISETP.GE.AND P4, PT, R21.reuse, 0x48, PT ;  /* 0x000000481500780c */ /* 0x040fe20003f86270 */
[----:B------:R-:W-:Y:S01]  /*2600*/  HGMMA.64x128x16.F32.BF16 R24, gdesc[UR4], R24, gsb0 ;  /* 0x01e00000041879f0 */ /* 0x000fe20008001818 */
[----:B------:R-:W-:Y:S01]  /*2610*/  UIADD3 UR6, UR8, 0x4, URZ ;  /* 0x0000000408067890 */ /* 0x000fe2000fffe03f */
[----:B------:R-:W-:Y:S01]  /*2620*/  ISETP.GE.AND P0, PT, R21, 0x10, PT ;  /* 0x000000101500780c */ /* 0x000fe20003f06270 */
[----:B------:R-:W-:Y:S01]  /*2630*/  UIADD3 UR4, UR9, 0x4, URZ ;  /* 0x0000000409047890 */ /* 0x000fe2000fffe03f */
[C---:B------:R-:W-:Y:S01]  /*2640*/  ISETP.GT.OR P1, PT, R19.reuse, 0x29, !P1 ;  /* 0x000000291300780c */ /* 0x040fe20004f24670 */
[----:B------:R-:W-:Y:S01]  /*2650*/  UMOV UR7, 0x40000040 ;  /* 0x4000004000077882 */ /* 0x000fe20000000000 */
[----:B------:R-:W-:Y:S01]  /*2660*/  UMOV UR5, 0x40000040 ;  /* 0x4000004000057882 */ /* 0x000fe20000000000 */
[----:B------:R-:W-:Y:S01]  /*2670*/  FSEL R94, R94, -INF , !P3 ;  /* 0xff8000005e5e7808 */ /* 0x000fe20005800000 */
[----:B------:R-:W-:Y:S01]  /*2680*/  MUFU.EX2 R90, R90 ;  /* 0x0000005a005a7308 */ /* 0x000fe20000000800 */
[----:B------:R-:W-:-:S02]  /*2690*/  ISETP.GT.OR P4, PT, R19, 0x48, !P4 ;  /* 0x000000481300780c */ /* 0x000fc40006784670 */
[----:B------:R-:W-:Y:S01]  /*26a0*/  ISETP.GT.OR P0, PT, R19, 0x10, !P0 ;  /* 0x000000101300780c */ /* 0x000fe20004704670 */
[----:B------:R-:W-:Y:S01]  /*26b0*/  FFMA.FTZ R91, R94, UR11, -R91 ;  /* 0x0000000b5e5b7c23 */ /* 0x000fe2000801085b */
[----:B------:R-:W-:Y:S02]  /*26c0*/  FSEL R109, R109, -INF , !P1 ;  /* 0xff8000006d6d7808 */ /* 0x000fe40004800000 */
[C---:B------:R-:W-:Y:S01]  /*26d0*/  ISETP.GE.AND P1, PT, R21.reuse, 0x41, PT ;  /* 0x000000411500780c */ /* 0x040fe20003f26270 */
[----:B------:R-:W-:Y:S01]  /*26e0*/  MUFU.EX2 R95, R95 ;  /* 0x0000005f005f7308 */ /* 0x000fe20000000800 */
[----:B------:R-:W-:Y:S02]  /*26f0*/  FSEL R124, R124, -INF , !P4 ;  /* 0xff8000007c7c7808 */ /* 0x000fe40006000000 */
[----:B------:R-:W-:Y:S02]  /*2700*/  FSEL R94, R96, -INF , !P0 ;  /* 0xff800000605e7808 */ /* 0x000fe40004000000 */
[----:B------:R-:W-:-:S02]  /*2710*/  ISETP.GE.AND P4, PT, R21, 0x60, PT ;  /* 0x000000601500780c */ /* 0x000fc40003f86270 */
[C---:B------:R-:W-:Y:S01]  /*2720*/  ISETP.GT.OR P1, PT, R19.reuse, 0x41, !P1 ;  /* 0x000000411300780c */ /* 0x040fe20004f24670 */
[----:B------:R-:W-:Y:S01]  /*2730*/  FFMA.FTZ R94, R94, UR11, -R217 ;  /* 0x0000000b5e5e7c23 */ /* 0x000fe200080108d9 */
[----:B------:R-:W-:Y:S01]  /*2740*/  ISETP.GT.OR P4, PT, R19, 0x60, !P4 ;  /* 0x000000601300780c */ /* 0x000fe20006784670 */
[----:B------:R-:W-:Y:S01]  /*2750*/  MUFU.EX2 R91, R91 ;  /* 0x0000005b005b7308 */ /* 0x000fe20000000800 */
[----:B------:R-:W-:Y:S02]  /*2760*/  FSEL R217, R121, -INF , !P1 ;  /* 0xff80000079d97808 */ /* 0x000fe40004800000 */
[----:B------:R-:W-:Y:S02]  /*2770*/  FSEL R136, R136, -INF , !P4 ;  /* 0xff80000088887808 */ /* 0x000fe40006000000 */
[----:B------:R-:W-:Y:S02]  /*2780*/  ISETP.GE.AND P4, PT, R13, 0x18, PT ;  /* 0x000000180d00780c */ /* 0x000fe40003f86270 */
[----:B------:R-:W-:Y:S01]  /*2790*/  ISETP.GE.AND P1, PT, R21, 0x59, PT ;  /* 0x000000591500780c */ /* 0x000fe20003f26270 */
[----:B------:R2:W3:Y:S01]  /*27a0*/  MUFU.EX2 R121, R218 ;  /* 0x000000da00797308 */ /* 0x0004e20000000800 */
[----:B------:R-:W-:-:S02]  /*27b0*/  ISETP.GT.OR P4, PT, R18, 0x18, !P4 ;  /* 0x000000181200780c */ /* 0x000fc40006784670 */
[----:B------:R-:W-:Y:S02]  /*27c0*/  ISETP.GT.OR P1, PT, R19, 0x59, !P1 ;  /* 0x000000591300780c */ /* 0x000fe40004f24670 */
[----:B------:R-:W-:Y:S02]  /*27d0*/  FSEL R96, R102, -INF , !P4 ;  /* 0xff80000066607808 */ /* 0x000fe40006000000 */
[----:B------:R-:W-:Y:S01]  /*27e0*/  ISETP.GE.AND P4, PT, R13, 0x21, PT ;  /* 0x000000210d00780c */ /* 0x000fe20003f86270 */
[----:B------:R-:W-:Y:S01]  /*27f0*/  MUFU.EX2 R94, R94 ;  /* 0x0000005e005e7308 */ /* 0x000fe20000000800 */
[----:B--2---:R-:W-:Y:S01]  /*2800*/  VIADD R218, R5, 0x14 ;  /* 0x0000001405da7836 */ /* 0x004fe20000000000 */
[C---:B------:R-:W-:Y:S02]  /*2810*/  ISETP.GT.OR P2, PT, R19.reuse, 0x9, !P2 ;  /* 0x000000091300780c */ /* 0x040fe40005744670 */
[----:B------:R-:W-:Y:S02]  /*2820*/  ISETP.GT.OR P5, PT, R19, 0x19, !P5 ;  /* 0x000000191300780c */ /* 0x000fe40006fa4670 */
[----:B------:R-:W2:Y:S01]  /*2830*/  SHFL.IDX PT, R98, R20, R218, 0x1f ;  /* 0x00001fda14627589 */ /* 0x000ea200000e0000 */
[----:B------:R-:W-:-:S02]  /*2840*/  ISETP.GT.OR P4, PT, R18, 0x21, !P4 ;  /* 0x000000211200780c */ /* 0x000fc40006784670 */
[----:B------:R-:W-:Y:S02]  /*2850*/  FSEL R133, R133, -INF , !P1 ;  /* 0xff80000085857808 */ /* 0x000fe40004800000 */
[----:B------:R-:W-:Y:S01]  /*2860*/  FSEL R92, R93, -INF , !P2 ;  /* 0xff8000005d5c7808 */ /* 0x000fe20005000000 */
[--C-:B-----5:R-:W-:Y:S01]  /*2870*/  FFMA.FTZ R93, R224, UR11, -R219.reuse ;  /* 0x0000000be05d7c23 */ /* 0x120fe200080108db */
[----:B------:R-:W-:Y:S02]  /*2880*/  ISETP.GE.AND P1, PT, R13, 0x11, PT ;  /* 0x000000110d00780c */ /* 0x000fe40003f26270 */
[----:B------:R-:W-:Y:S01]  /*2890*/  FSEL R101, R101, -INF , !P5 ;  /* 0xff80000065657808 */ /* 0x000fe20006800000 */
[----:B------:R-:W-:Y:S01]  /*28a0*/  FFMA.FTZ R92, R92, UR11, -R219 ;  /* 0x0000000b5c5c7c23 */ /* 0x000fe200080108db */
[----:B------:R-:W-:Y:S01]  /*28b0*/  ISETP.GE.AND P5, PT, R21, 0x31, PT ;  /* 0x000000311500780c */ /* 0x000fe20003fa6270 */
[----:B------:R-:W-:Y:S01]  /*28c0*/  VIADD R219, R5, 0x18 ;  /* 0x0000001805db7836 */ /* 0x000fe20000000000 */
[----:B------:R-:W-:Y:S01]  /*28d0*/  FSEL R224, R107, -INF , !P4 ;  /* 0xff8000006be07808 */ /* 0x000fe20006000000 */
[----:B------:R-:W4:Y:S01]  /*28e0*/  MUFU.EX2 R93, R93 ;  /* 0x0000005d005d7308 */ /* 0x000f220000000800 */
[----:B------:R-:W-:-:S02]  /*28f0*/  ISETP.GE.AND P4, PT, R13, 0x30, PT ;  /* 0x000000300d00780c */ /* 0x000fc40003f86270 */
[C---:B------:R-:W-:Y:S01]  /*2900*/  ISETP.GT.OR P1, PT, R18.reuse, 0x11, !P1 ;  /* 0x000000111200780c */ /* 0x040fe20004f24670 */
[----:B------:R-:W5:Y:S01]  /*2910*/  SHFL.IDX PT, R228, R20, R219, 0x1f ;  /* 0x00001fdb14e47589 */ /* 0x000f6200000e0000 */
[----:B------:R-:W-:Y:S02]  /*2920*/  ISETP.GT.OR P5, PT, R19, 0x31, !P5 ;  /* 0x000000311300780c */ /* 0x000fe40006fa4670 */
[----:B------:R-:W-:Y:S01]  /*2930*/  ISETP.GT.OR P4, PT, R18, 0x30, !P4 ;  /* 0x000000301200780c */ /* 0x000fe20006784670 */
[----:B------:R-:W-:Y:S01]  /*2940*/  MUFU.EX2 R92, R92 ;  /* 0x0000005c005c7308 */ /* 0x000fe20000000800 */
[----:B------:R-:W-:Y:S02]  /*2950*/  FSEL R99, R99, -INF , !P1 ;  /* 0xff80000063637808 */ /* 0x000fe40004800000 */
[----:B------:R-:W-:Y:S02]  /*2960*/  FSEL R113, R113, -INF , !P5 ;  /* 0xff80000071717808 */ /* 0x000fe40006800000 */
[----:B------:R-:W-:Y:S01]  /*2970*/  ISETP.GE.AND P5, PT, R21, 0x49, PT ;  /* 0x000000491500780c */ /* 0x000fe20003fa6270 */
[----:B--2---:R-:W-:Y:S01]  /*2980*/  FFMA.FTZ R235, R99, UR11, -R98 ;  /* 0x0000000b63eb7c23 */ /* 0x004fe20008010862 */
[----:B------:R-:W-:Y:S01]  /*2990*/  FSEL R102, R114, -INF , !P4 ;  /* 0xff80000072667808 */ /* 0x000fe20006000000 */
[----:B------:R-:W-:Y:S01]  /*29a0*/  VIADD R114, R5, 0x1c ;  /* 0x0000001c05727836 */ /* 0x000fe20000000000 */
[----:B------:R-:W-:-:S02]  /*29b0*/  ISETP.GT.OR P5, PT, R19, 0x49, !P5 ;  /* 0x000000491300780c */ /* 0x000fc40006fa4670 */
[----:B------:R-:W-:Y:S02]  /*29c0*/  ISETP.GE.AND P2, PT, R21, 0x20, PT ;  /* 0x000000201500780c */ /* 0x000fe40003f46270 */
[----:B------:R2:W1:Y:S01]  /*29d0*/  SHFL.IDX PT, R232, R20, R114, 0x1f ;  /* 0x00001f7214e87589 */ /* 0x00046200000e0000 */
[----:B------:R-:W-:Y:S02]  /*29e0*/  FSEL R125, R125, -INF , !P5 ;  /* 0xff8000007d7d7808 */ /* 0x000fe40006800000 */
[C---:B------:R-:W-:Y:S02]  /*29f0*/  ISETP.GE.AND P3, PT, R21.reuse, 0x21, PT ;  /* 0x000000211500780c */ /* 0x040fe40003f66270 */
[C---:B------:R-:W-:Y:S02]  /*2a00*/  ISETP.GE.AND P0, PT, R21.reuse, 0x28, PT ;  /* 0x000000281500780c */ /* 0x040fe40003f06270 */
[----:B------:R-:W-:Y:S01]  /*2a10*/  ISETP.GE.AND P5, PT, R21, 0x61, PT ;  /* 0x000000611500780c */ /* 0x000fe20003fa6270 */
[----:B-----5:R-:W-:Y:S01]  /*2a20*/  FFMA.FTZ R96, R96, UR11, -R228 ;  /* 0x0000000b60607c23 */ /* 0x020fe200080108e4 */
[C---:B------:R-:W-:Y:S01]  /*2a30*/  ISETP.GT.OR P2, PT, R19.reuse, 0x20, !P2 ;  /* 0x000000201300780c */ /* 0x040fe20005744670 */
[----:B--2---:R2:W-:Y:S01]  /*2a40*/  MUFU.EX2 R20, R235 ;  /* 0x000000eb00147308 */ /* 0x0045e20000000800 */
[----:B------:R-:W-:-:S02]  /*2a50*/  ISETP.GT.OR P3, PT, R19, 0x21, !P3 ;  /* 0x000000211300780c */ /* 0x000fc40005f64670 */
[C---:B------:R-:W-:Y:S02]  /*2a60*/  ISETP.GT.OR P0, PT, R19.reuse, 0x28, !P0 ;  /* 0x000000281300780c */ /* 0x040fe40004704670 */
[----:B------:R-:W-:Y:S02]  /*2a70*/  ISETP.GT.OR P5, PT, R19, 0x61, !P5 ;  /* 0x000000611300780c */ /* 0x000fe40006fa4670 */
[----:B------:R-:W-:Y:S01]  /*2a80*/  FSEL R104, R104, -INF , !P2 ;  /* 0xff80000068687808 */ /* 0x000fe20005000000 */
[----:B--2---:R-:W2:Y:S01]  /*2a90*/  LDL R235, [R1+0x1c] ;  /* 0x00001c0001eb7983 */ /* 0x004ea20000100800 */
        /* <DEDUP_REMOVED lines=15> */
[----:B------:R-:W-:Y:S01]  /*2b90*/  FSEL R120, R120, -INF , !P0 ;  /* 0xff80000078787808 */ /* 0x000fe20004000000 */
[----:B------:R-:W-:Y:S02]  /*2ba0*/  WARPGROUP.DEPBAR.LE gsb0, 0x0 ;  /* 0x00008000000079c5 */ /* 0x000fe40000010000 */
[----:B------:R-:W-:Y:S01]  /*2bb0*/  WARPGROUP.ARRIVE ;  /* 0x00000000000079c5 */ /* 0x000fe20000000000 */
[----:B------:R-:W-:Y:S02]  /*2bc0*/  FSEL R103, R103, -INF , !P5 ;  /* 0xff80000067677808 */ /* 0x000fe40006800000 */
[----:B------:R-:W-:Y:S02]  /*2bd0*/  FSEL R106, R106, -INF , !P1 ;  /* 0xff8000006a6a7808 */ /* 0x000fe40004800000 */
[C---:B------:R-:W-:Y:S01]  /*2be0*/  ISETP.GE.AND P2, PT, R21.reuse, 0x50, PT ;  /* 0x000000501500780c */ /* 0x040fe20003f46270 */
[----:B------:R-:W-:Y:S01]  /*2bf0*/  HGMMA.64x128x16.F32.BF16 R24, gdesc[UR4], R24, gsb0 ;  /* 0x01e00000041879f0 */ /* 0x000fe20008001818 */
[----:B------:R-:W-:-:S02]  /*2c00*/  ISETP.GE.AND P3, PT, R21, 0x51, PT ;  /* 0x000000511500780c */ /* 0x000fc40003f66270 */
[----:B------:R-:W-:Y:S02]  /*2c10*/  ISETP.GE.AND P0, PT, R21, 0x58, PT ;  /* 0x000000581500780c */ /* 0x000fe40003f06270 */
[C---:B------:R-:W-:Y:S02]  /*2c20*/  ISETP.GE.AND P5, PT, R13.reuse, 0x28, PT ;  /* 0x000000280d00780c */ /* 0x040fe40003fa6270 */
[----:B------:R-:W-:Y:S01]  /*2c30*/  ISETP.GE.AND P1, PT, R13, 0x29, PT ;  /* 0x000000290d00780c */ /* 0x000fe20003f26270 */
[----:B------:R-:W-:Y:S01]  /*2c40*/  UIADD3 UR6, UR8, 0x6, URZ ;  /* 0x0000000608067890 */ /* 0x000fe2000fffe03f */
[C---:B------:R-:W-:Y:S01]  /*2c50*/  ISETP.GT.OR P2, PT, R19.reuse, 0x50, !P2 ;  /* 0x000000501300780c */ /* 0x040fe20005744670 */
[----:B------:R-:W-:Y:S01]  /*2c60*/  UIADD3 UR4, UR9, 0x6, URZ ;  /* 0x0000000609047890 */ /* 0x000fe2000fffe03f */
[C---:B------:R-:W-:Y:S02]  /*2c70*/  ISETP.GT.OR P3, PT, R19.reuse, 0x51, !P3 ;  /* 0x000000511300780c */ /* 0x040fe40005f64670 */
[----:B------:R-:W-:-:S02]  /*2c80*/  ISETP.GT.OR P0, PT, R19, 0x58, !P0 ;  /* 0x000000581300780c */ /* 0x000fc40004704670 */
[C---:B------:R-:W-:Y:S02]  /*2c90*/  ISETP.GT.OR P5, PT, R18.reuse, 0x28, !P5 ;  /* 0x000000281200780c */ /* 0x040fe40006fa4670 */
[----:B------:R-:W-:Y:S02]  /*2ca0*/  ISETP.GT.OR P1, PT, R18, 0x29, !P1 ;  /* 0x000000291200780c */ /* 0x000fe40004f24670 */
[----:B------:R-:W-:Y:S02]  /*2cb0*/  FSEL R128, R128, -INF , !P2 ;  /* 0xff80000080807808 */ /* 0x000fe40005000000 */
[----:B------:R-:W-:Y:S02]  /*2cc0*/  FSEL R129, R129, -INF , !P3 ;  /* 0xff80000081817808 */ /* 0x000fe40005800000 */
[----:B------:R-:W-:Y:S02]  /*2cd0*/  FSEL R132, R132, -INF , !P0 ;  /* 0xff80000084847808 */ /* 0x000fe40004000000 */
[----:B------:R-:W-:-:S02]  /*2ce0*/  FSEL R110, R110, -INF , !P5 ;  /* 0xff8000006e6e7808 */ /* 0x000fc40006800000 */
[----:B------:R-:W-:Y:S01]  /*2cf0*/  FSEL R107, R111, -INF , !P1 ;  /* 0xff8000006f6b7808 */ /* 0x000fe20004800000 */
[----:B------:R-:W-:Y:S01]  /*2d00*/  UMOV UR7, 0x40000040 ;  /* 0x4000004000077882 */ /* 0x000fe20000000000 */
[C---:B------:R-:W-:Y:S01]  /*2d10*/  ISETP.GE.AND P2, PT, R21.reuse, 0x68, PT ;  /* 0x000000681500780c */ /* 0x040fe20003f46270 */
[----:B------:R-:W-:Y:S01]  /*2d20*/  UMOV UR5, 0x40000040 ;  /* 0x4000004000057882 */ /* 0x000fe20000000000 */
[C---:B------:R-:W-:Y:S02]  /*2d30*/  ISETP.GE.AND P3, PT, R21.reuse, 0x69, PT ;  /* 0x000000691500780c */ /* 0x040fe40003f66270 */
[C---:B------:R-:W-:Y:S02]  /*2d40*/  ISETP.GE.AND P0, PT, R21.reuse, 0x70, PT ;  /* 0x000000701500780c */ /* 0x040fe40003f06270 */
[C---:B------:R-:W-:Y:S02]  /*2d50*/  ISETP.GE.AND P5, PT, R21.reuse, 0x71, PT ;  /* 0x000000711500780c */ /* 0x040fe40003fa6270 */
[----:B------:R-:W-:-:S02]  /*2d60*/  ISETP.GE.AND P1, PT, R21, 0x78, PT ;  /* 0x000000781500780c */ /* 0x000fc40003f26270 */
[----:B------:R-:W-:Y:S01]  /*2d70*/  ISETP.GE.AND P4, PT, R21, 0x79, PT ;  /* 0x000000791500780c */ /* 0x000fe20003f86270 */
[----:B------:R-:W-:Y:S01]  /*2d80*/  FFMA.FTZ R21, R97, UR11, -R98 ;  /* 0x0000000b61157c23 */ /* 0x000fe20008010862 */
[----:B------:R-:W-:Y:S01]  /*2d90*/  SHFL.IDX PT, R99, R17, R221, 0x1f ;  /* 0x00001fdd11637589 */ /* 0x000fe200000e0000 */
[----:B------:R-:W-:-:S03]  /*2da0*/  FFMA.FTZ R97, R100, UR11, -R228 ;  /* 0x0000000b64617c23 */ /* 0x000fc600080108e4 */
[----:B------:R-:W5:Y:S01]  /*2db0*/  SHFL.IDX PT, R98, R17, R5, 0x1f ;  /* 0x00001f0511627589 */ /* 0x000f6200000e0000 */
[----:B------:R-:W-:Y:S01]  /*2dc0*/  ISETP.GT.OR P0, PT, R19, 0x70, !P0 ;  /* 0x000000701300780c */ /* 0x000fe20004704670 */
[----:B------:R-:W4:Y:S02]  /*2dd0*/  MUFU.EX2 R21, R21 ;  /* 0x0000001500157308 */ /* 0x000f240000000800 */
[----:B------:R-:W3:Y:S04]  /*2de0*/  SHFL.IDX PT, R100, R17, R220, 0x1f ;  /* 0x00001fdc11647589 */ /* 0x000ee800000e0000 */
[----:B------:R-:W4:Y:S01]  /*2df0*/  SHFL.IDX PT, R111, R17, R23, 0x1f ;  /* 0x00001f17116f7589 */ /* 0x000f2200000e0000 */
[----:B------:R-:W-:Y:S02]  /*2e00*/  FSEL R144, R144, -INF , !P0 ;  /* 0xff80000090907808 */ /* 0x000fe40004000000 */
[----:B------:R-:W-:-:S02]  /*2e10*/  ISETP.GE.AND P0, PT, R13, 0x39, PT ;  /* 0x000000390d00780c */ /* 0x000fc40003f06270 */
[----:B------:R-:W-:Y:S02]  /*2e20*/  ISETP.GT.OR P2, PT, R19, 0x68, !P2 ;  /* 0x000000681300780c */ /* 0x000fe40005744670 */
[----:B------:R-:W-:Y:S01]  /*2e30*/  ISETP.GT.OR P0, PT, R18, 0x39, !P0 ;  /* 0x000000391200780c */ /* 0x000fe20004704670 */
[----:B-1----:R-:W-:Y:S01]  /*2e40*/  FFMA.FTZ R228, R101, UR11, -R232 ;  /* 0x0000000b65e47c23 */ /* 0x002fe200080108e8 */
[----:B------:R-:W-:Y:S02]  /*2e50*/  FSEL R140, R140, -INF , !P2 ;  /* 0xff8000008c8c7808 */ /* 0x000fe40005000000 */
[----:B------:R-:W-:Y:S02]  /*2e60*/  ISETP.GE.AND P2, PT, R13, 0x31, PT ;  /* 0x000000310d00780c */ /* 0x000fe40003f46270 */
[----:B------:R-:W-:Y:S02]  /*2e70*/  FSEL R119, R119, -INF , !P0 ;  /* 0xff80000077777808 */ /* 0x000fe40004000000 */
[----:B------:R-:W-:Y:S01]  /*2e80*/  ISETP.GE.AND P0, PT, R13, 0x48, PT ;  /* 0x000000480d00780c */ /* 0x000fe20003f06270 */
[--C-:B-----5:R-:W-:Y:S01]  /*2e90*/  FFMA.FTZ R231, R104, UR11, -R98.reuse ;  /* 0x0000000b68e77c23 */ /* 0x120fe20008010862 */
[----:B------:R-:W-:Y:S01]  /*2ea0*/  FFMA.FTZ R101, R106, UR11, -R98 ;  /* 0x0000000b6a657c23 */ /* 0x000fe20008010862 */
[----:B------:R-:W-:Y:S01]  /*2eb0*/  ISETP.GT.OR P3, PT, R19, 0x69, !P3 ;  /* 0x000000691300780c */ /* 0x000fe20005f64670 */
[----:B------:R1:W-:Y:S01]  /*2ec0*/  MUFU.EX2 R98, R228 ;  /* 0x000000e400627308 */ /* 0x0003e20000000800 */
[----:B------:R-:W-:-:S02]  /*2ed0*/  ISETP.GT.OR P2, PT, R18, 0x31, !P2 ;  /* 0x000000311200780c */ /* 0x000fc40005744670 */
[----:B------:R-:W-:Y:S01]  /*2ee0*/  ISETP.GT.OR P0, PT, R18, 0x48, !P0 ;  /* 0x000000481200780c */ /* 0x000fe20004704670 */
[----:B---3--:R-:W-:Y:S01]  /*2ef0*/  FFMA.FTZ R104, R108, UR11, -R100 ;  /* 0x0000000b6c687c23 */ /* 0x008fe20008010864 */
[----:B------:R-:W-:Y:S01]  /*2f00*/  FFMA.FTZ R106, R109, UR11, -R230 ;  /* 0x0000000b6d6a7c23 */ /* 0x000fe200080108e6 */
[----:B------:R-:W-:Y:S01]  /*2f10*/  FSEL R141, R141, -INF , !P3 ;  /* 0xff8000008d8d7808 */ /* 0x000fe20005800000 */
[----:B-1----:R-:W-:Y:S01]  /*2f20*/  FFMA.FTZ R228, R105, UR11, -R99 ;  /* 0x0000000b69e47c23 */ /* 0x002fe20008010863 */
[----:B------:R-:W-:Y:S01]  /*2f30*/  FFMA.FTZ R105, R110, UR11, -R100 ;  /* 0x0000000b6e697c23 */ /* 0x000fe20008010864 */
[----:B------:R-:W-:Y:S01]  /*2f40*/  FSEL R110, R115, -INF , !P2 ;  /* 0xff800000736e7808 */ /* 0x000fe20005000000 */
[--C-:B----4-:R-:W-:Y:S01]  /*2f50*/  FFMA.FTZ R108, R112, UR11, -R111.reuse ;  /* 0x0000000b706c7c23 */ /* 0x110fe2000801086f */
[----:B------:R-:W-:Y:S01]  /*2f60*/  FFMA.FTZ R109, R102, UR11, -R111 ;  /* 0x0000000b666d7c23 */ /* 0x000fe2000801086f */
[C---:B------:R-:W-:Y:S01]  /*2f70*/  ISETP.GE.AND P3, PT, R13.reuse, 0x38, PT ;  /* 0x000000380d00780c */ /* 0x040fe20003f66270 */
[----:B------:R1:W-:Y:S01]  /*2f80*/  MUFU.EX2 R102, R228 ;  /* 0x000000e400667308 */ /* 0x0003e20000000800 */
[----:B------:R-:W-:-:S02]  /*2f90*/  ISETP.GE.AND P2, PT, R13, 0x40, PT ;  /* 0x000000400d00780c */ /* 0x000fc40003f46270 */
[----:B------:R-:W-:Y:S02]  /*2fa0*/  FSEL R111, R126, -INF , !P0 ;  /* 0xff8000007e6f7808 */ /* 0x000fe40004000000 */
[----:B------:R-:W-:Y:S02]  /*2fb0*/  ISETP.GE.AND P0, PT, R13, 0x51, PT ;  /* 0x000000510d00780c */ /* 0x000fe40003f06270 */
[----:B------:R-:W-:Y:S01]  /*2fc0*/  ISETP.GT.OR P3, PT, R18, 0x38, !P3 ;  /* 0x000000381200780c */ /* 0x000fe20005f64670 */
[----:B-1----:R-:W1:Y:S01]  /*2fd0*/  SHFL.IDX PT, R228, R17, R218, 0x1f ;  /* 0x00001fda11e47589 */ /* 0x002e6200000e0000 */
[----:B------:R-:W-:Y:S02]  /*2fe0*/  WARPGROUP.DEPBAR.LE gsb0, 0x0 ;  /* 0x00008000000079c5 */ /* 0x000fe40000010000 */
[----:B------:R-:W-:-:S06]  /*2ff0*/  WARPGROUP.ARRIVE ;  /* 0x00000000000079c5 */ /* 0x000fcc0000000000 */
[----:B------:R-:W-:Y:S01]  /*3000*/  HGMMA.64x128x16.F32.BF16 R24, gdesc[UR4], R24, gsb0 ;  /* 0x01e00000041879f0 */ /* 0x000fe20008001818 */
[C---:B------:R-:W-:Y:S02]  /*3010*/  ISETP.GT.OR P2, PT, R18.reuse, 0x40, !P2 ;  /* 0x000000401200780c */ /* 0x040fe40005744670 */
[----:B------:R-:W-:Y:S02]  /*3020*/  ISETP.GT.OR P0, PT, R18, 0x51, !P0 ;  /* 0x000000511200780c */ /* 0x000fe40004704670 */
[----:B------:R-:W-:Y:S02]  /*3030*/  FSEL R118, R118, -INF , !P3 ;  /* 0xff80000076767808 */ /* 0x000fe40005800000 */
[----:B------:R-:W-:Y:S02]  /*3040*/  FSEL R122, R122, -INF , !P2 ;  /* 0xff8000007a7a7808 */ /* 0x000fe40005000000 */
[C---:B------:R-:W-:Y:S02]  /*3050*/  ISETP.GE.AND P3, PT, R13.reuse, 0x41, PT ;  /* 0x000000410d00780c */ /* 0x040fe40003f66270 */
[----:B------:R-:W-:-:S02]  /*3060*/  ISETP.GE.AND P2, PT, R13, 0x49, PT ;  /* 0x000000490d00780c */ /* 0x000fc40003f46270 */
[----:B------:R-:W-:Y:S02]  /*3070*/  FSEL R115, R131, -INF , !P0 ;  /* 0xff80000083737808 */ /* 0x000fe40004000000 */
[----:B------:R-:W-:Y:S02]  /*3080*/  ISETP.GE.AND P0, PT, R13, 0x60, PT ;  /* 0x000000600d00780c */ /* 0x000fe40003f06270 */
[C---:B------:R-:W-:Y:S02]  /*3090*/  ISETP.GT.OR P3, PT, R18.reuse, 0x41, !P3 ;  /* 0x000000411200780c */ /* 0x040fe40005f64670 */
[C---:B------:R-:W-:Y:S01]  /*30a0*/  ISETP.GT.OR P2, PT, R18.reuse, 0x49, !P2 ;  /* 0x000000491200780c */ /* 0x040fe20005744670 */
[----:B------:R-:W-:Y:S01]  /*30b0*/  FFMA.FTZ R232, R103, UR11, -R232 ;  /* 0x0000000b67e87c23 */ /* 0x000fe200080108e8 */
[----:B------:R-:W-:Y:S01]  /*30c0*/  ISETP.GT.OR P0, PT, R18, 0x60, !P0 ;  /* 0x000000601200780c */ /* 0x000fe20004704670 */
[----:B------:R-:W-:Y:S01]  /*30d0*/  FFMA.FTZ R103, R224, UR11, -R99 ;  /* 0x0000000be0677c23 */ /* 0x000fe20008010863 */
[----:B------:R-:W-:-:S02]  /*30e0*/  FSEL R123, R123, -INF , !P3 ;  /* 0xff8000007b7b7808 */ /* 0x000fc40005800000 */
[----:B------:R-:W-:Y:S02]  /*30f0*/  FSEL R224, R127, -INF , !P2 ;  /* 0xff8000007fe07808 */ /* 0x000fe40005000000 */
[C---:B------:R-:W-:Y:S02]  /*3100*/  ISETP.GE.AND P3, PT, R13.reuse, 0x50, PT ;  /* 0x000000500d00780c */ /* 0x040fe40003f66270 */
[C---:B------:R-:W-:Y:S02]  /*3110*/  ISETP.GE.AND P2, PT, R13.reuse, 0x58, PT ;  /* 0x000000580d00780c */ /* 0x040fe40003f46270 */
[----:B------:R-:W-:Y:S02]  /*3120*/  FSEL R131, R138, -INF , !P0 ;  /* 0xff8000008a837808 */ /* 0x000fe40004000000 */
[----:B------:R-:W-:Y:S02]  /*3130*/  ISETP.GE.AND P0, PT, R13, 0x69, PT ;  /* 0x000000690d00780c */ /* 0x000fe40003f06270 */
[----:B------:R-:W-:-:S02]  /*3140*/  ISETP.GT.OR P3, PT, R18, 0x50, !P3 ;  /* 0x000000501200780c */ /* 0x000fc40005f64670 */
[C---:B------:R-:W-:Y:S01]  /*3150*/  ISETP.GT.OR P2, PT, R18.reuse, 0x58, !P2 ;  /* 0x000000581200780c */ /* 0x040fe20005744670 */
[----:B------:R-:W3:Y:S01]  /*3160*/  SHFL.IDX PT, R138, R17, R219, 0x1f ;  /* 0x00001fdb118a7589 */ /* 0x000ee200000e0000 */
[----:B------:R-:W-:Y:S01]  /*3170*/  ISETP.GT.OR P0, PT, R18, 0x69, !P0 ;  /* 0x000000691200780c */ /* 0x000fe20004704670 */
[--C-:B-1----:R-:W-:Y:S01]  /*3180*/  FFMA.FTZ R113, R113, UR11, -R228.reuse ;  /* 0x0000000b71717c23 */ /* 0x102fe200080108e4 */
[----:B------:R-:W-:Y:S01]  /*3190*/  FSEL R112, R130, -INF , !P3 ;  /* 0xff80000082707808 */ /* 0x000fe20005800000 */
[----:B------:R-:W-:Y:S01]  /*31a0*/  FFMA.FTZ R110, R110, UR11, -R228 ;  /* 0x0000000b6e6e7c23 */ /* 0x000fe200080108e4 */
[----:B------:R-:W-:Y:S01]  /*31b0*/  FSEL R134, R134, -INF , !P2 ;  /* 0xff80000086867808 */ /* 0x000fe20005000000 */
[----:B------:R-:W-:Y:S01]  /*31c0*/  SHFL.IDX PT, R228, R17, R114, 0x1f ;  /* 0x00001f7211e47589 */ /* 0x000fe200000e0000 */
[C---:B------:R-:W-:Y:S02]  /*31d0*/  ISETP.GE.AND P3, PT, R13.reuse, 0x59, PT ;  /* 0x000000590d00780c */ /* 0x040fe40003f66270 */
[----:B------:R-:W-:-:S02]  /*31e0*/  ISETP.GE.AND P2, PT, R13, 0x61, PT ;  /* 0x000000610d00780c */ /* 0x000fc40003f46270 */
[----:B------:R-:W-:Y:S02]  /*31f0*/  FSEL R127, R143, -INF , !P0 ;  /* 0xff8000008f7f7808 */ /* 0x000fe40004000000 */
[----:B------:R-:W1:Y:S01]  /*3200*/  SHFL.IDX PT, R143, R12, R5, 0x1f ;  /* 0x00001f050c8f7589 */ /* 0x000e6200000e0000 */
[C---:B------:R-:W-:Y:S02]  /*3210*/  ISETP.GT.OR P3, PT, R18.reuse, 0x59, !P3 ;  /* 0x000000591200780c */ /* 0x040fe40005f64670 */
[----:B------:R-:W-:Y:S02]  /*3220*/  ISETP.GT.OR P2, PT, R18, 0x61, !P2 ;  /* 0x000000611200780c */ /* 0x000fe40005744670 */
[----:B------:R-:W-:Y:S02]  /*3230*/  FSEL R135, R135, -INF , !P3 ;  /* 0xff80000087877808 */ /* 0x000fe40005800000 */
[----:B------:R-:W-:Y:S02]  /*3240*/  FSEL R139, R139, -INF , !P2 ;  /* 0xff8000008b8b7808 */ /* 0x000fe40005000000 */
[----:B------:R-:W-:-:S02]  /*3250*/  ISETP.GE.AND P3, PT, R13, 0x68, PT ;  /* 0x000000680d00780c */ /* 0x000fc40003f66270 */
[C---:B------:R-:W-:Y:S02]  /*3260*/  ISETP.GE.AND P2, PT, R13.reuse, 0x70, PT ;  /* 0x000000700d00780c */ /* 0x040fe40003f46270 */
[C---:B------:R-:W-:Y:S02]  /*3270*/  ISETP.GT.OR P3, PT, R18.reuse, 0x68, !P3 ;  /* 0x000000681200780c */ /* 0x040fe40005f64670 */
[----:B------:R-:W-:Y:S02]  /*3280*/  ISETP.GT.OR P2, PT, R18, 0x70, !P2 ;  /* 0x000000701200780c */ /* 0x000fe40005744670 */
[----:B------:R-:W-:Y:S02]  /*3290*/  FSEL R126, R142, -INF , !P3 ;  /* 0xff8000008e7e7808 */ /* 0x000fe40005800000 */
[----:B------:R-:W-:Y:S02]  /*32a0*/  FSEL R130, R146, -INF , !P2 ;  /* 0xff80000092827808 */ /* 0x000fe40005000000 */
[----:B------:R-:W-:-:S02]  /*32b0*/  ISETP.GE.AND P3, PT, R13, 0x71, PT ;  /* 0x000000710d00780c */ /* 0x000fc40003f66270 */
[C---:B------:R-:W-:Y:S02]  /*32c0*/  ISETP.GE.AND P0, PT, R13.reuse, 0x78, PT ;  /* 0x000000780d00780c */ /* 0x040fe40003f06270 */
[----:B------:R-:W-:Y:S02]  /*32d0*/  ISETP.GE.AND P2, PT, R13, 0x79, PT ;  /* 0x000000790d00780c */ /* 0x000fe40003f46270 */
[C---:B------:R-:W-:Y:S02]  /*32e0*/  ISETP.GT.OR P5, PT, R19.reuse, 0x71, !P5 ;  /* 0x000000711300780c */ /* 0x040fe40006fa4670 */
[C---:B------:R-:W-:Y:S02]  /*32f0*/  ISETP.GT.OR P1, PT, R19.reuse, 0x78, !P1 ;  /* 0x000000781300780c */ /* 0x040fe40004f24670 */
[----:B------:R-:W-:Y:S01]  /*3300*/  ISETP.GT.OR P4, PT, R19, 0x79, !P4 ;  /* 0x000000791300780c */ /* 0x000fe20006784670 */
[--C-:B---3--:R-:W-:Y:S01]  /*3310*/  FFMA.FTZ R19, R116, UR11, -R138.reuse ;  /* 0x0000000b74137c23 */ /* 0x108fe2000801088a */
[----:B------:R-:W-:Y:S01]  /*3320*/  ISETP.GT.OR P3, PT, R18, 0x71, !P3 ;  /* 0x000000711200780c */ /* 0x000fe20005f64670 */
[----:B------:R-:W-:Y:S01]  /*3330*/  FFMA.FTZ R138, R118, UR11, -R138 ;  /* 0x0000000b768a7c23 */ /* 0x000fe2000801088a */
[C---:B------:R-:W-:Y:S01]  /*3340*/  ISETP.GT.OR P0, PT, R18.reuse, 0x78, !P0 ;  /* 0x000000781200780c */ /* 0x040fe20004704670 */
[----:B------:R-:W3:Y:S01]  /*3350*/  SHFL.IDX PT, R142, R12, R221, 0x1f ;  /* 0x00001fdd0c8e7589 */ /* 0x000ee200000e0000 */
[----:B------:R-:W-:Y:S01]  /*3360*/  ISETP.GT.OR P2, PT, R18, 0x79, !P2 ;  /* 0x000000791200780c */ /* 0x000fe20005744670 */
[----:B------:R4:W-:Y:S02]  /*3370*/  MUFU.EX2 R13, R113 ;  /* 0x00000071000d7308 */ /* 0x0009e40000000800 */
[----:B------:R-:W5:Y:S01]  /*3380*/  SHFL.IDX PT, R116, R12, R220, 0x1f ;  /* 0x00001fdc0c747589 */ /* 0x000f6200000e0000 */
[----:B-1----:R-:W-:-:S03]  /*3390*/  FFMA.FTZ R120, R120, UR11, -R143 ;  /* 0x0000000b78787c23 */ /* 0x002fc6000801088f */
[----:B------:R-:W1:Y:S02]  /*33a0*/  SHFL.IDX PT, R146, R12, R23, 0x1f ;  /* 0x00001f170c927589 */ /* 0x000e6400000e0000 */
[----:B------:R3:W-:Y:S02]  /*33b0*/  MUFU.EX2 R18, R110 ;  /* 0x0000006e00127308 */ /* 0x0007e40000000800 */
[----:B----4-:R-:W4:Y:S01]  /*33c0*/  SHFL.IDX PT, R113, R12, R218, 0x1f ;  /* 0x00001fda0c717589 */ /* 0x010f2200000e0000 */
[--C-:B---3--:R-:W-:Y:S01]  /*33d0*/  FFMA.FTZ R110, R117, UR11, -R228.reuse ;  /* 0x0000000b756e7c23 */ /* 0x108fe200080108e4 */
[----:B------:R-:W-:Y:S01]  /*33e0*/  FFMA.FTZ R228, R119, UR11, -R228 ;  /* 0x0000000b77e47c23 */ /* 0x000fe200080108e4 */
[----:B------:R-:W-:-:S03]  /*33f0*/  FFMA.FTZ R119, R122, UR11, -R143 ;  /* 0x0000000b7a777c23 */ /* 0x000fc6000801088f */
[----:B------:R3:W-:Y:S01]  /*3400*/  MUFU.EX2 R17, R138 ;  /* 0x0000008a00117308 */ /* 0x0007e20000000800 */
[----:B------:R-:W-:Y:S04]  /*3410*/  SHFL.IDX PT, R143, R12, R219, 0x1f ;  /* 0x00001fdb0c8f7589 */ /* 0x000fe800000e0000 */
[----:B---3--:R-:W3:Y:S04]  /*3420*/  SHFL.IDX PT, R138, R12, R114, 0x1f ;  /* 0x00001f720c8a7589 */ /* 0x008ee800000e0000 */
[----:B------:R-:W2:Y:S01]  /*3430*/  SHFL.IDX PT, R118, R12, R22, 0x1f ;  /* 0x00001f160c767589 */ /* 0x000ea200000e0000 */
[----:B------:R-:W-:Y:S01]  /*3440*/  FFMA.FTZ R217, R217, UR11, -R142 ;  /* 0x0000000bd9d97c23 */ /* 0x000fe2000801088e */
[----:B-----5:R-:W-:Y:S01]  /*3450*/  FFMA.FTZ R117, R111, UR11, -R116 ;  /* 0x0000000b6f757c23 */ /* 0x020fe20008010874 */
[----:B-1----:R-:W-:Y:S01]  /*3460*/  FFMA.FTZ R122, R112, UR11, -R146 ;  /* 0x0000000b707a7c23 */ /* 0x002fe20008010892 */
[----:B------:R4:W-:Y:S08]  /*3470*/  MUFU.EX2 R111, R120 ;  /* 0x00000078006f7308 */ /* 0x0009f00000000800 */
[----:B------:R1:W-:Y:S01]  /*3480*/  MUFU.EX2 R112, R119 ;  /* 0x0000007700707308 */ /* 0x0003e20000000800 */
[----:B----4-:R-:W-:Y:S01]  /*3490*/  FFMA.FTZ R120, R115, UR11, -R113 ;  /* 0x0000000b73787c23 */ /* 0x010fe20008010871 */
[----:B------:R-:W-:-:S02]  /*34a0*/  WARPGROUP.DEPBAR.LE gsb0, 0x0 ;  /* 0x00008000000079c5 */ /* 0x000fc40000010000 */
[----:B-1----:R-:W-:-:S04]  /*34b0*/  FFMA.FTZ R119, R129, UR11, -R113 ;  /* 0x0000000b81777c23 */ /* 0x002fc80008010871 */
[----:B------:R1:W-:Y:S01]  /*34c0*/  MUFU.EX2 R113, R217 ;  /* 0x000000d900717308 */ /* 0x0003e20000000800 */
[----:B---3--:R-:W-:Y:S01]  /*34d0*/  FFMA.FTZ R133, R133, UR11, -R138 ;  /* 0x0000000b85857c23 */ /* 0x008fe2000801088a */
[----:B------:R-:W-:Y:S01]  /*34e0*/  FFMA.FTZ R142, R123, UR11, -R142 ;  /* 0x0000000b7b8e7c23 */ /* 0x000fe2000801088e */
[--C-:B-1----:R-:W-:Y:S01]  /*34f0*/  FFMA.FTZ R217, R132, UR11, -R143.reuse ;  /* 0x0000000b84d97c23 */ /* 0x102fe2000801088f */
[----:B------:R-:W-:Y:S02]  /*3500*/  FFMA.FTZ R132, R135, UR11, -R138 ;  /* 0x0000000b87847c23 */ /* 0x000fe4000801088a */
[----:B------:R-:W-:Y:S01]  /*3510*/  LDS R138, [R11+0x400] ;  /* 0x000400000b8a7984 */ /* 0x000fe20000000800 */
[----:B------:R-:W-:Y:S01]  /*3520*/  FFMA.FTZ R123, R128, UR11, -R146 ;  /* 0x0000000b807b7c23 */ /* 0x000fe20008010892 */
[----:B------:R-:W-:Y:S01]  /*3530*/  FFMA.FTZ R124, R124, UR11, -R116 ;  /* 0x0000000b7c7c7c23 */ /* 0x000fe20008010874 */
[----:B--2---:R-:W-:Y:S01]  /*3540*/  FFMA.FTZ R116, R125, UR11, -R118 ;  /* 0x0000000b7d747c23 */ /* 0x004fe20008010876 */
[----:B------:R-:W1:Y:S01]  /*3550*/  SHFL.IDX PT, R128, R16, R5, 0x1f ;  /* 0x00001f0510807589 */ /* 0x000e6200000e0000 */
[----:B------:R-:W-:-:S03]  /*3560*/  FFMA.FTZ R134, R134, UR11, -R143 ;  /* 0x0000000b86867c23 */ /* 0x000fc6000801088f */
[----:B------:R-:W2:Y:S04]  /*3570*/  SHFL.IDX PT, R125, R16, R23, 0x1f ;  /* 0x00001f17107d7589 */ /* 0x000ea800000e0000 */
[----:B------:R-:W3:Y:S01]  /*3580*/  SHFL.IDX PT, R143, R16, R220, 0x1f ;  /* 0x00001fdc108f7589 */ /* 0x000ee200000e0000 */
[----:B------:R4:W5:Y:S03]  /*3590*/  MUFU.EX2 R115, R124 ;  /* 0x0000007c00737308 */ /* 0x0009660000000800 */
[----:B------:R-:W5:Y:S04]  /*35a0*/  SHFL.IDX PT, R129, R16, R221, 0x1f ;  /* 0x00001fdd10817589 */ /* 0x000f6800000e0000 */
[----:B------:R-:W5:Y:S04]  /*35b0*/  SHFL.IDX PT, R135, R16, R22, 0x1f ;  /* 0x00001f1610877589 */ /* 0x000f6800000e0000 */
[----:B----4-:R-:W4:Y:S01]  /*35c0*/  SHFL.IDX PT, R124, R16, R219, 0x1f ;  /* 0x00001fdb107c7589 */ /* 0x010f2200000e0000 */
[--C-:B-1----:R-:W-:Y:S01]  /*35d0*/  FFMA.FTZ R136, R136, UR11, -R128.reuse ;  /* 0x0000000b88887c23 */ /* 0x102fe20008010880 */
[----:B------:R-:W-:-:S02]  /*35e0*/  FFMA.FTZ R131, R131, UR11, -R128 ;  /* 0x0000000b83837c23 */ /* 0x000fc40008010880 */
[----:B------:R-:W1:Y:S01]  /*35f0*/  SHFL.IDX PT, R128, R16, R218, 0x1f ;  /* 0x00001fda10807589 */ /* 0x000e6200000e0000 */
[--C-:B--2---:R-:W-:Y:S01]  /*3600*/  FFMA.FTZ R144, R144, UR11, -R125.reuse ;  /* 0x0000000b90907c23 */ /* 0x104fe2000801087d */
[----:B------:R-:W-:Y:S01]  /*3610*/  FFMA.FTZ R130, R130, UR11, -R125 ;  /* 0x0000000b82827c23 */ /* 0x000fe2000801087d */
[----:B------:R-:W-:Y:S01]  /*3620*/  FSEL R125, R148, -INF , !P1 ;  /* 0xff800000947d7808 */ /* 0x000fe20004800000 */
[----:B------:R2:W-:Y:S01]  /*3630*/  MUFU.EX2 R11, R142 ;  /* 0x0000008e000b7308 */ /* 0x0005e20000000800 */
[--C-:B---3--:R-:W-:Y:S01]  /*3640*/  FFMA.FTZ R140, R140, UR11, -R143.reuse ;  /* 0x0000000b8c8c7c23 */ /* 0x108fe2000801088f */
[----:B------:R-:W-:Y:S01]  /*3650*/  FFMA.FTZ R126, R126, UR11, -R143 ;  /* 0x0000000b7e7e7c23 */ /* 0x000fe2000801088f */
[----:B------:R-:W-:Y:S01]  /*3660*/  FSEL R143, R150, -INF , !P0 ;  /* 0xff800000968f7808 */ /* 0x000fe20004000000 */
[----:B--2---:R-:W2:Y:S01]  /*3670*/  SHFL.IDX PT, R142, R16, R114, 0x1f ;  /* 0x00001f72108e7589 */ /* 0x004ea200000e0000 */
[----:B-----5:R-:W-:Y:S01]  /*3680*/  FFMA.FTZ R137, R137, UR11, -R129 ;  /* 0x0000000b89897c23 */ /* 0x020fe20008010881 */
[--C-:B------:R-:W-:Y:S01]  /*3690*/  FFMA.FTZ R141, R141, UR11, -R135.reuse ;  /* 0x0000000b8d8d7c23 */ /* 0x100fe20008010887 */
[--C-:B----4-:R-:W-:Y:S01]  /*36a0*/  FFMA.FTZ R125, R125, UR11, -R124.reuse ;  /* 0x0000000b7d7d7c23 */ /* 0x110fe2000801087c */
[----:B------:R-:W-:Y:S01]  /*36b0*/  FFMA.FTZ R124, R143, UR11, -R124 ;  /* 0x0000000b8f7c7c23 */ /* 0x000fe2000801087c */
[----:B------:R-:W-:Y:S01]  /*36c0*/  FFMA.FTZ R127, R127, UR11, -R135 ;  /* 0x0000000b7f7f7c23 */ /* 0x000fe20008010887 */
[----:B------:R-:W3:Y:S01]  /*36d0*/  SHFL.IDX PT, R146, R138, R5, 0x1f ;  /* 0x00001f058a927589 */ /* 0x000ee200000e0000 */
[----:B------:R-:W-:Y:S01]  /*36e0*/  FFMA.FTZ R129, R139, UR11, -R129 ;  /* 0x0000000b8b817c23 */ /* 0x000fe20008010881 */
[----:B------:R-:W-:-:S02]  /*36f0*/  FSEL R135, R145, -INF , !P5 ;  /* 0xff80000091877808 */ /* 0x000fc40006800000 */
[----:B------:R-:W-:Y:S04]  /*3700*/  SHFL.IDX PT, R143, R138, R221, 0x1f ;  /* 0x00001fdd8a8f7589 */ /* 0x000fe800000e0000 */
[----:B------:R-:W4:Y:S04]  /*3710*/  SHFL.IDX PT, R148, R138, R220, 0x1f ;  /* 0x00001fdc8a947589 */ /* 0x000f2800000e0000 */
[----:B------:R5:W-:Y:S04]  /*3720*/  LDS R139, [R15+0x400] ;  /* 0x000400000f8b7984 */ /* 0x000be80000000800 */
[----:B------:R-:W4:Y:S01]  /*3730*/  SHFL.IDX PT, R145, R138, R22, 0x1f ;  /* 0x00001f168a917589 */ /* 0x000f2200000e0000 */
[----:B------:R-:W-:Y:S01]  /*3740*/  FSEL R147, R147, -INF , !P3 ;  /* 0xff80000093937808 */ /* 0x000fe20005800000 */
[--C-:B-1----:R-:W-:Y:S01]  /*3750*/  FFMA.FTZ R135, R135, UR11, -R128.reuse ;  /* 0x0000000b87877c23 */ /* 0x102fe20008010880 */
[----:B------:R-:W-:Y:S01]  /*3760*/  FSEL R149, R149, -INF , !P4 ;  /* 0xff80000095957808 */ /* 0x000fe20006000000 */
[----:B-----5:R2:W-:Y:S02]  /*3770*/  MUFU.EX2 R15, R123 ;  /* 0x0000007b000f7308 */ /* 0x0205e40000000800 */
[----:B------:R-:W-:Y:S01]  /*3780*/  FFMA.FTZ R128, R147, UR11, -R128 ;  /* 0x0000000b93807c23 */ /* 0x000fe20008010880 */
[----:B------:R-:W-:Y:S01]  /*3790*/  FSEL R151, R151, -INF , !P2 ;  /* 0xff80000097977808 */ /* 0x000fe20005000000 */
[----:B------:R-:W1:Y:S04]  /*37a0*/  SHFL.IDX PT, R147, R138, R23, 0x1f ;  /* 0x00001f178a937589 */ /* 0x000e6800000e0000 */
[----:B------:R-:W5:Y:S01]  /*37b0*/  SHFL.IDX PT, R150, R138, R218, 0x1f ;  /* 0x00001fda8a967589 */ /* 0x000f6200000e0000 */
[----:B--2---:R-:W-:Y:S01]  /*37c0*/  FFMA.FTZ R123, R149, UR11, -R142 ;  /* 0x0000000b957b7c23 */ /* 0x004fe2000801088e */
[----:B------:R2:W-:Y:S02]  /*37d0*/  MUFU.EX2 R16, R122 ;  /* 0x0000007a00107308 */ /* 0x0005e40000000800 */
[----:B------:R-:W5:Y:S01]  /*37e0*/  SHFL.IDX PT, R149, R138, R219, 0x1f ;  /* 0x00001fdb8a957589 */ /* 0x000f6200000e0000 */
[--C-:B---3--:R-:W-:Y:S01]  /*37f0*/  FADD.FTZ R24, R24, -R146.reuse ;  /* 0x8000009218187221 */ /* 0x108fe20000010000 */
[----:B------:R-:W-:Y:S01]  /*3800*/  FADD.FTZ R26, R26, -R146 ;  /* 0x800000921a1a7221 */ /* 0x000fe20000010000 */
[----:B----4-:R-:W-:Y:S01]  /*3810*/  FADD.FTZ R146, R28, -R148 ;  /* 0x800000941c927221 */ /* 0x010fe20000010000 */
[----:B--2---:R-:W-:Y:S01]  /*3820*/  FFMA.FTZ R122, R151, UR11, -R142 ;  /* 0x0000000b977a7c23 */ /* 0x004fe2000801088e */
[----:B------:R-:W-:Y:S01]  /*3830*/  FADD.FTZ R142, R25, -R143 ;  /* 0x8000008f198e7221 */ /* 0x000fe20000010000 */
[----:B------:R-:W-:Y:S01]  /*3840*/  FADD.FTZ R25, R30, -R148 ;  /* 0x800000941e197221 */ /* 0x000fe20000010000 */
[----:B------:R-:W-:-:S02]  /*3850*/  FADD.FTZ R148, R29, -R145 ;  /* 0x800000911d947221 */ /* 0x000fc40000010000 */
[----:B------:R2:W-:Y:S02]  /*3860*/  MUFU.EX2 R29, R134 ;  /* 0x00000086001d7308 */ /* 0x0005e40000000800 */
[----:B--2---:R2:W-:Y:S01]  /*3870*/  LDS R134, [R14+0x400] ;  /* 0x000400000e867984 */ /* 0x0045e20000000800 */
[----:B------:R-:W-:Y:S01]  /*3880*/  FADD.FTZ R143, R27, -R143 ;  /* 0x8000008f1b8f7221 */ /* 0x000fe20000010000 */
[----:B------:R-:W-:-:S04]  /*3890*/  FADD.FTZ R27, R31, -R145 ;  /* 0x800000911f1b7221 */ /* 0x000fc80000010000 */
[----:B--2---:R2:W-:Y:S01]  /*38a0*/  MUFU.EX2 R14, R133 ;  /* 0x00000085000e7308 */ /* 0x0045e20000000800 */
[--C-:B-1----:R-:W-:Y:S01]  /*38b0*/  FADD.FTZ R145, R32, -R147.reuse ;  /* 0x8000009320917221 */ /* 0x102fe20000010000 */
[----:B------:R-:W-:Y:S01]  /*38c0*/  FADD.FTZ R34, R34, -R147 ;  /* 0x8000009322227221 */ /* 0x000fe20000010000 */
[--C-:B-----5:R-:W-:Y:S01]  /*38d0*/  FADD.FTZ R147, R33, -R150.reuse ;  /* 0x8000009621937221 */ /* 0x120fe20000010000 */
[----:B--2---:R-:W-:Y:S01]  /*38e0*/  LDS R133, [R10+0x400] ;  /* 0x000400000a857984 */ /* 0x004fe20000000800 */
[----:B------:R-:W-:Y:S01]  /*38f0*/  FADD.FTZ R35, R35, -R150 ;  /* 0x8000009623237221 */ /* 0x000fe20000010000 */
[--C-:B------:R-:W-:Y:S02]  /*3900*/  FADD.FTZ R36, R36, -R149.reuse ;  /* 0x8000009524247221 */ /* 0x100fe40000010000 */
[----:B------:R-:W1:Y:S01]  /*3910*/  SHFL.IDX PT, R31, R139, R221, 0x1f ;  /* 0x00001fdd8b1f7589 */ /* 0x000e6200000e0000 */
[----:B------:R-:W-:-:S03]  /*3920*/  FADD.FTZ R38, R38, -R149 ;  /* 0x8000009526267221 */ /* 0x000fc60000010000 */
[----:B------:R-:W2:Y:S04]  /*3930*/  SHFL.IDX PT, R33, R139, R219, 0x1f ;  /* 0x00001fdb8b217589 */ /* 0x000ea800000e0000 */
[----:B------:R-:W3:Y:S04]  /*3940*/  SHFL.IDX PT, R30, R138, R114, 0x1f ;  /* 0x00001f728a1e7589 */ /* 0x000ee800000e0000 */
[----:B------:R-:W4:Y:S04]  /*3950*/  SHFL.IDX PT, R150, R139, R220, 0x1f ;  /* 0x00001fdc8b967589 */ /* 0x000f2800000e0000 */
[----:B------:R-:W5:Y:S04]  /*3960*/  SHFL.IDX PT, R149, R139, R22, 0x1f ;  /* 0x00001f168b957589 */ /* 0x000f6800000e0000 */
[----:B------:R-:W5:Y:S04]  /*3970*/  SHFL.IDX PT, R138, R139, R23, 0x1f ;  /* 0x00001f178b8a7589 */ /* 0x000f6800000e0000 */
[----:B------:R-:W5:Y:S01]  /*3980*/  SHFL.IDX PT, R32, R139, R218, 0x1f ;  /* 0x00001fda8b207589 */ /* 0x000f6200000e0000 */
[--C-:B-1----:R-:W-:Y:S01]  /*3990*/  FADD.FTZ R41, R41, -R31.reuse ;  /* 0x8000001f29297221 */ /* 0x102fe20000010000 */
[----:B------:R-:W-:-:S02]  /*39a0*/  FADD.FTZ R43, R43, -R31 ;  /* 0x8000001f2b2b7221 */ /* 0x000fc40000010000 */
[----:B------:R1:W-:Y:S01]  /*39b0*/  MUFU.EX2 R31, R131 ;  /* 0x00000083001f7308 */ /* 0x0003e20000000800 */
[--C-:B--2---:R-:W-:Y:S01]  /*39c0*/  FADD.FTZ R52, R52, -R33.reuse ;  /* 0x8000002134347221 */ /* 0x104fe20000010000 */
[----:B------:R-:W-:Y:S01]  /*39d0*/  FADD.FTZ R54, R54, -R33 ;  /* 0x8000002136367221 */ /* 0x000fe20000010000 */
[----:B------:R-:W-:Y:S01]  /*39e0*/  SHFL.IDX PT, R151, R139, R5, 0x1f ;  /* 0x00001f058b977589 */ /* 0x000fe200000e0000 */
[--C-:B---3--:R-:W-:Y:S01]  /*39f0*/  FADD.FTZ R37, R37, -R30.reuse ;  /* 0x8000001e25257221 */ /* 0x108fe20000010000 */
[----:B------:R-:W-:Y:S01]  /*3a00*/  FADD.FTZ R39, R39, -R30 ;  /* 0x8000001e27277221 */ /* 0x000fe20000010000 */
[--C-:B----4-:R-:W-:Y:S01]  /*3a10*/  FADD.FTZ R44, R44, -R150.reuse ;  /* 0x800000962c2c7221 */ /* 0x110fe20000010000 */
[----:B------:R-:W-:Y:S01]  /*3a20*/  FADD.FTZ R46, R46, -R150 ;  /* 0x800000962e2e7221 */ /* 0x000fe20000010000 */
[----:B------:R2:W-:Y:S01]  /*3a30*/  MUFU.EX2 R33, R129 ;  /* 0x0000008100217308 */ /* 0x0005e20000000800 */
[----:B-1----:R-:W1:Y:S01]  /*3a40*/  SHFL.IDX PT, R131, R134, R218, 0x1f ;  /* 0x00001fda86837589 */ /* 0x002e6200000e0000 */
[--C-:B-----5:R-:W-:Y:S01]  /*3a50*/  FADD.FTZ R45, R45, -R149.reuse ;  /* 0x800000952d2d7221 */ /* 0x120fe20000010000 */
[----:B------:R-:W-:-:S02]  /*3a60*/  FADD.FTZ R47, R47, -R149 ;  /* 0x800000952f2f7221 */ /* 0x000fc40000010000 */
[----:B------:R-:W-:Y:S01]  /*3a70*/  SHFL.IDX PT, R150, R139, R114, 0x1f ;  /* 0x00001f728b967589 */ /* 0x000fe200000e0000 */
[--C-:B------:R-:W-:Y:S01]  /*3a80*/  FADD.FTZ R48, R48, -R138.reuse ;  /* 0x8000008a30307221 */ /* 0x100fe20000010000 */
[----:B------:R-:W-:Y:S01]  /*3a90*/  FADD.FTZ R50, R50, -R138 ;  /* 0x8000008a32327221 */ /* 0x000fe20000010000 */
[----:B------:R-:W-:Y:S01]  /*3aa0*/  MUFU.EX2 R10, R132 ;  /* 0x00000084000a7308 */ /* 0x000fe20000000800 */
[----:B--2---:R-:W2:Y:S04]  /*3ab0*/  SHFL.IDX PT, R129, R134, R219, 0x1f ;  /* 0x00001fdb86817589 */ /* 0x004ea800000e0000 */
        /* <DEDUP_REMOVED lines=12> */
[----:B----4-:R4:W5:Y:S04]  /*3b80*/  SHFL.IDX PT, R137, R133, R22, 0x1f ;  /* 0x00001f1685897589 */ /* 0x01096800000e0000 */
[----:B------:R-:W5:Y:S04]  /*3b90*/  SHFL.IDX PT, R114, R133, R114, 0x1f ;  /* 0x00001f7285727589 */ /* 0x000f6800000e0000 */
[----:B------:R-:W-:Y:S04]  /*3ba0*/  SHFL.IDX PT, R221, R133, R221, 0x1f ;  /* 0x00001fdd85dd7589 */ /* 0x000fe800000e0000 */
[----:B------:R-:W-:Y:S04]  /*3bb0*/  SHFL.IDX PT, R220, R133, R220, 0x1f ;  /* 0x00001fdc85dc7589 */ /* 0x000fe800000e0000 */
[----:B------:R-:W-:Y:S04]  /*3bc0*/  SHFL.IDX PT, R218, R133, R218, 0x1f ;  /* 0x00001fda85da7589 */ /* 0x000fe800000e0000 */
[----:B------:R-:W5:Y:S01]  /*3bd0*/  SHFL.IDX PT, R133, R133, R5, 0x1f ;  /* 0x00001f0585857589 */ /* 0x000f6200000e0000 */
[----:B------:R-:W5:Y:S01]  /*3be0*/  MUFU.EX2 R116, R116 ;  /* 0x0000007400747308 */ /* 0x000f620000000800 */
[--C-:B-1----:R-:W-:Y:S01]  /*3bf0*/  FADD.FTZ R65, R65, -R131.reuse ;  /* 0x8000008341417221 */ /* 0x102fe20000010000 */
[----:B------:R-:W-:Y:S01]  /*3c00*/  FADD.FTZ R67, R67, -R131 ;  /* 0x8000008343437221 */ /* 0x000fe20000010000 */
[--C-:B--2---:R-:W-:Y:S01]  /*3c10*/  FADD.FTZ R131, R68, -R129.reuse ;  /* 0x8000008144837221 */ /* 0x104fe20000010000 */
[----:B------:R-:W-:-:S04]  /*3c20*/  FADD.FTZ R129, R70, -R129 ;  /* 0x8000008146817221 */ /* 0x000fc80000010000 */
[----:B------:R-:W1:Y:S01]  /*3c30*/  MUFU.EX2 R119, R119 ;  /* 0x0000007700777308 */ /* 0x000e620000000800 */
[----:B---3--:R-:W-:Y:S01]  /*3c40*/  FADD.FTZ R70, R69, -R134 ;  /* 0x8000008645467221 */ /* 0x008fe20000010000 */
[----:B------:R-:W-:Y:S01]  /*3c50*/  FFMA.FTZ R118, R224, UR11, -R118 ;  /* 0x0000000be0767c23 */ /* 0x000fe20008010876 */
[----:B------:R-:W-:Y:S01]  /*3c60*/  FMUL.FTZ R24, R216, R24 ;  /* 0x00000018d8187220 */ /* 0x000fe20000410000 */
[----:B------:R-:W-:Y:S01]  /*3c70*/  FMUL.FTZ R69, R121, R142 ;  /* 0x0000008e79457220 */ /* 0x000fe20000410000 */
[----:B------:R-:W-:Y:S01]  /*3c80*/  FFMA.FTZ R107, R107, UR11, -R230 ;  /* 0x0000000b6b6b7c23 */ /* 0x000fe200080108e6 */
[--C-:B------:R-:W-:Y:S01]  /*3c90*/  FADD.FTZ R53, R53, -R150.reuse ;  /* 0x8000009635357221 */ /* 0x100fe20000010000 */
[----:B------:R-:W-:Y:S01]  /*3ca0*/  FADD.FTZ R55, R55, -R150 ;  /* 0x8000009637377221 */ /* 0x000fe20000010000 */
[----:B----4-:R2:W-:Y:S01]  /*3cb0*/  MUFU.EX2 R22, R140 ;  /* 0x0000008c00167308 */ /* 0x0105e20000000800 */
[--C-:B------:R-:W-:Y:S01]  /*3cc0*/  FADD.FTZ R56, R56, -R139.reuse ;  /* 0x8000008b38387221 */ /* 0x100fe20000010000 */
[----:B------:R-:W-:Y:S01]  /*3cd0*/  FADD.FTZ R58, R58, -R139 ;  /* 0x8000008b3a3a7221 */ /* 0x000fe20000010000 */
[----:B-----5:R-:W-:Y:S01]  /*3ce0*/  FADD.FTZ R150, R84, -R219 ;  /* 0x800000db54967221 */ /* 0x020fe20000010000 */
[--C-:B------:R-:W-:Y:S01]  /*3cf0*/  FADD.FTZ R139, R77, -R137.reuse ;  /* 0x800000894d8b7221 */ /* 0x100fe20000010000 */
[----:B------:R-:W-:Y:S01]  /*3d00*/  F2FP.BF16.F32.PACK_AB R84, R69, R24 ;  /* 0x000000184554723e */ /* 0x000fe200000010ff */
[----:B------:R-:W-:Y:S01]  /*3d10*/  FMUL.FTZ R25, R91, R25 ;  /* 0x000000195b197220 */ /* 0x000fe20000410000 */
[----:B------:R-:W-:Y:S01]  /*3d20*/  FMUL.FTZ R24, R93, R27 ;  /* 0x0000001b5d187220 */ /* 0x000fe20000410000 */
[----:B------:R-:W3:Y:S01]  /*3d30*/  MUFU.EX2 R117, R117 ;  /* 0x0000007500757308 */ /* 0x000ee20000000800 */
[----:B--2---:R-:W-:Y:S01]  /*3d40*/  FADD.FTZ R140, R79, -R137 ;  /* 0x800000894f8c7221 */ /* 0x004fe20000010000 */
[----:B------:R-:W-:Y:S01]  /*3d50*/  FADD.FTZ R137, R80, -R23 ;  /* 0x8000001750897221 */ /* 0x000fe20000010000 */
[----:B------:R-:W-:Y:S01]  /*3d60*/  FMUL.FTZ R80, R94, R145 ;  /* 0x000000915e507220 */ /* 0x000fe20000410000 */
[----:B------:R-:W-:Y:S01]  /*3d70*/  FMUL.FTZ R147, R21, R147 ;  /* 0x0000009315937220 */ /* 0x000fe20000410000 */
[--C-:B------:R-:W-:Y:S01]  /*3d80*/  FADD.FTZ R40, R40, -R151.reuse ;  /* 0x8000009728287221 */ /* 0x100fe20000010000 */
[----:B------:R-:W-:-:S02]  /*3d90*/  FADD.FTZ R42, R42, -R151 ;  /* 0x800000972a2a7221 */ /* 0x000fc40000010000 */
[----:B------:R-:W2:Y:S01]  /*3da0*/  MUFU.EX2 R118, R118 ;  /* 0x0000007600767308 */ /* 0x000ea20000000800 */
[----:B------:R-:W-:Y:S01]  /*3db0*/  FADD.FTZ R60, R60, -R138 ;  /* 0x8000008a3c3c7221 */ /* 0x000fe20000010000 */
[----:B------:R-:W-:Y:S01]  /*3dc0*/  FADD.FTZ R61, R61, -R136 ;  /* 0x800000883d3d7221 */ /* 0x000fe20000010000 */
[----:B------:R-:W-:Y:S01]  /*3dd0*/  FADD.FTZ R64, R64, -R132 ;  /* 0x8000008440407221 */ /* 0x000fe20000010000 */
[----:B------:R-:W-:-:S04]  /*3de0*/  FADD.FTZ R151, R85, -R114 ;  /* 0x8000007255977221 */ /* 0x000fc80000010000 */
[----:B------:R-:W4:Y:S01]  /*3df0*/  MUFU.EX2 R120, R120 ;  /* 0x0000007800787308 */ /* 0x000f220000000800 */
[----:B------:R-:W-:Y:S01]  /*3e00*/  FADD.FTZ R114, R87, -R114 ;  /* 0x8000007257727221 */ /* 0x000fe20000010000 */
[----:B------:R-:W-:Y:S01]  /*3e10*/  F2FP.BF16.F32.PACK_AB R87, R24, R25 ;  /* 0x000000191857723e */ /* 0x000fe200000010ff */
[----:B------:R-:W-:-:S05]  /*3e20*/  FMUL.FTZ R60, R115, R60 ;  /* 0x0000003c733c7220 */ /* 0x000fca0000410000 */
[----:B------:R-:W5:Y:S01]  /*3e30*/  MUFU.EX2 R97, R97 ;  /* 0x0000006100617308 */ /* 0x000f620000000800 */
[----:B------:R-:W-:Y:S01]  /*3e40*/  F2FP.BF16.F32.PACK_AB R80, R147, R80 ;  /* 0x000000509350723e */ /* 0x000fe200000010ff */
[----:B------:R-:W-:Y:S01]  /*3e50*/  FMUL.FTZ R61, R116, R61 ;  /* 0x0000003d743d7220 */ /* 0x000fe20000410000 */
[----:B------:R-:W-:-:S05]  /*3e60*/  FMUL.FTZ R64, R15, R64 ;  /* 0x000000400f407220 */ /* 0x000fca0000410000 */
[----:B------:R-:W5:Y:S01]  /*3e70*/  MUFU.EX2 R96, R96 ;  /* 0x0000006000607308 */ /* 0x000f620000000800 */
[----:B-1----:R-:W-:Y:S01]  /*3e80*/  FMUL.FTZ R25, R119, R65 ;  /* 0x0000004177197220 */ /* 0x002fe20000410000 */
[----:B------:R-:W-:-:S06]  /*3e90*/  FADD.FTZ R63, R63, -R136 ;  /* 0x800000883f3f7221 */ /* 0x000fcc0000010000 */
[----:B------:R-:W1:Y:S01]  /*3ea0*/  MUFU.EX2 R99, R232 ;  /* 0x000000e800637308 */ /* 0x000e620000000800 */
[----:B------:R-:W-:Y:S01]  /*3eb0*/  FADD.FTZ R66, R66, -R132 ;  /* 0x8000008442427221 */ /* 0x000fe20000010000 */
[----:B------:R-:W-:-:S06]  /*3ec0*/  FADD.FTZ R132, R72, -R133 ;  /* 0x8000008548847221 */ /* 0x000fcc0000010000 */
[----:B------:R-:W1:Y:S01]  /*3ed0*/  MUFU.EX2 R100, R231 ;  /* 0x000000e700647308 */ /* 0x000e620000000800 */
[----:B------:R-:W-:-:S07]  /*3ee0*/  FADD.FTZ R136, R73, -R221 ;  /* 0x800000dd49887221 */ /* 0x000fce0000010000 */
        /* <DEDUP_REMOVED lines=10> */
[----:B------:R-:W1:Y:S08]  /*3f90*/  MUFU.EX2 R110, R110 ;  /* 0x0000006e006e7308 */ /* 0x000e700000000800 */
[----:B------:R-:W1:Y:S01]  /*3fa0*/  MUFU.EX2 R12, R228 ;  /* 0x000000e4000c7308 */ /* 0x000e620000000800 */
[----:B------:R-:W-:-:S07]  /*3fb0*/  F2FP.BF16.F32.PACK_AB R70, R61, R60 ;  /* 0x0000003c3d46723e */ /* 0x000fce00000010ff */
[----:B------:R-:W1:Y:S01]  /*3fc0*/  MUFU.EX2 R28, R217 ;  /* 0x000000d9001c7308 */ /* 0x000e620000000800 */
[----:B------:R-:W-:Y:S01]  /*3fd0*/  F2FP.BF16.F32.PACK_AB R64, R25, R64 ;  /* 0x000000401940723e */ /* 0x000fe200000010ff */
[----:B------:R-:W-:-:S06]  /*3fe0*/  FMUL.FTZ R60, R30, R132 ;  /* 0x000000841e3c7220 */ /* 0x000fcc0000410000 */
[----:B------:R-:W1:Y:S01]  /*3ff0*/  MUFU.EX2 R126, R126 ;  /* 0x0000007e007e7308 */ /* 0x000e620000000800 */
[----:B------:R-:W-:-:S07]  /*4000*/  FMUL.FTZ R25, R32, R136 ;  /* 0x0000008820197220 */ /* 0x000fce0000410000 */
[----:B------:R-:W1:Y:S01]  /*4010*/  MUFU.EX2 R141, R141 ;  /* 0x0000008d008d7308 */ /* 0x000e620000000800 */
[----:B------:R-:W-:-:S07]  /*4020*/  FADD.FTZ R62, R62, -R138 ;  /* 0x8000008a3e3e7221 */ /* 0x000fce0000010000 */
[----:B------:R-:W1:Y:S01]  /*4030*/  MUFU.EX2 R127, R127 ;  /* 0x0000007f007f7308 */ /* 0x000e620000000800 */
[----:B------:R-:W-:-:S07]  /*4040*/  FADD.FTZ R57, R57, -R149 ;  /* 0x8000009539397221 */ /* 0x000fce0000010000 */
[----:B------:R-:W1:Y:S01]  /*4050*/  MUFU.EX2 R144, R144 ;  /* 0x0000009000907308 */ /* 0x000e620000000800 */
[----:B------:R-:W-:-:S07]  /*4060*/  FADD.FTZ R59, R59, -R149 ;  /* 0x800000953b3b7221 */ /* 0x000fce0000010000 */
[----:B------:R-:W1:Y:S08]  /*4070*/  MUFU.EX2 R130, R130 ;  /* 0x0000008200827308 */ /* 0x000e700000000800 */
[----:B------:R-:W1:Y:S08]  /*4080*/  MUFU.EX2 R135, R135 ;  /* 0x0000008700877308 */ /* 0x000e700000000800 */
[----:B------:R-:W1:Y:S08]  /*4090*/  MUFU.EX2 R128, R128 ;  /* 0x0000008000807308 */ /* 0x000e700000000800 */
[----:B------:R-:W1:Y:S08]  /*40a0*/  MUFU.EX2 R125, R125 ;  /* 0x0000007d007d7308 */ /* 0x000e700000000800 */
[----:B------:R-:W1:Y:S08]  /*40b0*/  MUFU.EX2 R124, R124 ;  /* 0x0000007c007c7308 */ /* 0x000e700000000800 */
[----:B------:R-:W1:Y:S08]  /*40c0*/  MUFU.EX2 R123, R123 ;  /* 0x0000007b007b7308 */ /* 0x000e700000000800 */
[----:B------:R-:W1:Y:S01]  /*40d0*/  MUFU.EX2 R147, R122 ;  /* 0x0000007a00937308 */ /* 0x000e620000000800 */
        /* <DEDUP_REMOVED lines=8> */
[----:B---3--:R-:W-:Y:S01]  /*4160*/  FMUL.FTZ R62, R117, R62 ;  /* 0x0000003e753e7220 */ /* 0x008fe20000410000 */
[----:B--2---:R-:W-:Y:S01]  /*4170*/  FMUL.FTZ R63, R118, R63 ;  /* 0x0000003f763f7220 */ /* 0x004fe20000410000 */
[----:B------:R-:W-:Y:S01]  /*4180*/  FMUL.FTZ R65, R16, R66 ;  /* 0x0000004210417220 */ /* 0x000fe20000410000 */
[----:B----4-:R-:W-:Y:S01]  /*4190*/  FMUL.FTZ R24, R120, R67 ;  /* 0x0000004378187220 */ /* 0x010fe20000410000 */
[----:B------:R-:W-:Y:S01]  /*41a0*/  F2FP.BF16.F32.PACK_AB R60, R25, R60 ;  /* 0x0000003c193c723e */ /* 0x000fe200000010ff */
[----:B------:R-:W-:Y:S01]  /*41b0*/  FADD.FTZ R138, R76, -R220 ;  /* 0x800000dc4c8a7221 */ /* 0x000fe20000010000 */
        /* <DEDUP_REMOVED lines=12> */
[--C-:B------:R-:W-:Y:S01]  /*4280*/  FADD.FTZ R149, R81, -R218.reuse ;  /* 0x800000da51957221 */ /* 0x100fe20000010000 */
        /* <DEDUP_REMOVED lines=217> */
.L_x_1390:
        /* <DEDUP_REMOVED lines=68> */
.L_x_1391:
        /* <DEDUP_REMOVED lines=11> */
.L_x_1381:
        /* <DEDUP_REMOVED lines=128> */
.L_x_1404:
[----:B------:R-:W-:-:S05]  /*5d10*/  IMAD.U32 R6, RZ, RZ, UR36 ;  /* 0x00000024ff067e24 */ /* 0x000fca000f8e00ff */
[----:B------:R-:W-:-:S04]  /*5d20*/  LOP3.LUT R6, R6, 0x1, RZ, 0xfc, !PT ;  /* 0x0000000106067812 */ /* 0x000fc800078efcff */
[----:B------:R-:W-:-:S13]  /*5d30*/  ISETP.NE.AND P0, PT, R6, 0x3, PT ;  /* 0x000000030600780c */ /* 0x000fda0003f05270 */
[----:B------:R-:W-:Y:S05]  /*5d40*/  @!P0 BRA `(.L_x_1394) ;  /* 0x0000000000048947 */ /* 0x000fea0003800000 */
[----:B------:R-:W-:Y:S01]  /*5d50*/  BPT.TRAP 0x1 ;  /* 0x000000040000795c */ /* 0x000fe20000300000 */
.L_x_1394:
[----:B------:R-:W-:Y:S01]  /*5d60*/  IMAD R6, R0, 0x8, R222 ;  /* 0x0000000800067824 */ /* 0x000fe200078e02de */
[----:B-1----:R-:W-:-:S04]  /*5d70*/  SHF.L.U32 R11, R4, 0x1f, RZ ;  /* 0x0000001f040b7819 */ /* 0x002fc800000006ff */
[----:B------:R1:W2:Y:S01]  /*5d80*/  SYNCS.PHASECHK.TRANS64.TRYWAIT P1, [R6+URZ+0x30c10], R11 ;  /* 0x030c100b060075a7 */ /* 0x0002a2000802017f */
[----:B------:R-:W-:Y:S05]  /*5d90*/  @!P0 BRA `(.L_x_1395) ;  /* 0x0000000000048947 */ /* 0x000fea0003800000 */
[----:B------:R-:W-:Y:S01]  /*5da0*/  BPT.TRAP 0x1 ;  /* 0x000000040000795c */ /* 0x000fe20000300000 */
.L_x_1395:
[----:B------:R-:W-:-:S05]  /*5db0*/  VIADD R7, R222, 0x10000 ;  /* 0x00010000de077836 */ /* 0x000fca0000000000 */
[----:B------:R-:W-:-:S04]  /*5dc0*/  SHF.R.U32.HI R7, RZ, 0x4, R7 ;  /* 0x00000004ff077819 */ /* 0x000fc80000011607 */
[----:B------:R-:W-:-:S04]  /*5dd0*/  LOP3.LUT R220, R7, 0x3fff, RZ, 0xc0, !PT ;  /* 0x00003fff07dc7812 */ /* 0x000fc800078ec0ff */
[----:B------:R-:W-:Y:S01]  /*5de0*/  LOP3.LUT R7, R220, 0x10000, RZ, 0xfc, !PT ;  /* 0x00010000dc077812 */ /* 0x000fe200078efcff */
[----:B--2---:R-:W-:Y:S06]  /*5df0*/  @P1 BRA `(.L_x_1396) ;  /* 0x0000000000081947 */ /* 0x004fec0003800000 */
[----:B------:R-:W2:Y:S02]  /*5e00*/  SYNCS.PHASECHK.TRANS64.TRYWAIT P1, [R6+URZ+0x30c10], R11 ;  /* 0x030c100b060075a7 */ /* 0x000ea4000802017f */
[----:B--2---:R-:W-:Y:S05]  /*5e10*/  @!P1 BRA `(.L_x_1397) ;  /* 0x000000a8004c9947 */ /* 0x004fea0003800000 */
.L_x_1396:
        /* <DEDUP_REMOVED lines=62> */
.L_x_1398:
[----:B------:R1:W1:Y:S01]  /*6200*/  SYNCS.PHASECHK.TRANS64.TRYWAIT P1, [R6+URZ+0x30c30], R11 ;  /* 0x030c300b060075a7 */ /* 0x000262000802017f */
[----:B------:R-:W-:Y:S05]  /*6210*/  @!P0 BRA `(.L_x_1399) ;  /* 0x0000000000048947 */ /* 0x000fea0003800000 */
[----:B------:R-:W-:Y:S01]  /*6220*/  BPT.TRAP 0x1 ;  /* 0x000000040000795c */ /* 0x000fe20000300000 */
.L_x_1399:
        /* <DEDUP_REMOVED lines=8> */
.L_x_1400:
        /* <DEDUP_REMOVED lines=9> */
[----:B--2---:R-:W-:Y:S01]  /*6340*/  SHFL.IDX PT, R7, R15, R5, 0x1f ;  /* 0x00001f050f077589 */ /* 0x004fe200000e0000 */
[C---:B------:R-:W-:Y:S01]  /*6350*/  VIADD R13, R5.reuse, 0x18 ;  /* 0x00000018050d7836 */ /* 0x040fe20000000000 */
[C---:B------:R-:W-:Y:S01]  /*6360*/  ISETP.GT.AND P2, PT, R232.reuse, RZ, PT ;  /* 0x000000ffe800720c */ /* 0x040fe20003f44270 */
[C---:B------:R-:W-:Y:S01]  /*6370*/  VIADD R9, R5.reuse, 0x8 ;  /* 0x0000000805097836 */ /* 0x040fe20000000000 */
[----:B------:R-:W1:Y:S01]  /*6380*/  SHFL.IDX PT, R12, R15, R23, 0x1f ;  /* 0x00001f170f0c7589 */ /* 0x000e6200000e0000 */
[----:B------:R-:W-:Y:S01]  /*6390*/  ISETP.GT.AND P1, PT, R232, 0x8, PT ;  /* 0x00000008e800780c */ /* 0x000fe20003f24270 */
[----:B------:R-:W-:Y:S01]  /*63a0*/  VIADD R11, R5, 0x14 ;  /* 0x00000014050b7836 */ /* 0x000fe20000000000 */
[----:B------:R-:W-:Y:S01]  /*63b0*/  FSEL R93, R93, -INF , P2 ;  /* 0xff8000005d5d7808 */ /* 0x000fe20001000000 */
[----:B------:R-:W2:Y:S01]  /*63c0*/  SHFL.IDX PT, R18, R15, R13, 0x1f ;  /* 0x00001f0d0f127589 */ /* 0x000ea200000e0000 */
[----:B------:R-:W-:Y:S01]  /*63d0*/  FSEL R95, R95, -INF , P1 ;  /* 0xff8000005f5f7808 */ /* 0x000fe20000800000 */
[----:B------:R-:W-:Y:S01]  /*63e0*/  IMAD R216, R0, 0x400, R216 ;  /* 0x0000040000d87824 */ /* 0x000fe200078e02d8 */
[----:B------:R-:W-:Y:S01]  /*63f0*/  FSEL R88, R88, -INF , P2 ;  /* 0xff80000058587808 */ /* 0x000fe20001000000 */
[----:B------:R-:W4:Y:S01]  /*6400*/  SHFL.IDX PT, R10, R15, R9, 0x1f ;  /* 0x00001f090f0a7589 */ /* 0x000f2200000e0000 */
[----:B------:R-:W-:-:S02]  /*6410*/  FSEL R100, R100, -INF , P2 ;  /* 0xff80000064647808 */ /* 0x000fc40001000000 */
[----:B------:R-:W-:Y:S01]  /*6420*/  FSEL R89, R89, -INF , P2 ;  /* 0xff80000059597808 */ /* 0x000fe20001000000 */
[----:B------:R1:W-:Y:S01]  /*6430*/  SHFL.IDX PT, R16, R15, R11, 0x1f ;  /* 0x00001f0b0f107589 */ /* 0x0003e200000e0000 */
[----:B------:R-:W-:Y:S02]  /*6440*/  FSEL R92, R92, -INF , P2 ;  /* 0xff8000005c5c7808 */ /* 0x000fe40001000000 */
[----:B------:R-:W-:Y:S01]  /*6450*/  FSEL R94, R94, -INF , P1 ;  /* 0xff8000005e5e7808 */ /* 0x000fe20000800000 */
[----:B---3--:R-:W-:Y:S01]  /*6460*/  SHFL.IDX PT, R22, R227, R5, 0x1f ;  /* 0x00001f05e3167589 */ /* 0x008fe200000e0000 */
        /* <DEDUP_REMOVED lines=51> */
[--C-:B------:R-:W-:Y:S01]  /*67a0*/  FFMA.FTZ R88, R88, UR5, -R7.reuse ;  /* 0x0000000558587c23 */ /* 0x100fe20008010807 */
[----:B------:R-:W-:Y:S01]  /*67b0*/  UIADD3 UR6, UR6, 0x6, URZ ;  /* 0x0000000606067890 */ /* 0x000fe2000fffe03f */
[----:B------:R-:W1:Y:S01]  /*67c0*/  SHFL.IDX PT, R20, R15, R95, 0x1f ;  /* 0x00001f5f0f147589 */ /* 0x000e6200000e0000 */
[----:B--2---:R-:W-:Y:S01]  /*67d0*/  FFMA.FTZ R17, R100, UR5, -R18 ;  /* 0x0000000564117c23 */ /* 0x004fe20008010812 */
[----:B------:R-:W-:Y:S01]  /*67e0*/  VIADD R100, R5, 0x4 ;  /* 0x0000000405647836 */ /* 0x000fe20000000000 */
[----:B------:R2:W-:Y:S01]  /*67f0*/  MUFU.EX2 R219, R88 ;  /* 0x0000005800db7308 */ /* 0x0005e20000000800 */
[--C-:B----4-:R-:W-:Y:S01]  /*6800*/  FFMA.FTZ R9, R92, UR5, -R10.reuse ;  /* 0x000000055c097c23 */ /* 0x110fe2000801080a */
[----:B------:R-:W-:Y:S01]  /*6810*/  FFMA.FTZ R10, R94, UR5, -R10 ;  /* 0x000000055e0a7c23 */ /* 0x000fe2000801080a */
[--C-:B---3--:R-:W-:Y:S01]  /*6820*/  FFMA.FTZ R89, R89, UR5, -R8.reuse ;  /* 0x0000000559597c23 */ /* 0x108fe20008010808 */
[----:B------:R-:W-:Y:S01]  /*6830*/  FFMA.FTZ R7, R90, UR5, -R7 ;  /* 0x000000055a077c23 */ /* 0x000fe20008010807 */
[----:B------:R-:W3:Y:S01]  /*6840*/  SHFL.IDX PT, R92, R227, R23, 0x1f ;  /* 0x00001f17e35c7589 */ /* 0x000ee200000e0000 */
[----:B------:R-:W-:Y:S01]  /*6850*/  FFMA.FTZ R8, R91, UR5, -R8 ;  /* 0x000000055b087c23 */ /* 0x000fe20008010808 */
[--C-:B------:R-:W-:Y:S01]  /*6860*/  FFMA.FTZ R21, R104, UR5, -R22.reuse ;  /* 0x0000000568157c23 */ /* 0x100fe20008010816 */
        /* <DEDUP_REMOVED lines=8> */
[----:B-1----:R-:W-:-:S03]  /*68f0*/  FFMA.FTZ R19, R101, UR5, -R20 ;  /* 0x0000000565137c23 */ /* 0x002fc60008010814 */
[----:B------:R-:W1:Y:S01]  /*6900*/  SHFL.IDX PT, R94, R227, R89, 0x1f ;  /* 0x00001f59e35e7589 */ /* 0x000e6200000e0000 */
[----:B------:R-:W-:Y:S01]  /*6910*/  FFMA.FTZ R20, R103, UR5, -R20 ;  /* 0x0000000567147c23 */ /* 0x000fe20008010814 */
[----:B------:R-:W-:Y:S01]  /*6920*/  VIADD R103, R5, 0x8 ;  /* 0x0000000805677836 */ /* 0x000fe20000000000 */
[----:B------:R-:W5:Y:S01]  /*6930*/  MUFU.EX2 R10, R10 ;  /* 0x0000000a000a7308 */ /* 0x000f620000000800 */
[----:B------:R2:W5:Y:S01]  /*6940*/  SHFL.IDX PT, R14, R15, R89, 0x1f ;  /* 0x00001f590f0e7589 */ /* 0x00056200000e0000 */
[----:B---3--:R-:W-:-:S03]  /*6950*/  FFMA.FTZ R91, R109, UR5, -R92 ;  /* 0x000000056d5b7c23 */ /* 0x008fc6000801085c */
[----:B------:R-:W3:Y:S01]  /*6960*/  SHFL.IDX PT, R90, R227, R103, 0x1f ;  /* 0x00001f67e35a7589 */ /* 0x000ee200000e0000 */
[----:B------:R-:W-:Y:S01]  /*6970*/  FFMA.FTZ R92, R111, UR5, -R92 ;  /* 0x000000056f5c7c23 */ /* 0x000fe2000801085c */
[----:B------:R-:W-:Y:S01]  /*6980*/  FSEL R111, R129, -INF , P2 ;  /* 0xff800000816f7808 */ /* 0x000fe20001000000 */
[----:B--2---:R-:W-:Y:S01]  /*6990*/  FFMA.FTZ R23, R105, UR5, -R88 ;  /* 0x0000000569177c23 */ /* 0x004fe20008010858 */
[----:B------:R-:W-:Y:S01]  /*69a0*/  VIADD R105, R5, 0x14 ;  /* 0x0000001405697836 */ /* 0x000fe20000000000 */
[----:B------:R2:W3:Y:S01]  /*69b0*/  SHFL.IDX PT, R106, R218, R103, 0x1f ;  /* 0x00001f67da6a7589 */ /* 0x0004e200000e0000 */
[--C-:B------:R-:W-:Y:S01]  /*69c0*/  FFMA.FTZ R15, R97, UR5, -R16.reuse ;  /* 0x00000005610f7c23 */ /* 0x100fe20008010810 */
[----:B------:R-:W-:Y:S01]  /*69d0*/  FFMA.FTZ R16, R99, UR5, -R16 ;  /* 0x0000000563107c23 */ /* 0x000fe20008010810 */
[----:B------:R-:W-:Y:S01]  /*69e0*/  FFMA.FTZ R88, R107, UR5, -R88 ;  /* 0x000000056b587c23 */ /* 0x000fe20008010858 */
[----:B------:R-:W-:Y:S01]  /*69f0*/  VIADD R107, R5, 0xc ;  /* 0x0000000c056b7836 */ /* 0x000fe20000000000 */
[----:B------:R-:W-:Y:S01]  /*6a00*/  FSEL R129, R140, -INF , P2 ;  /* 0xff8000008c817808 */ /* 0x000fe20001000000 */
[----:B------:R-:W3:Y:S01]  /*6a10*/  MUFU.EX2 R19, R19 ;  /* 0x0000001300137308 */ /* 0x000ee20000000800 */
[----:B------:R-:W-:Y:S01]  /*6a20*/  FSEL R109, R128, -INF , P2 ;  /* 0xff800000806d7808 */ /* 0x000fe20001000000 */
[----:B----4-:R-:W-:Y:S01]  /*6a30*/  FFMA.FTZ R101, R120, UR5, -R102 ;  /* 0x0000000578657c23 */ /* 0x010fe20008010866 */
[----:B------:R-:W-:Y:S01]  /*6a40*/  FSEL R120, R148, -INF , P2 ;  /* 0xff80000094787808 */ /* 0x000fe20001000000 */
[----:B------:R-:W-:Y:S01]  /*6a50*/  SHFL.IDX PT, R107, R218, R107, 0x1f ;  /* 0x00001f6bda6b7589 */ /* 0x000fe200000e0000 */
[--C-:B-1----:R-:W-:Y:S01]  /*6a60*/  FFMA.FTZ R93, R112, UR5, -R94.reuse ;  /* 0x00000005705d7c23 */ /* 0x102fe2000801085e */
[----:B------:R-:W-:Y:S01]  /*6a70*/  FFMA.FTZ R94, R114, UR5, -R94 ;  /* 0x00000005725e7c23 */ /* 0x000fe2000801085e */
[----:B--2---:R-:W-:Y:S01]  /*6a80*/  FSEL R103, R121, -INF , P2 ;  /* 0xff80000079677808 */ /* 0x004fe20001000000 */
[----:B------:R-:W1:Y:S01]  /*6a90*/  SHFL.IDX PT, R112, R218, R105, 0x1f ;  /* 0x00001f69da707589 */ /* 0x000e6200000e0000 */
[--C-:B-----5:R-:W-:Y:S01]  /*6aa0*/  FFMA.FTZ R13, R96, UR5, -R14.reuse ;  /* 0x00000005600d7c23 */ /* 0x120fe2000801080e */
[----:B------:R-:W-:Y:S01]  /*6ab0*/  FFMA.FTZ R14, R98, UR5, -R14 ;  /* 0x00000005620e7c23 */ /* 0x000fe2000801080e */
[C---:B------:R-:W-:Y:S01]  /*6ac0*/  VIADD R148, R5.reuse, 0xc ;  /* 0x0000000c05947836 */ /* 0x040fe20000000000 */
[----:B------:R2:W4:Y:S01]  /*6ad0*/  SHFL.IDX PT, R96, R227, R105, 0x1f ;  /* 0x00001f69e3607589 */ /* 0x00052200000e0000 */
[----:B---3--:R-:W-:Y:S01]  /*6ae0*/  FFMA.FTZ R89, R108, UR5, -R90 ;  /* 0x000000056c597c23 */ /* 0x008fe2000801085a */
[----:B------:R-:W-:-:S02]  /*6af0*/  VIADD R108, R5, 0x18 ;  /* 0x00000018056c7836 */ /* 0x000fc40000000000 */
[----:B------:R-:W-:Y:S01]  /*6b00*/  FFMA.FTZ R103, R103, UR5, -R104 ;  /* 0x0000000567677c23 */ /* 0x000fe20008010868 */
[----:B------:R-:W-:Y:S01]  /*6b10*/  FFMA.FTZ R90, R110, UR5, -R90 ;  /* 0x000000056e5a7c23 */ /* 0x000fe2000801085a */
[----:B------:R-:W-:Y:S01]  /*6b20*/  FFMA.FTZ R104, R123, UR5, -R104 ;  /* 0x000000057b687c23 */ /* 0x000fe20008010868 */
[----:B------:R-:W-:Y:S01]  /*6b30*/  FFMA.FTZ R102, R122, UR5, -R102 ;  /* 0x000000057a667c23 */ /* 0x000fe20008010866 */
[----:B------:R-:W3:Y:S01]  /*6b40*/  SHFL.IDX PT, R98, R227, R108, 0x1f ;  /* 0x00001f6ce3627589 */ /* 0x000ee200000e0000 */
[----:B------:R-:W-:Y:S01]  /*6b50*/  FSEL R122, R145, -INF , P2 ;  /* 0xff800000917a7808 */ /* 0x000fe20001000000 */
[----:B------:R-:W5:Y:S01]  /*6b60*/  MUFU.EX2 R12, R12 ;  /* 0x0000000c000c7308 */ /* 0x000f620000000800 */
[----:B--2---:R-:W-:Y:S01]  /*6b70*/  FSEL R105, R124, -INF , P2 ;  /* 0xff8000007c697808 */ /* 0x004fe20001000000 */
[----:B------:R4:W2:Y:S01]  /*6b80*/  SHFL.IDX PT, R227, R227, R95, 0x1f ;  /* 0x00001f5fe3e37589 */ /* 0x0008a200000e0000 */
[----:B------:R-:W-:-:S03]  /*6b90*/  FSEL R124, R144, -INF , P2 ;  /* 0xff800000907c7808 */ /* 0x000fc60001000000 */
[----:B------:R4:W-:Y:S01]  /*6ba0*/  SHFL.IDX PT, R114, R218, R108, 0x1f ;  /* 0x00001f6cda727589 */ /* 0x0009e200000e0000 */
[--C-:B------:R-:W-:Y:S01]  /*6bb0*/  FFMA.FTZ R105, R105, UR5, -R106.reuse ;  /* 0x0000000569697c23 */ /* 0x100fe2000801086a */
[----:B------:R-:W-:Y:S01]  /*6bc0*/  FFMA.FTZ R106, R126, UR5, -R106 ;  /* 0x000000057e6a7c23 */ /* 0x000fe2000801086a */
[----:B------:R-:W-:Y:S01]  /*6bd0*/  FSEL R126, R141, -INF , P2 ;  /* 0xff8000008d7e7808 */ /* 0x000fe20001000000 */
[----:B------:R-:W5:Y:S01]  /*6be0*/  MUFU.EX2 R7, R7 ;  /* 0x0000000700077308 */ /* 0x000f620000000800 */
[--C-:B-1----:R-:W-:Y:S01]  /*6bf0*/  FFMA.FTZ R111, R111, UR5, -R112.reuse ;  /* 0x000000056f6f7c23 */ /* 0x102fe20008010870 */
[----:B------:R-:W-:Y:S01]  /*6c00*/  FFMA.FTZ R112, R131, UR5, -R112 ;  /* 0x0000000583707c23 */ /* 0x000fe20008010870 */
[----:B------:R-:W-:Y:S02]  /*6c10*/  VIADD R131, R5, 0x8 ;  /* 0x0000000805837836 */ /* 0x000fe40000000000 */
[--C-:B----4-:R-:W-:Y:S01]  /*6c20*/  FFMA.FTZ R95, R113, UR5, -R96.reuse ;  /* 0x00000005715f7c23 */ /* 0x110fe20008010860 */
[----:B------:R-:W-:Y:S01]  /*6c30*/  FSEL R108, R127, -INF , P1 ;  /* 0xff8000007f6c7808 */ /* 0x000fe20000800000 */
[----:B------:R-:W-:Y:S01]  /*6c40*/  FFMA.FTZ R96, R115, UR5, -R96 ;  /* 0x0000000573607c23 */ /* 0x000fe20008010860 */
[----:B------:R-:W1:Y:S01]  /*6c50*/  SHFL.IDX PT, R127, R217, R131, 0x1f ;  /* 0x00001f83d97f7589 */ /* 0x000e6200000e0000 */
[----:B------:R-:W-:Y:S01]  /*6c60*/  FSEL R115, R133, -INF , P2 ;  /* 0xff80000085737808 */ /* 0x000fe20001000000 */
[----:B------:R-:W-:Y:S01]  /*6c70*/  MUFU.EX2 R8, R8 ;  /* 0x0000000800087308 */ /* 0x000fe20000000800 */
[----:B------:R-:W-:Y:S01]  /*6c80*/  FSEL R113, R125, -INF , P2 ;  /* 0xff8000007d717808 */ /* 0x000fe20001000000 */
[--C-:B---3--:R-:W-:Y:S01]  /*6c90*/  FFMA.FTZ R97, R116, UR5, -R98.reuse ;  /* 0x0000000574617c23 */ /* 0x108fe20008010862 */
[----:B------:R-:W-:Y:S01]  /*6ca0*/  FFMA.FTZ R108, R108, UR5, -R107 ;  /* 0x000000056c6c7c23 */ /* 0x000fe2000801086b */
[----:B------:R-:W-:Y:S01]  /*6cb0*/  FFMA.FTZ R98, R118, UR5, -R98 ;  /* 0x0000000576627c23 */ /* 0x000fe20008010862 */
[----:B------:R-:W-:Y:S01]  /*6cc0*/  FSEL R118, R149, -INF , P2 ;  /* 0xff80000095767808 */ /* 0x000fe20001000000 */
[--C-:B--2---:R-:W-:Y:S01]  /*6cd0*/  FFMA.FTZ R99, R117, UR5, -R227.reuse ;  /* 0x0000000575637c23 */ /* 0x104fe200080108e3 */
[----:B------:R-:W-:Y:S01]  /*6ce0*/  FFMA.FTZ R100, R119, UR5, -R227 ;  /* 0x0000000577647c23 */ /* 0x000fe200080108e3 */
[----:B------:R-:W-:-:S02]  /*6cf0*/  VIADD R117, R5, 0x10 ;  /* 0x0000001005757836 */ /* 0x000fc40000000000 */
[----:B------:R-:W-:Y:S01]  /*6d00*/  FFMA.FTZ R113, R113, UR5, -R107 ;  /* 0x0000000571717c23 */ /* 0x000fe2000801086b */
[C---:B------:R-:W-:Y:S01]  /*6d10*/  VIADD R227, R5.reuse, 0x1c ;  /* 0x0000001c05e37836 */ /* 0x040fe20000000000 */
[----:B------:R-:W2:Y:S01]  /*6d20*/  SHFL.IDX PT, R125, R217, R148, 0x1f ;  /* 0x00001f94d97d7589 */ /* 0x000ea200000e0000 */
[----:B------:R-:W-:Y:S01]  /*6d30*/  VIADD R149, R5, 0x14 ;  /* 0x0000001405957836 */ /* 0x000fe20000000000 */
[----:B------:R3:W-:Y:S02]  /*6d40*/  MUFU.EX2 R107, R113 ;  /* 0x00000071006b7308 */ /* 0x0007e40000000800 */
[----:B------:R-:W4:Y:S04]  /*6d50*/  SHFL.IDX PT, R110, R218, R117, 0x1f ;  /* 0x00001f75da6e7589 */ /* 0x000f2800000e0000 */
[----:B------:R5:W4:Y:S02]  /*6d60*/  SHFL.IDX PT, R123, R217, R117, 0x1f ;  /* 0x00001f75d97b7589 */ /* 0x000b2400000e0000 */
[----:B------:R-:W-:Y:S01]  /*6d70*/  MUFU.EX2 R18, R18 ;  /* 0x0000001200127308 */ /* 0x000fe20000000800 */
[--C-:B-1----:R-:W-:Y:S01]  /*6d80*/  FFMA.FTZ R129, R129, UR5, -R127.reuse ;  /* 0x0000000581817c23 */ /* 0x102fe2000801087f */
[----:B------:R1:W4:Y:S01]  /*6d90*/  SHFL.IDX PT, R116, R218, R227, 0x1f ;  /* 0x00001fe3da747589 */ /* 0x00032200000e0000 */
[----:B------:R-:W-:Y:S01]  /*6da0*/  FFMA.FTZ R127, R142, UR5, -R127 ;  /* 0x000000058e7f7c23 */ /* 0x000fe2000801087f */
[----:B---3--:R-:W-:Y:S01]  /*6db0*/  FSEL R113, R132, -INF , P2 ;  /* 0xff80000084717808 */ /* 0x008fe20001000000 */
[----:B------:R-:W-:Y:S01]  /*6dc0*/  VIADD R132, R5, 0x4 ;  /* 0x0000000405847836 */ /* 0x000fe20000000000 */
[----:B------:R-:W3:Y:S01]  /*6dd0*/  SHFL.IDX PT, R121, R217, R149, 0x1f ;  /* 0x00001f95d9797589 */ /* 0x000ee200000e0000 */
[----:B-----5:R-:W-:Y:S01]  /*6de0*/  FSEL R117, R151, -INF , P1 ;  /* 0xff80000097757808 */ /* 0x020fe20000800000 */
[----:B------:R-:W-:-:S02]  /*6df0*/  VIADD R151, R5, 0x10 ;  /* 0x0000001005977836 */ /* 0x000fc40000000000 */
[----:B------:R-:W5:Y:S01]  /*6e00*/  SHFL.IDX PT, R128, R217, R132, 0x1f ;  /* 0x00001f84d9807589 */ /* 0x000f6200000e0000 */
[--C-:B------:R-:W-:Y:S01]  /*6e10*/  FFMA.FTZ R113, R113, UR5, -R114.reuse ;  /* 0x0000000571717c23 */ /* 0x100fe20008010872 */
[----:B-1----:R-:W-:Y:S02]  /*6e20*/  VIADD R218, R5, 0x18 ;  /* 0x0000001805da7836 */ /* 0x002fe40000000000 */
[----:B------:R-:W-:Y:S01]  /*6e30*/  FFMA.FTZ R114, R134, UR5, -R114 ;  /* 0x0000000586727c23 */ /* 0x000fe20008010872 */
[----:B------:R-:W-:Y:S01]  /*6e40*/  FSEL R134, R136, -INF , P2 ;  /* 0xff80000088867808 */ /* 0x000fe20001000000 */
[----:B--2---:R-:W-:Y:S01]  /*6e50*/  FFMA.FTZ R126, R126, UR5, -R125 ;  /* 0x000000057e7e7c23 */ /* 0x004fe2000801087d */
[----:B------:R-:W-:Y:S02]  /*6e60*/  WARPGROUP.DEPBAR.LE gsb0, 0x0 ;  /* 0x00008000000079c5 */ /* 0x000fe40000010000 */
[----:B------:R-:W-:Y:S01]  /*6e70*/  WARPGROUP.ARRIVE ;  /* 0x00000000000079c5 */ /* 0x000fe20000000000 */
[--C-:B----4-:R-:W-:Y:S01]  /*6e80*/  FFMA.FTZ R109, R109, UR5, -R110.reuse ;  /* 0x000000056d6d7c23 */ /* 0x110fe2000801086e */
[----:B------:R-:W-:Y:S01]  /*6e90*/  FFMA.FTZ R110, R130, UR5, -R110 ;  /* 0x00000005826e7c23 */ /* 0x000fe2000801086e */
[----:B------:R-:W-:Y:S01]  /*6ea0*/  FSEL R130, R139, -INF , P1 ;  /* 0xff8000008b827808 */ /* 0x000fe20000800000 */
[----:B------:R-:W1:Y:S01]  /*6eb0*/  SHFL.IDX PT, R119, R217, R218, 0x1f ;  /* 0x00001fdad9777589 */ /* 0x000e6200000e0000 */
[----:B------:R-:W-:Y:S01]  /*6ec0*/  FFMA.FTZ R124, R124, UR5, -R123 ;  /* 0x000000057c7c7c23 */ /* 0x000fe2000801087b */
[----:B------:R-:W-:Y:S01]  /*6ed0*/  HGMMA.64x128x16.F32.BF16 R24, gdesc[UR8], R24, gsb0 ;  /* 0x01e00000081879f0 */ /* 0x000fe20008001818 */
[----:B------:R-:W-:Y:S01]  /*6ee0*/  R2UR UR8, R230 ;  /* 0x00000000e60872ca */ /* 0x000fe200000e0000 */
[----:B------:R-:W-:Y:S01]  /*6ef0*/  UMOV UR10, UR4 ;  /* 0x00000004000a7c82 */ /* 0x000fe20008000000 */
[----:B------:R-:W-:Y:S01]  /*6f00*/  R2UR UR9, R231 ;  /* 0x00000000e70972ca */ /* 0x000fe200000e0000 */
[----:B------:R-:W-:Y:S01]  /*6f10*/  UMOV UR11, 0x40000040 ;  /* 0x40000040000b7882 */ /* 0x000fe20000000000 */
[--C-:B------:R-:W-:Y:S01]  /*6f20*/  FFMA.FTZ R115, R115, UR5, -R116.reuse ;  /* 0x0000000573737c23 */ /* 0x100fe20008010874 */
[----:B------:R-:W-:Y:S01]  /*6f30*/  FFMA.FTZ R116, R135, UR5, -R116 ;  /* 0x0000000587747c23 */ /* 0x000fe20008010874 */
[--C-:B---3--:R-:W-:Y:S01]  /*6f40*/  FFMA.FTZ R122, R122, UR5, -R121.reuse ;  /* 0x000000057a7a7c23 */ /* 0x108fe20008010879 */
[----:B------:R-:W2:Y:S01]  /*6f50*/  SHFL.IDX PT, R135, R217, R5, 0x1f ;  /* 0x00001f05d9877589 */ /* 0x000ea200000e0000 */
[----:B------:R-:W-:Y:S01]  /*6f60*/  FFMA.FTZ R121, R147, UR5, -R121 ;  /* 0x0000000593797c23 */ /* 0x000fe20008010879 */
[----:B-----5:R-:W-:Y:S01]  /*6f70*/  FFMA.FTZ R139, R137, UR5, -R128 ;  /* 0x00000005898b7c23 */ /* 0x020fe20008010880 */
[----:B------:R-:W-:Y:S01]  /*6f80*/  FFMA.FTZ R123, R146, UR5, -R123 ;  /* 0x00000005927b7c23 */ /* 0x000fe2000801087b */
[----:B------:R-:W3:Y:S01]  /*6f90*/  SHFL.IDX PT, R217, R217, R227, 0x1f ;  /* 0x00001fe3d9d97589 */ /* 0x000ee200000e0000 */
[----:B------:R-:W-:Y:S01]  /*6fa0*/  FFMA.FTZ R125, R143, UR5, -R125 ;  /* 0x000000058f7d7c23 */ /* 0x000fe2000801087d */
[----:B------:R-:W4:Y:S01]  /*6fb0*/  MUFU.EX2 R20, R20 ;  /* 0x0000001400147308 */ /* 0x000f220000000800 */
[----:B------:R-:W-:Y:S01]  /*6fc0*/  R2UR UR4, R216 ;  /* 0x00000000d80472ca */ /* 0x000fe200000e0000 */
[--C-:B-1----:R-:W-:Y:S01]  /*6fd0*/  FFMA.FTZ R120, R120, UR5, -R119.reuse ;  /* 0x0000000578787c23 */ /* 0x102fe20008010877 */
[----:B------:R-:W-:Y:S01]  /*6fe0*/  FFMA.FTZ R119, R150, UR5, -R119 ;  /* 0x0000000596777c23 */ /* 0x000fe20008010877 */
[----:B------:R-:W-:-:S04]  /*6ff0*/  VIADD R150, R5, 0x8 ;  /* 0x0000000805967836 */ /* 0x000fc80000000000 */
[----:B------:R-:W1:Y:S01]  /*7000*/  MUFU.EX2 R105, R105 ;  /* 0x0000006900697308 */ /* 0x000e620000000800 */
[--C-:B--2---:R-:W-:Y:S01]  /*7010*/  FFMA.FTZ R134, R134, UR5, -R135.reuse ;  /* 0x0000000586867c23 */ /* 0x104fe20008010887 */
[----:B------:R-:W-:Y:S01]  /*7020*/  FFMA.FTZ R135, R138, UR5, -R135 ;  /* 0x000000058a877c23 */ /* 0x000fe20008010887 */
[----:B------:R-:W-:-:S05]  /*7030*/  FFMA.FTZ R138, R130, UR5, -R128 ;  /* 0x00000005828a7c23 */ /* 0x000fca0008010880 */
[----:B------:R-:W2:Y:S01]  /*7040*/  MUFU.EX2 R109, R109 ;  /* 0x0000006d006d7308 */ /* 0x000ea20000000800 */
[--C-:B---3--:R-:W-:Y:S01]  /*7050*/  FFMA.FTZ R118, R118, UR5, -R217.reuse ;  /* 0x0000000576767c23 */ /* 0x108fe200080108d9 */
[----:B------:R-:W-:Y:S01]  /*7060*/  FFMA.FTZ R117, R117, UR5, -R217 ;  /* 0x0000000575757c23 */ /* 0x000fe200080108d9 */
[----:B------:R-:W-:-:S05]  /*7070*/  VIADD R217, R5, 0x4 ;  /* 0x0000000405d97836 */ /* 0x000fca0000000000 */
[----:B------:R-:W3:Y:S08]  /*7080*/  MUFU.EX2 R111, R111 ;  /* 0x0000006f006f7308 */ /* 0x000ef00000000800 */
        /* <DEDUP_REMOVED lines=9> */
[----:B------:R-:W5:Y:S08]  /*7120*/  MUFU.EX2 R15, R15 ;  /* 0x0000000f000f7308 */ /* 0x000f700000000800 */
        /* <DEDUP_REMOVED lines=9> */
[----:B------:R-:W-:Y:S08]  /*71c0*/  MUFU.EX2 R102, R102 ;  /* 0x0000006600667308 */ /* 0x000ff00000000800 */
[----:B------:R-:W5:Y:S08]  /*71d0*/  MUFU.EX2 R103, R103 ;  /* 0x0000006700677308 */ /* 0x000f700000000800 */
        /* <DEDUP_REMOVED lines=22> */
[----:B------:R-:W-:Y:S01]  /*7340*/  MUFU.EX2 R116, R116 ;  /* 0x0000007400747308 */ /* 0x000fe20000000800 */
[----:B------:R-:W-:-:S02]  /*7350*/  WARPGROUP.DEPBAR.LE gsb0, 0x0 ;  /* 0x00008000000079c5 */ /* 0x000fc40000010000 */
[----:B------:R-:W4:Y:S04]  /*7360*/  LDS R226, [R226+0x400] ;  /* 0x00040000e2e27984 */ /* 0x000f280000000800 */
[----:B------:R-:W1:Y:S04]  /*7370*/  LDS R223, [R223+0x400] ;  /* 0x00040000dfdf7984 */ /* 0x000e680000000800 */
[----:B------:R-:W-:Y:S04]  /*7380*/  LDS R225, [R225+0x400] ;  /* 0x00040000e1e17984 */ /* 0x000fe80000000800 */
[----:B------:R-:W-:Y:S04]  /*7390*/  LDS R224, [R224+0x400] ;  /* 0x00040000e0e07984 */ /* 0x000fe80000000800 */
[----:B----4-:R-:W4:Y:S04]  /*73a0*/  SHFL.IDX PT, R142, R226, R151, 0x1f ;  /* 0x00001f97e28e7589 */ /* 0x010f2800000e0000 */
[----:B------:R-:W2:Y:S04]  /*73b0*/  SHFL.IDX PT, R140, R226, R218, 0x1f ;  /* 0x00001fdae28c7589 */ /* 0x000ea800000e0000 */
[----:B-1----:R-:W-:Y:S04]  /*73c0*/  SHFL.IDX PT, R133, R223, R151, 0x1f ;  /* 0x00001f97df857589 */ /* 0x002fe800000e0000 */
[----:B------:R-:W1:Y:S04]  /*73d0*/  SHFL.IDX PT, R128, R223, R5, 0x1f ;  /* 0x00001f05df807589 */ /* 0x000e6800000e0000 */
[----:B------:R-:W3:Y:S04]  /*73e0*/  SHFL.IDX PT, R130, R223, R132, 0x1f ;  /* 0x00001f84df827589 */ /* 0x000ee800000e0000 */
[----:B------:R-:W5:Y:S01]  /*73f0*/  SHFL.IDX PT, R137, R223, R131, 0x1f ;  /* 0x00001f83df897589 */ /* 0x000f6200000e0000 */
[--C-:B----4-:R-:W-:Y:S01]  /*7400*/  FADD.FTZ R48, R48, -R142.reuse ;  /* 0x8000008e30307221 */ /* 0x110fe20000010000 */
[----:B------:R-:W-:-:S02]  /*7410*/  FADD.FTZ R50, R50, -R142 ;  /* 0x8000008e32327221 */ /* 0x000fc40000010000 */
[----:B------:R-:W4:Y:S01]  /*7420*/  SHFL.IDX PT, R131, R223, R148, 0x1f ;  /* 0x00001f94df837589 */ /* 0x000f2200000e0000 */
[--C-:B--2---:R-:W-:Y:S01]  /*7430*/  FADD.FTZ R52, R52, -R140.reuse ;  /* 0x8000008c34347221 */ /* 0x104fe20000010000 */
[----:B------:R-:W-:Y:S02]  /*7440*/  FADD.FTZ R54, R54, -R140 ;  /* 0x8000008c36367221 */ /* 0x000fe40000010000 */
[----:B------:R-:W-:Y:S04]  /*7450*/  SHFL.IDX PT, R142, R224, R151, 0x1f ;  /* 0x00001f97e08e7589 */ /* 0x000fe800000e0000 */
[----:B------:R2:W4:Y:S01]  /*7460*/  SHFL.IDX PT, R140, R225, R151, 0x1f ;  /* 0x00001f97e18c7589 */ /* 0x00052200000e0000 */
[--C-:B-1----:R-:W-:Y:S01]  /*7470*/  FADD.FTZ R24, R24, -R128.reuse ;  /* 0x8000008018187221 */ /* 0x102fe20000010000 */
[----:B------:R-:W-:-:S02]  /*7480*/  FADD.FTZ R26, R26, -R128 ;  /* 0x800000801a1a7221 */ /* 0x000fc40000010000 */
[----:B------:R-:W1:Y:S01]  /*7490*/  SHFL.IDX PT, R141, R226, R148, 0x1f ;  /* 0x00001f94e28d7589 */ /* 0x000e6200000e0000 */
[--C-:B---3--:R-:W-:Y:S01]  /*74a0*/  FADD.FTZ R128, R25, -R130.reuse ;  /* 0x8000008219807221 */ /* 0x108fe20000010000 */
[----:B------:R-:W-:Y:S02]  /*74b0*/  FADD.FTZ R130, R27, -R130 ;  /* 0x800000821b827221 */ /* 0x000fe40000010000 */
[----:B------:R-:W3:Y:S01]  /*74c0*/  SHFL.IDX PT, R136, R223, R149, 0x1f ;  /* 0x00001f95df887589 */ /* 0x000ee200000e0000 */
[--C-:B-----5:R-:W-:Y:S01]  /*74d0*/  FADD.FTZ R132, R28, -R137.reuse ;  /* 0x800000891c847221 */ /* 0x120fe20000010000 */
[----:B------:R-:W-:Y:S02]  /*74e0*/  FADD.FTZ R25, R30, -R137 ;  /* 0x800000891e197221 */ /* 0x000fe40000010000 */
[----:B--2---:R-:W2:Y:S01]  /*74f0*/  LDL R151, [R1+0x1c] ;  /* 0x00001c0001977983 */ /* 0x004ea20000100800 */
[----:B------:R5:W3:Y:S01]  /*7500*/  MUFU.EX2 R28, R134 ;  /* 0x00000086001c7308 */ /* 0x000ae20000000800 */
[----:B----4-:R-:W-:-:S02]  /*7510*/  FADD.FTZ R27, R31, -R131 ;  /* 0x800000831f1b7221 */ /* 0x010fc40000010000 */
[----:B------:R-:W4:Y:S04]  /*7520*/  SHFL.IDX PT, R147, R223, R218, 0x1f ;  /* 0x00001fdadf937589 */ /* 0x000f2800000e0000 */
[----:B------:R-:W4:Y:S01]  /*7530*/  SHFL.IDX PT, R146, R223, R227, 0x1f ;  /* 0x00001fe3df927589 */ /* 0x000f2200000e0000 */
[----:B-----5:R-:W-:Y:S01]  /*7540*/  FADD.FTZ R134, R29, -R131 ;  /* 0x800000831d867221 */ /* 0x020fe20000010000 */
[--C-:B------:R-:W-:Y:S01]  /*7550*/  FADD.FTZ R131, R32, -R133.reuse ;  /* 0x8000008520837221 */ /* 0x100fe20000010000 */
[----:B------:R5:W4:Y:S01]  /*7560*/  MUFU.EX2 R30, R139 ;  /* 0x0000008b001e7308 */ /* 0x000b220000000800 */
[----:B------:R-:W4:Y:S01]  /*7570*/  SHFL.IDX PT, R32, R226, R149, 0x1f ;  /* 0x00001f95e2207589 */ /* 0x000f2200000e0000 */
[----:B------:R-:W-:Y:S01]  /*7580*/  FADD.FTZ R133, R34, -R133 ;  /* 0x8000008522857221 */ /* 0x000fe20000010000 */
[--C-:B------:R-:W-:Y:S01]  /*7590*/  FADD.FTZ R64, R64, -R140.reuse ;  /* 0x8000008c40407221 */ /* 0x100fe20000010000 */
[--C-:B-1----:R-:W-:Y:S01]  /*75a0*/  FADD.FTZ R45, R45, -R141.reuse ;  /* 0x8000008d2d2d7221 */ /* 0x102fe20000010000 */
[----:B------:R-:W1:Y:S01]  /*75b0*/  SHFL.IDX PT, R143, R226, R150, 0x1f ;  /* 0x00001f96e28f7589 */ /* 0x000e6200000e0000 */
[----:B------:R-:W-:Y:S01]  /*75c0*/  FADD.FTZ R47, R47, -R141 ;  /* 0x8000008d2f2f7221 */ /* 0x000fe20000010000 */
[----:B------:R-:W-:Y:S01]  /*75d0*/  FADD.FTZ R66, R66, -R140 ;  /* 0x8000008c42427221 */ /* 0x000fe20000010000 */
[----:B------:R3:W1:Y:S01]  /*75e0*/  MUFU.EX2 R29, R135 ;  /* 0x00000087001d7308 */ /* 0x0006620000000800 */
[----:B-----5:R-:W5:Y:S04]  /*75f0*/  SHFL.IDX PT, R139, R225, R5, 0x1f ;  /* 0x00001f05e18b7589 */ /* 0x020f6800000e0000 */
[----:B------:R-:W5:Y:S03]  /*7600*/  SHFL.IDX PT, R141, R225, R150, 0x1f ;  /* 0x00001f96e18d7589 */ /* 0x000f6600000e0000 */
[----:B------:R5:W5:Y:S01]  /*7610*/  MUFU.EX2 R31, R138 ;  /* 0x0000008a001f7308 */ /* 0x000b620000000800 */
[--C-:B---3--:R-:W-:Y:S01]  /*7620*/  FADD.FTZ R135, R33, -R136.reuse ;  /* 0x8000008821877221 */ /* 0x108fe20000010000 */
[----:B------:R-:W-:Y:S01]  /*7630*/  FADD.FTZ R136, R35, -R136 ;  /* 0x8000008823887221 */ /* 0x000fe20000010000 */
[----:B------:R-:W3:Y:S01]  /*7640*/  SHFL.IDX PT, R33, R226, R227, 0x1f ;  /* 0x00001fe3e2217589 */ /* 0x000ee200000e0000 */
[----:B----4-:R-:W-:Y:S01]  /*7650*/  FADD.FTZ R137, R36, -R147 ;  /* 0x8000009324897221 */ /* 0x010fe20000010000 */
[--C-:B------:R-:W-:Y:S01]  /*7660*/  FADD.FTZ R37, R37, -R146.reuse ;  /* 0x8000009225257221 */ /* 0x100fe20000010000 */
[----:B------:R-:W-:Y:S01]  /*7670*/  FADD.FTZ R39, R39, -R146 ;  /* 0x8000009227277221 */ /* 0x000fe20000010000 */
[----:B------:R-:W4:Y:S04]  /*7680*/  SHFL.IDX PT, R35, R225, R148, 0x1f ;  /* 0x00001f94e1237589 */ /* 0x000f2800000e0000 */
[----:B------:R-:W-:Y:S01]  /*7690*/  SHFL.IDX PT, R144, R226, R217, 0x1f ;  /* 0x00001fd9e2907589 */ /* 0x000fe200000e0000 */
[--C-:B------:R-:W-:Y:S01]  /*76a0*/  FADD.FTZ R49, R49, -R32.reuse ;  /* 0x8000002031317221 */ /* 0x100fe20000010000 */
[----:B------:R-:W-:Y:S01]  /*76b0*/  FADD.FTZ R51, R51, -R32 ;  /* 0x8000002033337221 */ /* 0x000fe20000010000 */
[--C-:B-1----:R-:W-:Y:S01]  /*76c0*/  FADD.FTZ R44, R44, -R143.reuse ;  /* 0x8000008f2c2c7221 */ /* 0x102fe20000010000 */
[----:B------:R-:W1:Y:S01]  /*76d0*/  SHFL.IDX PT, R34, R225, R217, 0x1f ;  /* 0x00001fd9e1227589 */ /* 0x000e6200000e0000 */
[----:B------:R-:W-:Y:S01]  /*76e0*/  FADD.FTZ R46, R46, -R143 ;  /* 0x8000008f2e2e7221 */ /* 0x000fe20000010000 */
[----:B------:R4:W1:Y:S01]  /*76f0*/  MUFU.EX2 R32, R129 ;  /* 0x0000008100207308 */ /* 0x0008620000000800 */
[--C-:B-----5:R-:W-:Y:S01]  /*7700*/  FADD.FTZ R56, R56, -R139.reuse ;  /* 0x8000008b38387221 */ /* 0x120fe20000010000 */
[----:B------:R-:W5:Y:S01]  /*7710*/  SHFL.IDX PT, R138, R225, R149, 0x1f ;  /* 0x00001f95e18a7589 */ /* 0x000f6200000e0000 */
[----:B------:R-:W-:Y:S01]  /*7720*/  FADD.FTZ R58, R58, -R139 ;  /* 0x8000008b3a3a7221 */ /* 0x000fe20000010000 */
[--C-:B------:R-:W-:Y:S01]  /*7730*/  FADD.FTZ R60, R60, -R141.reuse ;  /* 0x8000008d3c3c7221 */ /* 0x100fe20000010000 */
[----:B------:R-:W-:Y:S01]  /*7740*/  FADD.FTZ R62, R62, -R141 ;  /* 0x8000008d3e3e7221 */ /* 0x000fe20000010000 */
[----:B------:R-:W-:Y:S04]  /*7750*/  SHFL.IDX PT, R36, R225, R218, 0x1f ;  /* 0x00001fdae1247589 */ /* 0x000fe800000e0000 */
[----:B------:R-:W5:Y:S01]  /*7760*/  SHFL.IDX PT, R145, R226, R5, 0x1f ;  /* 0x00001f05e2917589 */ /* 0x000f6200000e0000 */
[--C-:B---3--:R-:W-:Y:S01]  /*7770*/  FADD.FTZ R53, R53, -R33.reuse ;  /* 0x8000002135357221 */ /* 0x108fe20000010000 */
[----:B------:R-:W-:Y:S01]  /*7780*/  FADD.FTZ R55, R55, -R33 ;  /* 0x8000002137377221 */ /* 0x000fe20000010000 */
[----:B------:R-:W-:Y:S01]  /*7790*/  FMUL.FTZ R25, R10, R25 ;  /* 0x000000190a197220 */ /* 0x000fe20000410000 */
[----:B------:R-:W-:Y:S01]  /*77a0*/  SHFL.IDX PT, R146, R224, R149, 0x1f ;  /* 0x00001f95e0927589 */ /* 0x000fe200000e0000 */
[----:B------:R-:W-:Y:S01]  /*77b0*/  FMUL.FTZ R37, R19, R37 ;  /* 0x0000002513257220 */ /* 0x000fe20000410000 */
[--C-:B----4-:R-:W-:Y:S01]  /*77c0*/  FADD.FTZ R61, R61, -R35.reuse ;  /* 0x800000233d3d7221 */ /* 0x110fe20000010000 */
[----:B------:R-:W-:Y:S01]  /*77d0*/  FADD.FTZ R63, R63, -R35 ;  /* 0x800000233f3f7221 */ /* 0x000fe20000010000 */
[----:B------:R-:W-:Y:S01]  /*77e0*/  SHFL.IDX PT, R129, R224, R5, 0x1f ;  /* 0x00001f05e0817589 */ /* 0x000fe200000e0000 */
[----:B------:R-:W-:Y:S01]  /*77f0*/  FMUL.FTZ R27, R12, R27 ;  /* 0x0000001b0c1b7220 */ /* 0x000fe20000410000 */
[----:B------:R-:W-:Y:S01]  /*7800*/  MUFU.EX2 R123, R123 ;  /* 0x0000007b007b7308 */ /* 0x000fe20000000800 */
[----:B------:R-:W-:Y:S01]  /*7810*/  FADD.FTZ R38, R38, -R147 ;  /* 0x8000009326267221 */ /* 0x000fe20000010000 */
[----:B------:R-:W-:Y:S01]  /*7820*/  SHFL.IDX PT, R139, R224, R217, 0x1f ;  /* 0x00001fd9e08b7589 */ /* 0x000fe200000e0000 */
[--C-:B-1----:R-:W-:Y:S01]  /*7830*/  FADD.FTZ R57, R57, -R34.reuse ;  /* 0x8000002239397221 */ /* 0x102fe20000010000 */
[----:B------:R-:W-:-:S04]  /*7840*/  FADD.FTZ R59, R59, -R34 ;  /* 0x800000223b3b7221 */ /* 0x000fc80000010000 */
[----:B------:R-:W-:Y:S01]  /*7850*/  MUFU.EX2 R122, R122 ;  /* 0x0000007a007a7308 */ /* 0x000fe20000000800 */
[----:B------:R-:W-:Y:S01]  /*7860*/  SHFL.IDX PT, R143, R224, R150, 0x1f ;  /* 0x00001f96e08f7589 */ /* 0x000fe200000e0000 */
[----:B------:R-:W-:Y:S01]  /*7870*/  FMUL.FTZ R26, R7, R26 ;  /* 0x0000001a071a7220 */ /* 0x000fe20000410000 */
[----:B------:R-:W-:-:S05]  /*7880*/  FMUL.FTZ R39, R20, R39 ;  /* 0x0000002714277220 */ /* 0x000fca0000410000 */
[----:B------:R-:W-:Y:S01]  /*7890*/  MUFU.EX2 R121, R121 ;  /* 0x0000007900797308 */ /* 0x000fe20000000800 */
[----:B------:R-:W-:Y:S01]  /*78a0*/  SHFL.IDX PT, R148, R224, R148, 0x1f ;  /* 0x00001f94e0947589 */ /* 0x000fe200000e0000 */
[----:B------:R-:W-:Y:S01]  /*78b0*/  FADD.FTZ R141, R80, -R142 ;  /* 0x8000008e508d7221 */ /* 0x000fe20000010000 */
[----:B-----5:R-:W-:-:S05]  /*78c0*/  FADD.FTZ R65, R65, -R138 ;  /* 0x8000008a41417221 */ /* 0x020fca0000010000 */
[----:B------:R-:W-:Y:S01]  /*78d0*/  MUFU.EX2 R120, R120 ;  /* 0x0000007800787308 */ /* 0x000fe20000000800 */
[----:B------:R-:W-:Y:S01]  /*78e0*/  SHFL.IDX PT, R149, R224, R218, 0x1f ;  /* 0x00001fdae0957589 */ /* 0x000fe200000e0000 */
[----:B------:R-:W-:Y:S01]  /*78f0*/  FMUL.FTZ R60, R105, R60 ;  /* 0x0000003c693c7220 */ /* 0x000fe20000410000 */
[----:B------:R-:W-:Y:S01]  /*7900*/  FMUL.FTZ R64, R109, R64 ;  /* 0x000000406d407220 */ /* 0x000fe20000410000 */
[--C-:B------:R-:W-:Y:S01]  /*7910*/  FADD.FTZ R41, R41, -R144.reuse ;  /* 0x8000009029297221 */ /* 0x100fe20000010000 */
[----:B------:R-:W1:Y:S01]  /*7920*/  SHFL.IDX PT, R224, R224, R227, 0x1f ;  /* 0x00001fe3e0e07589 */ /* 0x000e6200000e0000 */
[----:B------:R-:W-:-:S03]  /*7930*/  FADD.FTZ R43, R43, -R144 ;  /* 0x800000902b2b7221 */ /* 0x000fc60000010000 */
[----:B------:R-:W3:Y:S01]  /*7940*/  SHFL.IDX PT, R225, R225, R227, 0x1f ;  /* 0x00001fe3e1e17589 */ /* 0x000ee200000e0000 */
[----:B------:R-:W-:Y:S01]  /*7950*/  FADD.FTZ R142, R82, -R142 ;  /* 0x8000008e528e7221 */ /* 0x000fe20000010000 */
[----:B------:R-:W-:Y:S01]  /*7960*/  FMUL.FTZ R82, R17, R137 ;  /* 0x0000008911527220 */ /* 0x000fe20000410000 */
[----:B------:R4:W-:Y:S01]  /*7970*/  MUFU.EX2 R35, R125 ;  /* 0x0000007d00237308 */ /* 0x0009e20000000800 */
[--C-:B------:R-:W-:Y:S01]  /*7980*/  FADD.FTZ R40, R40, -R145.reuse ;  /* 0x8000009128287221 */ /* 0x100fe20000010000 */
[----:B------:R-:W-:Y:S02]  /*7990*/  FADD.FTZ R42, R42, -R145 ;  /* 0x800000912a2a7221 */ /* 0x000fe40000010000 */
[----:B------:R-:W-:-:S04]  /*79a0*/  F2FP.BF16.F32.PACK_AB R82, R37, R82 ;  /* 0x000000522552723e */ /* 0x000fc800000010ff */
[----:B------:R5:W3:Y:S01]  /*79b0*/  MUFU.EX2 R33, R127 ;  /* 0x0000007f00217308 */ /* 0x000ae20000000800 */
[----:B----4-:R-:W-:Y:S01]  /*79c0*/  FADD.FTZ R125, R67, -R138 ;  /* 0x8000008a437d7221 */ /* 0x010fe20000010000 */
[----:B------:R-:W-:-:S06]  /*79d0*/  FADD.FTZ R67, R70, -R36 ;  /* 0x8000002446437221 */ /* 0x000fcc0000010000 */
[----:B------:R4:W4:Y:S01]  /*79e0*/  MUFU.EX2 R34, R126 ;  /* 0x0000007e00227308 */ /* 0x0009220000000800 */
[----:B-----5:R-:W-:Y:S01]  /*79f0*/  FADD.FTZ R127, R68, -R36 ;  /* 0x80000024447f7221 */ /* 0x020fe20000010000 */
[--C-:B-1----:R-:W-:Y:S01]  /*7a00*/  FADD.FTZ R150, R85, -R224.reuse ;  /* 0x800000e055967221 */ /* 0x102fe20000010000 */
[----:B------:R-:W-:Y:S01]  /*7a10*/  FADD.FTZ R224, R87, -R224 ;  /* 0x800000e057e07221 */ /* 0x000fe20000010000 */
[----:B------:R-:W-:-:S04]  /*7a20*/  FMUL.FTZ R85, R8, R130 ;  /* 0x0000008208557220 */ /* 0x000fc80000410000 */
[----:B------:R1:W5:Y:S01]  /*7a30*/  MUFU.EX2 R36, R124 ;  /* 0x0000007c00247308 */ /* 0x0003620000000800 */
[----:B------:R-:W-:Y:S01]  /*7a40*/  F2FP.BF16.F32.PACK_AB R87, R27, R25 ;  /* 0x000000191b57723e */ /* 0x000fe200000010ff */
[----:B---3--:R-:W-:Y:S01]  /*7a50*/  FADD.FTZ R70, R69, -R225 ;  /* 0x800000e145467221 */ /* 0x008fe20000010000 */
[----:B------:R-:W-:-:S05]  /*7a60*/  FMUL.FTZ R38, R18, R38 ;  /* 0x0000002612267220 */ /* 0x000fca0000410000 */
[----:B------:R-:W3:Y:S01]  /*7a70*/  MUFU.EX2 R119, R119 ;  /* 0x0000007700777308 */ /* 0x000ee20000000800 */
[----:B------:R-:W-:Y:S01]  /*7a80*/  FMUL.FTZ R61, R107, R61 ;  /* 0x0000003d6b3d7220 */ /* 0x000fe20000410000 */
[----:B------:R-:W-:-:S06]  /*7a90*/  FMUL.FTZ R25, R111, R65 ;  /* 0x000000416f197220 */ /* 0x000fcc0000410000 */
[----:B------:R-:W3:Y:S01]  /*7aa0*/  MUFU.EX2 R118, R118 ;  /* 0x0000007600767308 */ /* 0x000ee20000000800 */
[----:B----4-:R-:W-:-:S07]  /*7ab0*/  FADD.FTZ R126, R72, -R129 ;  /* 0x80000081487e7221 */ /* 0x010fce0000010000 */
[----:B------:R-:W4:Y:S01]  /*7ac0*/  MUFU.EX2 R37, R117 ;  /* 0x0000007500257308 */ /* 0x000f220000000800 */
[----:B------:R-:W-:Y:S01]  /*7ad0*/  FADD.FTZ R138, R73, -R139 ;  /* 0x8000008b498a7221 */ /* 0x000fe20000010000 */
[--C-:B------:R-:W-:Y:S01]  /*7ae0*/  FADD.FTZ R144, R81, -R146.reuse ;  /* 0x8000009251907221 */ /* 0x100fe20000010000 */
[--C-:B------:R-:W-:Y:S01]  /*7af0*/  FADD.FTZ R147, R84, -R149.reuse ;  /* 0x8000009554937221 */ /* 0x100fe20000010000 */
[----:B------:R-:W-:Y:S01]  /*7b00*/  FADD.FTZ R146, R83, -R146 ;  /* 0x8000009253927221 */ /* 0x000fe20000010000 */
[----:B------:R-:W-:Y:S01]  /*7b10*/  FADD.FTZ R149, R86, -R149 ;  /* 0x8000009556957221 */ /* 0x000fe20000010000 */
[----:B------:R-:W-:Y:S01]  /*7b20*/  F2FP.BF16.F32.PACK_AB R85, R85, R26 ;  /* 0x0000001a5555723e */ /* 0x000fe200000010ff */
        /* <DEDUP_REMOVED lines=74> */
[----:B------:R-:W-:Y:S01]  /*7fd0*/  FMUL.FTZ R27, R118, R150 ;  /* 0x00000096761b7220 */ /* 0x000fe20000410000 */
[----:B----4-:R-:W-:Y:S01]  /*7fe0*/  FMUL.FTZ R224, R37, R224 ;  /* 0x000000e025e07220 */ /* 0x010fe20000410000 */
[----:B------:R-:W-:Y:S01]  /*7ff0*/  F2FP.BF16.F32.PACK_AB R72, R49, R48 ;  /* 0x000000303148723e */ /* 0x000fe200000010ff */
[----:B------:R-:W-:Y:S01]  /*8000*/  UMOV UR6, UR4 ;  /* 0x0000000400067c82 */ /* 0x000fe20008000000 */
[----:B------:R-:W-:Y:S01]  /*8010*/  F2FP.BF16.F32.PACK_AB R73, R51, R50 ;  /* 0x000000323349723e */ /* 0x000fe200000010ff */
[----:B------:R-:W-:Y:S01]  /*8020*/  UMOV UR7, 0x40000040 ;  /* 0x4000004000077882 */ /* 0x000fe20000000000 */
        /* <DEDUP_REMOVED lines=157> */
.L_x_1402:
        /* <DEDUP_REMOVED lines=70> */
.L_x_1403:
        /* <DEDUP_REMOVED lines=12> */
.L_x_1393:
        /* <DEDUP_REMOVED lines=121> */
.L_x_1416:
[----:B------:R-:W-:-:S05]  /*96b0*/  IMAD.U32 R7, RZ, RZ, UR36 ;  /* 0x00000024ff077e24 */ /* 0x000fca000f8e00ff */
[----:B------:R-:W-:-:S04]  /*96c0*/  LOP3.LUT R7, R7, 0x1, RZ, 0xfc, !PT ;  /* 0x0000000107077812 */ /* 0x000fc800078efcff */
[----:B------:R-:W-:-:S13]  /*96d0*/  ISETP.NE.AND P6, PT, R7, 0x3, PT ;  /* 0x000000030700780c */ /* 0x000fda0003fc5270 */
[----:B--2---:R-:W-:Y:S05]  /*96e0*/  @!P6 BRA `(.L_x_1406) ;  /* 0x000000000004e947 */ /* 0x004fea0003800000 */
[----:B------:R-:W-:Y:S01]  /*96f0*/  BPT.TRAP 0x1 ;  /* 0x000000040000795c */ /* 0x000fe20000300000 */
.L_x_1406:
[----:B------:R-:W-:Y:S01]  /*9700*/  IMAD R7, R0, 0x8, R222 ;  /* 0x0000000800077824 */ /* 0x000fe200078e02de */
[----:B------:R-:W-:-:S04]  /*9710*/  SHF.L.U32 R18, R4, 0x1f, RZ ;  /* 0x0000001f04127819 */ /* 0x000fc800000006ff */
[----:B------:R1:W2:Y:S01]  /*9720*/  SYNCS.PHASECHK.TRANS64.TRYWAIT P0, [R7+URZ+0x30c10], R18 ;  /* 0x030c1012070075a7 */ /* 0x0002a2000800017f */
[----:B------:R-:W-:Y:S05]  /*9730*/  @!P6 BRA `(.L_x_1407) ;  /* 0x000000000004e947 */ /* 0x000fea0003800000 */
[----:B------:R-:W-:Y:S01]  /*9740*/  BPT.TRAP 0x1 ;  /* 0x000000040000795c */ /* 0x000fe20000300000 */
.L_x_1407:
[----:B---3--:R-:W-:-:S05]  /*9750*/  VIADD R8, R222, 0x10000 ;  /* 0x00010000de087836 */ /* 0x008fca0000000000 */
[----:B------:R-:W-:-:S04]  /*9760*/  SHF.R.U32.HI R8, RZ, 0x4, R8 ;  /* 0x00000004ff087819 */ /* 0x000fc80000011608 */
[----:B------:R-:W-:-:S04]  /*9770*/  LOP3.LUT R8, R8, 0x3fff, RZ, 0xc0, !PT ;  /* 0x00003fff08087812 */ /* 0x000fc800078ec0ff */
[----:B------:R-:W-:Y:S01]  /*9780*/  LOP3.LUT R9, R8, 0x10000, RZ, 0xfc, !PT ;  /* 0x0001000008097812 */ /* 0x000fe200078efcff */
[----:B--2---:R-:W-:Y:S06]  /*9790*/  @P0 BRA `(.L_x_1408) ;  /* 0x0000000000080947 */ /* 0x004fec0003800000 */
[----:B------:R-:W2:Y:S02]  /*97a0*/  SYNCS.PHASECHK.TRANS64.TRYWAIT P0, [R7+URZ+0x30c10], R18 ;  /* 0x030c1012070075a7 */ /* 0x000ea4000800017f */
[----:B--2---:R-:W-:Y:S05]  /*97b0*/  @!P0 BRA `(.L_x_1409) ;  /* 0x00000070000c8947 */ /* 0x004fea0003800000 */
.L_x_1408:
        /* <DEDUP_REMOVED lines=27> */
[----:B------:R-:W-:Y:S02]  /*9970*/  IMAD R9, R3, 0x2, R10 ;  /* 0x0000000203097824 */ /* 0x000fe400078e020a */
[----:B------:R-:W-:-:S04]  /*9980*/  VIADD R10, R222, 0x20000 ;  /* 0x00020000de0a7836 */ /* 0x000fc80000000000 */
        /* <DEDUP_REMOVED lines=12> */
[C---:B------:R-:W-:Y:S02]  /*9a50*/  IMAD R13, R3.reuse, 0x2, R14 ;  /* 0x00000002030d7824 */ /* 0x040fe400078e020e */
[----:B------:R-:W-:Y:S02]  /*9a60*/  IMAD R219, R3, 0x2, R16 ;  /* 0x0000000203db7824 */ /* 0x000fe400078e0210 */
[--C-:B------:R-:W-:Y:S02]  /*9a70*/  IMAD R16, R9, 0x4, R222.reuse ;  /* 0x0000000409107824 */ /* 0x100fe400078e02de */
[--C-:B------:R-:W-:Y:S02]  /*9a80*/  IMAD R232, R11, 0x4, R222.reuse ;  /* 0x000000040be87824 */ /* 0x100fe400078e02de */
[--C-:B------:R-:W-:Y:S02]  /*9a90*/  IMAD R220, R13, 0x4, R222.reuse ;  /* 0x000000040ddc7824 */ /* 0x100fe400078e02de */
[----:B------:R-:W-:-:S02]  /*9aa0*/  IMAD R221, R219, 0x4, R222 ;  /* 0x00000004dbdd7824 */ /* 0x000fc400078e02de */
[--C-:B------:R-:W-:Y:S02]  /*9ab0*/  IMAD R216, R11, 0x4, R10.reuse ;  /* 0x000000040bd87824 */ /* 0x100fe400078e020a */
[--C-:B------:R-:W-:Y:S02]  /*9ac0*/  IMAD R218, R13, 0x4, R10.reuse ;  /* 0x000000040dda7824 */ /* 0x100fe400078e020a */
        /* <DEDUP_REMOVED lines=14> */
.L_x_1410:
[----:B------:R1:W1:Y:S01]  /*9bb0*/  SYNCS.PHASECHK.TRANS64.TRYWAIT P0, [R7+URZ+0x30c30], R18 ;  /* 0x030c3012070075a7 */ /* 0x000262000800017f */
[----:B------:R-:W-:Y:S05]  /*9bc0*/  @!P6 BRA `(.L_x_1411) ;  /* 0x000000000004e947 */ /* 0x000fea0003800000 */
[----:B------:R-:W-:Y:S01]  /*9bd0*/  BPT.TRAP 0x1 ;  /* 0x000000040000795c */ /* 0x000fe20000300000 */
.L_x_1411:
        /* <DEDUP_REMOVED lines=8> */
.L_x_1412:
        /* <DEDUP_REMOVED lines=41> */
[----:B------:R-:W-:Y:S01]  /*9ef0*/  ISETP.GE.AND P2, PT, R226, 0x1, PT ;  /* 0x00000001e200780c */ /* 0x000fe20003f46270 */
[----:B------:R-:W-:Y:S01]  /*9f00*/  VIADD R13, R5, 0x10 ;  /* 0x00000010050d7836 */ /* 0x000fe20000000000 */
[----:B------:R-:W-:Y:S02]  /*9f10*/  ISETP.GE.AND P0, PT, R217, 0x1, PT ;  /* 0x00000001d900780c */ /* 0x000fe40003f06270 */
[----:B------:R-:W-:-:S02]  /*9f20*/  SEL R223, R223, 0x80, P3 ;  /* 0x00000080dfdf7807 */ /* 0x000fc40001800000 */
[----:B------:R-:W-:Y:S01]  /*9f30*/  ISETP.GE.AND P1, PT, R226, RZ, PT ;  /* 0x000000ffe200720c */ /* 0x000fe20003f26270 */
[----:B------:R-:W-:Y:S01]  /*9f40*/  SHFL.IDX PT, R17, R16, R13, 0x1f ;  /* 0x00001f0d10117589 */ /* 0x000fe200000e0000 */
[----:B------:R-:W-:Y:S02]  /*9f50*/  ISETP.GT.OR P2, PT, R225, 0x1, !P2 ;  /* 0x00000001e100780c */ /* 0x000fe40005744670 */
[----:B------:R-:W-:Y:S02]  /*9f60*/  ISETP.GT.OR P0, PT, R223, 0x1, !P0 ;  /* 0x00000001df00780c */ /* 0x000fe40004704670 */
[----:B------:R-:W-:Y:S02]  /*9f70*/  ISETP.GT.OR P1, PT, R225, RZ, !P1 ;  /* 0x000000ffe100720c */ /* 0x000fe40004f24670 */
[----:B------:R-:W-:Y:S01]  /*9f80*/  FSEL R227, R89, -INF , !P2 ;  /* 0xff80000059e37808 */ /* 0x000fe20005000000 */
[----:B------:R-:W-:Y:S01]  /*9f90*/  VIADD R89, R5, 0x8 ;  /* 0x0000000805597836 */ /* 0x000fe20000000000 */
[----:B------:R-:W-:-:S02]  /*9fa0*/  FSEL R91, R91, -INF , !P0 ;  /* 0xff8000005b5b7808 */ /* 0x000fc40004000000 */
[----:B------:R-:W-:Y:S01]  /*9fb0*/  FSEL R88, R88, -INF , !P1 ;  /* 0xff80000058587808 */ /* 0x000fe20004800000 */
[--C-:B-1----:R-:W-:Y:S01]  /*9fc0*/  FFMA.FTZ R227, R227, UR5, -R11.reuse ;  /* 0x00000005e3e37c23 */ /* 0x102fe2000801080b */
[----:B------:R-:W-:Y:S01]  /*9fd0*/  ISETP.GE.AND P1, PT, R226, 0x8, PT ;  /* 0x00000008e200780c */ /* 0x000fe20003f26270 */
[----:B------:R-:W-:Y:S01]  /*9fe0*/  FFMA.FTZ R11, R91, UR5, -R11 ;  /* 0x000000055b0b7c23 */ /* 0x000fe2000801080b */
[----:B------:R-:W-:Y:S01]  /*9ff0*/  ISETP.GE.AND P0, PT, R217, 0x9, PT ;  /* 0x00000009d900780c */ /* 0x000fe20003f06270 */
[----:B------:R-:W-:Y:S01]  /*a000*/  VIADD R91, R5, 0xc ;  /* 0x0000000c055b7836 */ /* 0x000fe20000000000 */
[----:B------:R-:W-:Y:S01]  /*a010*/  ISETP.GT.OR P1, PT, R225, 0x8, !P1 ;  /* 0x00000008e100780c */ /* 0x000fe20004f24670 */
[----:B------:R-:W1:Y:S01]  /*a020*/  SHFL.IDX PT, R12, R16, R89, 0x1f ;  /* 0x00001f59100c7589 */ /* 0x000e6200000e0000 */
[----:B------:R-:W-:Y:S01]  /*a030*/  ISETP.GE.AND P3, PT, R217, RZ, PT ;  /* 0x000000ffd900720c */ /* 0x000fe20003f66270 */
[----:B------:R-:W-:Y:S01]  /*a040*/  FFMA.FTZ R88, R88, UR5, -R9 ;  /* 0x0000000558587c23 */ /* 0x000fe20008010809 */
[C---:B------:R-:W-:Y:S01]  /*a050*/  ISETP.GT.OR P0, PT, R223.reuse, 0x9, !P0 ;  /* 0x00000009df00780c */ /* 0x040fe20004704670 */
[----:B------:R-:W2:Y:S01]  /*a060*/  SHFL.IDX PT, R10, R16, R91, 0x1f ;  /* 0x00001f5b100a7589 */ /* 0x000ea200000e0000 */
[----:B------:R-:W-:Y:S01]  /*a070*/  FSEL R92, R92, -INF , !P1 ;  /* 0xff8000005c5c7808 */ /* 0x000fe20004800000 */
[----:B------:R3:W-:Y:S01]  /*a080*/  MUFU.EX2 R228, R88 ;  /* 0x0000005800e47308 */ /* 0x0007e20000000800 */
[----:B------:R-:W-:-:S02]  /*a090*/  ISETP.GT.OR P3, PT, R223, RZ, !P3 ;  /* 0x000000ffdf00720c */ /* 0x000fc40005f64670 */
[----:B------:R-:W-:Y:S02]  /*a0a0*/  ISETP.GE.AND P1, PT, R217, 0x10, PT ;  /* 0x00000010d900780c */ /* 0x000fe40003f26270 */
[----:B------:R-:W-:Y:S02]  /*a0b0*/  FSEL R95, R95, -INF , !P0 ;  /* 0xff8000005f5f7808 */ /* 0x000fe40004000000 */
[----:B------:R-:W-:Y:S01]  /*a0c0*/  ISETP.GE.AND P0, PT, R226, 0x10, PT ;  /* 0x00000010e200780c */ /* 0x000fe20003f06270 */
[----:B------:R-:W-:Y:S01]  /*a0d0*/  MUFU.EX2 R11, R11 ;  /* 0x0000000b000b7308 */ /* 0x000fe20000000800 */
[----:B------:R-:W-:Y:S01]  /*a0e0*/  FSEL R90, R90, -INF , !P3 ;  /* 0xff8000005a5a7808 */ /* 0x000fe20005800000 */
[----:B---3--:R-:W-:Y:S01]  /*a0f0*/  SHFL.IDX PT, R88, R232, R5, 0x1f ;  /* 0x00001f05e8587589 */ /* 0x008fe200000e0000 */
[----:B------:R-:W-:Y:S02]  /*a100*/  ISETP.GT.OR P1, PT, R223, 0x10, !P1 ;  /* 0x00000010df00780c */ /* 0x000fe40004f24670 */
[----:B------:R-:W-:Y:S01]  /*a110*/  ISETP.GE.AND P3, PT, R217, 0x8, PT ;  /* 0x00000008d900780c */ /* 0x000fe20003f66270 */
[----:B------:R-:W-:Y:S01]  /*a120*/  FFMA.FTZ R9, R90, UR5, -R9 ;  /* 0x000000055a097c23 */ /* 0x000fe20008010809 */
[----:B------:R-:W-:Y:S01]  /*a130*/  ISETP.GT.OR P0, PT, R225, 0x10, !P0 ;  /* 0x00000010e100780c */ /* 0x000fe20004704670 */
[----:B------:R-:W-:Y:S01]  /*a140*/  SHFL.IDX PT, R90, R232, R22, 0x1f ;  /* 0x00001f16e85a7589 */ /* 0x000fe200000e0000 */
[----:B------:R-:W-:Y:S01]  /*a150*/  ISETP.GE.AND P2, PT, R226, 0x9, PT ;  /* 0x00000009e200780c */ /* 0x000fe20003f46270 */
[----:B-1----:R-:W-:Y:S01]  /*a160*/  FFMA.FTZ R92, R92, UR5, -R12 ;  /* 0x000000055c5c7c23 */ /* 0x002fe2000801080c */
[----:B------:R-:W-:Y:S01]  /*a170*/  FSEL R98, R98, -INF , !P1 ;  /* 0xff80000062627808 */ /* 0x000fe20004800000 */
[----:B------:R-:W1:Y:S01]  /*a180*/  MUFU.EX2 R9, R9 ;  /* 0x0000000900097308 */ /* 0x000e620000000800 */
[----:B------:R-:W-:Y:S01]  /*a190*/  ISETP.GT.OR P3, PT, R223, 0x8, !P3 ;  /* 0x00000008df00780c */ /* 0x000fe20005f64670 */
[----:B--2---:R-:W-:Y:S01]  /*a1a0*/  FFMA.FTZ R14, R95, UR5, -R10 ;  /* 0x000000055f0e7c23 */ /* 0x004fe2000801080a */
[----:B------:R-:W-:Y:S01]  /*a1b0*/  ISETP.GE.AND P1, PT, R217, 0x11, PT ;  /* 0x00000011d900780c */ /* 0x000fe20003f26270 */
[----:B------:R-:W-:Y:S01]  /*a1c0*/  VIADD R95, R5, 0x14 ;  /* 0x00000014055f7836 */ /* 0x000fe20000000000 */
[----:B------:R-:W-:-:S02]  /*a1d0*/  FSEL R15, R96, -INF , !P0 ;  /* 0xff800000600f7808 */ /* 0x000fc40004000000 */
[----:B------:R-:W-:Y:S01]  /*a1e0*/  ISETP.GT.OR P2, PT, R225, 0x9, !P2 ;  /* 0x00000009e100780c */ /* 0x000fe20005744670 */
[----:B------:R-:W-:Y:S01]  /*a1f0*/  MUFU.EX2 R14, R14 ;  /* 0x0000000e000e7308 */ /* 0x000fe20000000800 */
[----:B------:R-:W-:Y:S01]  /*a200*/  ISETP.GE.AND P0, PT, R226, 0x11, PT ;  /* 0x00000011e200780c */ /* 0x000fe20003f06270 */
[----:B------:R-:W2:Y:S01]  /*a210*/  SHFL.IDX PT, R18, R16, R95, 0x1f ;  /* 0x00001f5f10127589 */ /* 0x000ea200000e0000 */
[----:B------:R-:W-:Y:S01]  /*a220*/  FSEL R94, R94, -INF , !P3 ;  /* 0xff8000005e5e7808 */ /* 0x000fe20005800000 */
[--C-:B------:R-:W-:Y:S01]  /*a230*/  FFMA.FTZ R15, R15, UR5, -R17.reuse ;  /* 0x000000050f0f7c23 */ /* 0x100fe20008010811 */
[----:B------:R-:W-:Y:S01]  /*a240*/  ISETP.GT.OR P1, PT, R223, 0x11, !P1 ;  /* 0x00000011df00780c */ /* 0x000fe20004f24670 */
[----:B------:R-:W-:Y:S01]  /*a250*/  FFMA.FTZ R17, R98, UR5, -R17 ;  /* 0x0000000562117c23 */ /* 0x000fe20008010811 */
[----:B------:R-:W-:Y:S01]  /*a260*/  ISETP.GE.AND P3, PT, R217, 0x18, PT ;  /* 0x00000018d900780c */ /* 0x000fe20003f66270 */
[----:B------:R-:W-:Y:S01]  /*a270*/  FFMA.FTZ R12, R94, UR5, -R12 ;  /* 0x000000055e0c7c23 */ /* 0x000fe2000801080c */
[----:B------:R-:W-:Y:S01]  /*a280*/  FSEL R93, R93, -INF , !P2 ;  /* 0xff8000005d5d7808 */ /* 0x000fe20005000000 */
[----:B------:R-:W-:Y:S01]  /*a290*/  SHFL.IDX PT, R94, R232, R91, 0x1f ;  /* 0x00001f5be85e7589 */ /* 0x000fe200000e0000 */
[----:B------:R-:W-:Y:S01]  /*a2a0*/  ISETP.GT.OR P0, PT, R225, 0x11, !P0 ;  /* 0x00000011e100780c */ /* 0x000fe20004704670 */
[----:B------:R-:W-:Y:S01]  /*a2b0*/  MUFU.EX2 R15, R15 ;  /* 0x0000000f000f7308 */ /* 0x000fe20000000800 */
[----:B------:R-:W-:Y:S01]  /*a2c0*/  ISETP.GE.AND P2, PT, R226, 0x18, PT ;  /* 0x00000018e200780c */ /* 0x000fe20003f46270 */
[----:B------:R-:W-:Y:S01]  /*a2d0*/  FFMA.FTZ R13, R93, UR5, -R10 ;  /* 0x000000055d0d7c23 */ /* 0x000fe2000801080a */
[----:B------:R-:W-:Y:S01]  /*a2e0*/  FSEL R99, R99, -INF , !P1 ;  /* 0xff80000063637808 */ /* 0x000fe20004800000 */
[----:B------:R-:W-:Y:S01]  /*a2f0*/  VIADD R93, R5, 0x10 ;  /* 0x00000010055d7836 */ /* 0x000fe20000000000 */
[----:B------:R-:W-:Y:S01]  /*a300*/  ISETP.GT.OR P1, PT, R223, 0x18, !P3 ;  /* 0x00000018df00780c */ /* 0x000fe20005f24670 */
[----:B------:R-:W-:Y:S01]  /*a310*/  SHFL.IDX PT, R98, R232, R95, 0x1f ;  /* 0x00001f5fe8627589 */ /* 0x000fe200000e0000 */
[----:B------:R-:W-:Y:S01]  /*a320*/  FSEL R97, R97, -INF , !P0 ;  /* 0xff80000061617808 */ /* 0x000fe20004000000 */
[----:B------:R3:W-:Y:S01]  /*a330*/  MUFU.EX2 R10, R92 ;  /* 0x0000005c000a7308 */ /* 0x0007e20000000800 */
[----:B------:R-:W-:Y:S01]  /*a340*/  ISETP.GT.OR P0, PT, R225, 0x18, !P2 ;  /* 0x00000018e100780c */ /* 0x000fe20005704670 */
[----:B------:R-:W-:Y:S01]  /*a350*/  SHFL.IDX PT, R96, R232, R93, 0x1f ;  /* 0x00001f5de8607589 */ /* 0x000fe200000e0000 */
[----:B------:R-:W-:-:S02]  /*a360*/  FSEL R102, R102, -INF , !P1 ;  /* 0xff80000066667808 */ /* 0x000fc40004800000 */
[----:B------:R-:W-:Y:S01]  /*a370*/  ISETP.GE.AND P1, PT, R226, 0x20, PT ;  /* 0x00000020e200780c */ /* 0x000fe20003f26270 */
[--C-:B--2---:R-:W-:Y:S01]  /*a380*/  FFMA.FTZ R16, R97, UR5, -R18.reuse ;  /* 0x0000000561107c23 */ /* 0x104fe20008010812 */
[----:B------:R-:W-:Y:S01]  /*a390*/  FSEL R20, R100, -INF , !P0 ;  /* 0xff80000064147808 */ /* 0x000fe20004000000 */
[----:B------:R-:W-:Y:S01]  /*a3a0*/  VIADD R97, R5, 0x18 ;  /* 0x0000001805617836 */ /* 0x000fe20000000000 */
[----:B------:R-:W-:Y:S01]  /*a3b0*/  ISETP.GE.AND P0, PT, R226, 0x19, PT ;  /* 0x00000019e200780c */ /* 0x000fe20003f06270 */
[----:B---3--:R2:W3:Y:S01]  /*a3c0*/  SHFL.IDX PT, R92, R232, R89, 0x1f ;  /* 0x00001f59e85c7589 */ /* 0x0084e200000e0000 */
[----:B------:R-:W-:Y:S01]  /*a3d0*/  ISETP.GT.OR P1, PT, R225, 0x20, !P1 ;  /* 0x00000020e100780c */ /* 0x000fe20004f24670 */
[----:B------:R-:W-:Y:S01]  /*a3e0*/  FFMA.FTZ R18, R99, UR5, -R18 ;  /* 0x0000000563127c23 */ /* 0x000fe20008010812 */
[----:B------:R-:W-:Y:S01]  /*a3f0*/  ISETP.GT.OR P0, PT, R225, 0x19, !P0 ;  /* 0x00000019e100780c */ /* 0x000fe20004704670 */
[----:B------:R-:W5:Y:S01]  /*a400*/  SHFL.IDX PT, R100, R232, R97, 0x1f ;  /* 0x00001f61e8647589 */ /* 0x000f6200000e0000 */
[C---:B------:R-:W-:Y:S01]  /*a410*/  ISETP.GE.AND P3, PT, R217.reuse, 0x20, PT ;  /* 0x00000020d900780c */ /* 0x040fe20003f66270 */
[--C-:B------:R-:W-:Y:S01]  /*a420*/  FFMA.FTZ R20, R20, UR5, -R19.reuse ;  /* 0x0000000514147c23 */ /* 0x100fe20008010813 */
[----:B------:R-:W-:Y:S01]  /*a430*/  FSEL R22, R104, -INF , !P1 ;  /* 0xff80000068167808 */ /* 0x000fe20004800000 */
[----:B------:R-:W-:Y:S01]  /*a440*/  FFMA.FTZ R19, R102, UR5, -R19 ;  /* 0x0000000566137c23 */ /* 0x000fe20008010813 */
[----:B------:R-:W-:Y:S01]  /*a450*/  ISETP.GE.AND P1, PT, R217, 0x21, PT ;  /* 0x00000021d900780c */ /* 0x000fe20003f26270 */
[----:B------:R-:W-:Y:S01]  /*a460*/  VIADD R102, R5, 0x1c ;  /* 0x0000001c05667836 */ /* 0x000fe20000000000 */
[----:B------:R-:W-:Y:S01]  /*a470*/  FSEL R21, R101, -INF , !P0 ;  /* 0xff80000065157808 */ /* 0x000fe20004000000 */
[----:B------:R-:W-:Y:S01]  /*a480*/  FFMA.FTZ R22, R22, UR5, -R88 ;  /* 0x0000000516167c23 */ /* 0x000fe20008010858 */
[----:B------:R-:W-:-:S02]  /*a490*/  WARPGROUP.DEPBAR.LE gsb0, 0x0 ;  /* 0x00008000000079c5 */ /* 0x000fc40000010000 */
[----:B------:R-:W-:Y:S01]  /*a4a0*/  WARPGROUP.ARRIVE ;  /* 0x00000000000079c5 */ /* 0x000fe20000000000 */
[----:B------:R-:W-:Y:S01]  /*a4b0*/  ISETP.GT.OR P0, PT, R223, 0x20, !P3 ;  /* 0x00000020df00780c */ /* 0x000fe20005f04670 */
[----:B------:R-:W-:Y:S01]  /*a4c0*/  SHFL.IDX PT, R232, R232, R102, 0x1f ;  /* 0x00001f66e8e87589 */ /* 0x000fe200000e0000 */
[----:B------:R-:W-:Y:S01]  /*a4d0*/  ISETP.GE.AND P2, PT, R217, 0x19, PT ;  /* 0x00000019d900780c */ /* 0x000fe20003f46270 */
[----:B------:R-:W-:Y:S01]  /*a4e0*/  FFMA.FTZ R21, R21, UR5, -R23 ;  /* 0x0000000515157c23 */ /* 0x000fe20008010817 */
[----:B------:R-:W-:Y:S01]  /*a4f0*/  ISETP.GT.OR P1, PT, R223, 0x21, !P1 ;  /* 0x00000021df00780c */ /* 0x000fe20004f24670 */
[----:B------:R-:W-:Y:S01]  /*a500*/  HGMMA.64x128x16.F32.BF16 R24, gdesc[UR12], R24, gsb0 ;  /* 0x01e000000c1879f0 */ /* 0x000fe20008001818 */
[----:B------:R-:W-:Y:S01]  /*a510*/  R2UR UR12, R234 ;  /* 0x00000000ea0c72ca */ /* 0x000fe200000e0000 */
[----:B------:R-:W-:Y:S01]  /*a520*/  UMOV UR14, UR4 ;  /* 0x00000004000e7c82 */ /* 0x000fe20008000000 */
[----:B------:R-:W-:Y:S01]  /*a530*/  R2UR UR13, R235 ;  /* 0x00000000eb0d72ca */ /* 0x000fe200000e0000 */
[----:B------:R-:W-:Y:S01]  /*a540*/  UMOV UR15, 0x40000040 ;  /* 0x40000040000f7882 */ /* 0x000fe20000000000 */
[----:B------:R-:W-:Y:S01]  /*a550*/  ISETP.GE.AND P3, PT, R217, 0x28, PT ;  /* 0x00000028d900780c */ /* 0x000fe20003f66270 */
[----:B------:R-:W1:Y:S01]  /*a560*/  MUFU.EX2 R12, R12 ;  /* 0x0000000c000c7308 */ /* 0x000e620000000800 */
[----:B------:R-:W-:-:S02]  /*a570*/  FSEL R106, R106, -INF , !P0 ;  /* 0xff8000006a6a7808 */ /* 0x000fc40004000000 */
[----:B------:R-:W-:Y:S02]  /*a580*/  ISETP.GT.OR P2, PT, R223, 0x19, !P2 ;  /* 0x00000019df00780c */ /* 0x000fe40005744670 */
[----:B------:R-:W-:Y:S01]  /*a590*/  ISETP.GE.AND P0, PT, R226, 0x21, PT ;  /* 0x00000021e200780c */ /* 0x000fe20003f06270 */
[----:B------:R-:W-:Y:S01]  /*a5a0*/  FFMA.FTZ R88, R106, UR5, -R88 ;  /* 0x000000056a587c23 */ /* 0x000fe20008010858 */
[----:B------:R-:W-:Y:S01]  /*a5b0*/  FSEL R107, R107, -INF , !P1 ;  /* 0xff8000006b6b7808 */ /* 0x000fe20004800000 */
[----:B------:R-:W-:Y:S01]  /*a5c0*/  MUFU.EX2 R16, R16 ;  /* 0x0000001000107308 */ /* 0x000fe20000000800 */
[----:B------:R-:W-:Y:S02]  /*a5d0*/  ISETP.GT.OR P1, PT, R223, 0x28, !P3 ;  /* 0x00000028df00780c */ /* 0x000fe40005f24670 */
[----:B------:R-:W-:Y:S02]  /*a5e0*/  FSEL R103, R103, -INF , !P2 ;  /* 0xff80000067677808 */ /* 0x000fe40005000000 */
[----:B------:R-:W-:-:S02]  /*a5f0*/  ISETP.GT.OR P0, PT, R225, 0x21, !P0 ;  /* 0x00000021e100780c */ /* 0x000fc40004704670 */
[----:B------:R-:W-:Y:S01]  /*a600*/  ISETP.GE.AND P2, PT, R226, 0x28, PT ;  /* 0x00000028e200780c */ /* 0x000fe20003f46270 */
[----:B------:R-:W-:Y:S01]  /*a610*/  FFMA.FTZ R23, R103, UR5, -R23 ;  /* 0x0000000567177c23 */ /* 0x000fe20008010817 */
[----:B------:R-:W-:Y:S01]  /*a620*/  FSEL R110, R110, -INF , !P1 ;  /* 0xff8000006e6e7808 */ /* 0x000fe20004800000 */
[----:B----4-:R-:W-:Y:S01]  /*a630*/  SHFL.IDX PT, R103, R220, R5, 0x1f ;  /* 0x00001f05dc677589 */ /* 0x010fe200000e0000 */
[----:B------:R-:W-:Y:S01]  /*a640*/  ISETP.GE.AND P1, PT, R217, 0x29, PT ;  /* 0x00000029d900780c */ /* 0x000fe20003f26270 */
[----:B------:R-:W4:Y:S01]  /*a650*/  MUFU.EX2 R19, R19 ;  /* 0x0000001300137308 */ /* 0x000f220000000800 */
[----:B--2---:R-:W-:Y:S02]  /*a660*/  FSEL R89, R105, -INF , !P0 ;  /* 0xff80000069597808 */ /* 0x004fe40004000000 */
[----:B------:R-:W-:Y:S02]  /*a670*/  ISETP.GT.OR P0, PT, R225, 0x28, !P2 ;  /* 0x00000028e100780c */ /* 0x000fe40005704670 */
[----:B------:R-:W-:Y:S01]  /*a680*/  ISETP.GT.OR P1, PT, R223, 0x29, !P1 ;  /* 0x00000029df00780c */ /* 0x000fe20004f24670 */
[--C-:B------:R-:W-:Y:S01]  /*a690*/  FFMA.FTZ R89, R89, UR5, -R90.reuse ;  /* 0x0000000559597c23 */ /* 0x100fe2000801085a */
[----:B------:R-:W-:Y:S01]  /*a6a0*/  FSEL R91, R108, -INF , !P0 ;  /* 0xff8000006c5b7808 */ /* 0x000fe20004000000 */
[----:B------:R-:W-:Y:S01]  /*a6b0*/  FFMA.FTZ R90, R107, UR5, -R90 ;  /* 0x000000056b5a7c23 */ /* 0x000fe2000801085a */
[----:B------:R-:W-:Y:S01]  /*a6c0*/  ISETP.GE.AND P0, PT, R226, 0x29, PT ;  /* 0x00000029e200780c */ /* 0x000fe20003f06270 */
[----:B------:R-:W2:Y:S01]  /*a6d0*/  MUFU.EX2 R23, R23 ;  /* 0x0000001700177308 */ /* 0x000ea20000000800 */
[----:B------:R-:W-:Y:S01]  /*a6e0*/  FSEL R111, R111, -INF , !P1 ;  /* 0xff8000006f6f7808 */ /* 0x000fe20004800000 */
[--C-:B---3--:R-:W-:Y:S01]  /*a6f0*/  FFMA.FTZ R91, R91, UR5, -R92.reuse ;  /* 0x000000055b5b7c23 */ /* 0x108fe2000801085c */
[----:B------:R-:W-:Y:S01]  /*a700*/  ISETP.GE.AND P1, PT, R217, 0x30, PT ;  /* 0x00000030d900780c */ /* 0x000fe20003f26270 */
[----:B------:R-:W-:Y:S01]  /*a710*/  FFMA.FTZ R92, R110, UR5, -R92 ;  /* 0x000000056e5c7c23 */ /* 0x000fe2000801085c */
[----:B------:R-:W-:Y:S01]  /*a720*/  ISETP.GE.AND P2, PT, R226, 0x38, PT ;  /* 0x00000038e200780c */ /* 0x000fe20003f46270 */
[----:B------:R-:W-:Y:S01]  /*a730*/  VIADD R110, R5, 0xc ;  /* 0x0000000c056e7836 */ /* 0x000fe20000000000 */
[----:B------:R-:W-:Y:S01]  /*a740*/  ISETP.GT.OR P0, PT, R225, 0x29, !P0 ;  /* 0x00000029e100780c */ /* 0x000fe20004704670 */
[----:B------:R-:W-:Y:S01]  /*a750*/  MUFU.EX2 R227, R227 ;  /* 0x000000e300e37308 */ /* 0x000fe20000000800 */
[----:B------:R-:W-:-:S02]  /*a760*/  ISETP.GT.OR P1, PT, R223, 0x30, !P1 ;  /* 0x00000030df00780c */ /* 0x000fc40004f24670 */
[----:B------:R-:W-:Y:S01]  /*a770*/  ISETP.GT.OR P2, PT, R225, 0x38, !P2 ;  /* 0x00000038e100780c */ /* 0x000fe20005744670 */
[----:B------:R-:W-:Y:S01]  /*a780*/  SHFL.IDX PT, R110, R220, R110, 0x1f ;  /* 0x00001f6edc6e7589 */ /* 0x000fe200000e0000 */
[----:B------:R-:W-:Y:S02]  /*a790*/  FSEL R93, R109, -INF , !P0 ;  /* 0xff8000006d5d7808 */ /* 0x000fe40004000000 */
[----:B------:R-:W-:Y:S01]  /*a7a0*/  ISETP.GE.AND P0, PT, R226, 0x30, PT ;  /* 0x00000030e200780c */ /* 0x000fe20003f06270 */
[----:B------:R-:W-:Y:S01]  /*a7b0*/  MUFU.EX2 R13, R13 ;  /* 0x0000000d000d7308 */ /* 0x000fe20000000800 */
[----:B------:R-:W-:Y:S01]  /*a7c0*/  FSEL R114, R114, -INF , !P1 ;  /* 0xff80000072727808 */ /* 0x000fe20004800000 */
[--C-:B------:R-:W-:Y:S01]  /*a7d0*/  FFMA.FTZ R93, R93, UR5, -R94.reuse ;  /* 0x000000055d5d7c23 */ /* 0x100fe2000801085e */
[----:B------:R-:W-:Y:S01]  /*a7e0*/  ISETP.GE.AND P1, PT, R226, 0x31, PT ;  /* 0x00000031e200780c */ /* 0x000fe20003f26270 */
[----:B------:R-:W-:Y:S01]  /*a7f0*/  FFMA.FTZ R94, R111, UR5, -R94 ;  /* 0x000000056f5e7c23 */ /* 0x000fe2000801085e */
[----:B------:R-:W-:Y:S01]  /*a800*/  ISETP.GE.AND P3, PT, R217, 0x31, PT ;  /* 0x00000031d900780c */ /* 0x000fe20003f66270 */
[----:B------:R-:W-:Y:S01]  /*a810*/  VIADD R111, R5, 0x8 ;  /* 0x00000008056f7836 */ /* 0x000fe20000000000 */
[----:B------:R-:W-:Y:S01]  /*a820*/  FSEL R99, R116, -INF , !P2 ;  /* 0xff80000074637808 */ /* 0x000fe20005000000 */
[----:B------:R-:W-:Y:S01]  /*a830*/  MUFU.EX2 R17, R17 ;  /* 0x0000001100117308 */ /* 0x000fe20000000800 */
[----:B------:R-:W-:-:S02]  /*a840*/  ISETP.GE.AND P2, PT, R226, 0x48, PT ;  /* 0x00000048e200780c */ /* 0x000fc40003f46270 */
[----:B------:R-:W-:Y:S01]  /*a850*/  ISETP.GT.OR P0, PT, R225, 0x30, !P0 ;  /* 0x00000030e100780c */ /* 0x000fe20004704670 */
[----:B-----5:R-:W-:Y:S01]  /*a860*/  FFMA.FTZ R99, R99, UR5, -R100 ;  /* 0x0000000563637c23 */ /* 0x020fe20008010864 */
[----:B------:R-:W-:Y:S01]  /*a870*/  ISETP.GT.OR P1, PT, R225, 0x31, !P1 ;  /* 0x00000031e100780c */ /* 0x000fe20004f24670 */
[----:B------:R-:W3:Y:S01]  /*a880*/  SHFL.IDX PT, R109, R220, R111, 0x1f ;  /* 0x00001f6fdc6d7589 */ /* 0x000ee200000e0000 */
[----:B------:R-:W-:Y:S01]  /*a890*/  ISETP.GT.OR P3, PT, R223, 0x31, !P3 ;  /* 0x00000031df00780c */ /* 0x000fe20005f64670 */
[----:B------:R-:W-:Y:S01]  /*a8a0*/  MUFU.EX2 R18, R18 ;  /* 0x0000001200127308 */ /* 0x000fe20000000800 */
[----:B------:R-:W-:Y:S02]  /*a8b0*/  ISETP.GT.OR P2, PT, R225, 0x48, !P2 ;  /* 0x00000048e100780c */ /* 0x000fe40005744670 */
[----:B------:R-:W-:Y:S01]  /*a8c0*/  FSEL R95, R112, -INF , !P0 ;  /* 0xff800000705f7808 */ /* 0x000fe20004000000 */
[----:B------:R-:W-:Y:S01]  /*a8d0*/  VIADD R112, R5, 0x10 ;  /* 0x0000001005707836 */ /* 0x000fe20000000000 */
[----:B------:R-:W-:-:S02]  /*a8e0*/  ISETP.GE.AND P0, PT, R217, 0x38, PT ;  /* 0x00000038d900780c */ /* 0x000fc40003f06270 */
[----:B------:R-:W-:Y:S01]  /*a8f0*/  FSEL R97, R113, -INF , !P1 ;  /* 0xff80000071617808 */ /* 0x000fe20004800000 */
[----:B------:R-:W-:Y:S01]  /*a900*/  FFMA.FTZ R95, R95, UR5, -R96 ;  /* 0x000000055f5f7c23 */ /* 0x000fe20008010860 */
[----:B------:R-:W-:Y:S01]  /*a910*/  FSEL R115, R115, -INF , !P3 ;  /* 0xff80000073737808 */ /* 0x000fe20005800000 */
[----:B------:R-:W-:Y:S01]  /*a920*/  SHFL.IDX PT, R112, R220, R112, 0x1f ;  /* 0x00001f70dc707589 */ /* 0x000fe200000e0000 */
[C---:B------:R-:W-:Y:S01]  /*a930*/  ISETP.GE.AND P1, PT, R226.reuse, 0x41, PT ;  /* 0x00000041e200780c */ /* 0x040fe20003f26270 */
[--C-:B------:R-:W-:Y:S01]  /*a940*/  FFMA.FTZ R97, R97, UR5, -R98.reuse ;  /* 0x0000000561617c23 */ /* 0x100fe20008010862 */
[----:B------:R-:W-:Y:S01]  /*a950*/  ISETP.GE.AND P3, PT, R226, 0x49, PT ;  /* 0x00000049e200780c */ /* 0x000fe20003f66270 */
[----:B------:R-:W-:Y:S01]  /*a960*/  FFMA.FTZ R98, R115, UR5, -R98 ;  /* 0x0000000573627c23 */ /* 0x000fe20008010862 */
[----:B------:R-:W-:Y:S01]  /*a970*/  FSEL R124, R124, -INF , !P2 ;  /* 0xff8000007c7c7808 */ /* 0x000fe20005000000 */
[----:B------:R-:W-:Y:S01]  /*a980*/  FFMA.FTZ R96, R114, UR5, -R96 ;  /* 0x0000000572607c23 */ /* 0x000fe20008010860 */
[----:B------:R-:W-:Y:S01]  /*a990*/  ISETP.GE.AND P2, PT, R226, 0x60, PT ;  /* 0x00000060e200780c */ /* 0x000fe20003f46270 */
[----:B------:R-:W-:Y:S01]  /*a9a0*/  MUFU.EX2 R20, R20 ;  /* 0x0000001400147308 */ /* 0x000fe20000000800 */
[----:B------:R-:W-:-:S02]  /*a9b0*/  ISETP.GT.OR P0, PT, R223, 0x38, !P0 ;  /* 0x00000038df00780c */ /* 0x000fc40004704670 */
[C---:B------:R-:W-:Y:S01]  /*a9c0*/  ISETP.GT.OR P1, PT, R225.reuse, 0x41, !P1 ;  /* 0x00000041e100780c */ /* 0x040fe20004f24670 */
[----:B---3--:R-:W-:Y:S01]  /*a9d0*/  FFMA.FTZ R107, R124, UR5, -R109 ;  /* 0x000000057c6b7c23 */ /* 0x008fe2000801086d */
[C---:B------:R-:W-:Y:S02]  /*a9e0*/  ISETP.GT.OR P3, PT, R225.reuse, 0x49, !P3 ;  /* 0x00000049e100780c */ /* 0x040fe40005f64670 */
[----:B------:R-:W-:Y:S01]  /*a9f0*/  ISETP.GT.OR P2, PT, R225, 0x60, !P2 ;  /* 0x00000060e100780c */ /* 0x000fe20005744670 */
[----:B------:R-:W-:Y:S01]  /*aa00*/  MUFU.EX2 R21, R21 ;  /* 0x0000001500157308 */ /* 0x000fe20000000800 */
[----:B------:R-:W-:Y:S02]  /*aa10*/  FSEL R118, R118, -INF , !P0 ;  /* 0xff80000076767808 */ /* 0x000fe40004000000 */
[----:B------:R-:W-:Y:S02]  /*aa20*/  FSEL R121, R121, -INF , !P1 ;  /* 0xff80000079797808 */ /* 0x000fe40004800000 */
[----:B------:R-:W-:Y:S01]  /*aa30*/  FSEL R108, R125, -INF , !P3 ;  /* 0xff8000007d6c7808 */ /* 0x000fe20005800000 */
[----:B------:R-:W-:Y:S01]  /*aa40*/  FFMA.FTZ R100, R118, UR5, -R100 ;  /* 0x0000000576647c23 */ /* 0x000fe20008010864 */
[C---:B------:R-:W-:Y:S01]  /*aa50*/  ISETP.GE.AND P1, PT, R226.reuse, 0x59, PT ;  /* 0x00000059e200780c */ /* 0x040fe20003f26270 */
[----:B------:R-:W-:Y:S01]  /*aa60*/  VIADD R118, R5, 0x4 ;  /* 0x0000000405767836 */ /* 0x000fe20000000000 */
[----:B------:R-:W-:Y:S01]  /*aa70*/  ISETP.GE.AND P3, PT, R226, 0x61, PT ;  /* 0x00000061e200780c */ /* 0x000fe20003f66270 */
[----:B------:R-:W-:Y:S01]  /*aa80*/  FFMA.FTZ R108, R108, UR5, -R110 ;  /* 0x000000056c6c7c23 */ /* 0x000fe2000801086e */
[----:B------:R-:W-:Y:S01]  /*aa90*/  FSEL R136, R136, -INF , !P2 ;  /* 0xff80000088887808 */ /* 0x000fe20005000000 */
[----:B------:R-:W-:Y:S01]  /*aaa0*/  MUFU.EX2 R107, R107 ;  /* 0x0000006b006b7308 */ /* 0x000fe20000000800 */
[----:B------:R-:W-:Y:S01]  /*aab0*/  ISETP.GE.AND P2, PT, R217, 0x40, PT ;  /* 0x00000040d900780c */ /* 0x000fe20003f46270 */
[----:B------:R-:W3:Y:S01]  /*aac0*/  SHFL.IDX PT, R102, R220, R118, 0x1f ;  /* 0x00001f76dc667589 */ /* 0x000ee200000e0000 */
[----:B------:R-:W-:-:S02]  /*aad0*/  ISETP.GT.OR P1, PT, R225, 0x59, !P1 ;  /* 0x00000059e100780c */ /* 0x000fc40004f24670 */
[----:B------:R-:W-:Y:S02]  /*aae0*/  ISETP.GT.OR P3, PT, R225, 0x61, !P3 ;  /* 0x00000061e100780c */ /* 0x000fe40005f64670 */
[----:B------:R-:W-:Y:S01]  /*aaf0*/  ISETP.GT.OR P2, PT, R223, 0x40, !P2 ;  /* 0x00000040df00780c */ /* 0x000fe20005744670 */
[----:B------:R-:W-:Y:S01]  /*ab00*/  MUFU.EX2 R108, R108 ;  /* 0x0000006c006c7308 */ /* 0x000fe20000000800 */
[----:B------:R-:W-:Y:S02]  /*ab10*/  FSEL R133, R133, -INF , !P1 ;  /* 0xff80000085857808 */ /* 0x000fe40004800000 */
[----:B------:R-:W-:Y:S02]  /*ab20*/  FSEL R137, R137, -INF , !P3 ;  /* 0xff80000089897808 */ /* 0x000fe40005800000 */
[----:B------:R-:W-:Y:S02]  /*ab30*/  ISETP.GE.AND P5, PT, R226, 0x39, PT ;  /* 0x00000039e200780c */ /* 0x000fe40003fa6270 */
[C---:B------:R-:W-:Y:S01]  /*ab40*/  ISETP.GE.AND P1, PT, R217.reuse, 0x39, PT ;  /* 0x00000039d900780c */ /* 0x040fe20003f26270 */
[----:B------:R-:W-:Y:S01]  /*ab50*/  MUFU.EX2 R22, R22 ;  /* 0x0000001600167308 */ /* 0x000fe20000000800 */
[----:B------:R-:W-:-:S02]  /*ab60*/  ISETP.GE.AND P3, PT, R217, 0x41, PT ;  /* 0x00000041d900780c */ /* 0x000fc40003f66270 */
[----:B------:R-:W-:Y:S02]  /*ab70*/  FSEL R104, R122, -INF , !P2 ;  /* 0xff8000007a687808 */ /* 0x000fe40005000000 */
[C---:B------:R-:W-:Y:S02]  /*ab80*/  ISETP.GE.AND P2, PT, R226.reuse, 0x71, PT ;  /* 0x00000071e200780c */ /* 0x040fe40003f46270 */
[----:B------:R-:W-:Y:S01]  /*ab90*/  ISETP.GE.AND P4, PT, R226, 0x40, PT ;  /* 0x00000040e200780c */ /* 0x000fe20003f86270 */
[----:B------:R-:W-:Y:S01]  /*aba0*/  FFMA.FTZ R104, R104, UR5, -R103 ;  /* 0x0000000568687c23 */ /* 0x000fe20008010867 */
[----:B------:R-:W-:Y:S01]  /*abb0*/  ISETP.GT.OR P5, PT, R225, 0x39, !P5 ;  /* 0x00000039e100780c */ /* 0x000fe20006fa4670 */
[----:B---3--:R-:W-:Y:S01]  /*abc0*/  FFMA.FTZ R105, R121, UR5, -R102 ;  /* 0x0000000579697c23 */ /* 0x008fe20008010866 */
[C---:B------:R-:W-:Y:S01]  /*abd0*/  ISETP.GT.OR P1, PT, R223.reuse, 0x39, !P1 ;  /* 0x00000039df00780c */ /* 0x040fe20004f24670 */
[----:B------:R-:W-:Y:S02]  /*abe0*/  WARPGROUP.DEPBAR.LE gsb0, 0x0 ;  /* 0x00008000000079c5 */ /* 0x000fe40000010000 */
[----:B------:R-:W-:Y:S01]  /*abf0*/  WARPGROUP.ARRIVE ;  /* 0x00000000000079c5 */ /* 0x000fe20000000000 */
[----:B------:R-:W-:Y:S01]  /*ac00*/  ISETP.GT.OR P3, PT, R223, 0x41, !P3 ;  /* 0x00000041df00780c */ /* 0x000fe20005f64670 */
[----:B------:R-:W-:Y:S01]  /*ac10*/  MUFU.EX2 R104, R104 ;  /* 0x0000006800687308 */ /* 0x000fe20000000800 */
[----:B------:R-:W-:-:S02]  /*ac20*/  ISETP.GT.OR P2, PT, R225, 0x71, !P2 ;  /* 0x00000071e100780c */ /* 0x000fc40005744670 */
[----:B------:R-:W-:Y:S01]  /*ac30*/  ISETP.GT.OR P4, PT, R225, 0x40, !P4 ;  /* 0x00000040e100780c */ /* 0x000fe20006784670 */
[----:B------:R-:W-:Y:S01]  /*ac40*/  HGMMA.64x128x16.F32.BF16 R24, gdesc[UR12], R24, gsb0 ;  /* 0x01e000000c1879f0 */ /* 0x000fe20008001818 */
[----:B------:R-:W-:Y:S01]  /*ac50*/  R2UR UR12, R230 ;  /* 0x00000000e60c72ca */ /* 0x000fe200000e0000 */
[----:B------:R-:W-:Y:S01]  /*ac60*/  UMOV UR14, UR6 ;  /* 0x00000006000e7c82 */ /* 0x000fe20008000000 */
[----:B------:R-:W-:Y:S01]  /*ac70*/  R2UR UR13, R231 ;  /* 0x00000000e70d72ca */ /* 0x000fe200000e0000 */
[----:B------:R-:W-:Y:S01]  /*ac80*/  UMOV UR15, 0x40000040 ;  /* 0x40000040000f7882 */ /* 0x000fe20000000000 */
[----:B------:R-:W-:Y:S01]  /*ac90*/  ISETP.GE.AND P0, PT, R226, 0x50, PT ;  /* 0x00000050e200780c */ /* 0x000fe20003f06270 */
[----:B------:R-:W-:Y:S01]  /*aca0*/  MUFU.EX2 R105, R105 ;  /* 0x0000006900697308 */ /* 0x000fe20000000800 */
[----:B------:R-:W-:Y:S02]  /*acb0*/  FSEL R117, R117, -INF , !P5 ;  /* 0xff80000075757808 */ /* 0x000fe40006800000 */
[----:B------:R-:W-:-:S02]  /*acc0*/  FSEL R119, R119, -INF , !P1 ;  /* 0xff80000077777808 */ /* 0x000fc40004800000 */
[----:B------:R-:W-:Y:S01]  /*acd0*/  FSEL R106, R123, -INF , !P3 ;  /* 0xff8000007b6a7808 */ /* 0x000fe20005800000 */
[--C-:B------:R-:W-:Y:S01]  /*ace0*/  FFMA.FTZ R101, R117, UR5, -R232.reuse ;  /* 0x0000000575657c23 */ /* 0x100fe200080108e8 */
[----:B------:R-:W-:Y:S01]  /*acf0*/  FSEL R123, R145, -INF , !P2 ;  /* 0xff800000917b7808 */ /* 0x000fe20005000000 */
[----:B------:R-:W-:Y:S01]  /*ad00*/  FFMA.FTZ R119, R119, UR5, -R232 ;  /* 0x0000000577777c23 */ /* 0x000fe200080108e8 */
[----:B------:R-:W-:Y:S01]  /*ad10*/  ISETP.GE.AND P2, PT, R217, 0x58, PT ;  /* 0x00000058d900780c */ /* 0x000fe20003f46270 */
[----:B------:R-:W-:Y:S01]  /*ad20*/  VIADD R232, R5, 0x14 ;  /* 0x0000001405e87836 */ /* 0x000fe20000000000 */
[----:B------:R-:W-:Y:S01]  /*ad30*/  ISETP.GE.AND P5, PT, R226, 0x51, PT ;  /* 0x00000051e200780c */ /* 0x000fe20003fa6270 */
[----:B------:R-:W-:Y:S01]  /*ad40*/  FFMA.FTZ R106, R106, UR5, -R102 ;  /* 0x000000056a6a7c23 */ /* 0x000fe20008010866 */
[----:B------:R-:W-:Y:S01]  /*ad50*/  FSEL R120, R120, -INF , !P4 ;  /* 0xff80000078787808 */ /* 0x000fe20006000000 */
[----:B------:R-:W-:Y:S01]  /*ad60*/  MUFU.EX2 R88, R88 ;  /* 0x0000005800587308 */ /* 0x000fe20000000800 */
[----:B------:R-:W-:-:S02]  /*ad70*/  ISETP.GE.AND P4, PT, R226, 0x58, PT ;  /* 0x00000058e200780c */ /* 0x000fc40003f86270 */
[----:B------:R-:W-:Y:S01]  /*ad80*/  ISETP.GT.OR P0, PT, R225, 0x50, !P0 ;  /* 0x00000050e100780c */ /* 0x000fe20004704670 */
[----:B------:R-:W-:Y:S01]  /*ad90*/  FFMA.FTZ R120, R120, UR5, -R103 ;  /* 0x0000000578787c23 */ /* 0x000fe20008010867 */
[----:B------:R-:W-:Y:S02]  /*ada0*/  ISETP.GE.AND P1, PT, R217, 0x48, PT ;  /* 0x00000048d900780c */ /* 0x000fe40003f26270 */
[----:B------:R-:W-:Y:S01]  /*adb0*/  ISETP.GT.OR P2, PT, R223, 0x58, !P2 ;  /* 0x00000058df00780c */ /* 0x000fe20005744670 */
[----:B------:R3:W-:Y:S01]  /*adc0*/  MUFU.EX2 R103, R119 ;  /* 0x0000007700677308 */ /* 0x0007e20000000800 */
[C---:B------:R-:W-:Y:S02]  /*add0*/  ISETP.GT.OR P5, PT, R225.reuse, 0x51, !P5 ;  /* 0x00000051e100780c */ /* 0x040fe40006fa4670 */
[----:B------:R-:W-:Y:S02]  /*ade0*/  FSEL R128, R128, -INF , !P0 ;  /* 0xff80000080807808 */ /* 0x000fe40004000000 */
[----:B------:R-:W-:-:S02]  /*adf0*/  ISETP.GT.OR P4, PT, R225, 0x58, !P4 ;  /* 0x00000058e100780c */ /* 0x000fc40006784670 */
[C---:B------:R-:W-:Y:S01]  /*ae00*/  ISETP.GE.AND P3, PT, R226.reuse, 0x78, PT ;  /* 0x00000078e200780c */ /* 0x040fe20003f66270 */
[----:B------:R5:W-:Y:S01]  /*ae10*/  MUFU.EX2 R102, R120 ;  /* 0x0000007800667308 */ /* 0x000be20000000800 */
[----:B------:R-:W-:Y:S02]  /*ae20*/  ISETP.GE.AND P0, PT, R226, 0x68, PT ;  /* 0x00000068e200780c */ /* 0x000fe40003f06270 */
[----:B------:R-:W-:Y:S02]  /*ae30*/  ISETP.GT.OR P1, PT, R223, 0x48, !P1 ;  /* 0x00000048df00780c */ /* 0x000fe40004f24670 */
[----:B------:R-:W-:Y:S02]  /*ae40*/  FSEL R116, R134, -INF , !P2 ;  /* 0xff80000086747808 */ /* 0x000fe40005000000 */
[----:B------:R-:W-:Y:S01]  /*ae50*/  FSEL R129, R129, -INF , !P5 ;  /* 0xff80000081817808 */ /* 0x000fe20006800000 */
[----:B------:R-:W1:Y:S01]  /*ae60*/  SHFL.IDX PT, R134, R220, R232, 0x1f ;  /* 0x00001fe8dc867589 */ /* 0x000e6200000e0000 */
[----:B------:R-:W-:Y:S01]  /*ae70*/  ISETP.GE.AND P5, PT, R226, 0x69, PT ;  /* 0x00000069e200780c */ /* 0x000fe20003fa6270 */
[----:B------:R-:W-:Y:S01]  /*ae80*/  MUFU.EX2 R106, R106 ;  /* 0x0000006a006a7308 */ /* 0x000fe20000000800 */
[----:B------:R-:W-:-:S02]  /*ae90*/  FSEL R132, R132, -INF , !P4 ;  /* 0xff80000084847808 */ /* 0x000fc40006000000 */
[C---:B------:R-:W-:Y:S02]  /*aea0*/  ISETP.GT.OR P3, PT, R225.reuse, 0x78, !P3 ;  /* 0x00000078e100780c */ /* 0x040fe40005f64670 */
[----:B------:R-:W-:Y:S02]  /*aeb0*/  ISETP.GE.AND P4, PT, R226, 0x70, PT ;  /* 0x00000070e200780c */ /* 0x000fe40003f86270 */
[----:B------:R-:W-:Y:S01]  /*aec0*/  ISETP.GT.OR P0, PT, R225, 0x68, !P0 ;  /* 0x00000068e100780c */ /* 0x000fe20004704670 */
[----:B------:R-:W-:Y:S01]  /*aed0*/  MUFU.EX2 R89, R89 ;  /* 0x0000005900597308 */ /* 0x000fe20000000800 */
[----:B------:R-:W-:Y:S02]  /*aee0*/  FSEL R126, R126, -INF , !P1 ;  /* 0xff8000007e7e7808 */ /* 0x000fe40004800000 */
[----:B------:R-:W-:Y:S01]  /*aef0*/  ISETP.GE.AND P1, PT, R226, 0x79, PT ;  /* 0x00000079e200780c */ /* 0x000fe20003f26270 */
[----:B------:R-:W-:Y:S01]  /*af00*/  VIADD R226, R5, 0x1c ;  /* 0x0000001c05e27836 */ /* 0x000fe20000000000 */
[C---:B------:R-:W-:Y:S01]  /*af10*/  ISETP.GT.OR P5, PT, R225.reuse, 0x69, !P5 ;  /* 0x00000069e100780c */ /* 0x040fe20006fa4670 */
[----:B------:R-:W-:Y:S01]  /*af20*/  FFMA.FTZ R109, R126, UR5, -R109 ;  /* 0x000000057e6d7c23 */ /* 0x000fe2000801086d */
[----:B------:R-:W-:Y:S01]  /*af30*/  FSEL R121, R148, -INF , !P3 ;  /* 0xff80000094797808 */ /* 0x000fe20005800000 */
[----:B------:R-:W-:Y:S01]  /*af40*/  MUFU.EX2 R90, R90 ;  /* 0x0000005a005a7308 */ /* 0x000fe20000000800 */
[----:B------:R-:W-:-:S02]  /*af50*/  ISETP.GT.OR P4, PT, R225, 0x70, !P4 ;  /* 0x00000070e100780c */ /* 0x000fc40006784670 */
[----:B------:R-:W-:Y:S02]  /*af60*/  FSEL R113, R140, -INF , !P0 ;  /* 0xff8000008c717808 */ /* 0x000fe40004000000 */
[C---:B------:R-:W-:Y:S02]  /*af70*/  ISETP.GE.AND P3, PT, R217.reuse, 0x59, PT ;  /* 0x00000059d900780c */ /* 0x040fe40003f66270 */
[----:B------:R-:W-:Y:S01]  /*af80*/  ISETP.GE.AND P0, PT, R217, 0x49, PT ;  /* 0x00000049d900780c */ /* 0x000fe20003f06270 */
[----:B------:R-:W-:Y:S01]  /*af90*/  MUFU.EX2 R109, R109 ;  /* 0x0000006d006d7308 */ /* 0x000fe20000000800 */
[----:B------:R-:W-:Y:S01]  /*afa0*/  ISETP.GT.OR P1, PT, R225, 0x79, !P1 ;  /* 0x00000079e100780c */ /* 0x000fe20004f24670 */
[----:B------:R-:W-:Y:S01]  /*afb0*/  VIADD R225, R5, 0x18 ;  /* 0x0000001805e17836 */ /* 0x000fe20000000000 */
[----:B------:R-:W-:Y:S02]  /*afc0*/  FSEL R115, R141, -INF , !P5 ;  /* 0xff8000008d737808 */ /* 0x000fe40006800000 */
[----:B------:R-:W-:-:S02]  /*afd0*/  ISETP.GE.AND P5, PT, R217, 0x50, PT ;  /* 0x00000050d900780c */ /* 0x000fc40003fa6270 */
[----:B------:R-:W-:Y:S01]  /*afe0*/  FSEL R125, R144, -INF , !P4 ;  /* 0xff800000907d7808 */ /* 0x000fe20006000000 */
[----:B------:R-:W-:Y:S01]  /*aff0*/  MUFU.EX2 R91, R91 ;  /* 0x0000005b005b7308 */ /* 0x000fe20000000800 */
[----:B------:R-:W-:Y:S02]  /*b000*/  ISETP.GT.OR P3, PT, R223, 0x59, !P3 ;  /* 0x00000059df00780c */ /* 0x000fe40005f64670 */
[----:B------:R-:W-:Y:S02]  /*b010*/  ISETP.GE.AND P4, PT, R217, 0x51, PT ;  /* 0x00000051d900780c */ /* 0x000fe40003f86270 */
[----:B------:R-:W-:Y:S02]  /*b020*/  ISETP.GT.OR P0, PT, R223, 0x49, !P0 ;  /* 0x00000049df00780c */ /* 0x000fe40004704670 */
[----:B---3--:R-:W-:Y:S01]  /*b030*/  FSEL R119, R149, -INF , !P1 ;  /* 0xff80000095777808 */ /* 0x008fe20004800000 */
[----:B------:R-:W-:Y:S01]  /*b040*/  MUFU.EX2 R92, R92 ;  /* 0x0000005c005c7308 */ /* 0x000fe20000000800 */
[----:B------:R-:W-:-:S02]  /*b050*/  ISETP.GE.AND P1, PT, R217, 0x60, PT ;  /* 0x00000060d900780c */ /* 0x000fc40003f26270 */
[----:B------:R-:W-:Y:S02]  /*b060*/  ISETP.GT.OR P5, PT, R223, 0x50, !P5 ;  /* 0x00000050df00780c */ /* 0x000fe40006fa4670 */
[----:B------:R-:W-:Y:S02]  /*b070*/  FSEL R135, R135, -INF , !P3 ;  /* 0xff80000087877808 */ /* 0x000fe40005800000 */
[----:B------:R-:W-:Y:S01]  /*b080*/  FSEL R127, R127, -INF , !P0 ;  /* 0xff8000007f7f7808 */ /* 0x000fe20004000000 */
[----:B------:R-:W-:Y:S01]  /*b090*/  MUFU.EX2 R93, R93 ;  /* 0x0000005d005d7308 */ /* 0x000fe20000000800 */
[----:B------:R-:W-:Y:S02]  /*b0a0*/  ISETP.GT.OR P4, PT, R223, 0x51, !P4 ;  /* 0x00000051df00780c */ /* 0x000fe40006784670 */
[----:B------:R-:W-:Y:S01]  /*b0b0*/  ISETP.GE.AND P3, PT, R217, 0x71, PT ;  /* 0x00000071d900780c */ /* 0x000fe20003f66270 */
[----:B------:R-:W-:Y:S01]  /*b0c0*/  FFMA.FTZ R110, R127, UR5, -R110 ;  /* 0x000000057f6e7c23 */ /* 0x000fe2000801086e */
[----:B------:R-:W-:Y:S01]  /*b0d0*/  ISETP.GT.OR P1, PT, R223, 0x60, !P1 ;  /* 0x00000060df00780c */ /* 0x000fe20004f24670 */
[----:B------:R3:W-:Y:S01]  /*b0e0*/  SHFL.IDX PT, R127, R221, R111, 0x1f ;  /* 0x00001f6fdd7f7589 */ /* 0x0007e200000e0000 */
[----:B------:R-:W-:Y:S01]  /*b0f0*/  FSEL R114, R130, -INF , !P5 ;  /* 0xff80000082727808 */ /* 0x000fe20006800000 */
[----:B------:R-:W-:Y:S01]  /*b100*/  MUFU.EX2 R94, R94 ;  /* 0x0000005e005e7308 */ /* 0x000fe20000000800 */
[----:B------:R-:W-:Y:S01]  /*b110*/  FSEL R117, R131, -INF , !P4 ;  /* 0xff80000083757808 */ /* 0x000fe20006000000 */
[----:B------:R-:W4:Y:S01]  /*b120*/  SHFL.IDX PT, R130, R221, R118, 0x1f ;  /* 0x00001f76dd827589 */ /* 0x000f2200000e0000 */
[----:B------:R-:W-:-:S02]  /*b130*/  ISETP.GT.OR P3, PT, R223, 0x71, !P3 ;  /* 0x00000071df00780c */ /* 0x000fc40005f64670 */
[----:B------:R-:W-:Y:S01]  /*b140*/  FSEL R145, R138, -INF , !P1 ;  /* 0xff8000008a917808 */ /* 0x000fe20004800000 */
[----:B------:R-:W2:Y:S01]  /*b150*/  SHFL.IDX PT, R131, R221, R5, 0x1f ;  /* 0x00001f05dd837589 */ /* 0x000ea200000e0000 */
[----:B------:R-:W-:Y:S01]  /*b160*/  FSEL R122, R147, -INF , !P3 ;  /* 0xff800000937a7808 */ /* 0x000fe20005800000 */
[--C-:B---3--:R-:W-:Y:S01]  /*b170*/  FFMA.FTZ R111, R128, UR5, -R112.reuse ;  /* 0x00000005806f7c23 */ /* 0x108fe20008010870 */
[----:B------:R-:W-:Y:S01]  /*b180*/  FFMA.FTZ R112, R114, UR5, -R112 ;  /* 0x0000000572707c23 */ /* 0x000fe20008010870 */
[----:B------:R-:W3:Y:S01]  /*b190*/  SHFL.IDX PT, R138, R220, R225, 0x1f ;  /* 0x00001fe1dc8a7589 */ /* 0x000ee200000e0000 */
[--C-:B-1----:R-:W-:Y:S01]  /*b1a0*/  FFMA.FTZ R114, R129, UR5, -R134.reuse ;  /* 0x0000000581727c23 */ /* 0x102fe20008010886 */
[----:B------:R-:W-:Y:S01]  /*b1b0*/  FFMA.FTZ R147, R117, UR5, -R134 ;  /* 0x0000000575937c23 */ /* 0x000fe20008010886 */
[C---:B------:R-:W-:Y:S01]  /*b1c0*/  ISETP.GE.AND P0, PT, R217.reuse, 0x61, PT ;  /* 0x00000061d900780c */ /* 0x040fe20003f06270 */
[----:B------:R-:W1:Y:S01]  /*b1d0*/  SHFL.IDX PT, R220, R220, R226, 0x1f ;  /* 0x00001fe2dcdc7589 */ /* 0x000e6200000e0000 */
[----:B------:R-:W-:Y:S01]  /*b1e0*/  ISETP.GE.AND P1, PT, R217, 0x78, PT ;  /* 0x00000078d900780c */ /* 0x000fe20003f26270 */
[----:B------:R-:W-:Y:S01]  /*b1f0*/  MUFU.EX2 R111, R111 ;  /* 0x0000006f006f7308 */ /* 0x000fe20000000800 */
[----:B------:R-:W-:Y:S01]  /*b200*/  ISETP.GT.OR P0, PT, R223, 0x61, !P0 ;  /* 0x00000061df00780c */ /* 0x000fe20004704670 */
[----:B------:R-:W1:Y:S01]  /*b210*/  SHFL.IDX PT, R134, R221, R232, 0x1f ;  /* 0x00001fe8dd867589 */ /* 0x000e6200000e0000 */
[----:B------:R-:W-:-:S02]  /*b220*/  ISETP.GE.AND P5, PT, R217, 0x68, PT ;  /* 0x00000068d900780c */ /* 0x000fc40003fa6270 */
[----:B------:R-:W-:Y:S02]  /*b230*/  FSEL R140, R139, -INF , !P0 ;  /* 0xff8000008b8c7808 */ /* 0x000fe40004000000 */
[----:B------:R-:W-:Y:S01]  /*b240*/  ISETP.GE.AND P0, PT, R217, 0x79, PT ;  /* 0x00000079d900780c */ /* 0x000fe20003f06270 */
[----:B------:R-:W1:Y:S01]  /*b250*/  SHFL.IDX PT, R139, R221, R225, 0x1f ;  /* 0x00001fe1dd8b7589 */ /* 0x000e6200000e0000 */
[----:B------:R-:W-:Y:S01]  /*b260*/  ISETP.GT.OR P1, PT, R223, 0x78, !P1 ;  /* 0x00000078df00780c */ /* 0x000fe20004f24670 */
[--C-:B----4-:R-:W-:Y:S01]  /*b270*/  FFMA.FTZ R141, R137, UR5, -R130.reuse ;  /* 0x00000005898d7c23 */ /* 0x110fe20008010882 */
[C---:B------:R-:W-:Y:S01]  /*b280*/  ISETP.GT.OR P0, PT, R223.reuse, 0x79, !P0 ;  /* 0x00000079df00780c */ /* 0x040fe20004704670 */
[----:B------:R-:W-:Y:S01]  /*b290*/  FFMA.FTZ R140, R140, UR5, -R130 ;  /* 0x000000058c8c7c23 */ /* 0x000fe20008010882 */
[----:B------:R-:W-:Y:S01]  /*b2a0*/  ISETP.GT.OR P5, PT, R223, 0x68, !P5 ;  /* 0x00000068df00780c */ /* 0x000fe20006fa4670 */
[----:B--2---:R-:W-:Y:S01]  /*b2b0*/  FFMA.FTZ R145, R145, UR5, -R131 ;  /* 0x0000000591917c23 */ /* 0x004fe20008010883 */
[----:B-----5:R-:W-:Y:S01]  /*b2c0*/  FSEL R120, R150, -INF , !P1 ;  /* 0xff80000096787808 */ /* 0x020fe20004800000 */
[----:B------:R-:W-:-:S02]  /*b2d0*/  WARPGROUP.DEPBAR.LE gsb0, 0x0 ;  /* 0x00008000000079c5 */ /* 0x000fc40000010000 */
[----:B------:R-:W-:Y:S01]  /*b2e0*/  WARPGROUP.ARRIVE ;  /* 0x00000000000079c5 */ /* 0x000fe20000000000 */
[----:B------:R-:W-:Y:S01]  /*b2f0*/  FSEL R118, R151, -INF , !P0 ;  /* 0xff80000097767808 */ /* 0x000fe20004000000 */
[----:B------:R-:W-:Y:S01]  /*b300*/  VIADD R151, R5, 0x4 ;  /* 0x0000000405977836 */ /* 0x000fe20000000000 */
[----:B------:R-:W-:Y:S01]  /*b310*/  ISETP.GE.AND P4, PT, R217, 0x69, PT ;  /* 0x00000069d900780c */ /* 0x000fe20003f86270 */
[----:B------:R-:W-:Y:S01]  /*b320*/  VIADD R150, R5, 0x8 ;  /* 0x0000000805967836 */ /* 0x000fe20000000000 */
[----:B------:R-:W-:Y:S01]  /*b330*/  ISETP.GE.AND P2, PT, R217, 0x70, PT ;  /* 0x00000070d900780c */ /* 0x000fe20003f46270 */
[----:B------:R-:W-:Y:S01]  /*b340*/  HGMMA.64x128x16.F32.BF16 R24, gdesc[UR12], R24, gsb0 ;  /* 0x01e000000c1879f0 */ /* 0x000fe20008001818 */
[----:B------:R-:W-:Y:S01]  /*b350*/  FSEL R142, R142, -INF , !P5 ;  /* 0xff8000008e8e7808 */ /* 0x000fe20006800000 */
[----:B------:R-:W-:Y:S02]  /*b360*/  VIADD R217, R5, 0x10 ;  /* 0x0000001005d97836 */ /* 0x000fe40000000000 */
[----:B---3--:R-:W-:Y:S01]  /*b370*/  FFMA.FTZ R144, R132, UR5, -R138 ;  /* 0x0000000584907c23 */ /* 0x008fe2000801088a */
[----:B-1----:R-:W-:Y:S01]  /*b380*/  FFMA.FTZ R132, R135, UR5, -R220 ;  /* 0x0000000587847c23 */ /* 0x002fe200080108dc */
[--C-:B------:R-:W-:Y:S01]  /*b390*/  FFMA.FTZ R123, R123, UR5, -R134.reuse ;  /* 0x000000057b7b7c23 */ /* 0x100fe20008010886 */
[----:B------:R-:W-:Y:S01]  /*b3a0*/  FFMA.FTZ R129, R142, UR5, -R127 ;  /* 0x000000058e817c23 */ /* 0x000fe2000801087f */
[----:B------:R-:W-:Y:S01]  /*b3b0*/  FFMA.FTZ R122, R122, UR5, -R134 ;  /* 0x000000057a7a7c23 */ /* 0x000fe20008010886 */
[----:B------:R-:W-:Y:S01]  /*b3c0*/  ISETP.GT.OR P4, PT, R223, 0x69, !P4 ;  /* 0x00000069df00780c */ /* 0x000fe20006784670 */
[----:B------:R-:W-:Y:S01]  /*b3d0*/  FFMA.FTZ R117, R133, UR5, -R220 ;  /* 0x0000000585757c23 */ /* 0x000fe200080108dc */
[----:B------:R-:W-:Y:S01]  /*b3e0*/  ISETP.GT.OR P2, PT, R223, 0x70, !P2 ;  /* 0x00000070df00780c */ /* 0x000fe20005744670 */
[----:B------:R-:W-:Y:S01]  /*b3f0*/  VIADD R223, R5, 0xc ;  /* 0x0000000c05df7836 */ /* 0x000fe20000000000 */
[----:B------:R-:W-:Y:S01]  /*b400*/  FSEL R126, R143, -INF , !P4 ;  /* 0xff8000008f7e7808 */ /* 0x000fe20006000000 */
[----:B------:R-:W-:Y:S01]  /*b410*/  FFMA.FTZ R116, R116, UR5, -R138 ;  /* 0x0000000574747c23 */ /* 0x000fe2000801088a */
[----:B------:R-:W1:Y:S01]  /*b420*/  SHFL.IDX PT, R143, R221, R217, 0x1f ;  /* 0x00001fd9dd8f7589 */ /* 0x000e6200000e0000 */
[----:B------:R-:W-:Y:S01]  /*b430*/  FSEL R124, R146, -INF , !P2 ;  /* 0xff800000927c7808 */ /* 0x000fe20005000000 */
[----:B------:R-:W-:Y:S01]  /*b440*/  FFMA.FTZ R138, R136, UR5, -R131 ;  /* 0x00000005888a7c23 */ /* 0x000fe20008010883 */
[----:B------:R-:W-:Y:S01]  /*b450*/  FFMA.FTZ R131, R113, UR5, -R127 ;  /* 0x0000000571837c23 */ /* 0x000fe2000801087f */
[----:B------:R-:W2:Y:S01]  /*b460*/  SHFL.IDX PT, R146, R221, R223, 0x1f ;  /* 0x00001fdfdd927589 */ /* 0x000ea200000e0000 */
[--C-:B------:R-:W-:Y:S01]  /*b470*/  FFMA.FTZ R121, R121, UR5, -R139.reuse ;  /* 0x0000000579797c23 */ /* 0x100fe2000801088b */
[----:B------:R-:W-:Y:S01]  /*b480*/  FFMA.FTZ R120, R120, UR5, -R139 ;  /* 0x0000000578787c23 */ /* 0x000fe2000801088b */
[----:B------:R-:W-:Y:S01]  /*b490*/  MUFU.EX2 R113, R147 ;  /* 0x0000009300717308 */ /* 0x000fe20000000800 */
[----:B------:R-:W3:Y:S07]  /*b4a0*/  SHFL.IDX PT, R221, R221, R226, 0x1f ;  /* 0x00001fe2dddd7589 */ /* 0x000eee00000e0000 */
[----:B------:R-:W4:Y:S08]  /*b4b0*/  MUFU.EX2 R114, R114 ;  /* 0x0000007200727308 */ /* 0x000f300000000800 */
[----:B------:R-:W5:Y:S01]  /*b4c0*/  MUFU.EX2 R112, R112 ;  /* 0x0000007000707308 */ /* 0x000f620000000800 */
[--C-:B-1----:R-:W-:Y:S01]  /*b4d0*/  FFMA.FTZ R125, R125, UR5, -R143.reuse ;  /* 0x000000057d7d7c23 */ /* 0x102fe2000801088f */
[----:B------:R-:W-:Y:S01]  /*b4e0*/  FFMA.FTZ R124, R124, UR5, -R143 ;  /* 0x000000057c7c7c23 */ /* 0x000fe2000801088f */
[--C-:B--2---:R-:W-:Y:S01]  /*b4f0*/  FFMA.FTZ R127, R115, UR5, -R146.reuse ;  /* 0x00000005737f7c23 */ /* 0x104fe20008010892 */
[----:B------:R-:W-:-:S04]  /*b500*/  FFMA.FTZ R126, R126, UR5, -R146 ;  /* 0x000000057e7e7c23 */ /* 0x000fc80008010892 */
[----:B------:R-:W-:Y:S01]  /*b510*/  MUFU.EX2 R115, R144 ;  /* 0x0000009000737308 */ /* 0x000fe20000000800 */
[--C-:B---3--:R-:W-:Y:S01]  /*b520*/  FFMA.FTZ R119, R119, UR5, -R221.reuse ;  /* 0x0000000577777c23 */ /* 0x108fe200080108dd */
[----:B------:R-:W-:-:S06]  /*b530*/  FFMA.FTZ R118, R118, UR5, -R221 ;  /* 0x0000000576767c23 */ /* 0x000fcc00080108dd */
[----:B------:R-:W1:Y:S08]  /*b540*/  MUFU.EX2 R117, R117 ;  /* 0x0000007500757308 */ /* 0x000e700000000800 */
[----:B------:R-:W2:Y:S08]  /*b550*/  MUFU.EX2 R110, R110 ;  /* 0x0000006e006e7308 */ /* 0x000eb00000000800 */
        /* <DEDUP_REMOVED lines=10> */
[----:B------:R-:W4:Y:S04]  /*b600*/  LDS R216, [R216+0x400] ;  /* 0x00040000d8d87984 */ /* 0x000f280000000800 */
[----:B------:R-:W-:Y:S04]  /*b610*/  LDS R218, [R218+0x400] ;  /* 0x00040000dada7984 */ /* 0x000fe80000000800 */
[----:B------:R-:W-:Y:S04]  /*b620*/  LDS R219, [R219+0x400] ;  /* 0x00040000dbdb7984 */ /* 0x000fe80000000800 */
[----:B---3--:R-:W3:Y:S04]  /*b630*/  SHFL.IDX PT, R128, R224, R5, 0x1f ;  /* 0x00001f05e0807589 */ /* 0x008ee800000e0000 */
[----:B------:R-:W5:Y:S04]  /*b640*/  SHFL.IDX PT, R130, R224, R151, 0x1f ;  /* 0x00001f97e0827589 */ /* 0x000f6800000e0000 */
[----:B------:R-:W1:Y:S04]  /*b650*/  SHFL.IDX PT, R135, R224, R150, 0x1f ;  /* 0x00001f96e0877589 */ /* 0x000e6800000e0000 */
[----:B------:R-:W-:Y:S04]  /*b660*/  SHFL.IDX PT, R134, R224, R217, 0x1f ;  /* 0x00001fd9e0867589 */ /* 0x000fe800000e0000 */
[----:B----4-:R-:W4:Y:S04]  /*b670*/  SHFL.IDX PT, R142, R216, R225, 0x1f ;  /* 0x00001fe1d88e7589 */ /* 0x010f2800000e0000 */
[----:B------:R-:W2:Y:S01]  /*b680*/  SHFL.IDX PT, R136, R224, R223, 0x1f ;  /* 0x00001fdfe0887589 */ /* 0x000ea200000e0000 */
[--C-:B---3--:R-:W-:Y:S01]  /*b690*/  FADD.FTZ R24, R24, -R128.reuse ;  /* 0x8000008018187221 */ /* 0x108fe20000010000 */
[----:B------:R-:W-:-:S02]  /*b6a0*/  FADD.FTZ R26, R26, -R128 ;  /* 0x800000801a1a7221 */ /* 0x000fc40000010000 */
[----:B------:R-:W3:Y:S01]  /*b6b0*/  SHFL.IDX PT, R137, R224, R232, 0x1f ;  /* 0x00001fe8e0897589 */ /* 0x000ee200000e0000 */
[--C-:B-----5:R-:W-:Y:S01]  /*b6c0*/  FADD.FTZ R128, R25, -R130.reuse ;  /* 0x8000008219807221 */ /* 0x120fe20000010000 */
[----:B------:R-:W-:Y:S02]  /*b6d0*/  FADD.FTZ R130, R27, -R130 ;  /* 0x800000821b827221 */ /* 0x000fe40000010000 */
[----:B------:R-:W5:Y:S01]  /*b6e0*/  SHFL.IDX PT, R139, R224, R225, 0x1f ;  /* 0x00001fe1e08b7589 */ /* 0x000f6200000e0000 */
[--C-:B-1----:R-:W-:Y:S01]  /*b6f0*/  FADD.FTZ R133, R28, -R135.reuse ;  /* 0x800000871c857221 */ /* 0x102fe20000010000 */
[----:B------:R-:W-:Y:S01]  /*b700*/  FADD.FTZ R25, R30, -R135 ;  /* 0x800000871e197221 */ /* 0x000fe20000010000 */
[----:B------:R1:W-:Y:S01]  /*b710*/  MUFU.EX2 R28, R132 ;  /* 0x00000084001c7308 */ /* 0x0003e20000000800 */
[----:B------:R-:W5:Y:S04]  /*b720*/  SHFL.IDX PT, R149, R224, R226, 0x1f ;  /* 0x00001fe2e0957589 */ /* 0x000f6800000e0000 */
[----:B------:R-:W5:Y:S01]  /*b730*/  SHFL.IDX PT, R148, R216, R5, 0x1f ;  /* 0x00001f05d8947589 */ /* 0x000f6200000e0000 */
[--C-:B----4-:R-:W-:Y:S01]  /*b740*/  FADD.FTZ R52, R52, -R142.reuse ;  /* 0x8000008e34347221 */ /* 0x110fe20000010000 */
[----:B------:R-:W-:Y:S01]  /*b750*/  FADD.FTZ R54, R54, -R142 ;  /* 0x8000008e36367221 */ /* 0x000fe20000010000 */
[----:B------:R4:W-:Y:S01]  /*b760*/  MUFU.EX2 R30, R145 ;  /* 0x00000091001e7308 */ /* 0x0009e20000000800 */
[----:B-1----:R-:W-:Y:S01]  /*b770*/  FADD.FTZ R132, R32, -R134 ;  /* 0x8000008620847221 */ /* 0x002fe20000010000 */
[----:B------:R-:W-:Y:S01]  /*b780*/  SHFL.IDX PT, R142, R218, R217, 0x1f ;  /* 0x00001fd9da8e7589 */ /* 0x000fe200000e0000 */
[--C-:B--2---:R-:W-:Y:S01]  /*b790*/  FADD.FTZ R135, R29, -R136.reuse ;  /* 0x800000881d877221 */ /* 0x104fe20000010000 */
[----:B------:R-:W-:Y:S01]  /*b7a0*/  FADD.FTZ R27, R31, -R136 ;  /* 0x800000881f1b7221 */ /* 0x000fe20000010000 */
[----:B------:R-:W-:Y:S01]  /*b7b0*/  FADD.FTZ R134, R34, -R134 ;  /* 0x8000008622867221 */ /* 0x000fe20000010000 */
[----:B------:R-:W1:Y:S01]  /*b7c0*/  SHFL.IDX PT, R32, R216, R217, 0x1f ;  /* 0x00001fd9d8207589 */ /* 0x000e6200000e0000 */
[--C-:B---3--:R-:W-:Y:S01]  /*b7d0*/  FADD.FTZ R136, R33, -R137.reuse ;  /* 0x8000008921887221 */ /* 0x108fe20000010000 */
[----:B------:R2:W3:Y:S02]  /*b7e0*/  MUFU.EX2 R29, R138 ;  /* 0x0000008a001d7308 */ /* 0x0004e40000000800 */
[----:B----4-:R4:W-:Y:S01]  /*b7f0*/  SHFL.IDX PT, R145, R219, R217, 0x1f ;  /* 0x00001fd9db917589 */ /* 0x0109e200000e0000 */
[----:B------:R-:W-:Y:S01]  /*b800*/  FADD.FTZ R137, R35, -R137 ;  /* 0x8000008923897221 */ /* 0x000fe20000010000 */
[----:B-----5:R-:W-:-:S02]  /*b810*/  FADD.FTZ R38, R38, -R139 ;  /* 0x8000008b26267221 */ /* 0x020fc40000010000 */
[----:B------:R-:W5:Y:S02]  /*b820*/  SHFL.IDX PT, R144, R216, R232, 0x1f ;  /* 0x00001fe8d8907589 */ /* 0x000f6400000e0000 */
[----:B------:R3:W3:Y:S02]  /*b830*/  MUFU.EX2 R31, R141 ;  /* 0x0000008d001f7308 */ /* 0x0006e40000000800 */
[----:B------:R-:W3:Y:S01]  /*b840*/  SHFL.IDX PT, R33, R216, R226, 0x1f ;  /* 0x00001fe2d8217589 */ /* 0x000ee200000e0000 */
[----:B--2---:R-:W-:Y:S01]  /*b850*/  FADD.FTZ R138, R36, -R139 ;  /* 0x8000008b248a7221 */ /* 0x004fe20000010000 */
[--C-:B------:R-:W-:Y:S01]  /*b860*/  FADD.FTZ R139, R37, -R149.reuse ;  /* 0x80000095258b7221 */ /* 0x100fe20000010000 */
[----:B------:R-:W-:Y:S01]  /*b870*/  FADD.FTZ R39, R39, -R149 ;  /* 0x8000009527277221 */ /* 0x000fe20000010000 */
[----:B----4-:R-:W2:Y:S01]  /*b880*/  LDL R217, [R1+0x1c] ;  /* 0x00001c0001d97983 */ /* 0x010ea20000100800 */
[--C-:B------:R-:W-:Y:S01]  /*b890*/  FADD.FTZ R40, R40, -R148.reuse ;  /* 0x8000009428287221 */ /* 0x100fe20000010000 */
[----:B------:R-:W-:-:S02]  /*b8a0*/  FADD.FTZ R42, R42, -R148 ;  /* 0x800000942a2a7221 */ /* 0x000fc40000010000 */
[----:B------:R-:W4:Y:S04]  /*b8b0*/  SHFL.IDX PT, R143, R216, R223, 0x1f ;  /* 0x00001fdfd88f7589 */ /* 0x000f2800000e0000 */
[----:B------:R-:W-:Y:S01]  /*b8c0*/  SHFL.IDX PT, R147, R216, R151, 0x1f ;  /* 0x00001f97d8937589 */ /* 0x000fe200000e0000 */
[--C-:B-1----:R-:W-:Y:S01]  /*b8d0*/  FADD.FTZ R48, R48, -R32.reuse ;  /* 0x8000002030307221 */ /* 0x102fe20000010000 */
[----:B------:R-:W-:Y:S02]  /*b8e0*/  FADD.FTZ R50, R50, -R32 ;  /* 0x8000002032327221 */ /* 0x000fe40000010000 */
[----:B------:R-:W-:Y:S01]  /*b8f0*/  SHFL.IDX PT, R146, R216, R150, 0x1f ;  /* 0x00001f96d8927589 */ /* 0x000fe200000e0000 */
[----:B------:R1:W4:Y:S01]  /*b900*/  MUFU.EX2 R32, R140 ;  /* 0x0000008c00207308 */ /* 0x0003220000000800 */
[----:B------:R-:W-:Y:S01]  /*b910*/  FMUL.FTZ R26, R9, R26 ;  /* 0x0000001a091a7220 */ /* 0x000fe20000410000 */
[----:B------:R-:W-:Y:S01]  /*b920*/  FMUL.FTZ R25, R12, R25 ;  /* 0x000000190c197220 */ /* 0x000fe20000410000 */
[----:B------:R-:W4:Y:S01]  /*b930*/  SHFL.IDX PT, R35, R218, R151, 0x1f ;  /* 0x00001f97da237589 */ /* 0x000f2200000e0000 */
[--C-:B-----5:R-:W-:Y:S01]  /*b940*/  FADD.FTZ R49, R49, -R144.reuse ;  /* 0x8000009031317221 */ /* 0x120fe20000010000 */
[----:B------:R-:W-:Y:S01]  /*b950*/  FADD.FTZ R51, R51, -R144 ;  /* 0x8000009033337221 */ /* 0x000fe20000010000 */
[--C-:B------:R-:W-:Y:S01]  /*b960*/  FADD.FTZ R64, R64, -R142.reuse ;  /* 0x8000008e40407221 */ /* 0x100fe20000010000 */
[----:B---3--:R-:W-:Y:S01]  /*b970*/  SHFL.IDX PT, R141, R219, R151, 0x1f ;  /* 0x00001f97db8d7589 */ /* 0x008fe200000e0000 */
[--C-:B------:R-:W-:Y:S01]  /*b980*/  FADD.FTZ R53, R53, -R33.reuse ;  /* 0x8000002135357221 */ /* 0x100fe20000010000 */
[----:B------:R-:W-:Y:S01]  /*b990*/  FADD.FTZ R55, R55, -R33 ;  /* 0x8000002137377221 */ /* 0x000fe20000010000 */
[----:B------:R-:W-:Y:S01]  /*b9a0*/  MUFU.EX2 R124, R124 ;  /* 0x0000007c007c7308 */ /* 0x000fe20000000800 */
[----:B-1----:R-:W-:Y:S01]  /*b9b0*/  SHFL.IDX PT, R140, R219, R5, 0x1f ;  /* 0x00001f05db8c7589 */ /* 0x002fe200000e0000 */
[----:B------:R-:W-:-:S03]  /*b9c0*/  FADD.FTZ R66, R66, -R142 ;  /* 0x8000008e42427221 */ /* 0x000fc60000010000 */
[----:B------:R-:W-:Y:S01]  /*b9d0*/  SHFL.IDX PT, R144, R219, R150, 0x1f ;  /* 0x00001f96db907589 */ /* 0x000fe200000e0000 */
[--C-:B----4-:R-:W-:Y:S01]  /*b9e0*/  FADD.FTZ R45, R45, -R143.reuse ;  /* 0x8000008f2d2d7221 */ /* 0x110fe20000010000 */
[----:B------:R-:W-:Y:S01]  /*b9f0*/  FADD.FTZ R47, R47, -R143 ;  /* 0x8000008f2f2f7221 */ /* 0x000fe20000010000 */
[----:B------:R1:W-:Y:S01]  /*ba00*/  MUFU.EX2 R33, R131 ;  /* 0x0000008300217308 */ /* 0x0003e20000000800 */
[----:B------:R-:W-:Y:S04]  /*ba10*/  SHFL.IDX PT, R149, R219, R223, 0x1f ;  /* 0x00001fdfdb957589 */ /* 0x000fe800000e0000 */
[----:B------:R-:W3:Y:S04]  /*ba20*/  SHFL.IDX PT, R34, R218, R5, 0x1f ;  /* 0x00001f05da227589 */ /* 0x000ee800000e0000 */
[----:B------:R-:W4:Y:S01]  /*ba30*/  SHFL.IDX PT, R36, R218, R223, 0x1f ;  /* 0x00001fdfda247589 */ /* 0x000f2200000e0000 */
[--C-:B------:R-:W-:Y:S01]  /*ba40*/  FADD.FTZ R57, R57, -R35.reuse ;  /* 0x8000002339397221 */ /* 0x100fe20000010000 */
[----:B------:R-:W-:-:S02]  /*ba50*/  FADD.FTZ R59, R59, -R35 ;  /* 0x800000233b3b7221 */ /* 0x000fc40000010000 */
[----:B------:R-:W-:Y:S01]  /*ba60*/  SHFL.IDX PT, R37, R218, R225, 0x1f ;  /* 0x00001fe1da257589 */ /* 0x000fe200000e0000 */
[----:B------:R-:W5:Y:S01]  /*ba70*/  MUFU.EX2 R35, R127 ;  /* 0x0000007f00237308 */ /* 0x000f620000000800 */
[----:B------:R-:W-:Y:S01]  /*ba80*/  FMUL.FTZ R38, R19, R38 ;  /* 0x0000002613267220 */ /* 0x000fe20000410000 */
[----:B------:R-:W-:Y:S01]  /*ba90*/  FMUL.FTZ R39, R23, R39 ;  /* 0x0000002717277220 */ /* 0x000fe20000410000 */
[----:B------:R-:W-:Y:S01]  /*baa0*/  SHFL.IDX PT, R148, R219, R232, 0x1f ;  /* 0x00001fe8db947589 */ /* 0x000fe200000e0000 */
[--C-:B------:R-:W-:Y:S01]  /*bab0*/  FADD.FTZ R44, R44, -R146.reuse ;  /* 0x800000922c2c7221 */ /* 0x100fe20000010000 */
[----:B------:R-:W-:Y:S01]  /*bac0*/  FADD.FTZ R46, R46, -R146 ;  /* 0x800000922e2e7221 */ /* 0x000fe20000010000 */
[--C-:B------:R-:W-:Y:S01]  /*bad0*/  FADD.FTZ R41, R41, -R147.reuse ;  /* 0x8000009329297221 */ /* 0x100fe20000010000 */
[----:B------:R-:W-:Y:S01]  /*bae0*/  SHFL.IDX PT, R151, R219, R225, 0x1f ;  /* 0x00001fe1db977589 */ /* 0x000fe200000e0000 */
[----:B------:R-:W-:Y:S01]  /*baf0*/  MUFU.EX2 R123, R123 ;  /* 0x0000007b007b7308 */ /* 0x000fe20000000800 */
[----:B------:R-:W-:-:S02]  /*bb00*/  FADD.FTZ R43, R43, -R147 ;  /* 0x800000932b2b7221 */ /* 0x000fc40000010000 */
[----:B------:R-:W5:Y:S04]  /*bb10*/  SHFL.IDX PT, R219, R219, R226, 0x1f ;  /* 0x00001fe2dbdb7589 */ /* 0x000f6800000e0000 */
[----:B-1----:R-:W1:Y:S01]  /*bb20*/  SHFL.IDX PT, R131, R218, R232, 0x1f ;  /* 0x00001fe8da837589 */ /* 0x002e6200000e0000 */
[--C-:B---3--:R-:W-:Y:S01]  /*bb30*/  FADD.FTZ R56, R56, -R34.reuse ;  /* 0x8000002238387221 */ /* 0x108fe20000010000 */
[----:B------:R-:W-:Y:S02]  /*bb40*/  FADD.FTZ R58, R58, -R34 ;  /* 0x800000223a3a7221 */ /* 0x000fe40000010000 */
[----:B------:R-:W3:Y:S01]  /*bb50*/  SHFL.IDX PT, R143, R218, R150, 0x1f ;  /* 0x00001f96da8f7589 */ /* 0x000ee200000e0000 */
[----:B------:R1:W3:Y:S01]  /*bb60*/  MUFU.EX2 R34, R129 ;  /* 0x0000008100227308 */ /* 0x0002e20000000800 */
[--C-:B----4-:R-:W-:Y:S01]  /*bb70*/  FADD.FTZ R61, R61, -R36.reuse ;  /* 0x800000243d3d7221 */ /* 0x110fe20000010000 */
[----:B------:R-:W-:Y:S01]  /*bb80*/  FADD.FTZ R63, R63, -R36 ;  /* 0x800000243f3f7221 */ /* 0x000fe20000010000 */
[----:B------:R-:W4:Y:S01]  /*bb90*/  SHFL.IDX PT, R218, R218, R226, 0x1f ;  /* 0x00001fe2dada7589 */ /* 0x000f2200000e0000 */
[----:B------:R-:W-:Y:S01]  /*bba0*/  FADD.FTZ R142, R80, -R145 ;  /* 0x80000091508e7221 */ /* 0x000fe20000010000 */
[----:B-----5:R-:W-:Y:S01]  /*bbb0*/  FADD.FTZ R216, R85, -R219 ;  /* 0x800000db55d87221 */ /* 0x020fe20000010000 */
[----:B------:R-:W-:-:S02]  /*bbc0*/  FMUL.FTZ R85, R11, R130 ;  /* 0x000000820b557220 */ /* 0x000fc40000410000 */
[----:B------:R-:W5:Y:S01]  /*bbd0*/  MUFU.EX2 R36, R126 ;  /* 0x0000007e00247308 */ /* 0x000f620000000800 */
[--C-:B-1----:R-:W-:Y:S01]  /*bbe0*/  FADD.FTZ R65, R65, -R131.reuse ;  /* 0x8000008341417221 */ /* 0x102fe20000010000 */
[----:B------:R-:W-:Y:S01]  /*bbf0*/  FADD.FTZ R129, R67, -R131 ;  /* 0x8000008343817221 */ /* 0x000fe20000010000 */
[----:B------:R-:W-:Y:S01]  /*bc00*/  F2FP.BF16.F32.PACK_AB R85, R85, R26 ;  /* 0x0000001a5555723e */ /* 0x000fe200000010ff */
[----:B------:R-:W-:Y:S01]  /*bc10*/  FMUL.FTZ R26, R14, R27 ;  /* 0x0000001b0e1a7220 */ /* 0x000fe20000410000 */
[--C-:B------:R-:W-:Y:S01]  /*bc20*/  FADD.FTZ R131, R68, -R37.reuse ;  /* 0x8000002544837221 */ /* 0x100fe20000010000 */
[----:B------:R-:W-:Y:S02]  /*bc30*/  FADD.FTZ R67, R70, -R37 ;  /* 0x8000002546437221 */ /* 0x000fe40000010000 */
[----:B------:R-:W-:Y:S01]  /*bc40*/  MUFU.EX2 R122, R122 ;  /* 0x0000007a007a7308 */ /* 0x000fe20000000800 */
[----:B---3--:R-:W-:Y:S01]  /*bc50*/  FADD.FTZ R60, R60, -R143 ;  /* 0x8000008f3c3c7221 */ /* 0x008fe20000010000 */
[----:B------:R-:W-:Y:S01]  /*bc60*/  FADD.FTZ R219, R87, -R219 ;  /* 0x800000db57db7221 */ /* 0x000fe20000010000 */
[----:B------:R-:W-:Y:S01]  /*bc70*/  FMUL.FTZ R80, R15, R132 ;  /* 0x000000840f507220 */ /* 0x000fe20000410000 */
[----:B------:R-:W-:Y:S01]  /*bc80*/  FMUL.FTZ R27, R16, R136 ;  /* 0x00000088101b7220 */ /* 0x000fe20000410000 */
[----:B------:R-:W-:-:S03]  /*bc90*/  F2FP.BF16.F32.PACK_AB R87, R26, R25 ;  /* 0x000000191a57723e */ /* 0x000fc600000010ff */
[----:B------:R-:W-:Y:S01]  /*bca0*/  MUFU.EX2 R121, R121 ;  /* 0x0000007900797308 */ /* 0x000fe20000000800 */
[----:B------:R-:W-:Y:S01]  /*bcb0*/  FMUL.FTZ R25, R114, R65 ;  /* 0x0000004172197220 */ /* 0x000fe20000410000 */
[----:B----4-:R-:W-:Y:S01]  /*bcc0*/  FADD.FTZ R70, R69, -R218 ;  /* 0x800000da45467221 */ /* 0x010fe20000010000 */
[----:B------:R-:W-:-:S05]  /*bcd0*/  FADD.FTZ R127, R72, -R140 ;  /* 0x8000008c487f7221 */ /* 0x000fca0000010000 */
[----:B------:R-:W-:Y:S01]  /*bce0*/  MUFU.EX2 R120, R120 ;  /* 0x0000007800787308 */ /* 0x000fe20000000800 */
[----:B------:R-:W-:Y:S01]  /*bcf0*/  FMUL.FTZ R60, R107, R60 ;  /* 0x0000003c6b3c7220 */ /* 0x000fe20000410000 */
[----:B------:R-:W-:Y:S01]  /*bd00*/  FMUL.FTZ R61, R108, R61 ;  /* 0x0000003d6c3d7220 */ /* 0x000fe20000410000 */
[----:B------:R-:W-:Y:S01]  /*bd10*/  FMUL.FTZ R64, R111, R64 ;  /* 0x000000406f407220 */ /* 0x000fe20000410000 */
[----:B------:R-:W-:-:S04]  /*bd20*/  FADD.FTZ R62, R62, -R143 ;  /* 0x8000008f3e3e7221 */ /* 0x000fc80000010000 */
[----:B------:R1:W3:Y:S01]  /*bd30*/  MUFU.EX2 R37, R125 ;  /* 0x0000007d00257308 */ /* 0x0002e20000000800 */
[----:B------:R-:W-:Y:S01]  /*bd40*/  FMUL.FTZ R65, R112, R66 ;  /* 0x0000004270417220 */ /* 0x000fe20000410000 */
[----:B------:R-:W-:-:S06]  /*bd50*/  FMUL.FTZ R26, R113, R129 ;  /* 0x00000081711a7220 */ /* 0x000fcc0000410000 */
[----:B------:R-:W4:Y:S01]  /*bd60*/  MUFU.EX2 R119, R119 ;  /* 0x0000007700777308 */ /* 0x000f220000000800 */
[----:B-1----:R-:W-:Y:S01]  /*bd70*/  FADD.FTZ R125, R74, -R140 ;  /* 0x8000008c4a7d7221 */ /* 0x002fe20000010000 */
[----:B------:R-:W-:-:S06]  /*bd80*/  FADD.FTZ R140, R73, -R141 ;  /* 0x8000008d498c7221 */ /* 0x000fcc0000010000 */
[----:B------:R-:W1:Y:S01]  /*bd90*/  MUFU.EX2 R118, R118 ;  /* 0x0000007600767308 */ /* 0x000e620000000800 */
[----:B------:R-:W-:Y:S01]  /*bda0*/  FADD.FTZ R141, R75, -R141 ;  /* 0x8000008d4b8d7221 */ /* 0x000fe20000010000 */
[--C-:B------:R-:W-:Y:S01]  /*bdb0*/  FADD.FTZ R146, R81, -R148.reuse ;  /* 0x8000009451927221 */ /* 0x100fe20000010000 */
[--C-:B------:R-:W-:Y:S01]  /*bdc0*/  FADD.FTZ R150, R84, -R151.reuse ;  /* 0x8000009754967221 */ /* 0x100fe20000010000 */
[----:B------:R-:W-:Y:S01]  /*bdd0*/  F2FP.BF16.F32.PACK_AB R80, R27, R80 ;  /* 0x000000501b50723e */ /* 0x000fe200000010ff */
[----:B------:R-:W-:Y:S01]  /*bde0*/  FADD.FTZ R148, R83, -R148 ;  /* 0x8000009453947221 */ /* 0x000fe20000010000 */
[----:B------:R-:W-:Y:S01]  /*bdf0*/  FADD.FTZ R151, R86, -R151 ;  /* 0x8000009756977221 */ /* 0x000fe20000010000 */
        /* <DEDUP_REMOVED lines=12> */
[----:B------:R-:W-:Y:S01]  /*bec0*/  FADD.FTZ R126, R71, -R218 ;  /* 0x800000da477e7221 */ /* 0x000fe20000010000 */
[----:B------:R-:W-:Y:S01]  /*bed0*/  F2FP.BF16.F32.PACK_AB R64, R25, R64 ;  /* 0x000000401940723e */ /* 0x000fe200000010ff */
[--C-:B------:R-:W-:Y:S01]  /*bee0*/  FADD.FTZ R143, R76, -R144.reuse ;  /* 0x800000904c8f7221 */ /* 0x100fe20000010000 */
[----:B------:R-:W-:Y:S01]  /*bef0*/  F2FP.BF16.F32.PACK_AB R65, R26, R65 ;  /* 0x000000411a41723e */ /* 0x000fe200000010ff */
        /* <DEDUP_REMOVED lines=43> */
[----:B---3--:R-:W-:Y:S01]  /*c1b0*/  FMUL.FTZ R56, R37, R142 ;  /* 0x0000008e25387220 */ /* 0x008fe20000410000 */
        /* <DEDUP_REMOVED lines=13> */
[----:B-1----:R-:W-:Y:S01]  /*c290*/  FMUL.FTZ R26, R118, R219 ;  /* 0x000000db761a7220 */ /* 0x002fe20000410000 */
        /* <DEDUP_REMOVED lines=167> */
.L_x_1414:
        /* <DEDUP_REMOVED lines=70> */
.L_x_1415:
        /* <DEDUP_REMOVED lines=12> */
.L_x_1405:
        /* <DEDUP_REMOVED lines=34> */
.L_x_1373:
[----:B------:R-:W-:Y:S05]  /*d450*/  @P0 BRA `(.L_x_1371) ;  /* 0x0000003000580947 */ /* 0x000fea0003800000 */
[----:B------:R-:W1:Y:S01]  /*d460*/  S2UR UR8, SR_CTAID.Y ;  /* 0x00000000000879c3 */ /* 0x000e620000002600 */
[----:B------:R-:W3:Y:S01]  /*d470*/  S2R R14, SR_TID.X ;  /* 0x00000000000e7919 */ /* 0x000ee20000002100 */
[----:B------:R-:W-:Y:S01]  /*d480*/  ULDC UR4, c[0x0][0x850] ;  /* 0x0002140000047ab9 */ /* 0x000fe20000000800 */
[----:B------:R-:W-:Y:S01]  /*d490*/  ULDC.64 UR12, c[0x0][0x818] ;  /* 0x00020600000c7ab9 */ /* 0x000fe20000000a00 */
[----:B------:R-:W-:Y:S01]  /*d4a0*/  UISETP.NE.AND UP0, UPT, UR4, 0x1, UPT ;  /* 0x000000010400788c */ /* 0x000fe2000bf05270 */
[----:B------:R-:W4:Y:S01]  /*d4b0*/  S2R R4, SR_CgaCtaId ;  /* 0x0000000000047919 */ /* 0x000f220000008800 */
[----:B------:R-:W-:Y:S02]  /*d4c0*/  MOV R3, 0x400 ;  /* 0x0000040000037802 */ /* 0x000fe40000000f00 */
[----:B------:R-:W5:Y:S07]  /*d4d0*/  S2UR UR6, SR_CTAID.X ;  /* 0x00000000000679c3 */ /* 0x000f6e0000002500 */
[----:B------:R-:W-:Y:S01]  /*d4e0*/  @UP0 ULDC UR4, c[0x0][0x854] ;  /* 0x0002150000040ab9 */ /* 0x000fe20000000800 */
[----:B------:R-:W-:Y:S01]  /*d4f0*/  @UP0 ULDC UR7, c[0x0][0x858] ;  /* 0x0002160000070ab9 */ /* 0x000fe20000000800 */
[----:B------:R-:W4:Y:S01]  /*d500*/  S2UR UR14, SR_CTAID.Z ;  /* 0x00000000000e79c3 */ /* 0x000f220000002700 */
[----:B-1----:R-:W-:-:S07]  /*d510*/  UIMAD.WIDE.U32 UR4, UR8, UR4, URZ ;  /* 0x00000004080472a5 */ /* 0x002fce000f8e003f */
[----:B--2---:R-:W1:Y:S01]  /*d520*/  LDC.64 R10, c[0x0][0x820] ;  /* 0x00020800ff0a7b82 */ /* 0x004e620000000a00 */
[----:B------:R-:W-:Y:S02]  /*d530*/  @UP0 USHF.R.U32.HI UR8, URZ, UR7, UR5 ;  /* 0x000000073f080299 */ /* 0x000fe40008011605 */
[----:B-----5:R-:W-:-:S05]  /*d540*/  USHF.L.U32 UR6, UR6, 0xd, URZ ;  /* 0x0000000d06067899 */ /* 0x020fca000800063f */
[----:B------:R-:W2:Y:S01]  /*d550*/  LDC.64 R12, c[0x0][0x848] ;  /* 0x00021200ff0c7b82 */ /* 0x000ea20000000a00 */
[----:B------:R-:W-:Y:S01]  /*d560*/  USHF.R.S32.HI UR9, URZ, 0x1f, UR8 ;  /* 0x0000001f3f097899 */ /* 0x000fe20008011408 */
[----:B---3--:R-:W-:Y:S01]  /*d570*/  VIADD R15, R14, 0xffffff80 ;  /* 0xffffff800e0f7836 */ /* 0x008fe20000000000 */
[----:B------:R-:W-:Y:S01]  /*d580*/  USHF.R.S32.HI UR7, URZ, 0x1f, UR6 ;  /* 0x0000001f3f077899 */ /* 0x000fe20008011406 */
[----:B----4-:R-:W-:Y:S01]  /*d590*/  LEA R17, R4, R3, 0x18 ;  /* 0x0000000304117211 */ /* 0x010fe200078ec0ff */
[----:B------:R-:W-:Y:S02]  /*d5a0*/  UIMAD UR10, UR9, UR12, URZ ;  /* 0x0000000c090a72a4 */ /* 0x000fe4000f8e023f */
[----:B------:R-:W-:Y:S01]  /*d5b0*/  UIMAD.WIDE.U32 UR4, UR8, UR12, UR6 ;  /* 0x0000000c080472a5 */ /* 0x000fe2000f8e0006 */
[----:B------:R-:W-:Y:S01]  /*d5c0*/  SHF.R.S32.HI R0, RZ, 0x1f, R15 ;  /* 0x0000001fff007819 */ /* 0x000fe2000001140f */
[----:B------:R-:W-:Y:S02]  /*d5d0*/  UIMAD UR10, UR8, UR13, UR10 ;  /* 0x0000000d080a72a4 */ /* 0x000fe4000f8e020a */
[----:B------:R-:W-:Y:S01]  /*d5e0*/  USHF.R.S32.HI UR11, URZ, 0x1f, UR14 ;  /* 0x0000001f3f0b7899 */ /* 0x000fe2000801140e */
[----:B------:R-:W-:Y:S01]  /*d5f0*/  LEA.HI R2, R0, R15, RZ, 0x7 ;  /* 0x0000000f00027211 */ /* 0x000fe200078f38ff */
[----:B------:R-:W-:Y:S01]  /*d600*/  ULDC.64 UR12, c[0x0][0x840] ;  /* 0x00021000000c7ab9 */ /* 0x000fe20000000a00 */
[----:B------:R-:W-:Y:S01]  /*d610*/  IMAD.U32 R3, RZ, RZ, UR5 ;  /* 0x00000005ff037e24 */ /* 0x000fe2000f8e00ff */
[----:B------:R-:W-:Y:S01]  /*d620*/  UIMAD UR9, UR9, UR12, URZ ;  /* 0x0000000c090972a4 */ /* 0x000fe2000f8e023f */
[C---:B------:R-:W-:Y:S01]  /*d630*/  LOP3.LUT R0, R2.reuse, 0xfffff80, RZ, 0xc0, !PT ;  /* 0x0fffff8002007812 */ /* 0x040fe200078ec0ff */
[----:B------:R-:W-:Y:S01]  /*d640*/  UIMAD.WIDE.U32 UR6, UR8, UR12, UR6 ;  /* 0x0000000c080672a5 */ /* 0x000fe2000f8e0006 */
[----:B------:R-:W-:Y:S01]  /*d650*/  IMAD.SHL.U32 R2, R2, 0x20, RZ ;  /* 0x0000002002027824 */ /* 0x000fe200078e00ff */
[----:B------:R-:W-:Y:S01]  /*d660*/  UIMAD UR8, UR8, UR13, UR9 ;  /* 0x0000000d080872a4 */ /* 0x000fe2000f8e0209 */
[----:B-1----:R-:W-:Y:S01]  /*d670*/  IMAD R6, R10, UR11, RZ ;  /* 0x0000000b0a067c24 */ /* 0x002fe2000f8e02ff */
[----:B------:R-:W-:Y:S01]  /*d680*/  UIADD3 UR9, UR5, UR10, URZ ;  /* 0x0000000a05097290 */ /* 0x000fe2000fffe03f */
[----:B------:R-:W-:Y:S01]  /*d690*/  IMAD.IADD R0, R15, 0x1, -R0 ;  /* 0x000000010f007824 */ /* 0x000fe200078e0a00 */
[----:B------:R-:W-:Y:S01]  /*d6a0*/  UIADD3 UR8, UR7, UR8, URZ ;  /* 0x0000000807087290 */ /* 0x000fe2000fffe03f */
[----:B------:R-:W-:Y:S01]  /*d6b0*/  LOP3.LUT R7, R2, 0x3ffff000, RZ, 0xc0, !PT ;  /* 0x3ffff00002077812 */ /* 0x000fe200078ec0ff */
[----:B------:R-:W-:-:S02]  /*d6c0*/  IMAD.U32 R5, RZ, RZ, UR7 ;  /* 0x00000007ff057e24 */ /* 0x000fc4000f8e00ff */
[----:B------:R-:W-:Y:S02]  /*d6d0*/  IMAD.U32 R2, RZ, RZ, UR4 ;  /* 0x00000004ff027e24 */ /* 0x000fe4000f8e00ff */
[----:B------:R-:W-:Y:S02]  /*d6e0*/  IMAD.U32 R3, RZ, RZ, UR9 ;  /* 0x00000009ff037e24 */ /* 0x000fe4000f8e00ff */
[----:B------:R-:W-:Y:S02]  /*d6f0*/  IMAD.U32 R4, RZ, RZ, UR6 ;  /* 0x00000006ff047e24 */ /* 0x000fe4000f8e00ff */
[----:B------:R-:W-:Y:S02]  /*d700*/  IMAD.U32 R5, RZ, RZ, UR8 ;  /* 0x00000008ff057e24 */ /* 0x000fe4000f8e00ff */
[----:B--2---:R-:W-:Y:S02]  /*d710*/  IMAD R8, R12, UR11, RZ ;  /* 0x0000000b0c087c24 */ /* 0x004fe4000f8e02ff */
[----:B------:R-:W-:-:S02]  /*d720*/  IMAD R0, R0, 0x4, R7 ;  /* 0x0000000400007824 */ /* 0x000fc400078e0207 */
[----:B------:R-:W-:Y:S02]  /*d730*/  IMAD R7, R11, UR14, R6 ;  /* 0x0000000e0b077c24 */ /* 0x000fe4000f8e0206 */
[----:B------:R-:W-:-:S04]  /*d740*/  IMAD.WIDE.U32 R2, R10, UR14, R2 ;  /* 0x0000000e0a027c25 */ /* 0x000fc8000f8e0002 */
[----:B------:R-:W-:Y:S02]  /*d750*/  IMAD R9, R13, UR14, R8 ;  /* 0x0000000e0d097c24 */ /* 0x000fe4000f8e0208 */
[----:B------:R-:W-:Y:S01]  /*d760*/  IMAD.WIDE.U32 R4, R12, UR14, R4 ;  /* 0x0000000e0c047c25 */ /* 0x000fe2000f8e0004 */
[----:B------:R-:W-:Y:S05]  /*d770*/  WARPSYNC.ALL ;  /* 0x0000000000007948 */ /* 0x000fea0003800000 */
[----:B------:R-:W-:Y:S02]  /*d780*/  IMAD R0, R0, 0x4, R17 ;  /* 0x0000000400007824 */ /* 0x000fe400078e0211 */
[----:B------:R-:W-:-:S02]  /*d790*/  IMAD.IADD R7, R3, 0x1, R7 ;  /* 0x0000000103077824 */ /* 0x000fc400078e0207 */
[----:B------:R-:W-:Y:S01]  /*d7a0*/  IMAD.IADD R6, R5, 0x1, R9 ;  /* 0x0000000105067824 */ /* 0x000fe200078e0209 */
[----:B------:R-:W-:Y:S01]  /*d7b0*/  BAR.SYNC.DEFER_BLOCKING 0x1, 0x100 ;  /* 0x0044000000007b1d */ /* 0x000fe20000010000 */
[----:B------:R-:W-:-:S07]  /*d7c0*/  ISETP.NE.AND P0, PT, R15, RZ, PT ;  /* 0x000000ff0f00720c */ /* 0x000fce0003f05270 */
        /* <DEDUP_REMOVED lines=30> */
.L_x_1419:
[----:B------:R-:W-:Y:S01]  /*d9b0*/  @P0 ELECT P1, URZ, PT ;  /* 0x00000000003f082f */ /* 0x000fe20003820000 */
[----:B------:R1:W-:-:S12]  /*d9c0*/  UBLKRED.G.S.ADD.F32.RN [UR4], [UR6], UR7, desc[UR8] ;  /* 0x00000804060073bb */ /* 0x0003d800080a1407 */
[----:B------:R-:W-:Y:S02]  /*d9d0*/  @P1 PLOP3.LUT P0, PT, P1, PT, PT, 0x8, 0x0 ;  /* 0x000000000000181c */ /* 0x000fe40000f0e170 */
[----:B------:R-:W-:-:S11]  /*d9e0*/  PLOP3.LUT P1, PT, PT, PT, PT, 0x8, 0x0 ;  /* 0x000000000000781c */ /* 0x000fd60003f2e170 */
[----:B-1----:R-:W-:Y:S05]  /*d9f0*/  @P0 BRA.U.ANY `(.L_x_1419) ;  /* 0xfffffffd00ec0947 */ /* 0x002fea000393ffff */
[----:B------:R0:W-:Y:S01]  /*da00*/  UTMACMDFLUSH ;  /* 0x00000000000079b7 */ /* 0x0001e20000000000 */
[----:B------:R-:W-:-:S04]  /*da10*/  DEPBAR.LE SB0, 0x0 ;  /* 0x000080000000791a */ /* 0x000fc80000000000 */
.L_x_1418:
[----:B------:R-:W-:Y:S05]  /*da20*/  BSYNC B0 ;  /* 0x0000000000007941 */ /* 0x000fea0003800000 */
.L_x_1417:
        /* <DEDUP_REMOVED lines=25> */
.L_x_1420:
        /* <DEDUP_REMOVED lines=8> */
.L_x_1369:
        /* <DEDUP_REMOVED lines=41> */
.L_x_1422:
        /* <DEDUP_REMOVED lines=36> */
.L_x_1425:
[----:B------:R-:W-:Y:S05]  /*e110*/  BSYNC B0 ;  /* 0x0000000000007941 */ /* 0x000fea0003800000 */
.L_x_1424:
        /* <DEDUP_REMOVED lines=19> */
.L_x_1427:
[----:B------:R-:W-:Y:S05]  /*e250*/  BSYNC B0 ;  /* 0x0000000000007941 */ /* 0x000fea0003800000 */
.L_x_1426:
[----:B------:R-:W-:Y:S06]  /*e260*/  BAR.ARV 0xa, 0xa0 ;  /* 0x0282800000007b1d */ /* 0x000fec0000002000 */
[----:B------:R-:W-:Y:S04]  /*e270*/  BSSY B0, `(.L_x_1428) ;  /* 0x0000003000007945 */ /* 0x000fe80003800000 */
[----:B------:R-:W-:Y:S05]  /*e280*/  @!P0 BRA `(.L_x_1429) ;  /* 0x0000000000048947 */ /* 0x000fea0003800000 */
[----:B------:R-:W-:-:S04]  /*e290*/  DEPBAR.LE SB0, 0x0 ;  /* 0x000080000000791a */ /* 0x000fc80000000000 */
.L_x_1429:
[----:B------:R-:W-:Y:S05]  /*e2a0*/  BSYNC B0 ;  /* 0x0000000000007941 */ /* 0x000fea0003800000 */
.L_x_1428:
[----:B------:R-:W-:Y:S06]  /*e2b0*/  BAR.ARV 0xb, 0xa0 ;  /* 0x02c2800000007b1d */ /* 0x000fec0000002000 */
[----:B------:R-:W-:Y:S01]  /*e2c0*/  UIADD3 UR9, UR5, 0x1, URZ ;  /* 0x0000000105097890 */ /* 0x000fe2000fffe03f */
[----:B------:R-:W-:Y:S11]  /*e2d0*/  BRA `(.L_x_1430) ;  /* 0x0000000000047947 */ /* 0x000ff60003800000 */
.L_x_1423:
[----:B------:R-:W-:-:S05]  /*e2e0*/  UMOV UR9, UR5 ;  /* 0x0000000500097c82 */ /* 0x000fca0008000000 */
.L_x_1430:
        /* <DEDUP_REMOVED lines=16> */
.L_x_1443:
        /* <DEDUP_REMOVED lines=20> */
.L_x_1432:
[----:B------:R-:W-:Y:S05]  /*e530*/  BSYNC B0 ;  /* 0x0000000000007941 */ /* 0x000fea0003800000 */
.L_x_1431:
        /* <DEDUP_REMOVED lines=13> */
.L_x_1434:
[----:B------:R-:W-:Y:S05]  /*e610*/  BSYNC B0 ;  /* 0x0000000000007941 */ /* 0x000fea0003800000 */
.L_x_1433:
[----:B------:R-:W-:Y:S06]  /*e620*/  BAR.ARV 0xa, 0xa0 ;  /* 0x0282800000007b1d */ /* 0x000fec0000002000 */
[----:B------:R-:W-:Y:S04]  /*e630*/  BSSY B0, `(.L_x_1435) ;  /* 0x0000003000007945 */ /* 0x000fe80003800000 */
[----:B------:R-:W-:Y:S05]  /*e640*/  @!P0 BRA `(.L_x_1436) ;  /* 0x0000000000048947 */ /* 0x000fea0003800000 */
[----:B------:R-:W-:-:S04]  /*e650*/  DEPBAR.LE SB0, 0x0 ;  /* 0x000080000000791a */ /* 0x000fc80000000000 */
.L_x_1436:
[----:B------:R-:W-:Y:S05]  /*e660*/  BSYNC B0 ;  /* 0x0000000000007941 */ /* 0x000fea0003800000 */
.L_x_1435:
        /* <DEDUP_REMOVED lines=13> */
.L_x_1438:
[----:B------:R-:W-:Y:S05]  /*e740*/  BSYNC B0 ;  /* 0x0000000000007941 */ /* 0x000fea0003800000 */
.L_x_1437:
        /* <DEDUP_REMOVED lines=13> */
.L_x_1440:
[----:B------:R-:W-:Y:S05]  /*e820*/  BSYNC B0 ;  /* 0x0000000000007941 */ /* 0x000fea0003800000 */
.L_x_1439:
[----:B------:R-:W-:Y:S01]  /*e830*/  UIADD3 UR9, UR9, 0x2, URZ ;  /* 0x0000000209097890 */ /* 0x000fe2000fffe03f */
[----:B------:R-:W-:Y:S06]  /*e840*/  BAR.ARV 0xa, 0xa0 ;  /* 0x0282800000007b1d */ /* 0x000fec0000002000 */
[----:B------:R-:W-:Y:S01]  /*e850*/  BSSY B0, `(.L_x_1441) ;  /* 0x0000004000007945 */ /* 0x000fe20003800000 */
[----:B------:R-:W-:-:S03]  /*e860*/  ISETP.LE.AND P1, PT, R0, UR9, PT ;  /* 0x0000000900007c0c */ /* 0x000fc6000bf23270 */
[----:B------:R-:W-:Y:S10]  /*e870*/  @!P0 BRA `(.L_x_1442) ;  /* 0x0000000000048947 */ /* 0x000ff40003800000 */
[----:B------:R-:W-:-:S04]  /*e880*/  DEPBAR.LE SB0, 0x0 ;  /* 0x000080000000791a */ /* 0x000fc80000000000 */
.L_x_1442:
[----:B------:R-:W-:Y:S05]  /*e890*/  BSYNC B0 ;  /* 0x0000000000007941 */ /* 0x000fea0003800000 */
.L_x_1441:
[----:B------:R-:W-:Y:S06]  /*e8a0*/  BAR.ARV 0xb, 0xa0 ;  /* 0x02c2800000007b1d */ /* 0x000fec0000002000 */
[----:B------:R-:W-:Y:S02]  /*e8b0*/  UIADD3 UR13, UR13, 0x4000, URZ ;  /* 0x000040000d0d7890 */ /* 0x000fe4000fffe03f */
[----:B------:R-:W-:Y:S01]  /*e8c0*/  UIADD3 UR4, UR4, 0x4000, URZ ;  /* 0x0000400004047890 */ /* 0x000fe2000fffe03f */
[----:B------:R-:W-:Y:S11]  /*e8d0*/  @!P1 BRA `(.L_x_1443) ;  /* 0xfffffff800c49947 */ /* 0x000ff6000383ffff */
[----:B------:R-:W-:Y:S05]  /*e8e0*/  BRA `(.L_x_1371) ;  /* 0x0000001c00347947 */ /* 0x000fea0003800000 */
.L_x_1421:
        /* <DEDUP_REMOVED lines=33> */
.L_x_1445:
        /* <DEDUP_REMOVED lines=42> */
.L_x_1475:
        /* <DEDUP_REMOVED lines=15> */
.L_x_1448:
        /* <DEDUP_REMOVED lines=75> */
.L_x_1459:
[----:B--234-:R-:W-:-:S04]  /*f340*/  SHF.L.U32 R21, R11, 0x1f, RZ ;  /* 0x0000001f0b157819 */ /* 0x01cfc800000006ff */
[----:B------:R-:W1:Y:S02]  /*f350*/  SYNCS.PHASECHK.TRANS64.TRYWAIT P1, [R16+URZ+0x30c40], R21 ;  /* 0x030c4015100075a7 */ /* 0x000e64000802017f */
[----:B-1----:R-:W-:Y:S05]  /*f360*/  @!P1 BRA `(.L_x_1451) ;  /* 0x00000014005c9947 */ /* 0x002fea0003800000 */
.L_x_1476:
[----:B------:R-:W-:Y:S05]  /*f370*/  @P0 BRA `(.L_x_1452) ;  /* 0x0000000000140947 */ /* 0x000fea0003800000 */
[----:B------:R-:W-:Y:S01]  /*f380*/  ISETP.NE.AND P1, PT, R6, RZ, PT ;  /* 0x000000ff0600720c */ /* 0x000fe20003f25270 */
[----:B------:R-:W-:-:S04]  /*f390*/  IMAD.MOV.U32 R3, RZ, RZ, 0x4200 ;  /* 0x00004200ff037424 */ /* 0x000fc800078e00ff */
[----:B------:R2:W-:Y:S08]  /*f3a0*/  SYNCS.ARRIVE.TRANS64 RZ, [R16+URZ+0x30c30], R3 ;  /* 0x030c300310ff79a7 */ /* 0x0005f0000800003f */
[----:B------:R-:W-:Y:S05]  /*f3b0*/  @!P1 BRA `(.L_x_1452) ;  /* 0x0000000000049947 */ /* 0x000fea0003800000 */
[----:B------:R-:W-:Y:S01]  /*f3c0*/  BPT.TRAP 0x1 ;  /* 0x000000040000795c */ /* 0x000fe20000300000 */
.L_x_1452:
        /* <DEDUP_REMOVED lines=29> */
.L_x_1477:
[----:B------:R-:W-:Y:S05]  /*f5a0*/  @P0 BRA `(.L_x_1454) ;  /* 0x0000000000140947 */ /* 0x000fea0003800000 */
[----:B------:R-:W-:Y:S01]  /*f5b0*/  ISETP.NE.AND P1, PT, R6, RZ, PT ;  /* 0x000000ff0600720c */ /* 0x000fe20003f25270 */
[----:B------:R-:W-:-:S04]  /*f5c0*/  IMAD.MOV.U32 R2, RZ, RZ, 0x4200 ;  /* 0x00004200ff027424 */ /* 0x000fc800078e00ff */
[----:B------:R3:W-:Y:S08]  /*f5d0*/  SYNCS.ARRIVE.TRANS64 RZ, [R16+URZ+0x30c18], R2 ;  /* 0x030c180210ff79a7 */ /* 0x0007f0000800003f */
[----:B------:R-:W-:Y:S05]  /*f5e0*/  @!P1 BRA `(.L_x_1454) ;  /* 0x0000000000049947 */ /* 0x000fea0003800000 */
[----:B------:R-:W-:Y:S01]  /*f5f0*/  BPT.TRAP 0x1 ;  /* 0x000000040000795c */ /* 0x000fe20000300000 */
.L_x_1454:
        /* <DEDUP_REMOVED lines=29> */
.L_x_1478:
[----:B------:R-:W-:Y:S05]  /*f7d0*/  @P0 BRA `(.L_x_1456) ;  /* 0x0000000000140947 */ /* 0x000fea0003800000 */
[----:B------:R-:W-:Y:S01]  /*f7e0*/  ISETP.NE.AND P1, PT, R6, RZ, PT ;  /* 0x000000ff0600720c */ /* 0x000fe20003f25270 */
[----:B-123--:R-:W-:-:S04]  /*f7f0*/  IMAD.MOV.U32 R21, RZ, RZ, 0x4200 ;  /* 0x00004200ff157424 */ /* 0x00efc800078e00ff */
[----:B------:R4:W-:Y:S08]  /*f800*/  SYNCS.ARRIVE.TRANS64 RZ, [R16+URZ+0x30c38], R21 ;  /* 0x030c381510ff79a7 */ /* 0x0009f0000800003f */
[----:B------:R-:W-:Y:S05]  /*f810*/  @!P1 BRA `(.L_x_1456) ;  /* 0x0000000000049947 */ /* 0x000fea0003800000 */
[----:B------:R-:W-:Y:S01]  /*f820*/  BPT.TRAP 0x1 ;  /* 0x000000040000795c */ /* 0x000fe20000300000 */
.L_x_1456:
        /* <DEDUP_REMOVED lines=24> */
.L_x_1480:
[----:B------:R-:W-:Y:S05]  /*f9b0*/  @P0 BRA `(.L_x_1458) ;  /* 0x0000000000140947 */ /* 0x000fea0003800000 */
[----:B------:R-:W-:Y:S01]  /*f9c0*/  ISETP.NE.AND P1, PT, R6, RZ, PT ;  /* 0x000000ff0600720c */ /* 0x000fe20003f25270 */
[----:B------:R-:W-:-:S04]  /*f9d0*/  IMAD.MOV.U32 R5, RZ, RZ, 0x4200 ;  /* 0x00004200ff057424 */ /* 0x000fc800078e00ff */
[----:B------:R1:W-:Y:S08]  /*f9e0*/  SYNCS.ARRIVE.TRANS64 RZ, [R16+URZ+0x30c10], R5 ;  /* 0x030c100510ff79a7 */ /* 0x0003f0000800003f */
[----:B------:R-:W-:Y:S05]  /*f9f0*/  @!P1 BRA `(.L_x_1458) ;  /* 0x0000000000049947 */ /* 0x000fea0003800000 */
[----:B------:R-:W-:Y:S01]  /*fa00*/  BPT.TRAP 0x1 ;  /* 0x000000040000795c */ /* 0x000fe20000300000 */
.L_x_1458:
        /* <DEDUP_REMOVED lines=30> */
.L_x_1450:
[----:B------:R-:W2:Y:S02]  /*fbf0*/  LDL.LU R4, [R1+0x4] ;  /* 0x0000040001047983 */ /* 0x000ea40000300800 */
[----:B--2---:R-:W-:Y:S02]  /*fc00*/  ISETP.NE.AND P1, PT, R4, RZ, PT ;  /* 0x000000ff0400720c */ /* 0x004fe40003f25270 */
[----:B------:R2:W5:Y:S11]  /*fc10*/  LDL R4, [R1] ;  /* 0x0000000001047983 */ /* 0x0005760000100800 */
[----:B--2---:R-:W-:Y:S05]  /*fc20*/  @!P1 BRA `(.L_x_1449) ;  /* 0x0000000400109947 */ /* 0x004fea0003800000 */
[----:B------:R-:W-:-:S04]  /*fc30*/  SHF.L.U32 R13, R11, 0x1f, RZ ;  /* 0x0000001f0b0d7819 */ /* 0x000fc800000006ff */
[----:B------:R-:W1:Y:S02]  /*fc40*/  SYNCS.PHASECHK.TRANS64.TRYWAIT P1, [R16+URZ+0x30c40], R13 ;  /* 0x030c400d100075a7 */ /* 0x000e64000802017f */
[----:B-1----:R-:W-:Y:S05]  /*fc50*/  @!P1 BRA `(.L_x_1460) ;  /* 0x0000000c00749947 */ /* 0x002fea0003800000 */
.L_x_1481:
[----:B------:R-:W-:Y:S05]  /*fc60*/  @P0 BRA `(.L_x_1461) ;  /* 0x0000000000140947 */ /* 0x000fea0003800000 */
[----:B------:R-:W-:Y:S01]  /*fc70*/  ISETP.NE.AND P1, PT, R6, RZ, PT ;  /* 0x000000ff0600720c */ /* 0x000fe20003f25270 */
[----:B------:R-:W-:-:S04]  /*fc80*/  IMAD.MOV.U32 R5, RZ, RZ, 0x4200 ;  /* 0x00004200ff057424 */ /* 0x000fc800078e00ff */
[----:B------:R2:W-:Y:S08]  /*fc90*/  SYNCS.ARRIVE.TRANS64 RZ, [R16+URZ+0x30c30], R5 ;  /* 0x030c300510ff79a7 */ /* 0x0005f0000800003f */
[----:B------:R-:W-:Y:S05]  /*fca0*/  @!P1 BRA `(.L_x_1461) ;  /* 0x0000000000049947 */ /* 0x000fea0003800000 */
[----:B------:R-:W-:Y:S01]  /*fcb0*/  BPT.TRAP 0x1 ;  /* 0x000000040000795c */ /* 0x000fe20000300000 */
.L_x_1461:
        /* <DEDUP_REMOVED lines=26> */
.L_x_1482:
[----:B------:R-:W-:Y:S05]  /*fe60*/  @P0 BRA `(.L_x_1463) ;  /* 0x0000000000140947 */ /* 0x000fea0003800000 */
[----:B------:R-:W-:Y:S01]  /*fe70*/  ISETP.NE.AND P0, PT, R6, RZ, PT ;  /* 0x000000ff0600720c */ /* 0x000fe20003f05270 */
[----:B------:R-:W-:-:S04]  /*fe80*/  IMAD.MOV.U32 R5, RZ, RZ, 0x4200 ;  /* 0x00004200ff057424 */ /* 0x000fc800078e00ff */
[----:B------:R2:W-:Y:S08]  /*fe90*/  SYNCS.ARRIVE.TRANS64 RZ, [R16+URZ+0x30c18], R5 ;  /* 0x030c180510ff79a7 */ /* 0x0005f0000800003f */
[----:B------:R-:W-:Y:S05]  /*fea0*/  @!P0 BRA `(.L_x_1463) ;  /* 0x0000000000048947 */ /* 0x000fea0003800000 */
[----:B------:R-:W-:Y:S01]  /*feb0*/  BPT.TRAP 0x1 ;  /* 0x000000040000795c */ /* 0x000fe20000300000 */
.L_x_1463:
        /* <DEDUP_REMOVED lines=27> */
.L_x_1449:
[----:B------:R-:W2:Y:S01]  /*10070*/  S2R R0, SR_TID.X ;  /* 0x0000000000007919 */ /* 0x000ea20000002100 */
[----:B------:R-:W-:Y:S01]  /*10080*/  IMAD R3, R19, 0x8, R16 ;  /* 0x0000000813037824 */ /* 0x000fe200078e0210 */
[----:B--2---:R-:W-:Y:S02]  /*10090*/  LOP3.LUT R2, R0, 0x7f, RZ, 0xc0, !PT ;  /* 0x0000007f00027812 */ /* 0x004fe400078ec0ff */
[----:B------:R-:W-:Y:S02]  /*100a0*/  SHF.L.U32 R0, R11, 0x1f, RZ ;  /* 0x0000001f0b007819 */ /* 0x000fe400000006ff */
[----:B------:R-:W-:Y:S02]  /*100b0*/  ISETP.NE.AND P1, PT, R2, RZ, PT ;  /* 0x000000ff0200720c */ /* 0x000fe40003f25270 */
[----:B------:R-:W2:Y:S02]  /*100c0*/  SYNCS.PHASECHK.TRANS64.TRYWAIT P0, [R3+URZ+0x30c40], R0 ;  /* 0x030c4000030075a7 */ /* 0x000ea4000800017f */
[----:B--2---:R-:W-:Y:S09]  /*100d0*/  @!P0 BRA `(.L_x_1464) ;  /* 0x00000008007c8947 */ /* 0x004ff20003800000 */
.L_x_1483:
[----:B------:R-:W-:Y:S05]  /*100e0*/  @P1 BRA `(.L_x_1465) ;  /* 0x0000000000181947 */ /* 0x000fea0003800000 */
[----:B------:R-:W1:Y:S01]  /*100f0*/  S2R R2, SR_TID.X ;  /* 0x0000000000027919 */ /* 0x000e620000002100 */
[----:B--2---:R-:W-:-:S04]  /*10100*/  IMAD.MOV.U32 R0, RZ, RZ, 0x4200 ;  /* 0x00004200ff007424 */ /* 0x004fc800078e00ff */
[----:B------:R2:W-:Y:S01]  /*10110*/  SYNCS.ARRIVE.TRANS64 RZ, [R3+URZ+0x30c30], R0 ;  /* 0x030c300003ff79a7 */ /* 0x0005e2000800003f */
[----:B-1----:R-:W-:-:S13]  /*10120*/  LOP3.LUT P0, RZ, R2, 0x1f, RZ, 0xc0, !PT ;  /* 0x0000001f02ff7812 */ /* 0x002fda000780c0ff */
[----:B--2---:R-:W-:Y:S05]  /*10130*/  @!P0 BRA `(.L_x_1465) ;  /* 0x0000000000048947 */ /* 0x004fea0003800000 */
[----:B------:R-:W-:Y:S01]  /*10140*/  BPT.TRAP 0x1 ;  /* 0x000000040000795c */ /* 0x000fe20000300000 */
.L_x_1465:
        /* <DEDUP_REMOVED lines=33> */
.L_x_1446:
[----:B------:R-:W-:Y:S05]  /*10360*/  BSYNC B0 ;  /* 0x0000000000007941 */ /* 0x000fea0003800000 */
.L_x_1444:
[----:B------:R-:W-:-:S03]  /*10370*/  UMOV UR8, 0xffffffff ;  /* 0xffffffff00087882 */ /* 0x000fc60000000000 */
[----:B------:R-:W-:Y:S05]  /*10380*/  BRA.DIV UR8, `(.L_x_1466) ;  /* 0x0000000608e47947 */ /* 0x000fea000b800000 */
[----:B------:R-:W-:-:S13]  /*10390*/  ELECT P6, URZ, PT ;  /* 0x00000000003f782f */ /* 0x000fda00038c0000 */
.L_x_1486:
[----:B------:R-:W-:Y:S05]  /*103a0*/  @!P6 BRA `(.L_x_1371) ;  /* 0x000000000084e947 */ /* 0x000fea0003800000 */
[----:B------:R-:W-:-:S06]  /*103b0*/  ULOP3.LUT UR8, UR36, 0x2, URZ, 0xfc, !UPT ;  /* 0x0000000224087892 */ /* 0x000fcc000f8efc3f */
[----:B------:R-:W-:-:S05]  /*103c0*/  IMAD.U32 R0, RZ, RZ, UR8 ;  /* 0x00000008ff007e24 */ /* 0x000fca000f8e00ff */
[----:B------:R-:W-:-:S13]  /*103d0*/  ISETP.NE.AND P2, PT, R0, 0x3, PT ;  /* 0x000000030000780c */ /* 0x000fda0003f45270 */
[----:B------:R-:W-:Y:S05]  /*103e0*/  @!P2 BRA `(.L_x_1467) ;  /* 0x000000000004a947 */ /* 0x000fea0003800000 */
[----:B------:R-:W-:Y:S01]  /*103f0*/  BPT.TRAP 0x1 ;  /* 0x000000040000795c */ /* 0x000fe20000300000 */
.L_x_1467:
        /* <DEDUP_REMOVED lines=15> */
.L_x_1487:
[----:B------:R-:W2:Y:S02]  /*104f0*/  SYNCS.PHASECHK.TRANS64.TRYWAIT P0, [R3+URZ], R0 ;  /* 0x00000000030075a7 */ /* 0x000ea4000800017f */
[----:B--2---:R-:W-:Y:S05]  /*10500*/  @!P0 BRA `(.L_x_1469) ;  /* 0x0000000400b88947 */ /* 0x004fea0003800000 */
.L_x_1488:
[----:B------:R-:W-:Y:S05]  /*10510*/  @!P2 BRA `(.L_x_1470) ;  /* 0x000000000004a947 */ /* 0x000fea0003800000 */
[----:B------:R-:W-:Y:S01]  /*10520*/  BPT.TRAP 0x1 ;  /* 0x000000040000795c */ /* 0x000fe20000300000 */
.L_x_1470:
[----:B--2---:R-:W-:-:S04]  /*10530*/  VIADD R3, R7, 0x30c40 ;  /* 0x00030c4007037836 */ /* 0x004fc80000000000 */
[----:B------:R-:W-:-:S04]  /*10540*/  IMAD R2, R2, 0x8, R3 ;  /* 0x0000000802027824 */ /* 0x000fc800078e0203 */
[----:B------:R-:W2:Y:S02]  /*10550*/  SYNCS.PHASECHK.TRANS64.TRYWAIT P0, [R2+URZ], R5 ;  /* 0x00000005020075a7 */ /* 0x000ea4000800017f */
[----:B--2---:R-:W-:Y:S05]  /*10560*/  @!P0 BRA `(.L_x_1471) ;  /* 0x0000000400b48947 */ /* 0x004fea0003800000 */
.L_x_1489:
[----:B------:R-:W-:-:S07]  /*10570*/  IMAD R3, R4, 0x8, R3 ;  /* 0x0000000804037824 */ /* 0x000fce00078e0203 */
.L_x_1472:
[----:B---3--:R3:W4:Y:S02]  /*10580*/  SYNCS.PHASECHK.TRANS64.TRYWAIT P0, [R3+URZ], R0 ;  /* 0x00000000030075a7 */ /* 0x008724000800017f */
[----:B----4-:R-:W-:Y:S05]  /*10590*/  @!P0 NANOSLEEP.SYNCS 0x989680 ;  /* 0x009896800000895d */ /* 0x010fea0003900000 */
[----:B------:R-:W4:Y:S02]  /*105a0*/  @!P0 SYNCS.PHASECHK.TRANS64 P0, [R3+URZ], R0 ;  /* 0x00000000030085a7 */ /* 0x000f24000800007f */
[----:B----4-:R-:W-:Y:S05]  /*105b0*/  @!P0 BRA `(.L_x_1472) ;  /* 0xfffffffc00f08947 */ /* 0x010fea000383ffff */
.L_x_1371:
[----:B------:R-:W-:Y:S05]  /*105c0*/  BSYNC B6 ;  /* 0x0000000000067941 */ /* 0x000fea0003800000 */
.L_x_1368:
[----:B------:R-:W-:Y:S05]  /*105d0*/  EXIT ;  /* 0x000000000000794d */ /* 0x000fea0003800000 */
.L_x_1378:
[----:B------:R-:W-:Y:S02]  /*105e0*/  IMAD.MOV.U32 R13, RZ, RZ, R10 ;  /* 0x000000ffff0d7224 */ /* 0x000fe400078e000a */
[----:B------:R-:W-:Y:S02]  /*105f0*/  IMAD.MOV.U32 R12, RZ, RZ, RZ ;  /* 0x000000ffff0c7224 */ /* 0x000fe400078e00ff */
[----:B------:R-:W-:Y:S02]  /*10600*/  IMAD.MOV.U32 R11, RZ, RZ, 0x1f ;  /* 0x0000001fff0b7424 */ /* 0x000fe400078e00ff */
[----:B------:R-:W-:-:S07]  /*10610*/  IMAD.MOV.U32 R15, RZ, RZ, -0x1 ;  /* 0xffffffffff0f7424 */ /* 0x000fce00078e00ff */
[----:B------:R-:W-:Y:S05]  /*10620*/  WARPSYNC.COLLECTIVE R15, `(.L_x_1473) ;  /* 0x000000000f087348 */ /* 0x000fea0003c00000 */
[----:B------:R1:W2:Y:S02]  /*10630*/  SHFL.IDX P6, R14, R13, R12, R11 ;  /* 0x0000000c0d0e7389 */ /* 0x0002a400000c000b */
[----:B-12---:R-:W-:Y:S01]  /*10640*/  ENDCOLLECTIVE ;  /* 0x000000000000791b */ /* 0x006fe20003800000 */
.L_x_1473:
[----:B------:R-:W-:Y:S05]  /*10650*/  BRA `(.L_x_1474) ;  /* 0xffffff0800407947 */ /* 0x000fea000383ffff */
.L_x_1380:
[----:B--2---:R2:W3:Y:S02]  /*10660*/  SYNCS.PHASECHK.TRANS64.TRYWAIT P0, [R222+URZ+0x30c00], R11 ;  /* 0x030c000bde0075a7 */ /* 0x0044e4000800017f */
[----:B---3--:R-:W-:Y:S05]  /*10670*/  @!P0 NANOSLEEP.SYNCS 0x989680 ;  /* 0x009896800000895d */ /* 0x008fea0003900000 */
[----:B------:R-:W3:Y:S02]  /*10680*/  @!P0 SYNCS.PHASECHK.TRANS64 P0, [R222+URZ+0x30c00], R11 ;  /* 0x030c000bde0085a7 */ /* 0x000ee4000800007f */
[----:B---3--:R-:W-:Y:S05]  /*10690*/  @!P0 BRA `(.L_x_1380) ;  /* 0xfffffffc00f08947 */ /* 0x008fea000383ffff */
[----:B------:R-:W-:Y:S05]  /*106a0*/  BRA `(.L_x_1379) ;  /* 0xffffff0800887947 */ /* 0x000fea000383ffff */
.L_x_1385:
[----:B--2---:R2:W3:Y:S02]  /*106b0*/  SYNCS.PHASECHK.TRANS64.TRYWAIT P0, [R8+URZ+0x30c10], R21 ;  /* 0x030c1015080075a7 */ /* 0x0044e4000800017f */
[----:B---3--:R-:W-:Y:S05]  /*106c0*/  @!P0 NANOSLEEP.SYNCS 0x989680 ;  /* 0x009896800000895d */ /* 0x008fea0003900000 */
[----:B------:R-:W3:Y:S02]  /*106d0*/  @!P0 SYNCS.PHASECHK.TRANS64 P0, [R8+URZ+0x30c10], R21 ;  /* 0x030c1015080085a7 */ /* 0x000ee4000800007f */
[----:B---3--:R-:W-:Y:S05]  /*106e0*/  @!P0 BRA `(.L_x_1385) ;  /* 0xfffffffc00f08947 */ /* 0x008fea000383ffff */
[----:B------:R-:W-:Y:S05]  /*106f0*/  BRA `(.L_x_1384) ;  /* 0xffffff1400347947 */ /* 0x000fea000383ffff */
.L_x_1389:
[----:B------:R1:W1:Y:S02]  /*10700*/  SYNCS.PHASECHK.TRANS64.TRYWAIT P0, [R8+URZ+0x30c30], R21 ;  /* 0x030c3015080075a7 */ /* 0x000264000800017f */
[----:B-1----:R-:W-:Y:S05]  /*10710*/  @!P0 NANOSLEEP.SYNCS 0x989680 ;  /* 0x009896800000895d */ /* 0x002fea0003900000 */
[----:B------:R-:W1:Y:S02]  /*10720*/  @!P0 SYNCS.PHASECHK.TRANS64 P0, [R8+URZ+0x30c30], R21 ;  /* 0x030c3015080085a7 */ /* 0x000e64000800007f */
[----:B-1----:R-:W-:Y:S05]  /*10730*/  @!P0 BRA `(.L_x_1389) ;  /* 0xfffffffc00f08947 */ /* 0x002fea000383ffff */
[----:B------:R-:W-:Y:S05]  /*10740*/  BRA `(.L_x_1388) ;  /* 0xffffff1800387947 */ /* 0x000fea000383ffff */
.L_x_1397:
[----:B--2---:R2:W3:Y:S02]  /*10750*/  SYNCS.PHASECHK.TRANS64.TRYWAIT P1, [R6+URZ+0x30c10], R11 ;  /* 0x030c100b060075a7 */ /* 0x0044e4000802017f */
[----:B---3--:R-:W-:Y:S05]  /*10760*/  @!P1 NANOSLEEP.SYNCS 0x989680 ;  /* 0x009896800000995d */ /* 0x008fea0003900000 */
[----:B------:R-:W3:Y:S02]  /*10770*/  @!P1 SYNCS.PHASECHK.TRANS64 P1, [R6+URZ+0x30c10], R11 ;  /* 0x030c100b060095a7 */ /* 0x000ee4000802007f */
[----:B---3--:R-:W-:Y:S05]  /*10780*/  @!P1 BRA `(.L_x_1397) ;  /* 0xfffffffc00f09947 */ /* 0x008fea000383ffff */
[----:B------:R-:W-:Y:S05]  /*10790*/  BRA `(.L_x_1396) ;  /* 0xffffff5400a07947 */ /* 0x000fea000383ffff */
.L_x_1401:
[----:B------:R1:W1:Y:S02]  /*107a0*/  SYNCS.PHASECHK.TRANS64.TRYWAIT P1, [R6+URZ+0x30c30], R11 ;  /* 0x030c300b060075a7 */ /* 0x000264000802017f */
[----:B-1----:R-:W-:Y:S05]  /*107b0*/  @!P1 NANOSLEEP.SYNCS 0x989680 ;  /* 0x009896800000995d */ /* 0x002fea0003900000 */
[----:B------:R-:W1:Y:S02]  /*107c0*/  @!P1 SYNCS.PHASECHK.TRANS64 P1, [R6+URZ+0x30c30], R11 ;  /* 0x030c300b060095a7 */ /* 0x000e64000802007f */
[----:B-1----:R-:W-:Y:S05]  /*107d0*/  @!P1 BRA `(.L_x_1401) ;  /* 0xfffffffc00f09947 */ /* 0x002fea000383ffff */
[----:B------:R-:W-:Y:S05]  /*107e0*/  BRA `(.L_x_1400) ;  /* 0xffffff5800b07947 */ /* 0x000fea000383ffff */
.L_x_1409:
[----:B--2---:R2:W3:Y:S02]  /*107f0*/  SYNCS.PHASECHK.TRANS64.TRYWAIT P0, [R7+URZ+0x30c10], R18 ;  /* 0x030c1012070075a7 */ /* 0x0044e4000800017f */
[----:B---3--:R-:W-:Y:S05]  /*10800*/  @!P0 NANOSLEEP.SYNCS 0x989680 ;  /* 0x009896800000895d */ /* 0x008fea0003900000 */
[----:B------:R-:W3:Y:S02]  /*10810*/  @!P0 SYNCS.PHASECHK.TRANS64 P0, [R7+URZ+0x30c10], R18 ;  /* 0x030c1012070085a7 */ /* 0x000ee4000800007f */
[----:B---3--:R-:W-:Y:S05]  /*10820*/  @!P0 BRA `(.L_x_1409) ;  /* 0xfffffffc00f08947 */ /* 0x008fea000383ffff */
[----:B------:R-:W-:Y:S05]  /*10830*/  BRA `(.L_x_1408) ;  /* 0xffffff8c00e07947 */ /* 0x000fea000383ffff */
.L_x_1413:
[----:B------:R1:W1:Y:S02]  /*10840*/  SYNCS.PHASECHK.TRANS64.TRYWAIT P0, [R7+URZ+0x30c30], R18 ;  /* 0x030c3012070075a7 */ /* 0x000264000800017f */
[----:B-1----:R-:W-:Y:S05]  /*10850*/  @!P0 NANOSLEEP.SYNCS 0x989680 ;  /* 0x009896800000895d */ /* 0x002fea0003900000 */
[----:B------:R-:W1:Y:S02]  /*10860*/  @!P0 SYNCS.PHASECHK.TRANS64 P0, [R7+URZ+0x30c30], R18 ;  /* 0x030c3012070085a7 */ /* 0x000e64000800007f */
[----:B-1----:R-:W-:Y:S05]  /*10870*/  @!P0 BRA `(.L_x_1413) ;  /* 0xfffffffc00f08947 */ /* 0x002fea000383ffff */
[----:B------:R-:W-:Y:S05]  /*10880*/  BRA `(.L_x_1412) ;  /* 0xffffff9000f47947 */ /* 0x000fea000383ffff */
.L_x_1447:
[----:B-1----:R1:W2:Y:S02]  /*10890*/  SYNCS.PHASECHK.TRANS64.TRYWAIT P0, [R16+URZ+0x30c20], R3 ;  /* 0x030c2003100075a7 */ /* 0x0022a4000800017f */
[----:B--2---:R-:W-:Y:S05]  /*108a0*/  @!P0 NANOSLEEP.SYNCS 0x989680 ;  /* 0x009896800000895d */ /* 0x004fea0003900000 */
[----:B------:R-:W2:Y:S02]  /*108b0*/  @!P0 SYNCS.PHASECHK.TRANS64 P0, [R16+URZ+0x30c20], R3 ;  /* 0x030c2003100085a7 */ /* 0x000ea4000800007f */
[----:B--2---:R-:W-:Y:S05]  /*108c0*/  @!P0 BRA `(.L_x_1447) ;  /* 0xfffffffc00f08947 */ /* 0x004fea000383ffff */
[----:B------:R-:W-:Y:S05]  /*108d0*/  BRA `(.L_x_1475) ;  /* 0xffffffe400307947 */ /* 0x000fea000383ffff */
.L_x_1451:
[----:B-1----:R1:W2:Y:S02]  /*108e0*/  SYNCS.PHASECHK.TRANS64.TRYWAIT P1, [R16+URZ+0x30c40], R21 ;  /* 0x030c4015100075a7 */ /* 0x0022a4000802017f */
[----:B--2---:R-:W-:Y:S05]  /*108f0*/  @!P1 NANOSLEEP.SYNCS 0x989680 ;  /* 0x009896800000995d */ /* 0x004fea0003900000 */
[----:B------:R-:W2:Y:S02]  /*10900*/  @!P1 SYNCS.PHASECHK.TRANS64 P1, [R16+URZ+0x30c40], R21 ;  /* 0x030c4015100095a7 */ /* 0x000ea4000802007f */
[----:B--2---:R-:W-:Y:S05]  /*10910*/  @!P1 BRA `(.L_x_1451) ;  /* 0xfffffffc00f09947 */ /* 0x004fea000383ffff */
[----:B------:R-:W-:Y:S05]  /*10920*/  BRA `(.L_x_1476) ;  /* 0xffffffe800907947 */ /* 0x000fea000383ffff */
.L_x_1453:
[----:B--2---:R2:W3:Y:S02]  /*10930*/  SYNCS.PHASECHK.TRANS64.TRYWAIT P1, [R16+URZ+0x30c28], R21 ;  /* 0x030c2815100075a7 */ /* 0x0044e4000802017f */
[----:B---3--:R-:W-:Y:S05]  /*10940*/  @!P1 NANOSLEEP.SYNCS 0x989680 ;  /* 0x009896800000995d */ /* 0x008fea0003900000 */
[----:B------:R-:W3:Y:S02]  /*10950*/  @!P1 SYNCS.PHASECHK.TRANS64 P1, [R16+URZ+0x30c28], R21 ;  /* 0x030c2815100095a7 */ /* 0x000ee4000802007f */
[----:B---3--:R-:W-:Y:S05]  /*10960*/  @!P1 BRA `(.L_x_1453) ;  /* 0xfffffffc00f09947 */ /* 0x008fea000383ffff */
[----:B------:R-:W-:Y:S05]  /*10970*/  BRA `(.L_x_1477) ;  /* 0xffffffec00087947 */ /* 0x000fea000383ffff */
.L_x_1455:
[----:B---3--:R3:W4:Y:S02]  /*10980*/  SYNCS.PHASECHK.TRANS64.TRYWAIT P1, [R16+URZ+0x30c48], R21 ;  /* 0x030c4815100075a7 */ /* 0x008724000802017f */
[----:B----4-:R-:W-:Y:S05]  /*10990*/  @!P1 NANOSLEEP.SYNCS 0x989680 ;  /* 0x009896800000995d */ /* 0x010fea0003900000 */
[----:B------:R-:W4:Y:S02]  /*109a0*/  @!P1 SYNCS.PHASECHK.TRANS64 P1, [R16+URZ+0x30c48], R21 ;  /* 0x030c4815100095a7 */ /* 0x000f24000802007f */
[----:B----4-:R-:W-:Y:S05]  /*109b0*/  @!P1 BRA `(.L_x_1455) ;  /* 0xfffffffc00f09947 */ /* 0x010fea000383ffff */
[----:B------:R-:W-:Y:S05]  /*109c0*/  BRA `(.L_x_1478) ;  /* 0xffffffec00807947 */ /* 0x000fea000383ffff */
.L_x_1457:
[----:B------:R-:W-:-:S07]  /*109d0*/  SHF.L.U32 R5, R11, 0x1f, RZ ;  /* 0x0000001f0b057819 */ /* 0x000fce00000006ff */
.L_x_1479:
[----:B------:R1:W1:Y:S02]  /*109e0*/  SYNCS.PHASECHK.TRANS64.TRYWAIT P1, [R16+URZ+0x30c20], R5 ;  /* 0x030c2005100075a7 */ /* 0x000264000802017f */
[----:B-1----:R-:W-:Y:S05]  /*109f0*/  @!P1 NANOSLEEP.SYNCS 0x989680 ;  /* 0x009896800000995d */ /* 0x002fea0003900000 */
[----:B------:R-:W1:Y:S02]  /*10a00*/  @!P1 SYNCS.PHASECHK.TRANS64 P1, [R16+URZ+0x30c20], R5 ;  /* 0x030c2005100095a7 */ /* 0x000e64000802007f */
[----:B-1----:R-:W-:Y:S05]  /*10a10*/  @!P1 BRA `(.L_x_1479) ;  /* 0xfffffffc00f09947 */ /* 0x002fea000383ffff */
[----:B------:R-:W-:Y:S05]  /*10a20*/  BRA `(.L_x_1480) ;  /* 0xffffffec00e07947 */ /* 0x000fea000383ffff */
.L_x_1460:
[----:B-1----:R1:W2:Y:S02]  /*10a30*/  SYNCS.PHASECHK.TRANS64.TRYWAIT P1, [R16+URZ+0x30c40], R13 ;  /* 0x030c400d100075a7 */ /* 0x0022a4000802017f */
[----:B--2---:R-:W-:Y:S05]  /*10a40*/  @!P1 NANOSLEEP.SYNCS 0x989680 ;  /* 0x009896800000995d */ /* 0x004fea0003900000 */
[----:B------:R-:W2:Y:S02]  /*10a50*/  @!P1 SYNCS.PHASECHK.TRANS64 P1, [R16+URZ+0x30c40], R13 ;  /* 0x030c400d100095a7 */ /* 0x000ea4000802007f */
[----:B--2---:R-:W-:Y:S05]  /*10a60*/  @!P1 BRA `(.L_x_1460) ;  /* 0xfffffffc00f09947 */ /* 0x004fea000383ffff */
[----:B------:R-:W-:Y:S05]  /*10a70*/  BRA `(.L_x_1481) ;  /* 0xfffffff000787947 */ /* 0x000fea000383ffff */
.L_x_1462:
[----:B-1----:R1:W2:Y:S02]  /*10a80*/  SYNCS.PHASECHK.TRANS64.TRYWAIT P1, [R16+URZ+0x30c28], R13 ;  /* 0x030c280d100075a7 */ /* 0x0022a4000802017f */
[----:B--2---:R-:W-:Y:S05]  /*10a90*/  @!P1 NANOSLEEP.SYNCS 0x989680 ;  /* 0x009896800000995d */ /* 0x004fea0003900000 */
[----:B------:R-:W2:Y:S02]  /*10aa0*/  @!P1 SYNCS.PHASECHK.TRANS64 P1, [R16+URZ+0x30c28], R13 ;  /* 0x030c280d100095a7 */ /* 0x000ea4000802007f */
[----:B--2---:R-:W-:Y:S05]  /*10ab0*/  @!P1 BRA `(.L_x_1462) ;  /* 0xfffffffc00f09947 */ /* 0x004fea000383ffff */
[----:B------:R-:W-:Y:S05]  /*10ac0*/  BRA `(.L_x_1482) ;  /* 0xfffffff000e47947 */ /* 0x000fea000383ffff */
.L_x_1464:
[----:B--2---:R2:W1:Y:S02]  /*10ad0*/  SYNCS.PHASECHK.TRANS64.TRYWAIT P0, [R3+URZ+0x30c40], R0 ;  /* 0x030c4000030075a7 */ /* 0x004464000800017f */
[----:B-1----:R-:W-:Y:S05]  /*10ae0*/  @!P0 NANOSLEEP.SYNCS 0x989680 ;  /* 0x009896800000895d */ /* 0x002fea0003900000 */
[----:B------:R-:W1:Y:S02]  /*10af0*/  @!P0 SYNCS.PHASECHK.TRANS64 P0, [R3+URZ+0x30c40], R0 ;  /* 0x030c4000030085a7 */ /* 0x000e64000800007f */
[----:B-1----:R-:W-:Y:S05]  /*10b00*/  @!P0 BRA `(.L_x_1464) ;  /* 0xfffffffc00f08947 */ /* 0x002fea000383ffff */
[----:B------:R-:W-:Y:S05]  /*10b10*/  BRA `(.L_x_1483) ;  /* 0xfffffff400707947 */ /* 0x000fea000383ffff */
.L_x_1466:
[----:B------:R-:W-:Y:S01]  /*10b20*/  BSSY B0, `(.L_x_1484) ;  /* 0x0000006000007945 */ /* 0x000fe20003800000 */
[----:B------:R-:W-:-:S07]  /*10b30*/  IMAD.MOV.U32 R15, RZ, RZ, -0x1 ;  /* 0xffffffffff0f7424 */ /* 0x000fce00078e00ff */
[----:B------:R-:W-:Y:S05]  /*10b40*/  WARPSYNC.COLLECTIVE R15, `(.L_x_1485) ;  /* 0x000000000f0c7348 */ /* 0x000fea0003c00000 */
[----:B------:R-:W-:Y:S02]  /*10b50*/  ELECT P6, UR62, PT ;  /* 0x00000000003e782f */ /* 0x000fe400038c0000 */
[----:B------:R-:W-:Y:S01]  /*10b60*/  MOV R14, UR62 ;  /* 0x0000003e000e7c02 */ /* 0x000fe20008000f00 */
[----:B------:R-:W-:Y:S10]  /*10b70*/  ENDCOLLECTIVE ;  /* 0x000000000000791b */ /* 0x000ff40003800000 */
.L_x_1485:
[----:B------:R-:W-:Y:S05]  /*10b80*/  BSYNC B0 ;  /* 0x0000000000007941 */ /* 0x000fea0003800000 */
.L_x_1484:
[----:B------:R-:W-:Y:S05]  /*10b90*/  BRA `(.L_x_1486) ;  /* 0xfffffff800007947 */ /* 0x000fea000383ffff */
.L_x_1468:
[----:B-1----:R1:W2:Y:S02]  /*10ba0*/  SYNCS.PHASECHK.TRANS64.TRYWAIT P0, [R6+URZ], R5 ;  /* 0x00000005060075a7 */ /* 0x0022a4000800017f */
[----:B--2---:R-:W-:Y:S05]  /*10bb0*/  @!P0 NANOSLEEP.SYNCS 0x989680 ;  /* 0x009896800000895d */ /* 0x004fea0003900000 */
[----:B------:R-:W2:Y:S02]  /*10bc0*/  @!P0 SYNCS.PHASECHK.TRANS64 P0, [R6+URZ], R5 ;  /* 0x00000005060085a7 */ /* 0x000ea4000800007f */
[----:B--2---:R-:W-:Y:S05]  /*10bd0*/  @!P0 BRA `(.L_x_1468) ;  /* 0xfffffffc00f08947 */ /* 0x004fea000383ffff */
[----:B------:R-:W-:Y:S05]  /*10be0*/  BRA `(.L_x_1487) ;  /* 0xfffffff800407947 */ /* 0x000fea000383ffff */
.L_x_1469:
[----:B--2---:R2:W3:Y:S02]  /*10bf0*/  SYNCS.PHASECHK.TRANS64.TRYWAIT P0, [R3+URZ], R0 ;  /* 0x00000000030075a7 */ /* 0x0044e4000800017f */
[----:B---3--:R-:W-:Y:S05]  /*10c00*/  @!P0 NANOSLEEP.SYNCS 0x989680 ;  /* 0x009896800000895d */ /* 0x008fea0003900000 */
[----:B------:R-:W3:Y:S02]  /*10c10*/  @!P0 SYNCS.PHASECHK.TRANS64 P0, [R3+URZ], R0 ;  /* 0x00000000030085a7 */ /* 0x000ee4000800007f */
[----:B---3--:R-:W-:Y:S05]  /*10c20*/  @!P0 BRA `(.L_x_1469) ;  /* 0xfffffffc00f08947 */ /* 0x008fea000383ffff */
[----:B------:R-:W-:Y:S05]  /*10c30*/  BRA `(.L_x_1488) ;  /* 0xfffffff800347947 */ /* 0x000fea000383ffff */
.L_x_1471:
[----:B--2---:R2:W3:Y:S02]  /*10c40*/  SYNCS.PHASECHK.TRANS64.TRYWAIT P0, [R2+URZ], R5 ;  /* 0x00000005020075a7 */ /* 0x0044e4000800017f */
[----:B---3--:R-:W-:Y:S05]  /*10c50*/  @!P0 NANOSLEEP.SYNCS 0x989680 ;  /* 0x009896800000895d */ /* 0x008fea0003900000 */
[----:B------:R-:W3:Y:S02]  /*10c60*/  @!P0 SYNCS.PHASECHK.TRANS64 P0, [R2+URZ], R5 ;  /* 0x00000005020085a7 */ /* 0x000ee4000800007f */
[----:B---3--:R-:W-:Y:S05]  /*10c70*/  @!P0 BRA `(.L_x_1471) ;  /* 0xfffffffc00f08947 */ /* 0x008fea000383ffff */
[----:B------:R-:W-:Y:S05]  /*10c80*/  BRA `(.L_x_1489) ;  /* 0xfffffff800387947 */ /* 0x000fea000383ffff */
.L_x_1490:
        /* <DEDUP_REMOVED lines=15> */
.L_x_3703:


//--------------------- .text._ZN7cutlass13device_kernelIN5flash11enable_sm90INS1_16FlashAttnBwdSm90INS1_25CollectiveMainloopBwdSm90ILi2ELi2ELi2EN4cute5tupleIJNS5_1CILi1EEES8_S8_EEENS6_IJNS7_ILi128EEESA_NS7_ILi64EEEEEENS_10bfloat16_tEfNS_4arch4Sm90ELb0ELb1ELb0ELb0ELb1ELb1ELb0ELb0ELi2ELi1ELi2ELi2ELb0EEENS1_24CollectiveEpilogueBwdGQAISC_fSF_Li256ELb0ELb1EEENS1_19SingleTileSchedulerILb0ELb0ELb0ELi128EEEEEEEEEvNT_6ParamsE --------------------------
	.section	.text._ZN7cutlass13device_kernelIN5flash11enable_sm90INS1_16FlashAttnBwdSm90INS1_25CollectiveMainloopBwdSm90ILi2ELi2ELi2EN4cute5tupleIJNS5_1CILi1EEES8_S8_EEENS6_IJNS7_ILi128EEESA_NS7_ILi64EEEEEENS_10bfloat16_tEfNS_4arch4Sm90ELb0ELb1ELb0ELb0ELb1ELb1ELb0ELb0ELi2ELi1ELi2ELi2ELb0EEENS1_24CollectiveEpilogueBwdGQAISC_fSF_Li256ELb0ELb1EEENS1_19SingleTileSchedulerILb0ELb0ELb0ELi128EEEEEEEEEvNT_6ParamsE,"ax",@progbits
	.align	128
.text._ZN7cutlass13device_kernelIN5flash11enable_sm90INS1_16FlashAttnBwdSm90INS1_25CollectiveMainloopBwdSm90ILi2ELi2ELi2EN4cute5tupleIJNS5_1CILi1EEES8_S8_EEENS6_IJNS7_ILi128EEESA_NS7_ILi64EEEEEENS_10bfloat16_tEfNS_4arch4Sm90ELb0ELb1ELb0ELb0ELb1ELb1ELb0ELb0ELi2ELi1ELi2ELi2ELb0EEENS1_24CollectiveEpilogueBwdGQAISC_fSF_Li256ELb0ELb1EEENS1_19SingleTileSchedulerILb0ELb0ELb0ELi128EEEEEEEEEvNT_6ParamsE:
        .type           _ZN7cutlass13device_kernelIN5flash11enable_sm90INS1_16FlashAttnBwdSm90INS1_25CollectiveMainloopBwdSm90ILi2ELi2ELi2EN4cute5tupleIJNS5_1CILi1EEES8_S8_EEENS6_IJNS7_ILi128EEESA_NS7_ILi64EEEEEENS_10bfloat16_tEfNS_4arch4Sm90ELb0ELb1ELb0ELb0ELb1ELb1ELb0ELb0ELi2ELi1ELi2ELi2ELb0EEENS1_24CollectiveEpilogueBwdGQAISC_fSF_Li256ELb0ELb1EEENS1_19SingleTileSchedulerILb0ELb0ELb0ELi128EEEEEEEEEvNT_6ParamsE,@function
        .size           _ZN7cutlass13device_kernelIN5flash11enable_sm90INS1_16FlashAttnBwdSm90INS1_25CollectiveMainloopBwdSm90ILi2ELi2ELi2EN4cute5tupleIJNS5_1CILi1EEES8_S8_EEENS6_IJNS7_ILi128EEESA_NS7_ILi64EEEEEENS_10bfloat16_tEfNS_4arch4Sm90ELb0ELb1ELb0ELb0ELb1ELb1ELb0ELb0ELi2ELi1ELi2ELi2ELb0EEENS1_24CollectiveEpilogueBwdGQAISC_fSF_Li256ELb0ELb1EEENS1_19SingleTileSchedulerILb0ELb0ELb0ELi128EEEEEEEEEvNT_6ParamsE,(.L_x_3704 - _ZN7cutlass13device_kernelIN5flash11enable_sm90INS1_16FlashAttnBwdSm90INS1_25CollectiveMainloopBwdSm90ILi2ELi2ELi2EN4cute5tupleIJNS5_1CILi1EEES8_S8_EEENS6_IJNS7_ILi128EEESA_NS7_ILi64EEEEEENS_10bfloat16_tEfNS_4arch4Sm90ELb0ELb1ELb0ELb0ELb1ELb1ELb0ELb0ELi2ELi1ELi2ELi2ELb0EEENS1_24CollectiveEpilogueBwdGQAISC_fSF_Li256ELb0ELb1EEENS1_19SingleTileSchedulerILb0ELb0ELb0ELi128EEEEEEEEEvNT_6ParamsE)
        .other          _ZN7cutlass13device_kernelIN5flash11enable_sm90INS1_16FlashAttnBwdSm90INS1_25CollectiveMainloopBwdSm90ILi2ELi2ELi2EN4cute5tupleIJNS5_1CILi1EEES8_S8_EEENS6_IJNS7_ILi128EEESA_NS7_ILi64EEEEEENS_10bfloat16_tEfNS_4arch4Sm90ELb0ELb1ELb0ELb0ELb1ELb1ELb0ELb0ELi2ELi1ELi2ELi2ELb0EEENS1_24CollectiveEpilogueBwdGQAISC_fSF_Li256ELb0ELb1EEENS1_19SingleTileSchedulerILb0ELb0ELb0ELi128EEEEEEEEEvNT_6ParamsE,@"STO_CUDA_ENTRY STV_DEFAULT"
_ZN7cutlass13device_kernelIN5flash11enable_sm90INS1_16FlashAttnBwdSm90INS1_25CollectiveMainloopBwdSm90ILi2ELi2ELi2EN4cute5tupleIJNS5_1CILi1EEES8_S8_EEENS6_IJNS7_ILi128EEESA_NS7_ILi64EEEEEENS_10bfloat16_tEfNS_4arch4Sm90ELb0ELb1ELb0ELb0ELb1ELb1ELb0ELb0ELi2ELi1ELi2ELi2ELb0EEENS1_24CollectiveEpilogueBwdGQAISC_fSF_Li256ELb0ELb1EEENS1_19SingleTileSchedulerILb0ELb0ELb0ELi128EEEEEEEEEvNT_6ParamsE:
        /* <DEDUP_REMOVED lines=24> */
.L_x_1492:
[----:B------:R-:W-:Y:S05]  /*0180*/  BSYNC B0 ;  /* 0x0000000000007941 */ /* 0x000fea0003800000 */
.L_x_1491:
        /* <DEDUP_REMOVED lines=37> */
.L_x_1493:
        /* <DEDUP_REMOVED lines=22> */
.L_x_1494:
[----:B------:R-:W-:Y:S01]  /*0540*/  PLOP3.LUT P0, PT, PT, PT, UP0, 0x80, 0x0 ;  /* 0x000000000000781c */ /* 0x000fe20003f0f008 */
[----:B------:R-:W-:Y:S01]  /*0550*/  NOP ;  /* 0x0000000000007918 */ /* 0x000fe20000000000 */
[----:B------:R-:W-:Y:S01]  /*0560*/  ULDC.64 UR38, c[0x0][0x208] ;  /* 0x0000820000267ab9 */ /* 0x000fe20000000a00 */
[----:B------:R-:W-:Y:S01]  /*0570*/  BSSY B6, `(.L_x_1495) ;  /* 0x000113b000067945 */ /* 0x000fe20003800000 */
[----:B-12-4-:R-:W-:Y:S09]  /*0580*/  BAR.SYNC.DEFER_BLOCKING 0x0 ;  /* 0x0000000000007b1d */ /* 0x016ff20000010000 */
[----:B------:R-:W-:Y:S05]  /*0590*/  @!P0 BRA `(.L_x_1496) ;  /* 0x000000d800bc8947 */ /* 0x000fea0003800000 */
.L_x_1497:
        /* <DEDUP_REMOVED lines=71> */
.L_x_1499:
        /* <DEDUP_REMOVED lines=28> */
.L_x_1502:
        /* <DEDUP_REMOVED lines=15> */
.L_x_1501:
        /* <DEDUP_REMOVED lines=22> */
.L_x_1504:
        /* <DEDUP_REMOVED lines=15> */
.L_x_1503:
[----:B------:R-:W-:Y:S01]  /*0f10*/  SHF.R.S32.HI R5, RZ, 0x1f, R16 ;  /* 0x0000001fff057819 */ /* 0x000fe20000011410 */
[----:B------:R-:W-:-:S03]  /*0f20*/  UMOV UR4, 0xffffffff ;  /* 0xffffffff00047882 */ /* 0x000fc60000000000 */
[----:B------:R-:W-:-:S04]  /*0f30*/  LEA.HI R0, R5, R16, RZ, 0x7 ;  /* 0x0000001005007211 */ /* 0x000fc800078f38ff */
[----:B------:R-:W-:Y:S01]  /*0f40*/  SHF.R.S32.HI R10, RZ, 0x7, R0 ;  /* 0x00000007ff0a7819 */ /* 0x000fe20000011400 */
[----:B------:R-:W-:Y:S06]  /*0f50*/  BRA.DIV UR4, `(.L_x_1505) ;  /* 0x0000010a04787947 */ /* 0x000fec000b800000 */
[----:B------:R1:W2:Y:S02]  /*0f60*/  SHFL.IDX PT, R14, R10, RZ, 0x1f ;  /* 0x00001fff0a0e7589 */ /* 0x0002a400000e0000 */
.L_x_1642:
        /* <DEDUP_REMOVED lines=23> */
.L_x_1506:
        /* <DEDUP_REMOVED lines=160> */
.L_x_1519:
[----:B------:R-:W-:-:S06]  /*1ae0*/  ULOP3.LUT UR4, UR36, 0x1, URZ, 0xfc, !UPT ;  /* 0x0000000124047892 */ /* 0x000fcc000f8efc3f */
[----:B-1----:R-:W-:-:S05]  /*1af0*/  IMAD.U32 R8, RZ, RZ, UR4 ;  /* 0x00000004ff087e24 */ /* 0x002fca000f8e00ff */
[----:B------:R-:W-:-:S13]  /*1b00*/  ISETP.NE.AND P6, PT, R8, 0x3, PT ;  /* 0x000000030800780c */ /* 0x000fda0003fc5270 */
[----:B------:R-:W-:Y:S05]  /*1b10*/  @!P6 BRA `(.L_x_1509) ;  /* 0x000000000004e947 */ /* 0x000fea0003800000 */
[----:B------:R-:W-:Y:S01]  /*1b20*/  BPT.TRAP 0x1 ;  /* 0x000000040000795c */ /* 0x000fe20000300000 */
.L_x_1509:
[----:B------:R-:W-:Y:S01]  /*1b30*/  IMAD R8, R0, 0x8, R222 ;  /* 0x0000000800087824 */ /* 0x000fe200078e02de */
[----:B------:R-:W-:-:S04]  /*1b40*/  SHF.L.U32 R21, R4, 0x1f, RZ ;  /* 0x0000001f04157819 */ /* 0x000fc800000006ff */
[----:B------:R1:W2:Y:S01]  /*1b50*/  SYNCS.PHASECHK.TRANS64.TRYWAIT P0, [R8+URZ+0x30c10], R21 ;  /* 0x030c1015080075a7 */ /* 0x0002a2000800017f */
[----:B------:R-:W-:Y:S05]  /*1b60*/  @!P6 BRA `(.L_x_1510) ;  /* 0x000000000004e947 */ /* 0x000fea0003800000 */
[----:B------:R-:W-:Y:S01]  /*1b70*/  BPT.TRAP 0x1 ;  /* 0x000000040000795c */ /* 0x000fe20000300000 */
.L_x_1510:
[----:B------:R-:W-:-:S05]  /*1b80*/  VIADD R9, R222, 0x10000 ;  /* 0x00010000de097836 */ /* 0x000fca0000000000 */
[----:B------:R-:W-:-:S04]  /*1b90*/  SHF.R.U32.HI R9, RZ, 0x4, R9 ;  /* 0x00000004ff097819 */ /* 0x000fc80000011609 */
[----:B------:R-:W-:Y:S01]  /*1ba0*/  LOP3.LUT R9, R9, 0x3fff, RZ, 0xc0, !PT ;  /* 0x00003fff09097812 */ /* 0x000fe200078ec0ff */
[----:B--2---:R-:W-:Y:S06]  /*1bb0*/  @P0 BRA `(.L_x_1511) ;  /* 0x0000000000080947 */ /* 0x004fec0003800000 */
[----:B------:R-:W2:Y:S02]  /*1bc0*/  SYNCS.PHASECHK.TRANS64.TRYWAIT P0, [R8+URZ+0x30c10], R21 ;  /* 0x030c1015080075a7 */ /* 0x000ea4000800017f */
[----:B--2---:R-:W-:Y:S05]  /*1bd0*/  @!P0 BRA `(.L_x_1512) ;  /* 0x000000fc008c8947 */ /* 0x004fea0003800000 */
.L_x_1511:
        /* <DEDUP_REMOVED lines=60> */
.L_x_1513:
[----:B------:R1:W1:Y:S01]  /*1fa0*/  SYNCS.PHASECHK.TRANS64.TRYWAIT P0, [R8+URZ+0x30c30], R21 ;  /* 0x030c3015080075a7 */ /* 0x000262000800017f */
[----:B------:R-:W-:Y:S05]  /*1fb0*/  @!P6 BRA `(.L_x_1514) ;  /* 0x000000000004e947 */ /* 0x000fea0003800000 */
[----:B------:R-:W-:Y:S01]  /*1fc0*/  BPT.TRAP 0x1 ;  /* 0x000000040000795c */ /* 0x000fe20000300000 */
.L_x_1514:
[----:B------:R-:W-:-:S05]  /*1fd0*/  VIADD R13, R222, 0x18000 ;  /* 0x00018000de0d7836 */ /* 0x000fca0000000000 */
[----:B------:R-:W-:-:S04]  /*1fe0*/  SHF.R.U32.HI R13, RZ, 0x4, R13 ;  /* 0x00000004ff0d7819 */ /* 0x000fc8000001160d */
[----:B------:R-:W-:-:S04]  /*1ff0*/  LOP3.LUT R13, R13, 0x3fff, RZ, 0xc0, !PT ;  /* 0x00003fff0d0d7812 */ /* 0x000fc800078ec0ff */
[----:B------:R-:W-:Y:S01]  /*2000*/  LOP3.LUT R19, R13, 0x10000, RZ, 0xfc, !PT ;  /* 0x000100000d137812 */ /* 0x000fe200078efcff */
[----:B-1----:R-:W-:Y:S06]  /*2010*/  @P0 BRA `(.L_x_1515) ;  /* 0x0000000000080947 */ /* 0x002fec0003800000 */
[----:B------:R-:W1:Y:S02]  /*2020*/  SYNCS.PHASECHK.TRANS64.TRYWAIT P0, [R8+URZ+0x30c30], R21 ;  /* 0x030c3015080075a7 */ /* 0x000e64000800017f */
[----:B-1----:R-:W-:Y:S05]  /*2030*/  @!P0 BRA `(.L_x_1516) ;  /* 0x000000f800888947 */ /* 0x002fea0003800000 */
.L_x_1515:
        /* <DEDUP_REMOVED lines=767> */
.L_x_1517:
        /* <DEDUP_REMOVED lines=68> */
.L_x_1518:
        /* <DEDUP_REMOVED lines=11> */
.L_x_1508:
        /* <DEDUP_REMOVED lines=128> */
.L_x_1531:
[----:B------:R-:W-:-:S05]  /*5d20*/  IMAD.U32 R6, RZ, RZ, UR36 ;  /* 0x00000024ff067e24 */ /* 0x000fca000f8e00ff */
[----:B------:R-:W-:-:S04]  /*5d30*/  LOP3.LUT R6, R6, 0x1, RZ, 0xfc, !PT ;  /* 0x0000000106067812 */ /* 0x000fc800078efcff */
[----:B------:R-:W-:-:S13]  /*5d40*/  ISETP.NE.AND P0, PT, R6, 0x3, PT ;  /* 0x000000030600780c */ /* 0x000fda0003f05270 */
[----:B------:R-:W-:Y:S05]  /*5d50*/  @!P0 BRA `(.L_x_1521) ;  /* 0x0000000000048947 */ /* 0x000fea0003800000 */
[----:B------:R-:W-:Y:S01]  /*5d60*/  BPT.TRAP 0x1 ;  /* 0x000000040000795c */ /* 0x000fe20000300000 */
.L_x_1521:
[----:B------:R-:W-:Y:S01]  /*5d70*/  IMAD R6, R0, 0x8, R222 ;  /* 0x0000000800067824 */ /* 0x000fe200078e02de */
[----:B-1----:R-:W-:-:S04]  /*5d80*/  SHF.L.U32 R11, R4, 0x1f, RZ ;  /* 0x0000001f040b7819 */ /* 0x002fc800000006ff */
[----:B------:R1:W2:Y:S01]  /*5d90*/  SYNCS.PHASECHK.TRANS64.TRYWAIT P1, [R6+URZ+0x30c10], R11 ;  /* 0x030c100b060075a7 */ /* 0x0002a2000802017f */
[----:B------:R-:W-:Y:S05]  /*5da0*/  @!P0 BRA `(.L_x_1522) ;  /* 0x0000000000048947 */ /* 0x000fea0003800000 */
[----:B------:R-:W-:Y:S01]  /*5db0*/  BPT.TRAP 0x1 ;  /* 0x000000040000795c */ /* 0x000fe20000300000 */
.L_x_1522:
[----:B------:R-:W-:-:S05]  /*5dc0*/  VIADD R7, R222, 0x10000 ;  /* 0x00010000de077836 */ /* 0x000fca0000000000 */
[----:B------:R-:W-:-:S04]  /*5dd0*/  SHF.R.U32.HI R7, RZ, 0x4, R7 ;  /* 0x00000004ff077819 */ /* 0x000fc80000011607 */
[----:B------:R-:W-:-:S04]  /*5de0*/  LOP3.LUT R220, R7, 0x3fff, RZ, 0xc0, !PT ;  /* 0x00003fff07dc7812 */ /* 0x000fc800078ec0ff */
[----:B------:R-:W-:Y:S01]  /*5df0*/  LOP3.LUT R7, R220, 0x10000, RZ, 0xfc, !PT ;  /* 0x00010000dc077812 */ /* 0x000fe200078efcff */
[----:B--2---:R-:W-:Y:S06]  /*5e00*/  @P1 BRA `(.L_x_1523) ;  /* 0x0000000000081947 */ /* 0x004fec0003800000 */
[----:B------:R-:W2:Y:S02]  /*5e10*/  SYNCS.PHASECHK.TRANS64.TRYWAIT P1, [R6+URZ+0x30c10], R11 ;  /* 0x030c100b060075a7 */ /* 0x000ea4000802017f */
[----:B--2---:R-:W-:Y:S05]  /*5e20*/  @!P1 BRA `(.L_x_1524) ;  /* 0x000000bc00209947 */ /* 0x004fea0003800000 */
.L_x_1523:
        /* <DEDUP_REMOVED lines=62> */
.L_x_1525:
[----:B------:R1:W1:Y:S01]  /*6210*/  SYNCS.PHASECHK.TRANS64.TRYWAIT P1, [R6+URZ+0x30c30], R11 ;  /* 0x030c300b060075a7 */ /* 0x000262000802017f */
[----:B------:R-:W-:Y:S05]  /*6220*/  @!P0 BRA `(.L_x_1526) ;  /* 0x0000000000048947 */ /* 0x000fea0003800000 */
[----:B------:R-:W-:Y:S01]  /*6230*/  BPT.TRAP 0x1 ;  /* 0x000000040000795c */ /* 0x000fe20000300000 */
.L_x_1526:
        /* <DEDUP_REMOVED lines=8> */
.L_x_1527:
        /* <DEDUP_REMOVED lines=629> */
.L_x_1529:
        /* <DEDUP_REMOVED lines=70> */
.L_x_1530:
        /* <DEDUP_REMOVED lines=12> */
.L_x_1520:
        /* <DEDUP_REMOVED lines=121> */
.L_x_1543:
[----:B------:R-:W-:-:S05]  /*96c0*/  IMAD.U32 R7, RZ, RZ, UR36 ;  /* 0x00000024ff077e24 */ /* 0x000fca000f8e00ff */
[----:B------:R-:W-:-:S04]  /*96d0*/  LOP3.LUT R7, R7, 0x1, RZ, 0xfc, !PT ;  /* 0x0000000107077812 */ /* 0x000fc800078efcff */
[----:B------:R-:W-:-:S13]  /*96e0*/  ISETP.NE.AND P6, PT, R7, 0x3, PT ;  /* 0x000000030700780c */ /* 0x000fda0003fc5270 */
[----:B--2---:R-:W-:Y:S05]  /*96f0*/  @!P6 BRA `(.L_x_1533) ;  /* 0x000000000004e947 */ /* 0x004fea0003800000 */
[----:B------:R-:W-:Y:S01]  /*9700*/  BPT.TRAP 0x1 ;  /* 0x000000040000795c */ /* 0x000fe20000300000 */
.L_x_1533:
[----:B------:R-:W-:Y:S01]  /*9710*/  IMAD R7, R0, 0x8, R222 ;  /* 0x0000000800077824 */ /* 0x000fe200078e02de */
[----:B------:R-:W-:-:S04]  /*9720*/  SHF.L.U32 R18, R4, 0x1f, RZ ;  /* 0x0000001f04127819 */ /* 0x000fc800000006ff */
[----:B------:R1:W2:Y:S01]  /*9730*/  SYNCS.PHASECHK.TRANS64.TRYWAIT P0, [R7+URZ+0x30c10], R18 ;  /* 0x030c1012070075a7 */ /* 0x0002a2000800017f */
[----:B------:R-:W-:Y:S05]  /*9740*/  @!P6 BRA `(.L_x_1534) ;  /* 0x000000000004e947 */ /* 0x000fea0003800000 */
[----:B------:R-:W-:Y:S01]  /*9750*/  BPT.TRAP 0x1 ;  /* 0x000000040000795c */ /* 0x000fe20000300000 */
.L_x_1534:
[----:B---3--:R-:W-:-:S05]  /*9760*/  VIADD R8, R222, 0x10000 ;  /* 0x00010000de087836 */ /* 0x008fca0000000000 */
[----:B------:R-:W-:-:S04]  /*9770*/  SHF.R.U32.HI R8, RZ, 0x4, R8 ;  /* 0x00000004ff087819 */ /* 0x000fc80000011608 */
[----:B------:R-:W-:-:S04]  /*9780*/  LOP3.LUT R8, R8, 0x3fff, RZ, 0xc0, !PT ;  /* 0x00003fff08087812 */ /* 0x000fc800078ec0ff */
[----:B------:R-:W-:Y:S01]  /*9790*/  LOP3.LUT R9, R8, 0x10000, RZ, 0xfc, !PT ;  /* 0x0001000008097812 */ /* 0x000fe200078efcff */
[----:B--2---:R-:W-:Y:S06]  /*97a0*/  @P0 BRA `(.L_x_1535) ;  /* 0x0000000000080947 */ /* 0x004fec0003800000 */
[----:B------:R-:W2:Y:S02]  /*97b0*/  SYNCS.PHASECHK.TRANS64.TRYWAIT P0, [R7+URZ+0x30c10], R18 ;  /* 0x030c1012070075a7 */ /* 0x000ea4000800017f */
[----:B--2---:R-:W-:Y:S05]  /*97c0*/  @!P0 BRA `(.L_x_1536) ;  /* 0x0000008000e08947 */ /* 0x004fea0003800000 */
.L_x_1535:
        /* <DEDUP_REMOVED lines=63> */
.L_x_1537:
[----:B------:R1:W1:Y:S01]  /*9bc0*/  SYNCS.PHASECHK.TRANS64.TRYWAIT P0, [R7+URZ+0x30c30], R18 ;  /* 0x030c3012070075a7 */ /* 0x000262000800017f */
[----:B------:R-:W-:Y:S05]  /*9bd0*/  @!P6 BRA `(.L_x_1538) ;  /* 0x000000000004e947 */ /* 0x000fea0003800000 */
[----:B------:R-:W-:Y:S01]  /*9be0*/  BPT.TRAP 0x1 ;  /* 0x000000040000795c */ /* 0x000fe20000300000 */
.L_x_1538:
        /* <DEDUP_REMOVED lines=8> */
.L_x_1539:
        /* <DEDUP_REMOVED lines=779> */
.L_x_1541:
        /* <DEDUP_REMOVED lines=70> */
.L_x_1542:
        /* <DEDUP_REMOVED lines=12> */
.L_x_1532:
        /* <DEDUP_REMOVED lines=34> */
.L_x_1500:
[----:B------:R-:W-:Y:S05]  /*d460*/  @P0 BRA `(.L_x_1498) ;  /* 0x00000044002c0947 */ /* 0x000fea0003800000 */
[----:B------:R-:W1:Y:S01]  /*d470*/  LDC R17, c[0x0][0x850] ;  /* 0x00021400ff117b82 */ /* 0x000e620000000800 */
[----:B------:R-:W3:Y:S01]  /*d480*/  S2R R14, SR_TID.X ;  /* 0x00000000000e7919 */ /* 0x000ee20000002100 */
[----:B------:R-:W-:Y:S01]  /*d490*/  MOV R4, 0x400 ;  /* 0x0000040000047802 */ /* 0x000fe20000000f00 */
[----:B------:R-:W-:Y:S01]  /*d4a0*/  ULDC.64 UR4, c[0x0][0x818] ;  /* 0x0002060000047ab9 */ /* 0x000fe20000000a00 */
[----:B------:R-:W-:Y:S01]  /*d4b0*/  ULDC.64 UR6, c[0x0][0x840] ;  /* 0x0002100000067ab9 */ /* 0x000fe20000000a00 */
[----:B------:R-:W4:Y:S01]  /*d4c0*/  S2R R10, SR_CTAID.Y ;  /* 0x00000000000a7919 */ /* 0x000f220000002600 */
[----:B--2---:R-:W2:Y:S01]  /*d4d0*/  S2R R9, SR_CgaCtaId ;  /* 0x0000000000097919 */ /* 0x004ea20000008800 */
[----:B------:R-:W5:Y:S01]  /*d4e0*/  S2R R12, SR_CTAID.X ;  /* 0x00000000000c7919 */ /* 0x000f620000002500 */
[----:B------:R-:W5:Y:S01]  /*d4f0*/  S2R R21, SR_CTAID.Z ;  /* 0x0000000000157919 */ /* 0x000f620000002700 */
[----:B-1----:R-:W-:Y:S01]  /*d500*/  ISETP.NE.AND P0, PT, R17, 0x1, PT ;  /* 0x000000011100780c */ /* 0x002fe20003f05270 */
[----:B---3--:R-:W-:-:S12]  /*d510*/  VIADD R19, R14, 0xffffff80 ;  /* 0xffffff800e137836 */ /* 0x008fd80000000000 */
[----:B------:R-:W1:Y:S01]  /*d520*/  @P0 LDC R3, c[0x0][0x854] ;  /* 0x00021500ff030b82 */ /* 0x000e620000000800 */
[----:B----4-:R-:W-:Y:S01]  /*d530*/  IMAD.MOV.U32 R7, RZ, RZ, R10 ;  /* 0x000000ffff077224 */ /* 0x010fe200078e000a */
[----:B------:R-:W-:Y:S02]  /*d540*/  SHF.R.S32.HI R2, RZ, 0x1f, R19 ;  /* 0x0000001fff027819 */ /* 0x000fe40000011413 */
[----:B--2---:R-:W-:Y:S02]  /*d550*/  LEA R23, R9, R4, 0x18 ;  /* 0x0000000409177211 */ /* 0x004fe400078ec0ff */
[----:B------:R-:W-:Y:S02]  /*d560*/  LEA.HI R2, R2, R19, RZ, 0x7 ;  /* 0x0000001302027211 */ /* 0x000fe400078f38ff */
[----:B------:R-:W2:Y:S01]  /*d570*/  @P0 LDC R5, c[0x0][0x858] ;  /* 0x00021600ff050b82 */ /* 0x000ea20000000800 */
[----:B-----5:R-:W-:Y:S02]  /*d580*/  IMAD.SHL.U32 R4, R12, 0x2000, RZ ;  /* 0x000020000c047824 */ /* 0x020fe400078e00ff */
[----:B-1----:R-:W-:-:S05]  /*d590*/  @P0 IMAD.HI.U32 R0, R10, R3, RZ ;  /* 0x000000030a000227 */ /* 0x002fca00078e00ff */
[----:B--2---:R-:W-:Y:S02]  /*d5a0*/  @P0 SHF.R.U32.HI R7, RZ, R5, R0 ;  /* 0x00000005ff070219 */ /* 0x004fe40000011600 */
[C---:B------:R-:W-:Y:S01]  /*d5b0*/  LOP3.LUT R0, R2.reuse, 0xfffff80, RZ, 0xc0, !PT ;  /* 0x0fffff8002007812 */ /* 0x040fe200078ec0ff */
[----:B------:R-:W-:Y:S01]  /*d5c0*/  IMAD.SHL.U32 R2, R2, 0x20, RZ ;  /* 0x0000002002027824 */ /* 0x000fe200078e00ff */
[----:B------:R-:W-:Y:S02]  /*d5d0*/  SHF.R.S32.HI R11, RZ, 0x1f, R7 ;  /* 0x0000001fff0b7819 */ /* 0x000fe40000011407 */
[----:B------:R-:W-:Y:S01]  /*d5e0*/  SHF.R.S32.HI R5, RZ, 0x1f, R4 ;  /* 0x0000001fff057819 */ /* 0x000fe20000011404 */
[----:B------:R-:W-:Y:S01]  /*d5f0*/  IMAD.IADD R0, R19, 0x1, -R0 ;  /* 0x0000000113007824 */ /* 0x000fe200078e0a00 */
[----:B------:R-:W-:Y:S01]  /*d600*/  LOP3.LUT R9, R2, 0x3ffff000, RZ, 0xc0, !PT ;  /* 0x3ffff00002097812 */ /* 0x000fe200078ec0ff */
[C---:B------:R-:W-:Y:S02]  /*d610*/  IMAD R6, R11.reuse, UR4, RZ ;  /* 0x000000040b067c24 */ /* 0x040fe4000f8e02ff */
[----:B------:R-:W-:-:S02]  /*d620*/  IMAD R8, R11, UR6, RZ ;  /* 0x000000060b087c24 */ /* 0x000fc4000f8e02ff */
[C---:B------:R-:W-:Y:S01]  /*d630*/  IMAD R13, R7.reuse, UR5, R6 ;  /* 0x00000005070d7c24 */ /* 0x040fe2000f8e0206 */
[----:B------:R-:W-:Y:S01]  /*d640*/  SHF.R.S32.HI R6, RZ, 0x1f, R21 ;  /* 0x0000001fff067819 */ /* 0x000fe20000011415 */
[----:B------:R-:W-:Y:S01]  /*d650*/  IMAD.WIDE.U32 R2, R7, UR4, R4 ;  /* 0x0000000407027c25 */ /* 0x000fe2000f8e0004 */
[----:B------:R-:W-:-:S03]  /*d660*/  ULDC.64 UR4, c[0x0][0x820] ;  /* 0x0002080000047ab9 */ /* 0x000fc60000000a00 */
[----:B------:R-:W-:-:S04]  /*d670*/  IMAD.WIDE.U32 R4, R7, UR6, R4 ;  /* 0x0000000607047c25 */ /* 0x000fc8000f8e0004 */
[----:B------:R-:W-:Y:S01]  /*d680*/  IMAD R15, R7, UR7, R8 ;  /* 0x00000007070f7c24 */ /* 0x000fe2000f8e0208 */
[----:B------:R-:W-:Y:S01]  /*d690*/  ULDC.64 UR6, c[0x0][0x848] ;  /* 0x0002120000067ab9 */ /* 0x000fe20000000a00 */
[C---:B------:R-:W-:Y:S02]  /*d6a0*/  IMAD R8, R6.reuse, UR4, RZ ;  /* 0x0000000406087c24 */ /* 0x040fe4000f8e02ff */
[----:B------:R-:W-:Y:S02]  /*d6b0*/  IMAD.IADD R3, R3, 0x1, R13 ;  /* 0x0000000103037824 */ /* 0x000fe400078e020d */
[----:B------:R-:W-:Y:S02]  /*d6c0*/  IMAD.IADD R5, R5, 0x1, R15 ;  /* 0x0000000105057824 */ /* 0x000fe400078e020f */
[----:B------:R-:W-:Y:S02]  /*d6d0*/  IMAD R6, R6, UR6, RZ ;  /* 0x0000000606067c24 */ /* 0x000fe4000f8e02ff */
[----:B------:R-:W-:-:S02]  /*d6e0*/  IMAD R0, R0, 0x4, R9 ;  /* 0x0000000400007824 */ /* 0x000fc400078e0209 */
[C---:B------:R-:W-:Y:S02]  /*d6f0*/  IMAD R13, R21.reuse, UR5, R8 ;  /* 0x00000005150d7c24 */ /* 0x040fe4000f8e0208 */
[----:B------:R-:W-:-:S04]  /*d700*/  IMAD.WIDE.U32 R2, R21, UR4, R2 ;  /* 0x0000000415027c25 */ /* 0x000fc8000f8e0002 */
[C---:B------:R-:W-:Y:S02]  /*d710*/  IMAD R9, R21.reuse, UR7, R6 ;  /* 0x0000000715097c24 */ /* 0x040fe4000f8e0206 */
[----:B------:R-:W-:Y:S01]  /*d720*/  IMAD.WIDE.U32 R4, R21, UR6, R4 ;  /* 0x0000000615047c25 */ /* 0x000fe2000f8e0004 */
[----:B------:R-:W-:Y:S05]  /*d730*/  WARPSYNC.ALL ;  /* 0x0000000000007948 */ /* 0x000fea0003800000 */
[----:B------:R-:W-:Y:S02]  /*d740*/  IMAD R0, R0, 0x4, R23 ;  /* 0x0000000400007824 */ /* 0x000fe400078e0217 */
[----:B------:R-:W-:-:S02]  /*d750*/  IMAD.IADD R13, R3, 0x1, R13 ;  /* 0x00000001030d7824 */ /* 0x000fc400078e020d */
[----:B------:R-:W-:Y:S01]  /*d760*/  IMAD.IADD R9, R5, 0x1, R9 ;  /* 0x0000000105097824 */ /* 0x000fe200078e0209 */
[----:B------:R-:W-:Y:S01]  /*d770*/  BAR.SYNC.DEFER_BLOCKING 0x1, 0x100 ;  /* 0x0044000000007b1d */ /* 0x000fe20000010000 */
[----:B------:R-:W-:Y:S02]  /*d780*/  ISETP.NE.AND P0, PT, R19, RZ, PT ;  /* 0x000000ff1300720c */ /* 0x000fe40003f05270 */
[----:B------:R-:W-:-:S03]  /*d790*/  ISETP.NE.AND P1, PT, R14, 0x80, PT ;  /* 0x000000800e00780c */ /* 0x000fc60003f25270 */
        /* <DEDUP_REMOVED lines=10> */
[----:B------:R-:W-:Y:S02]  /*d840*/  IADD3 R6, P2, P3, R8, R6, R7 ;  /* 0x0000000608067210 */ /* 0x000fe40007b5e007 */
[----:B------:R-:W-:Y:S01]  /*d850*/  SHF.R.S32.HI R8, RZ, 0x1f, R8 ;  /* 0x0000001fff087819 */ /* 0x000fe20000011408 */
[----:B------:R3:W-:Y:S03]  /*d860*/  STS.128 [R0], R184 ;  /* 0x000000b800007388 */ /* 0x0007e60000000c00 */
[----:B------:R-:W-:Y:S01]  /*d870*/  IADD3.X R11, R8, R12, R11, P2, P3 ;  /* 0x0000000c080b7210 */ /* 0x000fe200017e640b */
[C---:B------:R-:W-:Y:S01]  /*d880*/  IMAD.SHL.U32 R12, R6.reuse, 0x4, RZ ;  /* 0x00000004060c7824 */ /* 0x040fe200078e00ff */
[----:B------:R3:W-:Y:S02]  /*d890*/  STS.128 [R0+0x800], R188 ;  /* 0x000800bc00007388 */ /* 0x0007e40000000c00 */
[----:B------:R-:W-:Y:S01]  /*d8a0*/  SHF.L.U64.HI R11, R6, 0x2, R11 ;  /* 0x00000002060b7819 */ /* 0x000fe2000001020b */
[----:B------:R-:W-:Y:S01]  /*d8b0*/  IMAD.MOV R8, RZ, RZ, -R7 ;  /* 0x000000ffff087224 */ /* 0x000fe200078e0a07 */
[----:B------:R-:W-:Y:S01]  /*d8c0*/  IADD3 R6, P4, R12, UR4, RZ ;  /* 0x000000040c067c10 */ /* 0x000fe2000ff9e0ff */
[----:B------:R3:W-:Y:S01]  /*d8d0*/  STS.128 [R0+0x1000], R192 ;  /* 0x001000c000007388 */ /* 0x0007e20000000c00 */
[----:B-1----:R-:W-:Y:S01]  /*d8e0*/  LEA R14, P2, R2, R14, 0x2 ;  /* 0x0000000e020e7211 */ /* 0x002fe200078410ff */
[----:B------:R-:W-:Y:S01]  /*d8f0*/  IMAD R17, R17, R8, R10 ;  /* 0x0000000811117224 */ /* 0x000fe200078e020a */
        /* <DEDUP_REMOVED lines=8> */
.L_x_1546:
[----:B------:R-:W2:Y:S04]  /*d980*/  LDG.E.STRONG.GPU R8, desc[UR38][R6.64] ;  /* 0x0000002606087981 */ /* 0x000ea8000c1ef900 */
[----:B--2---:R-:W-:Y:S01]  /*d990*/  CCTL.IVALL ;  /* 0x00000000ff00798f */ /* 0x004fe20002000000 */
[----:B------:R-:W-:Y:S05]  /*d9a0*/  YIELD ;  /* 0x0000000000007946 */ /* 0x000fea0003800000 */
[----:B------:R-:W-:-:S13]  /*d9b0*/  ISETP.NE.AND P0, PT, R8, R17, PT ;  /* 0x000000110800720c */ /* 0x000fda0003f05270 */
[----:B------:R-:W-:Y:S05]  /*d9c0*/  @P0 BRA `(.L_x_1546) ;  /* 0xfffffffc00ec0947 */ /* 0x000fea000383ffff */
.L_x_1545:
[----:B------:R-:W-:Y:S05]  /*d9d0*/  BSYNC B0 ;  /* 0x0000000000007941 */ /* 0x000fea0003800000 */
.L_x_1544:
[----:B------:R-:W-:Y:S01]  /*d9e0*/  UMOV UR4, 0xffffffff ;  /* 0xffffffff00047882 */ /* 0x000fe20000000000 */
[----:B------:R-:W-:Y:S02]  /*d9f0*/  LEA.HI.X R13, R2, R15, R13, 0x2, P2 ;  /* 0x0000000f020d7211 */ /* 0x000fe400010f140d */
[----:B------:R-:W-:Y:S01]  /*da00*/  LEA.HI.X R9, R4, R19, R9, 0x2, P3 ;  /* 0x0000001304097211 */ /* 0x000fe200018f1409 */
[----:B------:R-:W-:Y:S06]  /*da10*/  BRA.DIV UR4, `(.L_x_1547) ;  /* 0x0000004204747947 */ /* 0x000fec000b800000 */
[----:B------:R-:W-:Y:S01]  /*da20*/  NOP ;  /* 0x0000000000007918 */ /* 0x000fe20000000000 */
.L_x_1645:
        /* <DEDUP_REMOVED lines=17> */
.L_x_1550:
[----:B------:R-:W-:Y:S01]  /*db40*/  @P0 ELECT P2, URZ, PT ;  /* 0x00000000003f082f */ /* 0x000fe20003840000 */
[----:B------:R1:W-:-:S12]  /*db50*/  UBLKRED.G.S.ADD.F32.RN [UR4], [UR6], UR7, desc[UR8] ;  /* 0x00000804060073bb */ /* 0x0003d800080a1407 */
[----:B------:R-:W-:Y:S02]  /*db60*/  @P2 PLOP3.LUT P0, PT, P2, PT, PT, 0x8, 0x0 ;  /* 0x000000000000281c */ /* 0x000fe4000170e170 */
[----:B------:R-:W-:-:S11]  /*db70*/  PLOP3.LUT P2, PT, PT, PT, PT, 0x8, 0x0 ;  /* 0x000000000000781c */ /* 0x000fd60003f4e170 */
[----:B-1----:R-:W-:Y:S05]  /*db80*/  @P0 BRA.U.ANY `(.L_x_1550) ;  /* 0xfffffffd00ec0947 */ /* 0x002fea000393ffff */
[----:B------:R0:W-:Y:S01]  /*db90*/  UTMACMDFLUSH ;  /* 0x00000000000079b7 */ /* 0x0001e20000000000 */
[----:B------:R-:W-:-:S04]  /*dba0*/  DEPBAR.LE SB0, 0x0 ;  /* 0x000080000000791a */ /* 0x000fc80000000000 */
.L_x_1549:
[----:B------:R-:W-:Y:S05]  /*dbb0*/  BSYNC B0 ;  /* 0x0000000000007941 */ /* 0x000fea0003800000 */
.L_x_1548:
        /* <DEDUP_REMOVED lines=14> */
.L_x_1552:
[----:B------:R-:W-:Y:S05]  /*dca0*/  BSYNC B0 ;  /* 0x0000000000007941 */ /* 0x000fea0003800000 */
.L_x_1551:
        /* <DEDUP_REMOVED lines=14> */
.L_x_1555:
[----:B-1-3--:R-:W2:Y:S04]  /*dd90*/  LDG.E.STRONG.GPU R0, desc[UR38][R2.64] ;  /* 0x0000002602007981 */ /* 0x00aea8000c1ef900 */
[----:B--2---:R-:W-:Y:S01]  /*dda0*/  CCTL.IVALL ;  /* 0x00000000ff00798f */ /* 0x004fe20002000000 */
[----:B------:R-:W-:Y:S05]  /*ddb0*/  YIELD ;  /* 0x0000000000007946 */ /* 0x000fea0003800000 */
[----:B------:R-:W-:-:S13]  /*ddc0*/  ISETP.NE.AND P0, PT, R0, R17, PT ;  /* 0x000000110000720c */ /* 0x000fda0003f05270 */
[----:B------:R-:W-:Y:S05]  /*ddd0*/  @P0 BRA `(.L_x_1555) ;  /* 0xfffffffc00ec0947 */ /* 0x000fea000383ffff */
.L_x_1554:
[----:B------:R-:W-:Y:S05]  /*dde0*/  BSYNC B0 ;  /* 0x0000000000007941 */ /* 0x000fea0003800000 */
.L_x_1553:
[----:B------:R-:W-:-:S03]  /*ddf0*/  UMOV UR4, 0xffffffff ;  /* 0xffffffff00047882 */ /* 0x000fc60000000000 */
[----:B------:R-:W-:Y:S05]  /*de00*/  BRA.DIV UR4, `(.L_x_1556) ;  /* 0x0000003e04947947 */ /* 0x000fea000b800000 */
[----:B------:R-:W-:Y:S01]  /*de10*/  NOP ;  /* 0x0000000000007918 */ /* 0x000fe20000000000 */
.L_x_1648:
        /* <DEDUP_REMOVED lines=17> */
.L_x_1559:
[----:B------:R-:W-:Y:S01]  /*df30*/  @P0 ELECT P2, URZ, PT ;  /* 0x00000000003f082f */ /* 0x000fe20003840000 */
[----:B------:R2:W-:-:S12]  /*df40*/  UBLKRED.G.S.ADD.F32.RN [UR4], [UR6], UR7, desc[UR8] ;  /* 0x00000804060073bb */ /* 0x0005d800080a1407 */
[----:B------:R-:W-:Y:S02]  /*df50*/  @P2 PLOP3.LUT P0, PT, P2, PT, PT, 0x8, 0x0 ;  /* 0x000000000000281c */ /* 0x000fe4000170e170 */
[----:B------:R-:W-:-:S11]  /*df60*/  PLOP3.LUT P2, PT, PT, PT, PT, 0x8, 0x0 ;  /* 0x000000000000781c */ /* 0x000fd60003f4e170 */
[----:B--2---:R-:W-:Y:S05]  /*df70*/  @P0 BRA.U.ANY `(.L_x_1559) ;  /* 0xfffffffd00ec0947 */ /* 0x004fea000393ffff */
[----:B------:R0:W-:Y:S01]  /*df80*/  UTMACMDFLUSH ;  /* 0x00000000000079b7 */ /* 0x0001e20000000000 */
[----:B------:R-:W-:-:S04]  /*df90*/  DEPBAR.LE SB0, 0x0 ;  /* 0x000080000000791a */ /* 0x000fc80000000000 */
.L_x_1558:
[----:B------:R-:W-:Y:S05]  /*dfa0*/  BSYNC B0 ;  /* 0x0000000000007941 */ /* 0x000fea0003800000 */
.L_x_1557:
        /* <DEDUP_REMOVED lines=14> */
.L_x_1496:
        /* <DEDUP_REMOVED lines=34> */
.L_x_1561:
[----:B------:R-:W-:-:S07]  /*e2b0*/  IMAD.U32 R9, RZ, RZ, UR5 ;  /* 0x00000005ff097e24 */ /* 0x000fce000f8e00ff */
.L_x_1562:
[----:B------:R-:W-:Y:S01]  /*e2c0*/  ULEA UR6, UR22, UR6, 0x7 ;  /* 0x0000000616067291 */ /* 0x000fe2000f8e383f */
[----:B------:R-:W-:Y:S01]  /*e2d0*/  ULDC UR4, c[0x0][0x290] ;  /* 0x0000a40000047ab9 */ /* 0x000fe20000000800 */
[----:B------:R-:W-:Y:S01]  /*e2e0*/  ULDC UR7, c[0x0][0x74c] ;  /* 0x0001d30000077ab9 */ /* 0x000fe20000000800 */
[----:B------:R-:W-:Y:S01]  /*e2f0*/  ULDC UR14, c[0x0][0x288] ;  /* 0x0000a200000e7ab9 */ /* 0x000fe20000000800 */
[----:B------:R-:W-:Y:S01]  /*e300*/  UIADD3 UR10, -UR7, UR6, -UR4 ;  /* 0x00000006070a7290 */ /* 0x000fe2000fffe904 */
[----:B------:R-:W-:-:S03]  /*e310*/  ELECT P0, URZ, PT ;  /* 0x00000000003f782f */ /* 0x000fc60003800000 */
[----:B------:R-:W-:Y:S01]  /*e320*/  USHF.R.S32.HI UR12, URZ, 0x1f, UR10 ;  /* 0x0000001f3f0c7899 */ /* 0x000fe2000801140a */
[----:B------:R-:W-:Y:S02]  /*e330*/  ULDC.64 UR6, c[0x0][0x2d8] ;  /* 0x0000b60000067ab9 */ /* 0x000fe40000000a00 */
[----:B------:R-:W-:Y:S02]  /*e340*/  UIMAD UR4, UR11, UR6, URZ ;  /* 0x000000060b0472a4 */ /* 0x000fe4000f8e023f */
[----:B------:R-:W-:Y:S02]  /*e350*/  ULEA.HI UR10, UR12, UR10, URZ, 0x7 ;  /* 0x0000000a0c0a7291 */ /* 0x000fe4000f8f383f */
[----:B------:R-:W-:Y:S02]  /*e360*/  UIMAD.WIDE.U32 UR8, UR16, UR6, URZ ;  /* 0x00000006100872a5 */ /* 0x000fe4000f8e003f */
[----:B------:R-:W-:Y:S02]  /*e370*/  UIMAD UR4, UR16, UR7, UR4 ;  /* 0x00000007100472a4 */ /* 0x000fe4000f8e0204 */
[----:B------:R-:W-:-:S02]  /*e380*/  USHF.R.S32.HI UR6, URZ, 0x1f, UR15 ;  /* 0x0000001f3f067899 */ /* 0x000fc4000801140f */
[----:B------:R-:W-:Y:S01]  /*e390*/  USHF.R.S32.HI UR7, URZ, 0x7, UR10 ;  /* 0x000000073f077899 */ /* 0x000fe2000801140a */
[----:B------:R-:W-:Y:S01]  /*e3a0*/  ULDC.64 UR12, c[0x0][0x2e0] ;  /* 0x0000b800000c7ab9 */ /* 0x000fe20000000a00 */
[----:B------:R-:W-:Y:S02]  /*e3b0*/  UIADD3 UR9, UR9, UR4, URZ ;  /* 0x0000000409097290 */ /* 0x000fe4000fffe03f */
[----:B------:R-:W-:Y:S02]  /*e3c0*/  UIMAD UR6, UR6, UR12, URZ ;  /* 0x0000000c060672a4 */ /* 0x000fe4000f8e023f */
[----:B------:R-:W-:Y:S02]  /*e3d0*/  UISETP.LT.AND UP0, UPT, URZ, UR7, UPT ;  /* 0x000000073f00728c */ /* 0x000fe4000bf01270 */
[----:B------:R-:W-:Y:S02]  /*e3e0*/  UIMAD UR4, UR15, UR13, UR6 ;  /* 0x0000000d0f0472a4 */ /* 0x000fe4000f8e0206 */
[----:B------:R-:W-:-:S02]  /*e3f0*/  USEL UR6, URZ, UR7, !UP0 ;  /* 0x000000073f067287 */ /* 0x000fc4000c000000 */
[----:B------:R-:W-:Y:S02]  /*e400*/  UIMAD UR10, UR15, UR14, URZ ;  /* 0x0000000e0f0a72a4 */ /* 0x000fe4000f8e023f */
[----:B------:R-:W-:Y:S02]  /*e410*/  UIMAD.WIDE.U32 UR8, UR15, UR12, UR8 ;  /* 0x0000000c0f0872a5 */ /* 0x000fe4000f8e0008 */
[----:B------:R-:W-:Y:S01]  /*e420*/  ISETP.GT.AND P1, PT, R9, UR6, PT ;  /* 0x0000000609007c0c */ /* 0x000fe2000bf24270 */
[----:B------:R-:W-:-:S04]  /*e430*/  UIADD3 UR7, UP0, UR10, UR16, URZ ;  /* 0x000000100a077290 */ /* 0x000fc8000ff1e03f */
        /* <DEDUP_REMOVED lines=22> */
.L_x_1567:
[----:B------:R-:W2:Y:S04]  /*e5a0*/  LDG.E.STRONG.GPU R0, desc[UR38][R2.64] ;  /* 0x0000002602007981 */ /* 0x000ea8000c1ef900 */
[----:B--2---:R-:W-:Y:S01]  /*e5b0*/  CCTL.IVALL ;  /* 0x00000000ff00798f */ /* 0x004fe20002000000 */
[----:B------:R-:W-:Y:S05]  /*e5c0*/  YIELD ;  /* 0x0000000000007946 */ /* 0x000fea0003800000 */
[----:B------:R-:W-:-:S13]  /*e5d0*/  ISETP.NE.AND P1, PT, R0, UR22, PT ;  /* 0x0000001600007c0c */ /* 0x000fda000bf25270 */
[----:B------:R-:W-:Y:S05]  /*e5e0*/  @P1 BRA `(.L_x_1567) ;  /* 0xfffffffc00ec1947 */ /* 0x000fea000383ffff */
.L_x_1566:
[----:B------:R-:W-:Y:S05]  /*e5f0*/  BSYNC B0 ;  /* 0x0000000000007941 */ /* 0x000fea0003800000 */
.L_x_1565:
[----:B------:R-:W-:-:S03]  /*e600*/  UMOV UR4, 0xffffffff ;  /* 0xffffffff00047882 */ /* 0x000fc60000000000 */
[----:B------:R-:W-:Y:S05]  /*e610*/  BRA.DIV UR4, `(.L_x_1568) ;  /* 0x0000003604ac7947 */ /* 0x000fea000b800000 */
[----:B------:R-:W-:Y:S01]  /*e620*/  NOP ;  /* 0x0000000000007918 */ /* 0x000fe20000000000 */
.L_x_1651:
        /* <DEDUP_REMOVED lines=22> */
.L_x_1570:
[----:B------:R-:W-:Y:S05]  /*e790*/  BSYNC B0 ;  /* 0x0000000000007941 */ /* 0x000fea0003800000 */
.L_x_1569:
        /* <DEDUP_REMOVED lines=20> */
.L_x_1572:
[----:B------:R-:W-:Y:S05]  /*e8e0*/  BSYNC B0 ;  /* 0x0000000000007941 */ /* 0x000fea0003800000 */
.L_x_1571:
[----:B------:R-:W-:Y:S06]  /*e8f0*/  BAR.ARV 0xa, 0xa0 ;  /* 0x0282800000007b1d */ /* 0x000fec0000002000 */
[----:B------:R-:W-:Y:S04]  /*e900*/  BSSY B0, `(.L_x_1573) ;  /* 0x0000003000007945 */ /* 0x000fe80003800000 */
[----:B------:R-:W-:Y:S05]  /*e910*/  @!P0 BRA `(.L_x_1574) ;  /* 0x0000000000048947 */ /* 0x000fea0003800000 */
[----:B------:R-:W-:-:S04]  /*e920*/  DEPBAR.LE SB0, 0x0 ;  /* 0x000080000000791a */ /* 0x000fc80000000000 */
.L_x_1574:
[----:B------:R-:W-:Y:S05]  /*e930*/  BSYNC B0 ;  /* 0x0000000000007941 */ /* 0x000fea0003800000 */
.L_x_1573:
        /* <DEDUP_REMOVED lines=19> */
.L_x_1576:
[----:B------:R-:W-:Y:S05]  /*ea70*/  BSYNC B0 ;  /* 0x0000000000007941 */ /* 0x000fea0003800000 */
.L_x_1575:
[----:B------:R-:W-:Y:S01]  /*ea80*/  UIADD3 UR13, UR6, 0x1, URZ ;  /* 0x00000001060d7890 */ /* 0x000fe2000fffe03f */
[----:B------:R-:W-:Y:S11]  /*ea90*/  BRA `(.L_x_1577) ;  /* 0x0000000000047947 */ /* 0x000ff60003800000 */
.L_x_1564:
[----:B------:R-:W-:-:S05]  /*eaa0*/  UMOV UR13, UR6 ;  /* 0x00000006000d7c82 */ /* 0x000fca0008000000 */
.L_x_1577:
        /* <DEDUP_REMOVED lines=11> */
.L_x_1602:
        /* <DEDUP_REMOVED lines=11> */
.L_x_1580:
[----:B------:R-:W2:Y:S04]  /*ec10*/  LDG.E.STRONG.GPU R0, desc[UR38][R2.64] ;  /* 0x0000002602007981 */ /* 0x000ea8000c1ef900 */
[----:B--2---:R-:W-:Y:S01]  /*ec20*/  CCTL.IVALL ;  /* 0x00000000ff00798f */ /* 0x004fe20002000000 */
[----:B------:R-:W-:Y:S05]  /*ec30*/  YIELD ;  /* 0x0000000000007946 */ /* 0x000fea0003800000 */
[----:B------:R-:W-:-:S13]  /*ec40*/  ISETP.NE.AND P1, PT, R0, UR22, PT ;  /* 0x0000001600007c0c */ /* 0x000fda000bf25270 */
[----:B------:R-:W-:Y:S05]  /*ec50*/  @P1 BRA `(.L_x_1580) ;  /* 0xfffffffc00ec1947 */ /* 0x000fea000383ffff */
.L_x_1579:
[----:B------:R-:W-:Y:S05]  /*ec60*/  BSYNC B0 ;  /* 0x0000000000007941 */ /* 0x000fea0003800000 */
.L_x_1578:
[----:B------:R-:W-:-:S03]  /*ec70*/  UMOV UR16, 0xffffffff ;  /* 0xffffffff00107882 */ /* 0x000fc60000000000 */
[----:B------:R-:W-:Y:S05]  /*ec80*/  BRA.DIV UR16, `(.L_x_1581) ;  /* 0x00000032102c7947 */ /* 0x000fea000b800000 */
[----:B------:R-:W-:Y:S01]  /*ec90*/  NOP ;  /* 0x0000000000007918 */ /* 0x000fe20000000000 */
.L_x_1654:
        /* <DEDUP_REMOVED lines=19> */
.L_x_1583:
[----:B------:R-:W-:Y:S05]  /*edd0*/  BSYNC B0 ;  /* 0x0000000000007941 */ /* 0x000fea0003800000 */
.L_x_1582:
        /* <DEDUP_REMOVED lines=15> */
.L_x_1585:
[----:B------:R-:W-:Y:S05]  /*eed0*/  BSYNC B0 ;  /* 0x0000000000007941 */ /* 0x000fea0003800000 */
.L_x_1584:
[----:B------:R-:W-:Y:S06]  /*eee0*/  BAR.ARV 0xa, 0xa0 ;  /* 0x0282800000007b1d */ /* 0x000fec0000002000 */
[----:B------:R-:W-:Y:S04]  /*eef0*/  BSSY B0, `(.L_x_1586) ;  /* 0x0000003000007945 */ /* 0x000fe80003800000 */
[----:B------:R-:W-:Y:S05]  /*ef00*/  @!P0 BRA `(.L_x_1587) ;  /* 0x0000000000048947 */ /* 0x000fea0003800000 */
[----:B------:R-:W-:-:S04]  /*ef10*/  DEPBAR.LE SB0, 0x0 ;  /* 0x000080000000791a */ /* 0x000fc80000000000 */
.L_x_1587:
[----:B------:R-:W-:Y:S05]  /*ef20*/  BSYNC B0 ;  /* 0x0000000000007941 */ /* 0x000fea0003800000 */
.L_x_1586:
        /* <DEDUP_REMOVED lines=19> */
.L_x_1589:
[----:B------:R-:W-:Y:S05]  /*f060*/  BSYNC B0 ;  /* 0x0000000000007941 */ /* 0x000fea0003800000 */
.L_x_1588:
        /* <DEDUP_REMOVED lines=9> */
.L_x_1592:
[----:B------:R-:W2:Y:S04]  /*f100*/  LDG.E.STRONG.GPU R0, desc[UR38][R2.64] ;  /* 0x0000002602007981 */ /* 0x000ea8000c1ef900 */
[----:B--2---:R-:W-:Y:S01]  /*f110*/  CCTL.IVALL ;  /* 0x00000000ff00798f */ /* 0x004fe20002000000 */
[----:B------:R-:W-:Y:S05]  /*f120*/  YIELD ;  /* 0x0000000000007946 */ /* 0x000fea0003800000 */
[----:B------:R-:W-:-:S13]  /*f130*/  ISETP.NE.AND P1, PT, R0, UR22, PT ;  /* 0x0000001600007c0c */ /* 0x000fda000bf25270 */
[----:B------:R-:W-:Y:S05]  /*f140*/  @P1 BRA `(.L_x_1592) ;  /* 0xfffffffc00ec1947 */ /* 0x000fea000383ffff */
.L_x_1591:
[----:B------:R-:W-:Y:S05]  /*f150*/  BSYNC B0 ;  /* 0x0000000000007941 */ /* 0x000fea0003800000 */
.L_x_1590:
[----:B------:R-:W-:-:S03]  /*f160*/  UMOV UR14, 0xffffffff ;  /* 0xffffffff000e7882 */ /* 0x000fc60000000000 */
[----:B------:R-:W-:Y:S05]  /*f170*/  BRA.DIV UR14, `(.L_x_1593) ;  /* 0x0000002e0e0c7947 */ /* 0x000fea000b800000 */
[----:B------:R-:W-:Y:S01]  /*f180*/  NOP ;  /* 0x0000000000007918 */ /* 0x000fe20000000000 */
.L_x_1657:
        /* <DEDUP_REMOVED lines=15> */
.L_x_1595:
[----:B------:R-:W-:Y:S05]  /*f280*/  BSYNC B0 ;  /* 0x0000000000007941 */ /* 0x000fea0003800000 */
.L_x_1594:
        /* <DEDUP_REMOVED lines=15> */
.L_x_1597:
[----:B------:R-:W-:Y:S05]  /*f380*/  BSYNC B0 ;  /* 0x0000000000007941 */ /* 0x000fea0003800000 */
.L_x_1596:
[----:B------:R-:W-:Y:S06]  /*f390*/  BAR.ARV 0xa, 0xa0 ;  /* 0x0282800000007b1d */ /* 0x000fec0000002000 */
[----:B------:R-:W-:Y:S04]  /*f3a0*/  BSSY B0, `(.L_x_1598) ;  /* 0x0000003000007945 */ /* 0x000fe80003800000 */
[----:B------:R-:W-:Y:S05]  /*f3b0*/  @!P0 BRA `(.L_x_1599) ;  /* 0x0000000000048947 */ /* 0x000fea0003800000 */
[----:B------:R-:W-:-:S04]  /*f3c0*/  DEPBAR.LE SB0, 0x0 ;  /* 0x000080000000791a */ /* 0x000fc80000000000 */
.L_x_1599:
[----:B------:R-:W-:Y:S05]  /*f3d0*/  BSYNC B0 ;  /* 0x0000000000007941 */ /* 0x000fea0003800000 */
.L_x_1598:
        /* <DEDUP_REMOVED lines=19> */
.L_x_1601:
[----:B------:R-:W-:Y:S05]  /*f510*/  BSYNC B0 ;  /* 0x0000000000007941 */ /* 0x000fea0003800000 */
.L_x_1600:
[----:B------:R-:W-:Y:S02]  /*f520*/  UIADD3 UR6, UR6, 0x2, URZ ;  /* 0x0000000206067890 */ /* 0x000fe4000fffe03f */
[----:B------:R-:W-:-:S04]  /*f530*/  UIADD3 UR4, UR4, 0x4000, URZ ;  /* 0x0000400004047890 */ /* 0x000fc8000fffe03f */
[----:B------:R-:W-:-:S13]  /*f540*/  ISETP.LE.AND P1, PT, R9, UR6, PT ;  /* 0x0000000609007c0c */ /* 0x000fda000bf23270 */
[----:B------:R-:W-:Y:S05]  /*f550*/  @!P1 BRA `(.L_x_1602) ;  /* 0xfffffff400809947 */ /* 0x000fea000383ffff */
.L_x_1563:
        /* <DEDUP_REMOVED lines=41> */
.L_x_1605:
[----:B------:R-:W-:Y:S05]  /*f7f0*/  BSYNC B0 ;  /* 0x0000000000007941 */ /* 0x000fea0003800000 */
.L_x_1604:
[----:B------:R-:W-:Y:S05]  /*f800*/  BRA `(.L_x_1606) ;  /* 0x0000000000047947 */ /* 0x000fea0003800000 */
.L_x_1603:
[----:B------:R-:W-:-:S05]  /*f810*/  UMOV UR4, UR6 ;  /* 0x0000000600047c82 */ /* 0x000fca0008000000 */
.L_x_1606:
        /* <DEDUP_REMOVED lines=11> */
.L_x_1611:
        /* <DEDUP_REMOVED lines=24> */
.L_x_1608:
[----:B------:R-:W-:Y:S05]  /*fa50*/  BSYNC B0 ;  /* 0x0000000000007941 */ /* 0x000fea0003800000 */
.L_x_1607:
        /* <DEDUP_REMOVED lines=24> */
.L_x_1610:
[----:B------:R-:W-:Y:S05]  /*fbe0*/  BSYNC B0 ;  /* 0x0000000000007941 */ /* 0x000fea0003800000 */
.L_x_1609:
[----:B------:R-:W-:Y:S02]  /*fbf0*/  UIADD3 UR11, UR11, 0x2, URZ ;  /* 0x000000020b0b7890 */ /* 0x000fe4000fffe03f */
[----:B------:R-:W-:Y:S02]  /*fc00*/  ULEA UR8, UR18, UR8, 0x1 ;  /* 0x0000000812087291 */ /* 0x000fe4000f8e083f */
[----:B------:R-:W-:Y:S02]  /*fc10*/  ULEA UR9, UR18, UR9, 0x1 ;  /* 0x0000000912097291 */ /* 0x000fe4000f8e083f */
[----:B------:R-:W-:-:S13]  /*fc20*/  ISETP.NE.AND P0, PT, RZ, UR11, PT ;  /* 0x0000000bff007c0c */ /* 0x000fda000bf05270 */
[----:B------:R-:W-:Y:S05]  /*fc30*/  @!P0 BRA `(.L_x_1498) ;  /* 0x0000001c00388947 */ /* 0x000fea0003800000 */
[----:B------:R-:W-:Y:S05]  /*fc40*/  BRA `(.L_x_1611) ;  /* 0xfffffffc00207947 */ /* 0x000fea000383ffff */
.L_x_1560:
        /* <DEDUP_REMOVED lines=33> */
.L_x_1613:
        /* <DEDUP_REMOVED lines=42> */
.L_x_1658:
        /* <DEDUP_REMOVED lines=15> */
.L_x_1616:
        /* <DEDUP_REMOVED lines=75> */
.L_x_1627:
[----:B--234-:R-:W-:-:S04]  /*106a0*/  SHF.L.U32 R21, R11, 0x1f, RZ ;  /* 0x0000001f0b157819 */ /* 0x01cfc800000006ff */
[----:B------:R-:W1:Y:S02]  /*106b0*/  SYNCS.PHASECHK.TRANS64.TRYWAIT P1, [R16+URZ+0x30c40], R21 ;  /* 0x030c4015100075a7 */ /* 0x000e64000802017f */
[----:B-1----:R-:W-:Y:S05]  /*106c0*/  @!P1 BRA `(.L_x_1619) ;  /* 0x0000001400e89947 */ /* 0x002fea0003800000 */
.L_x_1659:
[----:B------:R-:W-:Y:S05]  /*106d0*/  @P0 BRA `(.L_x_1620) ;  /* 0x0000000000140947 */ /* 0x000fea0003800000 */
[----:B------:R-:W-:Y:S01]  /*106e0*/  ISETP.NE.AND P1, PT, R6, RZ, PT ;  /* 0x000000ff0600720c */ /* 0x000fe20003f25270 */
[----:B------:R-:W-:-:S04]  /*106f0*/  IMAD.MOV.U32 R3, RZ, RZ, 0x4200 ;  /* 0x00004200ff037424 */ /* 0x000fc800078e00ff */
[----:B------:R2:W-:Y:S08]  /*10700*/  SYNCS.ARRIVE.TRANS64 RZ, [R16+URZ+0x30c30], R3 ;  /* 0x030c300310ff79a7 */ /* 0x0005f0000800003f */
[----:B------:R-:W-:Y:S05]  /*10710*/  @!P1 BRA `(.L_x_1620) ;  /* 0x0000000000049947 */ /* 0x000fea0003800000 */
[----:B------:R-:W-:Y:S01]  /*10720*/  BPT.TRAP 0x1 ;  /* 0x000000040000795c */ /* 0x000fe20000300000 */
.L_x_1620:
        /* <DEDUP_REMOVED lines=29> */
.L_x_1660:
[----:B------:R-:W-:Y:S05]  /*10900*/  @P0 BRA `(.L_x_1622) ;  /* 0x0000000000140947 */ /* 0x000fea0003800000 */
[----:B------:R-:W-:Y:S01]  /*10910*/  ISETP.NE.AND P1, PT, R6, RZ, PT ;  /* 0x000000ff0600720c */ /* 0x000fe20003f25270 */
[----:B------:R-:W-:-:S04]  /*10920*/  IMAD.MOV.U32 R2, RZ, RZ, 0x4200 ;  /* 0x00004200ff027424 */ /* 0x000fc800078e00ff */
[----:B------:R3:W-:Y:S08]  /*10930*/  SYNCS.ARRIVE.TRANS64 RZ, [R16+URZ+0x30c18], R2 ;  /* 0x030c180210ff79a7 */ /* 0x0007f0000800003f */
[----:B------:R-:W-:Y:S05]  /*10940*/  @!P1 BRA `(.L_x_1622) ;  /* 0x0000000000049947 */ /* 0x000fea0003800000 */
[----:B------:R-:W-:Y:S01]  /*10950*/  BPT.TRAP 0x1 ;  /* 0x000000040000795c */ /* 0x000fe20000300000 */
.L_x_1622:
        /* <DEDUP_REMOVED lines=29> */
.L_x_1661:
[----:B------:R-:W-:Y:S05]  /*10b30*/  @P0 BRA `(.L_x_1624) ;  /* 0x0000000000140947 */ /* 0x000fea0003800000 */
[----:B------:R-:W-:Y:S01]  /*10b40*/  ISETP.NE.AND P1, PT, R6, RZ, PT ;  /* 0x000000ff0600720c */ /* 0x000fe20003f25270 */
[----:B-123--:R-:W-:-:S04]  /*10b50*/  IMAD.MOV.U32 R21, RZ, RZ, 0x4200 ;  /* 0x00004200ff157424 */ /* 0x00efc800078e00ff */
[----:B------:R4:W-:Y:S08]  /*10b60*/  SYNCS.ARRIVE.TRANS64 RZ, [R16+URZ+0x30c38], R21 ;  /* 0x030c381510ff79a7 */ /* 0x0009f0000800003f */
[----:B------:R-:W-:Y:S05]  /*10b70*/  @!P1 BRA `(.L_x_1624) ;  /* 0x0000000000049947 */ /* 0x000fea0003800000 */
[----:B------:R-:W-:Y:S01]  /*10b80*/  BPT.TRAP 0x1 ;  /* 0x000000040000795c */ /* 0x000fe20000300000 */
.L_x_1624:
        /* <DEDUP_REMOVED lines=24> */
.L_x_1663:
[----:B------:R-:W-:Y:S05]  /*10d10*/  @P0 BRA `(.L_x_1626) ;  /* 0x0000000000140947 */ /* 0x000fea0003800000 */
[----:B------:R-:W-:Y:S01]  /*10d20*/  ISETP.NE.AND P1, PT, R6, RZ, PT ;  /* 0x000000ff0600720c */ /* 0x000fe20003f25270 */
[----:B------:R-:W-:-:S04]  /*10d30*/  IMAD.MOV.U32 R5, RZ, RZ, 0x4200 ;  /* 0x00004200ff057424 */ /* 0x000fc800078e00ff */
[----:B------:R1:W-:Y:S08]  /*10d40*/  SYNCS.ARRIVE.TRANS64 RZ, [R16+URZ+0x30c10], R5 ;  /* 0x030c100510ff79a7 */ /* 0x0003f0000800003f */
[----:B------:R-:W-:Y:S05]  /*10d50*/  @!P1 BRA `(.L_x_1626) ;  /* 0x0000000000049947 */ /* 0x000fea0003800000 */
[----:B------:R-:W-:Y:S01]  /*10d60*/  BPT.TRAP 0x1 ;  /* 0x000000040000795c */ /* 0x000fe20000300000 */
.L_x_1626:
        /* <DEDUP_REMOVED lines=30> */
.L_x_1618:
[----:B------:R-:W2:Y:S02]  /*10f50*/  LDL.LU R4, [R1+0x4] ;  /* 0x0000040001047983 */ /* 0x000ea40000300800 */
[----:B--2---:R-:W-:Y:S02]  /*10f60*/  ISETP.NE.AND P1, PT, R4, RZ, PT ;  /* 0x000000ff0400720c */ /* 0x004fe40003f25270 */
[----:B------:R2:W5:Y:S11]  /*10f70*/  LDL R4, [R1] ;  /* 0x0000000001047983 */ /* 0x0005760000100800 */
[----:B--2---:R-:W-:Y:S05]  /*10f80*/  @!P1 BRA `(.L_x_1617) ;  /* 0x0000000400109947 */ /* 0x004fea0003800000 */
[----:B------:R-:W-:-:S04]  /*10f90*/  SHF.L.U32 R13, R11, 0x1f, RZ ;  /* 0x0000001f0b0d7819 */ /* 0x000fc800000006ff */
[----:B------:R-:W1:Y:S02]  /*10fa0*/  SYNCS.PHASECHK.TRANS64.TRYWAIT P1, [R16+URZ+0x30c40], R13 ;  /* 0x030c400d100075a7 */ /* 0x000e64000802017f */
[----:B-1----:R-:W-:Y:S05]  /*10fb0*/  @!P1 BRA `(.L_x_1628) ;  /* 0x0000001000009947 */ /* 0x002fea0003800000 */
.L_x_1664:
[----:B------:R-:W-:Y:S05]  /*10fc0*/  @P0 BRA `(.L_x_1629) ;  /* 0x0000000000140947 */ /* 0x000fea0003800000 */
[----:B------:R-:W-:Y:S01]  /*10fd0*/  ISETP.NE.AND P1, PT, R6, RZ, PT ;  /* 0x000000ff0600720c */ /* 0x000fe20003f25270 */
[----:B------:R-:W-:-:S04]  /*10fe0*/  IMAD.MOV.U32 R5, RZ, RZ, 0x4200 ;  /* 0x00004200ff057424 */ /* 0x000fc800078e00ff */
[----:B------:R2:W-:Y:S08]  /*10ff0*/  SYNCS.ARRIVE.TRANS64 RZ, [R16+URZ+0x30c30], R5 ;  /* 0x030c300510ff79a7 */ /* 0x0005f0000800003f */
[----:B------:R-:W-:Y:S05]  /*11000*/  @!P1 BRA `(.L_x_1629) ;  /* 0x0000000000049947 */ /* 0x000fea0003800000 */
[----:B------:R-:W-:Y:S01]  /*11010*/  BPT.TRAP 0x1 ;  /* 0x000000040000795c */ /* 0x000fe20000300000 */
.L_x_1629:
        /* <DEDUP_REMOVED lines=26> */
.L_x_1665:
[----:B------:R-:W-:Y:S05]  /*111c0*/  @P0 BRA `(.L_x_1631) ;  /* 0x0000000000140947 */ /* 0x000fea0003800000 */
[----:B------:R-:W-:Y:S01]  /*111d0*/  ISETP.NE.AND P0, PT, R6, RZ, PT ;  /* 0x000000ff0600720c */ /* 0x000fe20003f05270 */
[----:B------:R-:W-:-:S04]  /*111e0*/  IMAD.MOV.U32 R5, RZ, RZ, 0x4200 ;  /* 0x00004200ff057424 */ /* 0x000fc800078e00ff */
[----:B------:R2:W-:Y:S08]  /*111f0*/  SYNCS.ARRIVE.TRANS64 RZ, [R16+URZ+0x30c18], R5 ;  /* 0x030c180510ff79a7 */ /* 0x0005f0000800003f */
[----:B------:R-:W-:Y:S05]  /*11200*/  @!P0 BRA `(.L_x_1631) ;  /* 0x0000000000048947 */ /* 0x000fea0003800000 */
[----:B------:R-:W-:Y:S01]  /*11210*/  BPT.TRAP 0x1 ;  /* 0x000000040000795c */ /* 0x000fe20000300000 */
.L_x_1631:
        /* <DEDUP_REMOVED lines=27> */
.L_x_1617:
[----:B------:R-:W2:Y:S01]  /*113d0*/  S2R R0, SR_TID.X ;  /* 0x0000000000007919 */ /* 0x000ea20000002100 */
[----:B------:R-:W-:Y:S01]  /*113e0*/  IMAD R3, R19, 0x8, R16 ;  /* 0x0000000813037824 */ /* 0x000fe200078e0210 */
[----:B--2---:R-:W-:Y:S02]  /*113f0*/  LOP3.LUT R2, R0, 0x7f, RZ, 0xc0, !PT ;  /* 0x0000007f00027812 */ /* 0x004fe400078ec0ff */
[----:B------:R-:W-:Y:S02]  /*11400*/  SHF.L.U32 R0, R11, 0x1f, RZ ;  /* 0x0000001f0b007819 */ /* 0x000fe400000006ff */
[----:B------:R-:W-:Y:S02]  /*11410*/  ISETP.NE.AND P1, PT, R2, RZ, PT ;  /* 0x000000ff0200720c */ /* 0x000fe40003f25270 */
[----:B------:R-:W2:Y:S02]  /*11420*/  SYNCS.PHASECHK.TRANS64.TRYWAIT P0, [R3+URZ+0x30c40], R0 ;  /* 0x030c4000030075a7 */ /* 0x000ea4000800017f */
[----:B--2---:R-:W-:Y:S09]  /*11430*/  @!P0 BRA `(.L_x_1632) ;  /* 0x0000000c00088947 */ /* 0x004ff20003800000 */
.L_x_1666:
[----:B------:R-:W-:Y:S05]  /*11440*/  @P1 BRA `(.L_x_1633) ;  /* 0x0000000000181947 */ /* 0x000fea0003800000 */
[----:B------:R-:W1:Y:S01]  /*11450*/  S2R R2, SR_TID.X ;  /* 0x0000000000027919 */ /* 0x000e620000002100 */
[----:B--2---:R-:W-:-:S04]  /*11460*/  IMAD.MOV.U32 R0, RZ, RZ, 0x4200 ;  /* 0x00004200ff007424 */ /* 0x004fc800078e00ff */
[----:B------:R2:W-:Y:S01]  /*11470*/  SYNCS.ARRIVE.TRANS64 RZ, [R3+URZ+0x30c30], R0 ;  /* 0x030c300003ff79a7 */ /* 0x0005e2000800003f */
[----:B-1----:R-:W-:-:S13]  /*11480*/  LOP3.LUT P0, RZ, R2, 0x1f, RZ, 0xc0, !PT ;  /* 0x0000001f02ff7812 */ /* 0x002fda000780c0ff */
[----:B--2---:R-:W-:Y:S05]  /*11490*/  @!P0 BRA `(.L_x_1633) ;  /* 0x0000000000048947 */ /* 0x004fea0003800000 */
[----:B------:R-:W-:Y:S01]  /*114a0*/  BPT.TRAP 0x1 ;  /* 0x000000040000795c */ /* 0x000fe20000300000 */
.L_x_1633:
        /* <DEDUP_REMOVED lines=33> */
.L_x_1614:
[----:B------:R-:W-:Y:S05]  /*116c0*/  BSYNC B0 ;  /* 0x0000000000007941 */ /* 0x000fea0003800000 */
.L_x_1612:
[----:B------:R-:W-:-:S03]  /*116d0*/  UMOV UR8, 0xffffffff ;  /* 0xffffffff00087882 */ /* 0x000fc60000000000 */
[----:B------:R-:W-:Y:S05]  /*116e0*/  BRA.DIV UR8, `(.L_x_1634) ;  /* 0x0000000a08707947 */ /* 0x000fea000b800000 */
[----:B------:R-:W-:-:S13]  /*116f0*/  ELECT P6, URZ, PT ;  /* 0x00000000003f782f */ /* 0x000fda00038c0000 */
.L_x_1669:
[----:B------:R-:W-:Y:S05]  /*11700*/  @!P6 BRA `(.L_x_1498) ;  /* 0x000000000084e947 */ /* 0x000fea0003800000 */
[----:B------:R-:W-:-:S06]  /*11710*/  ULOP3.LUT UR8, UR36, 0x2, URZ, 0xfc, !UPT ;  /* 0x0000000224087892 */ /* 0x000fcc000f8efc3f */
[----:B------:R-:W-:-:S05]  /*11720*/  IMAD.U32 R0, RZ, RZ, UR8 ;  /* 0x00000008ff007e24 */ /* 0x000fca000f8e00ff */
[----:B------:R-:W-:-:S13]  /*11730*/  ISETP.NE.AND P2, PT, R0, 0x3, PT ;  /* 0x000000030000780c */ /* 0x000fda0003f45270 */
[----:B------:R-:W-:Y:S05]  /*11740*/  @!P2 BRA `(.L_x_1635) ;  /* 0x000000000004a947 */ /* 0x000fea0003800000 */
[----:B------:R-:W-:Y:S01]  /*11750*/  BPT.TRAP 0x1 ;  /* 0x000000040000795c */ /* 0x000fe20000300000 */
.L_x_1635:
        /* <DEDUP_REMOVED lines=15> */
.L_x_1670:
[----:B------:R-:W2:Y:S02]  /*11850*/  SYNCS.PHASECHK.TRANS64.TRYWAIT P0, [R3+URZ], R0 ;  /* 0x00000000030075a7 */ /* 0x000ea4000800017f */
[----:B--2---:R-:W-:Y:S05]  /*11860*/  @!P0 BRA `(.L_x_1637) ;  /* 0x0000000800448947 */ /* 0x004fea0003800000 */
.L_x_1671:
[----:B------:R-:W-:Y:S05]  /*11870*/  @!P2 BRA `(.L_x_1638) ;  /* 0x000000000004a947 */ /* 0x000fea0003800000 */
[----:B------:R-:W-:Y:S01]  /*11880*/  BPT.TRAP 0x1 ;  /* 0x000000040000795c */ /* 0x000fe20000300000 */
.L_x_1638:
[----:B--2---:R-:W-:-:S04]  /*11890*/  VIADD R3, R7, 0x30c40 ;  /* 0x00030c4007037836 */ /* 0x004fc80000000000 */
[----:B------:R-:W-:-:S04]  /*118a0*/  IMAD R2, R2, 0x8, R3 ;  /* 0x0000000802027824 */ /* 0x000fc800078e0203 */
[----:B------:R-:W2:Y:S02]  /*118b0*/  SYNCS.PHASECHK.TRANS64.TRYWAIT P0, [R2+URZ], R5 ;  /* 0x00000005020075a7 */ /* 0x000ea4000800017f */
[----:B--2---:R-:W-:Y:S05]  /*118c0*/  @!P0 BRA `(.L_x_1639) ;  /* 0x0000000800408947 */ /* 0x004fea0003800000 */
.L_x_1672:
[----:B------:R-:W-:-:S07]  /*118d0*/  IMAD R3, R4, 0x8, R3 ;  /* 0x0000000804037824 */ /* 0x000fce00078e0203 */
.L_x_1640:
[----:B---3--:R3:W4:Y:S02]  /*118e0*/  SYNCS.PHASECHK.TRANS64.TRYWAIT P0, [R3+URZ], R0 ;  /* 0x00000000030075a7 */ /* 0x008724000800017f */
[----:B----4-:R-:W-:Y:S05]  /*118f0*/  @!P0 NANOSLEEP.SYNCS 0x989680 ;  /* 0x009896800000895d */ /* 0x010fea0003900000 */
[----:B------:R-:W4:Y:S02]  /*11900*/  @!P0 SYNCS.PHASECHK.TRANS64 P0, [R3+URZ], R0 ;  /* 0x00000000030085a7 */ /* 0x000f24000800007f */
[----:B----4-:R-:W-:Y:S05]  /*11910*/  @!P0 BRA `(.L_x_1640) ;  /* 0xfffffffc00f08947 */ /* 0x010fea000383ffff */
.L_x_1498:
[----:B------:R-:W-:Y:S05]  /*11920*/  BSYNC B6 ;  /* 0x0000000000067941 */ /* 0x000fea0003800000 */
.L_x_1495:
[----:B------:R-:W-:Y:S05]  /*11930*/  EXIT ;  /* 0x000000000000794d */ /* 0x000fea0003800000 */
.L_x_1505:
[----:B------:R-:W-:Y:S02]  /*11940*/  IMAD.MOV.U32 R13, RZ, RZ, R10 ;  /* 0x000000ffff0d7224 */ /* 0x000fe400078e000a */
[----:B------:R-:W-:Y:S02]  /*11950*/  IMAD.MOV.U32 R12, RZ, RZ, RZ ;  /* 0x000000ffff0c7224 */ /* 0x000fe400078e00ff */
[----:B------:R-:W-:Y:S02]  /*11960*/  IMAD.MOV.U32 R11, RZ, RZ, 0x1f ;  /* 0x0000001fff0b7424 */ /* 0x000fe400078e00ff */
[----:B------:R-:W-:-:S07]  /*11970*/  IMAD.MOV.U32 R15, RZ, RZ, -0x1 ;  /* 0xffffffffff0f7424 */ /* 0x000fce00078e00ff */
[----:B------:R-:W-:Y:S05]  /*11980*/  WARPSYNC.COLLECTIVE R15, `(.L_x_1641) ;  /* 0x000000000f087348 */ /* 0x000fea0003c00000 */
[----:B------:R1:W2:Y:S02]  /*11990*/  SHFL.IDX P6, R14, R13, R12, R11 ;  /* 0x0000000c0d0e7389 */ /* 0x0002a400000c000b */
[----:B-12---:R-:W-:Y:S01]  /*119a0*/  ENDCOLLECTIVE ;  /* 0x000000000000791b */ /* 0x006fe20003800000 */
.L_x_1641:
[----:B------:R-:W-:Y:S05]  /*119b0*/  BRA `(.L_x_1642) ;  /* 0xfffffef4006c7947 */ /* 0x000fea000383ffff */
.L_x_1507:
[----:B--2---:R2:W3:Y:S02]  /*119c0*/  SYNCS.PHASECHK.TRANS64.TRYWAIT P0, [R222+URZ+0x30c00], R11 ;  /* 0x030c000bde0075a7 */ /* 0x0044e4000800017f */
[----:B---3--:R-:W-:Y:S05]  /*119d0*/  @!P0 NANOSLEEP.SYNCS 0x989680 ;  /* 0x009896800000895d */ /* 0x008fea0003900000 */
[----:B------:R-:W3:Y:S02]  /*119e0*/  @!P0 SYNCS.PHASECHK.TRANS64 P0, [R222+URZ+0x30c00], R11 ;  /* 0x030c000bde0085a7 */ /* 0x000ee4000800007f */
[----:B---3--:R-:W-:Y:S05]  /*119f0*/  @!P0 BRA `(.L_x_1507) ;  /* 0xfffffffc00f08947 */ /* 0x008fea000383ffff */
[----:B------:R-:W-:Y:S05]  /*11a00*/  BRA `(.L_x_1506) ;  /* 0xfffffef400b47947 */ /* 0x000fea000383ffff */
.L_x_1512:
[----:B--2---:R2:W3:Y:S02]  /*11a10*/  SYNCS.PHASECHK.TRANS64.TRYWAIT P0, [R8+URZ+0x30c10], R21 ;  /* 0x030c1015080075a7 */ /* 0x0044e4000800017f */
[----:B---3--:R-:W-:Y:S05]  /*11a20*/  @!P0 NANOSLEEP.SYNCS 0x989680 ;  /* 0x009896800000895d */ /* 0x008fea0003900000 */
[----:B------:R-:W3:Y:S02]  /*11a30*/  @!P0 SYNCS.PHASECHK.TRANS64 P0, [R8+URZ+0x30c10], R21 ;  /* 0x030c1015080085a7 */ /* 0x000ee4000800007f */
[----:B---3--:R-:W-:Y:S05]  /*11a40*/  @!P0 BRA `(.L_x_1512) ;  /* 0xfffffffc00f08947 */ /* 0x008fea000383ffff */
[----:B------:R-:W-:Y:S05]  /*11a50*/  BRA `(.L_x_1511) ;  /* 0xffffff0000607947 */ /* 0x000fea000383ffff */
.L_x_1516:
[----:B------:R1:W1:Y:S02]  /*11a60*/  SYNCS.PHASECHK.TRANS64.TRYWAIT P0, [R8+URZ+0x30c30], R21 ;  /* 0x030c3015080075a7 */ /* 0x000264000800017f */
[----:B-1----:R-:W-:Y:S05]  /*11a70*/  @!P0 NANOSLEEP.SYNCS 0x989680 ;  /* 0x009896800000895d */ /* 0x002fea0003900000 */
[----:B------:R-:W1:Y:S02]  /*11a80*/  @!P0 SYNCS.PHASECHK.TRANS64 P0, [R8+URZ+0x30c30], R21 ;  /* 0x030c3015080085a7 */ /* 0x000e64000800007f */
[----:B-1----:R-:W-:Y:S05]  /*11a90*/  @!P0 BRA `(.L_x_1516) ;  /* 0xfffffffc00f08947 */ /* 0x002fea000383ffff */
[----:B------:R-:W-:Y:S05]  /*11aa0*/  BRA `(.L_x_1515) ;  /* 0xffffff0400647947 */ /* 0x000fea000383ffff */
.L_x_1524:
[----:B--2---:R2:W3:Y:S02]  /*11ab0*/  SYNCS.PHASECHK.TRANS64.TRYWAIT P1, [R6+URZ+0x30c10], R11 ;  /* 0x030c100b060075a7 */ /* 0x0044e4000802017f */
[----:B---3--:R-:W-:Y:S05]  /*11ac0*/  @!P1 NANOSLEEP.SYNCS 0x989680 ;  /* 0x009896800000995d */ /* 0x008fea0003900000 */
[----:B------:R-:W3:Y:S02]  /*11ad0*/  @!P1 SYNCS.PHASECHK.TRANS64 P1, [R6+URZ+0x30c10], R11 ;  /* 0x030c100b060095a7 */ /* 0x000ee4000802007f */
[----:B---3--:R-:W-:Y:S05]  /*11ae0*/  @!P1 BRA `(.L_x_1524) ;  /* 0xfffffffc00f09947 */ /* 0x008fea000383ffff */
[----:B------:R-:W-:Y:S05]  /*11af0*/  BRA `(.L_x_1523) ;  /* 0xffffff4000cc7947 */ /* 0x000fea000383ffff */
.L_x_1528:
[----:B------:R1:W1:Y:S02]  /*11b00*/  SYNCS.PHASECHK.TRANS64.TRYWAIT P1, [R6+URZ+0x30c30], R11 ;  /* 0x030c300b060075a7 */ /* 0x000264000802017f */
[----:B-1----:R-:W-:Y:S05]  /*11b10*/  @!P1 NANOSLEEP.SYNCS 0x989680 ;  /* 0x009896800000995d */ /* 0x002fea0003900000 */
[----:B------:R-:W1:Y:S02]  /*11b20*/  @!P1 SYNCS.PHASECHK.TRANS64 P1, [R6+URZ+0x30c30], R11 ;  /* 0x030c300b060095a7 */ /* 0x000e64000802007f */
[----:B-1----:R-:W-:Y:S05]  /*11b30*/  @!P1 BRA `(.L_x_1528) ;  /* 0xfffffffc00f09947 */ /* 0x002fea000383ffff */
[----:B------:R-:W-:Y:S05]  /*11b40*/  BRA `(.L_x_1527) ;  /* 0xffffff4400dc7947 */ /* 0x000fea000383ffff */
.L_x_1536:
[----:B--2---:R2:W3:Y:S02]  /*11b50*/  SYNCS.PHASECHK.TRANS64.TRYWAIT P0, [R7+URZ+0x30c10], R18 ;  /* 0x030c1012070075a7 */ /* 0x0044e4000800017f */
[----:B---3--:R-:W-:Y:S05]  /*11b60*/  @!P0 NANOSLEEP.SYNCS 0x989680 ;  /* 0x009896800000895d */ /* 0x008fea0003900000 */
[----:B------:R-:W3:Y:S02]  /*11b70*/  @!P0 SYNCS.PHASECHK.TRANS64 P0, [R7+URZ+0x30c10], R18 ;  /* 0x030c1012070085a7 */ /* 0x000ee4000800007f */
[----:B---3--:R-:W-:Y:S05]  /*11b80*/  @!P0 BRA `(.L_x_1536) ;  /* 0xfffffffc00f08947 */ /* 0x008fea000383ffff */
[----:B------:R-:W-:Y:S05]  /*11b90*/  BRA `(.L_x_1535) ;  /* 0xffffff7c000c7947 */ /* 0x000fea000383ffff */
.L_x_1540:
[----:B------:R1:W1:Y:S02]  /*11ba0*/  SYNCS.PHASECHK.TRANS64.TRYWAIT P0, [R7+URZ+0x30c30], R18 ;  /* 0x030c3012070075a7 */ /* 0x000264000800017f */
[----:B-1----:R-:W-:Y:S05]  /*11bb0*/  @!P0 NANOSLEEP.SYNCS 0x989680 ;  /* 0x009896800000895d */ /* 0x002fea0003900000 */
[----:B------:R-:W1:Y:S02]  /*11bc0*/  @!P0 SYNCS.PHASECHK.TRANS64 P0, [R7+URZ+0x30c30], R18 ;  /* 0x030c3012070085a7 */ /* 0x000e64000800007f */
[----:B-1----:R-:W-:Y:S05]  /*11bd0*/  @!P0 BRA `(.L_x_1540) ;  /* 0xfffffffc00f08947 */ /* 0x002fea000383ffff */
[----:B------:R-:W-:Y:S05]  /*11be0*/  BRA `(.L_x_1539) ;  /* 0xffffff8000207947 */ /* 0x000fea000383ffff */
.L_x_1547:
[----:B------:R-:W-:Y:S01]  /*11bf0*/  BSSY B0, `(.L_x_1643) ;  /* 0x0000005000007945 */ /* 0x000fe20003800000 */
[----:B------:R-:W-:-:S07]  /*11c00*/  IMAD.MOV.U32 R15, RZ, RZ, -0x1 ;  /* 0xffffffffff0f7424 */ /* 0x000fce00078e00ff */
[----:B---3--:R-:W-:Y:S05]  /*11c10*/  WARPSYNC.COLLECTIVE R15, `(.L_x_1644) ;  /* 0x000000000f087348 */ /* 0x008fea0003c00000 */
[----:B------:R-:W-:Y:S01]  /*11c20*/  NOP ;  /* 0x0000000000007918 */ /* 0x000fe20000000000 */
[----:B---3--:R-:W-:Y:S01]  /*11c30*/  ENDCOLLECTIVE ;  /* 0x000000000000791b */ /* 0x008fe20003800000 */
.L_x_1644:
[----:B------:R-:W-:Y:S05]  /*11c40*/  BSYNC B0 ;  /* 0x0000000000007941 */ /* 0x000fea0003800000 */
.L_x_1643:
[----:B------:R-:W-:Y:S05]  /*11c50*/  BRA `(.L_x_1645) ;  /* 0xffffffbc00747947 */ /* 0x000fea000383ffff */
.L_x_1556:
[----:B------:R-:W-:Y:S01]  /*11c60*/  BSSY B0, `(.L_x_1646) ;  /* 0x0000005000007945 */ /* 0x000fe20003800000 */
[----:B------:R-:W-:-:S07]  /*11c70*/  IMAD.MOV.U32 R15, RZ, RZ, -0x1 ;  /* 0xffffffffff0f7424 */ /* 0x000fce00078e00ff */
[----:B-1-3--:R-:W-:Y:S05]  /*11c80*/  WARPSYNC.COLLECTIVE R15, `(.L_x_1647) ;  /* 0x000000000f087348 */ /* 0x00afea0003c00000 */
[----:B------:R-:W-:Y:S01]  /*11c90*/  NOP ;  /* 0x0000000000007918 */ /* 0x000fe20000000000 */
[----:B-1-3--:R-:W-:Y:S01]  /*11ca0*/  ENDCOLLECTIVE ;  /* 0x000000000000791b */ /* 0x00afe20003800000 */
.L_x_1647:
[----:B------:R-:W-:Y:S05]  /*11cb0*/  BSYNC B0 ;  /* 0x0000000000007941 */ /* 0x000fea0003800000 */
.L_x_1646:
[----:B------:R-:W-:Y:S05]  /*11cc0*/  BRA `(.L_x_1648) ;  /* 0xffffffc000547947 */ /* 0x000fea000383ffff */
.L_x_1568:
[----:B------:R-:W-:Y:S01]  /*11cd0*/  BSSY B0, `(.L_x_1649) ;  /* 0x0000005000007945 */ /* 0x000fe20003800000 */
[----:B------:R-:W-:-:S07]  /*11ce0*/  IMAD.MOV.U32 R15, RZ, RZ, -0x1 ;  /* 0xffffffffff0f7424 */ /* 0x000fce00078e00ff */
[----:B------:R-:W-:Y:S05]  /*11cf0*/  WARPSYNC.COLLECTIVE R15, `(.L_x_1650) ;  /* 0x000000000f087348 */ /* 0x000fea0003c00000 */
[----:B------:R-:W-:Y:S01]  /*11d00*/  NOP ;  /* 0x0000000000007918 */ /* 0x000fe20000000000 */
[----:B------:R-:W-:Y:S01]  /*11d10*/  ENDCOLLECTIVE ;  /* 0x000000000000791b */ /* 0x000fe20003800000 */
.L_x_1650:
[----:B------:R-:W-:Y:S05]  /*11d20*/  BSYNC B0 ;  /* 0x0000000000007941 */ /* 0x000fea0003800000 */
.L_x_1649:
[----:B------:R-:W-:Y:S05]  /*11d30*/  BRA `(.L_x_1651) ;  /* 0xffffffc8003c7947 */ /* 0x000fea000383ffff */
.L_x_1581:
[----:B------:R-:W-:Y:S01]  /*11d40*/  BSSY B0, `(.L_x_1652) ;  /* 0x0000005000007945 */ /* 0x000fe20003800000 */
[----:B------:R-:W-:-:S07]  /*11d50*/  IMAD.MOV.U32 R15, RZ, RZ, -0x1 ;  /* 0xffffffffff0f7424 */ /* 0x000fce00078e00ff */
[----:B------:R-:W-:Y:S05]  /*11d60*/  WARPSYNC.COLLECTIVE R15, `(.L_x_1653) ;  /* 0x000000000f087348 */ /* 0x000fea0003c00000 */
[----:B------:R-:W-:Y:S01]  /*11d70*/  NOP ;  /* 0x0000000000007918 */ /* 0x000fe20000000000 */
[----:B------:R-:W-:Y:S01]  /*11d80*/  ENDCOLLECTIVE ;  /* 0x000000000000791b */ /* 0x000fe20003800000 */
.L_x_1653:
[----:B------:R-:W-:Y:S05]  /*11d90*/  BSYNC B0 ;  /* 0x0000000000007941 */ /* 0x000fea0003800000 */
.L_x_1652:
[----:B------:R-:W-:Y:S05]  /*11da0*/  BRA `(.L_x_1654) ;  /* 0xffffffcc00bc7947 */ /* 0x000fea000383ffff */
.L_x_1593:
[----:B------:R-:W-:Y:S01]  /*11db0*/  BSSY B0, `(.L_x_1655) ;  /* 0x0000005000007945 */ /* 0x000fe20003800000 */
[----:B------:R-:W-:-:S07]  /*11dc0*/  IMAD.MOV.U32 R15, RZ, RZ, -0x1 ;  /* 0xffffffffff0f7424 */ /* 0x000fce00078e00ff */
[----:B------:R-:W-:Y:S05]  /*11dd0*/  WARPSYNC.COLLECTIVE R15, `(.L_x_1656) ;  /* 0x000000000f087348 */ /* 0x000fea0003c00000 */
[----:B------:R-:W-:Y:S01]  /*11de0*/  NOP ;  /* 0x0000000000007918 */ /* 0x000fe20000000000 */
[----:B------:R-:W-:Y:S01]  /*11df0*/  ENDCOLLECTIVE ;  /* 0x000000000000791b */ /* 0x000fe20003800000 */
.L_x_1656:
[----:B------:R-:W-:Y:S05]  /*11e00*/  BSYNC B0 ;  /* 0x0000000000007941 */ /* 0x000fea0003800000 */
.L_x_1655:
[----:B------:R-:W-:Y:S05]  /*11e10*/  BRA `(.L_x_1657) ;  /* 0xffffffd000dc7947 */ /* 0x000fea000383ffff */
.L_x_1615:
[----:B-1----:R1:W2:Y:S02]  /*11e20*/  SYNCS.PHASECHK.TRANS64.TRYWAIT P0, [R16+URZ+0x30c20], R3 ;  /* 0x030c2003100075a7 */ /* 0x0022a4000800017f */
[----:B--2---:R-:W-:Y:S05]  /*11e30*/  @!P0 NANOSLEEP.SYNCS 0x989680 ;  /* 0x009896800000895d */ /* 0x004fea0003900000 */
[----:B------:R-:W2:Y:S02]  /*11e40*/  @!P0 SYNCS.PHASECHK.TRANS64 P0, [R16+URZ+0x30c20], R3 ;  /* 0x030c2003100085a7 */ /* 0x000ea4000800007f */
[----:B--2---:R-:W-:Y:S05]  /*11e50*/  @!P0 BRA `(.L_x_1615) ;  /* 0xfffffffc00f08947 */ /* 0x004fea000383ffff */
[----:B------:R-:W-:Y:S05]  /*11e60*/  BRA `(.L_x_1658) ;  /* 0xffffffe000a47947 */ /* 0x000fea000383ffff */
.L_x_1619:
[----:B-1----:R1:W2:Y:S02]  /*11e70*/  SYNCS.PHASECHK.TRANS64.TRYWAIT P1, [R16+URZ+0x30c40], R21 ;  /* 0x030c4015100075a7 */ /* 0x0022a4000802017f */
[----:B--2---:R-:W-:Y:S05]  /*11e80*/  @!P1 NANOSLEEP.SYNCS 0x989680 ;  /* 0x009896800000995d */ /* 0x004fea0003900000 */
[----:B------:R-:W2:Y:S02]  /*11e90*/  @!P1 SYNCS.PHASECHK.TRANS64 P1, [R16+URZ+0x30c40], R21 ;  /* 0x030c4015100095a7 */ /* 0x000ea4000802007f */
[----:B--2---:R-:W-:Y:S05]  /*11ea0*/  @!P1 BRA `(.L_x_1619) ;  /* 0xfffffffc00f09947 */ /* 0x004fea000383ffff */
[----:B------:R-:W-:Y:S05]  /*11eb0*/  BRA `(.L_x_1659) ;  /* 0xffffffe800047947 */ /* 0x000fea000383ffff */
.L_x_1621:
[----:B--2---:R2:W3:Y:S02]  /*11ec0*/  SYNCS.PHASECHK.TRANS64.TRYWAIT P1, [R16+URZ+0x30c28], R21 ;  /* 0x030c2815100075a7 */ /* 0x0044e4000802017f */
[----:B---3--:R-:W-:Y:S05]  /*11ed0*/  @!P1 NANOSLEEP.SYNCS 0x989680 ;  /* 0x009896800000995d */ /* 0x008fea0003900000 */
[----:B------:R-:W3:Y:S02]  /*11ee0*/  @!P1 SYNCS.PHASECHK.TRANS64 P1, [R16+URZ+0x30c28], R21 ;  /* 0x030c2815100095a7 */ /* 0x000ee4000802007f */
[----:B---3--:R-:W-:Y:S05]  /*11ef0*/  @!P1 BRA `(.L_x_1621) ;  /* 0xfffffffc00f09947 */ /* 0x008fea000383ffff */
[----:B------:R-:W-:Y:S05]  /*11f00*/  BRA `(.L_x_1660) ;  /* 0xffffffe8007c7947 */ /* 0x000fea000383ffff */
.L_x_1623:
[----:B---3--:R3:W4:Y:S02]  /*11f10*/  SYNCS.PHASECHK.TRANS64.TRYWAIT P1, [R16+URZ+0x30c48], R21 ;  /* 0x030c4815100075a7 */ /* 0x008724000802017f */
[----:B----4-:R-:W-:Y:S05]  /*11f20*/  @!P1 NANOSLEEP.SYNCS 0x989680 ;  /* 0x009896800000995d */ /* 0x010fea0003900000 */
[----:B------:R-:W4:Y:S02]  /*11f30*/  @!P1 SYNCS.PHASECHK.TRANS64 P1, [R16+URZ+0x30c48], R21 ;  /* 0x030c4815100095a7 */ /* 0x000f24000802007f */
[----:B----4-:R-:W-:Y:S05]  /*11f40*/  @!P1 BRA `(.L_x_1623) ;  /* 0xfffffffc00f09947 */ /* 0x010fea000383ffff */
[----:B------:R-:W-:Y:S05]  /*11f50*/  BRA `(.L_x_1661) ;  /* 0xffffffe800f47947 */ /* 0x000fea000383ffff */
.L_x_1625:
[----:B------:R-:W-:-:S07]  /*11f60*/  SHF.L.U32 R5, R11, 0x1f, RZ ;  /* 0x0000001f0b057819 */ /* 0x000fce00000006ff */
.L_x_1662:
[----:B------:R1:W1:Y:S02]  /*11f70*/  SYNCS.PHASECHK.TRANS64.TRYWAIT P1, [R16+URZ+0x30c20], R5 ;  /* 0x030c2005100075a7 */ /* 0x000264000802017f */
[----:B-1----:R-:W-:Y:S05]  /*11f80*/  @!P1 NANOSLEEP.SYNCS 0x989680 ;  /* 0x009896800000995d */ /* 0x002fea0003900000 */
[----:B------:R-:W1:Y:S02]  /*11f90*/  @!P1 SYNCS.PHASECHK.TRANS64 P1, [R16+URZ+0x30c20], R5 ;  /* 0x030c2005100095a7 */ /* 0x000e64000802007f */
[----:B-1----:R-:W-:Y:S05]  /*11fa0*/  @!P1 BRA `(.L_x_1662) ;  /* 0xfffffffc00f09947 */ /* 0x002fea000383ffff */
[----:B------:R-:W-:Y:S05]  /*11fb0*/  BRA `(.L_x_1663) ;  /* 0xffffffec00547947 */ /* 0x000fea000383ffff */
.L_x_1628:
[----:B-1----:R1:W2:Y:S02]  /*11fc0*/  SYNCS.PHASECHK.TRANS64.TRYWAIT P1, [R16+URZ+0x30c40], R13 ;  /* 0x030c400d100075a7 */ /* 0x0022a4000802017f */
[----:B--2---:R-:W-:Y:S05]  /*11fd0*/  @!P1 NANOSLEEP.SYNCS 0x989680 ;  /* 0x009896800000995d */ /* 0x004fea0003900000 */
[----:B------:R-:W2:Y:S02]  /*11fe0*/  @!P1 SYNCS.PHASECHK.TRANS64 P1, [R16+URZ+0x30c40], R13 ;  /* 0x030c400d100095a7 */ /* 0x000ea4000802007f */
[----:B--2---:R-:W-:Y:S05]  /*11ff0*/  @!P1 BRA `(.L_x_1628) ;  /* 0xfffffffc00f09947 */ /* 0x004fea000383ffff */
[----:B------:R-:W-:Y:S05]  /*12000*/  BRA `(.L_x_1664) ;  /* 0xffffffec00ec7947 */ /* 0x000fea000383ffff */
.L_x_1630:
[----:B-1----:R1:W2:Y:S02]  /*12010*/  SYNCS.PHASECHK.TRANS64.TRYWAIT P1, [R16+URZ+0x30c28], R13 ;  /* 0x030c280d100075a7 */ /* 0x0022a4000802017f */
[----:B--2---:R-:W-:Y:S05]  /*12020*/  @!P1 NANOSLEEP.SYNCS 0x989680 ;  /* 0x009896800000995d */ /* 0x004fea0003900000 */
[----:B------:R-:W2:Y:S02]  /*12030*/  @!P1 SYNCS.PHASECHK.TRANS64 P1, [R16+URZ+0x30c28], R13 ;  /* 0x030c280d100095a7 */ /* 0x000ea4000802007f */
[----:B--2---:R-:W-:Y:S05]  /*12040*/  @!P1 BRA `(.L_x_1630) ;  /* 0xfffffffc00f09947 */ /* 0x004fea000383ffff */
[----:B------:R-:W-:Y:S05]  /*12050*/  BRA `(.L_x_1665) ;  /* 0xfffffff000587947 */ /* 0x000fea000383ffff */
.L_x_1632:
[----:B--2---:R2:W1:Y:S02]  /*12060*/  SYNCS.PHASECHK.TRANS64.TRYWAIT P0, [R3+URZ+0x30c40], R0 ;  /* 0x030c4000030075a7 */ /* 0x004464000800017f */
[----:B-1----:R-:W-:Y:S05]  /*12070*/  @!P0 NANOSLEEP.SYNCS 0x989680 ;  /* 0x009896800000895d */ /* 0x002fea0003900000 */
[----:B------:R-:W1:Y:S02]  /*12080*/  @!P0 SYNCS.PHASECHK.TRANS64 P0, [R3+URZ+0x30c40], R0 ;  /* 0x030c4000030085a7 */ /* 0x000e64000800007f */
[----:B-1----:R-:W-:Y:S05]  /*12090*/  @!P0 BRA `(.L_x_1632) ;  /* 0xfffffffc00f08947 */ /* 0x002fea000383ffff */
[----:B------:R-:W-:Y:S05]  /*120a0*/  BRA `(.L_x_1666) ;  /* 0xfffffff000e47947 */ /* 0x000fea000383ffff */
.L_x_1634:
[----:B------:R-:W-:Y:S01]  /*120b0*/  BSSY B0, `(.L_x_1667) ;  /* 0x0000006000007945 */ /* 0x000fe20003800000 */
[----:B------:R-:W-:-:S07]  /*120c0*/  IMAD.MOV.U32 R15, RZ, RZ, -0x1 ;  /* 0xffffffffff0f7424 */ /* 0x000fce00078e00ff */
[----:B------:R-:W-:Y:S05]  /*120d0*/  WARPSYNC.COLLECTIVE R15, `(.L_x_1668) ;  /* 0x000000000f0c7348 */ /* 0x000fea0003c00000 */
[----:B------:R-:W-:Y:S02]  /*120e0*/  ELECT P6, UR62, PT ;  /* 0x00000000003e782f */ /* 0x000fe400038c0000 */
[----:B------:R-:W-:Y:S01]  /*120f0*/  MOV R14, UR62 ;  /* 0x0000003e000e7c02 */ /* 0x000fe20008000f00 */
[----:B------:R-:W-:Y:S10]  /*12100*/  ENDCOLLECTIVE ;  /* 0x000000000000791b */ /* 0x000ff40003800000 */
.L_x_1668:
[----:B------:R-:W-:Y:S05]  /*12110*/  BSYNC B0 ;  /* 0x0000000000007941 */ /* 0x000fea0003800000 */
.L_x_1667:
[----:B------:R-:W-:Y:S05]  /*12120*/  BRA `(.L_x_1669) ;  /* 0xfffffff400747947 */ /* 0x000fea000383ffff */
.L_x_1636:
[----:B-1----:R1:W2:Y:S02]  /*12130*/  SYNCS.PHASECHK.TRANS64.TRYWAIT P0, [R6+URZ], R5 ;  /* 0x00000005060075a7 */ /* 0x0022a4000800017f */
[----:B--2---:R-:W-:Y:S05]  /*12140*/  @!P0 NANOSLEEP.SYNCS 0x989680 ;  /* 0x009896800000895d */ /* 0x004fea0003900000 */
[----:B------:R-:W2:Y:S02]  /*12150*/  @!P0 SYNCS.PHASECHK.TRANS64 P0, [R6+URZ], R5 ;  /* 0x00000005060085a7 */ /* 0x000ea4000800007f */
[----:B--2---:R-:W-:Y:S05]  /*12160*/  @!P0 BRA `(.L_x_1636) ;  /* 0xfffffffc00f08947 */ /* 0x004fea000383ffff */
[----:B------:R-:W-:Y:S05]  /*12170*/  BRA `(.L_x_1670) ;  /* 0xfffffff400b47947 */ /* 0x000fea000383ffff */
.L_x_1637:
[----:B--2---:R2:W3:Y:S02]  /*12180*/  SYNCS.PHASECHK.TRANS64.TRYWAIT P0, [R3+URZ], R0 ;  /* 0x00000000030075a7 */ /* 0x0044e4000800017f */
[----:B---3--:R-:W-:Y:S05]  /*12190*/  @!P0 NANOSLEEP.SYNCS 0x989680 ;  /* 0x009896800000895d */ /* 0x008fea0003900000 */
[----:B------:R-:W3:Y:S02]  /*121a0*/  @!P0 SYNCS.PHASECHK.TRANS64 P0, [R3+URZ], R0 ;  /* 0x00000000030085a7 */ /* 0x000ee4000800007f */
[----:B---3--:R-:W-:Y:S05]  /*121b0*/  @!P0 BRA `(.L_x_1637) ;  /* 0xfffffffc00f08947 */ /* 0x008fea000383ffff */
[----:B------:R-:W-:Y:S05]  /*121c0*/  BRA `(.L_x_1671) ;  /* 0xfffffff400a87947 */ /* 0x000fea000383ffff */
.L_x_1639:
[----:B--2---:R2:W3:Y:S02]  /*121d0*/  SYNCS.PHASECHK.TRANS64.TRYWAIT P0, [R2+URZ], R5 ;  /* 0x00000005020075a7 */ /* 0x0044e4000800017f */
[----:B---3--:R-:W-:Y:S05]  /*121e0*/  @!P0 NANOSLEEP.SYNCS 0x989680 ;  /* 0x009896800000895d */ /* 0x008fea0003900000 */
[----:B------:R-:W3:Y:S02]  /*121f0*/  @!P0 SYNCS.PHASECHK.TRANS64 P0, [R2+URZ], R5 ;  /* 0x00000005020085a7 */ /* 0x000ee4000800007f */
[----:B---3--:R-:W-:Y:S05]  /*12200*/  @!P0 BRA `(.L_x_1639) ;  /* 0xfffffffc00f08947 */ /* 0x008fea000383ffff */
[----:B------:R-:W-:Y:S05]  /*12210*/  BRA `(.L_x_1672) ;  /* 0xfffffff400ac7947 */ /* 0x000fea000383ffff */
.L_x_1673:
        /* <DEDUP_REMOVED lines=14> */
.L_x_3704:


//--------------------- .text._ZN7cutlass13device_kernelIN5flash11enable_sm90INS1_16FlashAttnBwdSm90INS1_25CollectiveMainloopBwdSm90ILi2ELi2ELi2EN4cute5tupleIJNS5_1CILi1EEES8_S8_EEENS6_IJNS7_ILi128EEESA_NS7_ILi64EEEEEENS_10bfloat16_tEfNS_4arch4Sm90ELb0ELb1ELb0ELb1ELb0ELb1ELb0ELb0ELi2ELi1ELi2ELi2ELb0EEENS1_21CollectiveEpilogueBwdISC_SD_SF_Li256ELb1ELb0ELi1EEENS1_19SingleTileSchedulerILb1ELb0ELb0ELi128EEEEEEEEEvNT_6ParamsE --------------------------
	.section	.text._ZN7cutlass13device_kernelIN5flash11enable_sm90INS1_16FlashAttnBwdSm90INS1_25CollectiveMainloopBwdSm90ILi2ELi2ELi2EN4cute5tupleIJNS5_1CILi1EEES8_S8_EEENS6_IJNS7_ILi128EEESA_NS7_ILi64EEEEEENS_10bfloat16_tEfNS_4arch4Sm90ELb0ELb1ELb0ELb1ELb0ELb1ELb0ELb0ELi2ELi1ELi2ELi2ELb0EEENS1_21CollectiveEpilogueBwdISC_SD_SF_Li256ELb1ELb0ELi1EEENS1_19SingleTileSchedulerILb1ELb0ELb0ELi128EEEEEEEEEvNT_6ParamsE,"ax",@progbits
	.align	128
.text._ZN7cutlass13device_kernelIN5flash11enable_sm90INS1_16FlashAttnBwdSm90INS1_25CollectiveMainloopBwdSm90ILi2ELi2ELi2EN4cute5tupleIJNS5_1CILi1EEES8_S8_EEENS6_IJNS7_ILi128EEESA_NS7_ILi64EEEEEENS_10bfloat16_tEfNS_4arch4Sm90ELb0ELb1ELb0ELb1ELb0ELb1ELb0ELb0ELi2ELi1ELi2ELi2ELb0EEENS1_21CollectiveEpilogueBwdISC_SD_SF_Li256ELb1ELb0ELi1EEENS1_19SingleTileSchedulerILb1ELb0ELb0ELi128EEEEEEEEEvNT_6ParamsE:
        .type           _ZN7cutlass13device_kernelIN5flash11enable_sm90INS1_16FlashAttnBwdSm90INS1_25CollectiveMainloopBwdSm90ILi2ELi2ELi2EN4cute5tupleIJNS5_1CILi1EEES8_S8_EEENS6_IJNS7_ILi128EEESA_NS7_ILi64EEEEEENS_10bfloat16_tEfNS_4arch4Sm90ELb0ELb1ELb0ELb1ELb0ELb1ELb0ELb0ELi2ELi1ELi2ELi2ELb0EEENS1_21CollectiveEpilogueBwdISC_SD_SF_Li256ELb1ELb0ELi1EEENS1_19SingleTileSchedulerILb1ELb0ELb0ELi128EEEEEEEEEvNT_6ParamsE,@function
        .size           _ZN7cutlass13device_kernelIN5flash11enable_sm90INS1_16FlashAttnBwdSm90INS1_25CollectiveMainloopBwdSm90ILi2ELi2ELi2EN4cute5tupleIJNS5_1CILi1EEES8_S8_EEENS6_IJNS7_ILi128EEESA_NS7_ILi64EEEEEENS_10bfloat16_tEfNS_4arch4Sm90ELb0ELb1ELb0ELb1ELb0ELb1ELb0ELb0ELi2ELi1ELi2ELi2ELb0EEENS1_21CollectiveEpilogueBwdISC_SD_SF_Li256ELb1ELb0ELi1EEENS1_19SingleTileSchedulerILb1ELb0ELb0ELi128EEEEEEEEEvNT_6ParamsE,(.L_x_3705 - _ZN7cutlass13device_kernelIN5flash11enable_sm90INS1_16FlashAttnBwdSm90INS1_25CollectiveMainloopBwdSm90ILi2ELi2ELi2EN4cute5tupleIJNS5_1CILi1EEES8_S8_EEENS6_IJNS7_ILi128EEESA_NS7_ILi64EEEEEENS_10bfloat16_tEfNS_4arch4Sm90ELb0ELb1ELb0ELb1ELb0ELb1ELb0ELb0ELi2ELi1ELi2ELi2ELb0EEENS1_21CollectiveEpilogueBwdISC_SD_SF_Li256ELb1ELb0ELi1EEENS1_19SingleTileSchedulerILb1ELb0ELb0ELi128EEEEEEEEEvNT_6ParamsE)
        .other          _ZN7cutlass13device_kernelIN5flash11enable_sm90INS1_16FlashAttnBwdSm90INS1_25CollectiveMainloopBwdSm90ILi2ELi2ELi2EN4cute5tupleIJNS5_1CILi1EEES8_S8_EEENS6_IJNS7_ILi128EEESA_NS7_ILi64EEEEEENS_10bfloat16_tEfNS_4arch4Sm90ELb0ELb1ELb0ELb1ELb0ELb1ELb0ELb0ELi2ELi1ELi2ELi2ELb0EEENS1_21CollectiveEpilogueBwdISC_SD_SF_Li256ELb1ELb0ELi1EEENS1_19SingleTileSchedulerILb1ELb0ELb0ELi128EEEEEEEEEvNT_6ParamsE,@"STO_CUDA_ENTRY STV_DEFAULT"
_ZN7cutlass13device_kernelIN5flash11enable_sm90INS1_16FlashAttnBwdSm90INS1_25CollectiveMainloopBwdSm90ILi2ELi2ELi2EN4cute5tupleIJNS5_1CILi1EEES8_S8_EEENS6_IJNS7_ILi128EEESA_NS7_ILi64EEEEEENS_10bfloat16_tEfNS_4arch4Sm90ELb0ELb1ELb0ELb1ELb0ELb1ELb0ELb0ELi2ELi1ELi2ELi2ELb0EEENS1_21CollectiveEpilogueBwdISC_SD_SF_Li256ELb1ELb0ELi1EEENS1_19SingleTileSchedulerILb1ELb0ELb0ELi128EEEEEEEEEvNT_6ParamsE:
        /* <DEDUP_REMOVED lines=24> */
.L_x_1675:
[----:B------:R-:W-:Y:S05]  /*0180*/  BSYNC B0 ;  /* 0x0000000000007941 */ /* 0x000fea0003800000 */
.L_x_1674:
        /* <DEDUP_REMOVED lines=37> */
.L_x_1676:
        /* <DEDUP_REMOVED lines=22> */
.L_x_1677:
[----:B------:R-:W-:Y:S01]  /*0540*/  PLOP3.LUT P0, PT, PT, PT, UP0, 0x80, 0x0 ;  /* 0x000000000000781c */ /* 0x000fe20003f0f008 */
[----:B------:R-:W-:Y:S01]  /*0550*/  NOP ;  /* 0x0000000000007918 */ /* 0x000fe20000000000 */
[----:B------:R-:W-:Y:S01]  /*0560*/  ULDC.64 UR38, c[0x0][0x208] ;  /* 0x0000820000267ab9 */ /* 0x000fe20000000a00 */
[----:B------:R-:W-:Y:S01]  /*0570*/  BSSY B6, `(.L_x_1678) ;  /* 0x0001283000067945 */ /* 0x000fe20003800000 */
[----:B-12-4-:R-:W-:Y:S09]  /*0580*/  BAR.SYNC.DEFER_BLOCKING 0x0 ;  /* 0x0000000000007b1d */ /* 0x016ff20000010000 */
[----:B------:R-:W-:Y:S05]  /*0590*/  @!P0 BRA `(.L_x_1679) ;  /* 0x000000f0003c8947 */ /* 0x000fea0003800000 */
.L_x_1680:
[----:B------:R-:W-:-:S08]  /*05a0*/  NOP ;  /* 0x0000000000007918 */ /* 0x000fd00000000000 */
[----:B------:R-:W1:Y:S02]  /*05b0*/  USETMAXREG.TRY_ALLOC.CTAPOOL UP0, 0xf0 ;  /* 0x000000f0000079c8 */ /* 0x000e640008000600 */
[----:B-1----:R-:W-:-:S13]  /*05c0*/  PLOP3.LUT P0, PT, PT, PT, UP0, 0x80, 0x0 ;  /* 0x000000000000781c */ /* 0x002fda0003f0f008 */
[----:B------:R-:W-:Y:S05]  /*05d0*/  @!P0 BRA `(.L_x_1680) ;  /* 0xfffffffc00f08947 */ /* 0x000fea000383ffff */
[----:B------:R-:W-:Y:S01]  /*05e0*/  LOP3.LUT R0, R0, 0x3, RZ, 0xc0, !PT ;  /* 0x0000000300007812 */ /* 0x000fe200078ec0ff */
[----:B------:R-:W1:Y:S01]  /*05f0*/  S2R R2, SR_TID.X ;  /* 0x0000000000027919 */ /* 0x000e620000002100 */
[----:B------:R-:W-:Y:S01]  /*0600*/  ULDC.64 UR4, c[0x0][0x8d8] ;  /* 0x0002360000047ab9 */ /* 0x000fe20000000a00 */
[----:B------:R-:W2:Y:S03]  /*0610*/  S2UR UR6, SR_CTAID.X ;  /* 0x00000000000679c3 */ /* 0x000ea60000002500 */
[----:B------:R-:W3:Y:S05]  /*0620*/  SHFL.IDX PT, R0, R0, RZ, 0x1f ;  /* 0x00001fff00007589 */ /* 0x000eea00000e0000 */
[----:B------:R-:W4:Y:S01]  /*0630*/  S2UR UR37, SR_CTAID.Z ;  /* 0x00000000002579c3 */ /* 0x000f220000002700 */
[----:B---3--:R-:W-:-:S02]  /*0640*/  ISETP.NE.AND P0, PT, R0, RZ, PT ;  /* 0x000000ff0000720c */ /* 0x008fc40003f05270 */
[----:B-1----:R-:W-:-:S11]  /*0650*/  SHF.R.U32.HI R2, RZ, 0x7, R2 ;  /* 0x00000007ff027819 */ /* 0x002fd60000011602 */
[----:B------:R-:W-:-:S05]  /*0660*/  @!P0 VIADD R2, R2, 0x9 ;  /* 0x0000000902028836 */ /* 0x000fca0000000000 */
[----:B------:R1:W-:Y:S06]  /*0670*/  @!P0 BAR.ARV R2, 0xa0 ;  /* 0x000280020000851d */ /* 0x0003ec0000002000 */
[----:B------:R-:W-:-:S04]  /*0680*/  ISETP.NE.U32.AND P0, PT, RZ, UR4, PT ;  /* 0x00000004ff007c0c */ /* 0x000fc8000bf05070 */
[----:B------:R-:W-:-:S13]  /*0690*/  ISETP.NE.AND.EX P0, PT, RZ, UR5, PT, P0 ;  /* 0x00000005ff007c0c */ /* 0x000fda000bf05300 */
[----:B-12-4-:R-:W-:Y:S05]  /*06a0*/  @!P0 BRA `(.L_x_1681) ;  /* 0x00000000001c8947 */ /* 0x016fea0003800000 */
[----:B------:R-:W-:Y:S02]  /*06b0*/  ULDC.64 UR4, c[0x0][0x8d8] ;  /* 0x0002360000047ab9 */ /* 0x000fe40000000a00 */
[----:B------:R-:W-:-:S06]  /*06c0*/  UIMAD.WIDE UR4, UR37, 0x4, UR4 ;  /* 0x00000004250478a5 */ /* 0x000fcc000f8e0204 */
[----:B------:R-:W-:Y:S02]  /*06d0*/  IMAD.U32 R2, RZ, RZ, UR4 ;  /* 0x00000004ff027e24 */ /* 0x000fe4000f8e00ff */
[----:B------:R-:W-:-:S05]  /*06e0*/  IMAD.U32 R3, RZ, RZ, UR5 ;  /* 0x00000005ff037e24 */ /* 0x000fca000f8e00ff */
[----:B------:R-:W2:Y:S02]  /*06f0*/  LDG.E R2, desc[UR38][R2.64] ;  /* 0x0000002602027981 */ /* 0x000ea4000c1e1900 */
[----:B--2---:R-:W-:Y:S01]  /*0700*/  R2UR UR4, R2 ;  /* 0x00000000020472ca */ /* 0x004fe200000e0000 */
[----:B------:R-:W-:-:S14]  /*0710*/  BRA `(.L_x_1682) ;  /* 0x00000000003c7947 */ /* 0x000fdc0003800000 */
.L_x_1681:
[----:B------:R-:W-:Y:S02]  /*0720*/  ULDC.64 UR4, c[0x0][0x8d0] ;  /* 0x0002340000047ab9 */ /* 0x000fe40000000a00 */
[----:B------:R-:W-:-:S04]  /*0730*/  ISETP.NE.U32.AND P0, PT, RZ, UR4, PT ;  /* 0x00000004ff007c0c */ /* 0x000fc8000bf05070 */
[----:B------:R-:W-:-:S13]  /*0740*/  ISETP.NE.AND.EX P0, PT, RZ, UR5, PT, P0 ;  /* 0x00000005ff007c0c */ /* 0x000fda000bf05300 */
[----:B------:R-:W-:Y:S05]  /*0750*/  @!P0 BRA `(.L_x_1683) ;  /* 0x0000000000288947 */ /* 0x000fea0003800000 */
[----:B------:R-:W-:Y:S02]  /*0760*/  ULDC.64 UR4, c[0x0][0x8d0] ;  /* 0x0002340000047ab9 */ /* 0x000fe40000000a00 */
[----:B------:R-:W-:-:S06]  /*0770*/  UIMAD.WIDE UR4, UR37, 0x4, UR4 ;  /* 0x00000004250478a5 */ /* 0x000fcc000f8e0204 */
[----:B------:R-:W-:Y:S02]  /*0780*/  IMAD.U32 R2, RZ, RZ, UR4 ;  /* 0x00000004ff027e24 */ /* 0x000fe4000f8e00ff */
[----:B------:R-:W-:-:S05]  /*0790*/  IMAD.U32 R3, RZ, RZ, UR5 ;  /* 0x00000005ff037e24 */ /* 0x000fca000f8e00ff */
[----:B------:R-:W2:Y:S04]  /*07a0*/  LDG.E R4, desc[UR38][R2.64] ;  /* 0x0000002602047981 */ /* 0x000ea8000c1e1900 */
[----:B------:R-:W3:Y:S01]  /*07b0*/  LDG.E R0, desc[UR38][R2.64+0x4] ;  /* 0x0000042602007981 */ /* 0x000ee2000c1e1900 */
[----:B--2---:R-:W-:Y:S02]  /*07c0*/  R2UR UR4, R4 ;  /* 0x00000000040472ca */ /* 0x004fe400000e0000 */
[----:B---3--:R-:W-:-:S13]  /*07d0*/  R2UR UR5, R0 ;  /* 0x00000000000572ca */ /* 0x008fda00000e0000 */
[----:B------:R-:W-:Y:S01]  /*07e0*/  UIADD3 UR4, -UR4, UR5, URZ ;  /* 0x0000000504047290 */ /* 0x000fe2000fffe13f */
[----:B------:R-:W-:Y:S11]  /*07f0*/  BRA `(.L_x_1682) ;  /* 0x0000000000047947 */ /* 0x000ff60003800000 */
.L_x_1683:
[----:B------:R-:W-:-:S05]  /*0800*/  ULDC UR4, c[0x0][0x8bc] ;  /* 0x00022f0000047ab9 */ /* 0x000fca0000000800 */
.L_x_1682:
[----:B------:R-:W-:-:S04]  /*0810*/  USHF.L.U32 UR44, UR6, 0x7, URZ ;  /* 0x00000007062c7899 */ /* 0x000fc8000800063f */
[----:B------:R-:W-:-:S04]  /*0820*/  UISETP.GE.AND UP0, UPT, UR44, UR4, UPT ;  /* 0x000000042c00728c */ /* 0x000fc8000bf06270 */
[----:B------:R-:W-:-:S06]  /*0830*/  USEL UR37, UR37, 0xffffffff, !UP0 ;  /* 0xffffffff25257887 */ /* 0x000fcc000c000000 */
[----:B------:R-:W-:-:S13]  /*0840*/  ISETP.LE.AND P0, PT, RZ, UR37, PT ;  /* 0x00000025ff007c0c */ /* 0x000fda000bf03270 */
[----:B------:R-:W-:Y:S05]  /*0850*/  @!P0 BRA `(.L_x_1684) ;  /* 0x0000012400508947 */ /* 0x000fea0003800000 */
[----:B------:R-:W1:Y:S01]  /*0860*/  S2R R0, SR_TID.X ;  /* 0x0000000000007919 */ /* 0x000e620000002100 */
[----:B------:R-:W-:Y:S01]  /*0870*/  ULDC.64 UR4, c[0x0][0x780] ;  /* 0x0001e00000047ab9 */ /* 0x000fe20000000a00 */
[----:B------:R-:W-:Y:S01]  /*0880*/  ULDC UR41, c[0x0][0x290] ;  /* 0x0000a40000297ab9 */ /* 0x000fe20000000800 */
[----:B------:R-:W-:-:S04]  /*0890*/  ISETP.NE.U32.AND P0, PT, RZ, UR4, PT ;  /* 0x00000004ff007c0c */ /* 0x000fc8000bf05070 */
[----:B------:R-:W-:Y:S01]  /*08a0*/  ISETP.NE.AND.EX P0, PT, RZ, UR5, PT, P0 ;  /* 0x00000005ff007c0c */ /* 0x000fe2000bf05300 */
[----:B-1----:R-:W-:-:S12]  /*08b0*/  VIADD R17, R0, 0xffffff80 ;  /* 0xffffff8000117836 */ /* 0x002fd80000000000 */
[----:B------:R-:W-:Y:S05]  /*08c0*/  @!P0 BRA `(.L_x_1685) ;  /* 0x00000000001c8947 */ /* 0x000fea0003800000 */
[----:B------:R-:W-:Y:S02]  /*08d0*/  ULDC.64 UR4, c[0x0][0x780] ;  /* 0x0001e00000047ab9 */ /* 0x000fe40000000a00 */
[----:B------:R-:W-:-:S06]  /*08e0*/  UIMAD.WIDE UR4, UR37, 0x4, UR4 ;  /* 0x00000004250478a5 */ /* 0x000fcc000f8e0204 */
[----:B------:R-:W-:Y:S02]  /*08f0*/  IMAD.U32 R2, RZ, RZ, UR4 ;  /* 0x00000004ff027e24 */ /* 0x000fe4000f8e00ff */
[----:B------:R-:W-:-:S05]  /*0900*/  IMAD.U32 R3, RZ, RZ, UR5 ;  /* 0x00000005ff037e24 */ /* 0x000fca000f8e00ff */
[----:B------:R-:W2:Y:S02]  /*0910*/  LDG.E R2, desc[UR38][R2.64] ;  /* 0x0000002602027981 */ /* 0x000ea4000c1e1900 */
[----:B--2---:R-:W-:Y:S01]  /*0920*/  R2UR UR40, R2 ;  /* 0x00000000022872ca */ /* 0x004fe200000e0000 */
[----:B------:R-:W-:-:S14]  /*0930*/  BRA `(.L_x_1686) ;  /* 0x0000000000387947 */ /* 0x000fdc0003800000 */
.L_x_1685:
[----:B------:R-:W-:Y:S01]  /*0940*/  ULDC.64 UR4, c[0x0][0x770] ;  /* 0x0001dc0000047ab9 */ /* 0x000fe20000000a00 */
[----:B------:R-:W-:Y:S01]  /*0950*/  ULDC UR40, c[0x0][0x280] ;  /* 0x0000a00000287ab9 */ /* 0x000fe20000000800 */
        /* <DEDUP_REMOVED lines=11> */
[----:B------:R-:W-:-:S12]  /*0a10*/  UIADD3 UR40, -UR40, UR4, URZ ;  /* 0x0000000428287290 */ /* 0x000fd8000fffe13f */
.L_x_1686:
        /* <DEDUP_REMOVED lines=11> */
.L_x_1687:
        /* <DEDUP_REMOVED lines=13> */
.L_x_1688:
[----:B------:R-:W-:Y:S01]  /*0ba0*/  UIADD3 UR4, UR44, UR40, -UR41 ;  /* 0x000000282c047290 */ /* 0x000fe2000fffe829 */
[----:B------:R-:W-:Y:S01]  /*0bb0*/  ISETP.LE.AND P1, PT, RZ, UR6, PT ;  /* 0x00000006ff007c0c */ /* 0x000fe2000bf23270 */
[----:B------:R-:W-:Y:S01]  /*0bc0*/  ULDC UR5, c[0x0][0x74c] ;  /* 0x0001d30000057ab9 */ /* 0x000fe20000000800 */
[----:B------:R-:W-:Y:S01]  /*0bd0*/  UIADD3 UR45, UR40, 0x7f, URZ ;  /* 0x0000007f282d7890 */ /* 0x000fe2000fffe03f */
[----:B------:R-:W-:Y:S01]  /*0be0*/  PLOP3.LUT P0, PT, PT, PT, PT, 0x80, 0x0 ;  /* 0x000000000000781c */ /* 0x000fe20003f0f070 */
[----:B------:R-:W-:Y:S01]  /*0bf0*/  UIADD3 UR4, UR4, -UR5, URZ ;  /* 0x8000000504047290 */ /* 0x000fe2000fffe03f */
[----:B------:R-:W-:Y:S02]  /*0c00*/  CS2R R182, SRZ ;  /* 0x0000000000b67805 */ /* 0x000fe4000001ff00 */
[----:B------:R-:W-:Y:S02]  /*0c10*/  CS2R R180, SRZ ;  /* 0x0000000000b47805 */ /* 0x000fe4000001ff00 */
[----:B------:R-:W-:Y:S01]  /*0c20*/  CS2R R178, SRZ ;  /* 0x0000000000b27805 */ /* 0x000fe2000001ff00 */
[----:B------:R-:W-:Y:S01]  /*0c30*/  USHF.R.S32.HI UR5, URZ, 0x1f, UR4 ;  /* 0x0000001f3f057899 */ /* 0x000fe20008011404 */
[----:B------:R-:W-:-:S02]  /*0c40*/  CS2R R176, SRZ ;  /* 0x0000000000b07805 */ /* 0x000fc4000001ff00 */
[----:B------:R-:W-:Y:S02]  /*0c50*/  CS2R R174, SRZ ;  /* 0x0000000000ae7805 */ /* 0x000fe4000001ff00 */
[----:B------:R-:W-:Y:S01]  /*0c60*/  CS2R R172, SRZ ;  /* 0x0000000000ac7805 */ /* 0x000fe2000001ff00 */
[----:B------:R-:W-:Y:S01]  /*0c70*/  ULEA.HI UR5, UR5, UR4, URZ, 0x7 ;  /* 0x0000000405057291 */ /* 0x000fe2000f8f383f */
[----:B------:R-:W-:Y:S01]  /*0c80*/  CS2R R170, SRZ ;  /* 0x0000000000aa7805 */ /* 0x000fe2000001ff00 */
[----:B------:R-:W-:Y:S01]  /*0c90*/  USHF.R.S32.HI UR4, URZ, 0x1f, UR45 ;  /* 0x0000001f3f047899 */ /* 0x000fe2000801142d */
[----:B------:R-:W-:Y:S01]  /*0ca0*/  CS2R R168, SRZ ;  /* 0x0000000000a87805 */ /* 0x000fe2000001ff00 */
[----:B------:R-:W-:Y:S01]  /*0cb0*/  USHF.R.S32.HI UR5, URZ, 0x7, UR5 ;  /* 0x000000073f057899 */ /* 0x000fe20008011405 */
[----:B------:R-:W-:Y:S01]  /*0cc0*/  CS2R R166, SRZ ;  /* 0x0000000000a67805 */ /* 0x000fe2000001ff00 */
[----:B------:R-:W-:Y:S01]  /*0cd0*/  ULEA.HI UR4, UR4, UR45, URZ, 0x7 ;  /* 0x0000002d04047291 */ /* 0x000fe2000f8f383f */
[----:B------:R-:W-:Y:S01]  /*0ce0*/  CS2R R164, SRZ ;  /* 0x0000000000a47805 */ /* 0x000fe2000001ff00 */
[----:B------:R-:W-:Y:S01]  /*0cf0*/  UISETP.LT.AND UP0, UPT, URZ, UR5, UPT ;  /* 0x000000053f00728c */ /* 0x000fe2000bf01270 */
[----:B------:R-:W-:Y:S01]  /*0d00*/  CS2R R162, SRZ ;  /* 0x0000000000a27805 */ /* 0x000fe2000001ff00 */
[----:B------:R-:W-:Y:S01]  /*0d10*/  USHF.R.S32.HI UR42, URZ, 0x7, UR4 ;  /* 0x000000073f2a7899 */ /* 0x000fe20008011404 */
[----:B------:R-:W-:Y:S01]  /*0d20*/  CS2R R160, SRZ ;  /* 0x0000000000a07805 */ /* 0x000fe2000001ff00 */
[----:B------:R-:W-:Y:S01]  /*0d30*/  USEL UR43, URZ, UR5, !UP0 ;  /* 0x000000053f2b7287 */ /* 0x000fe2000c000000 */
        /* <DEDUP_REMOVED lines=13> */
[----:B------:R-:W-:Y:S01]  /*0e10*/  CS2R R196, SRZ ;  /* 0x0000000000c47805 */ /* 0x000fe2000001ff00 */
[----:B------:R-:W-:Y:S01]  /*0e20*/  IMAD.MOV.U32 R195, RZ, RZ, RZ ;  /* 0x000000ffffc37224 */ /* 0x000fe200078e00ff */
[----:B------:R-:W-:Y:S06]  /*0e30*/  @!P1 BRA `(.L_x_1689) ;  /* 0x0000000000209947 */ /* 0x000fec0003800000 */
[----:B------:R-:W-:Y:S01]  /*0e40*/  UIADD3 UR4, -UR41, 0xff, UR40 ;  /* 0x000000ff29047890 */ /* 0x000fe2000fffe128 */
[----:B------:R-:W-:-:S03]  /*0e50*/  ULDC UR5, c[0x0][0x748] ;  /* 0x0001d20000057ab9 */ /* 0x000fc60000000800 */
[----:B------:R-:W-:-:S04]  /*0e60*/  UIADD3 UR4, UR4, UR5, UR44 ;  /* 0x0000000504047290 */ /* 0x000fc8000fffe02c */
[----:B------:R-:W-:-:S04]  /*0e70*/  USHF.R.S32.HI UR5, URZ, 0x1f, UR4 ;  /* 0x0000001f3f057899 */ /* 0x000fc80008011404 */
[----:B------:R-:W-:-:S04]  /*0e80*/  ULEA.HI UR5, UR5, UR4, URZ, 0x7 ;  /* 0x0000000405057291 */ /* 0x000fc8000f8f383f */
[----:B------:R-:W-:-:S04]  /*0e90*/  USHF.R.S32.HI UR5, URZ, 0x7, UR5 ;  /* 0x000000073f057899 */ /* 0x000fc80008011405 */
[----:B------:R-:W-:-:S04]  /*0ea0*/  UISETP.LT.AND UP0, UPT, UR42, UR5, UPT ;  /* 0x000000052a00728c */ /* 0x000fc8000bf01270 */
[----:B------:R-:W-:-:S12]  /*0eb0*/  USEL UR42, UR42, UR5, UP0 ;  /* 0x000000052a2a7287 */ /* 0x000fd80008000000 */
.L_x_1689:
        /* <DEDUP_REMOVED lines=28> */
.L_x_1692:
        /* <DEDUP_REMOVED lines=15> */
.L_x_1691:
        /* <DEDUP_REMOVED lines=22> */
.L_x_1694:
        /* <DEDUP_REMOVED lines=15> */
.L_x_1693:
[----:B------:R-:W-:Y:S01]  /*13c0*/  SHF.R.S32.HI R6, RZ, 0x1f, R17 ;  /* 0x0000001fff067819 */ /* 0x000fe20000011411 */
[----:B------:R-:W-:-:S03]  /*13d0*/  UMOV UR4, 0xffffffff ;  /* 0xffffffff00047882 */ /* 0x000fc60000000000 */
[----:B------:R-:W-:-:S04]  /*13e0*/  LEA.HI R0, R6, R17, RZ, 0x7 ;  /* 0x0000001106007211 */ /* 0x000fc800078f38ff */
[----:B------:R-:W-:Y:S01]  /*13f0*/  SHF.R.S32.HI R10, RZ, 0x7, R0 ;  /* 0x00000007ff0a7819 */ /* 0x000fe20000011400 */
[----:B------:R-:W-:Y:S06]  /*1400*/  BRA.DIV UR4, `(.L_x_1695) ;  /* 0x0000011a046c7947 */ /* 0x000fec000b800000 */
[----:B------:R1:W2:Y:S02]  /*1410*/  SHFL.IDX PT, R14, R10, RZ, 0x1f ;  /* 0x00001fff0a0e7589 */ /* 0x0002a400000e0000 */
.L_x_1830:
        /* <DEDUP_REMOVED lines=23> */
.L_x_1696:
[----:B------:R-:W-:Y:S01]  /*1590*/  UIADD3 UR4, UR44, UR45, -UR41 ;  /* 0x0000002d2c047290 */ /* 0x000fe2000fffe829 */
[----:B------:R-:W-:Y:S01]  /*15a0*/  IMAD.U32 R3, R2, 0x200, R3 ;  /* 0x0000020002037824 */ /* 0x000fe200078e0003 */
[----:B------:R-:W-:Y:S01]  /*15b0*/  ULDC UR5, c[0x0][0x74c] ;  /* 0x0001d30000057ab9 */ /* 0x000fe20000000800 */
[----:B------:R-:W-:Y:S01]  /*15c0*/  LOP3.LUT R2, R0, 0xffffff80, RZ, 0xc0, !PT ;  /* 0xffffff8000027812 */ /* 0x000fe200078ec0ff */
[----:B------:R-:W-:Y:S01]  /*15d0*/  UIADD3 UR4, UR4, -UR5, URZ ;  /* 0x8000000504047290 */ /* 0x000fe2000fffe03f */
[----:B------:R-:W-:Y:S01]  /*15e0*/  LEA.HI R12, R6, R17, RZ, 0x7 ;  /* 0x00000011060c7211 */ /* 0x000fe200078f38ff */
[----:B------:R3:W-:Y:S01]  /*15f0*/  STL [R1+0x2c], R3 ;  /* 0x00002c0301007387 */ /* 0x0007e20000100800 */
[----:B------:R-:W-:Y:S01]  /*1600*/  IMAD.MOV.U32 R0, RZ, RZ, RZ ;  /* 0x000000ffff007224 */ /* 0x000fe200078e00ff */
[----:B------:R-:W-:Y:S01]  /*1610*/  USHF.R.S32.HI UR5, URZ, 0x1f, UR4 ;  /* 0x0000001f3f057899 */ /* 0x000fe20008011404 */
[----:B--2---:R-:W-:Y:S01]  /*1620*/  IMAD.IADD R11, R17, 0x1, -R2 ;  /* 0x00000001110b7824 */ /* 0x004fe200078e0a02 */
[----:B------:R-:W-:Y:S01]  /*1630*/  SHF.R.S32.HI R12, RZ, 0x7, R12 ;  /* 0x00000007ff0c7819 */ /* 0x000fe2000001140c */
[----:B------:R-:W-:Y:S01]  /*1640*/  IMAD.MOV.U32 R4, RZ, RZ, RZ ;  /* 0x000000ffff047224 */ /* 0x000fe200078e00ff */
[----:B------:R-:W-:Y:S01]  /*1650*/  ULEA.HI UR5, UR5, UR4, URZ, 0x7 ;  /* 0x0000000405057291 */ /* 0x000fe2000f8f383f */
[----:B------:R-:W-:-:S02]  /*1660*/  CS2R R182, SRZ ;  /* 0x0000000000b67805 */ /* 0x000fc4000001ff00 */
[--C-:B-1----:R-:W-:Y:S01]  /*1670*/  SHF.R.S32.HI R10, RZ, 0x1f, R11.reuse ;  /* 0x0000001fff0a7819 */ /* 0x102fe2000001140b */
[----:B------:R1:W-:Y:S01]  /*1680*/  STL [R1+0x44], R11 ;  /* 0x0000440b01007387 */ /* 0x0003e20000100800 */
[----:B------:R-:W-:Y:S01]  /*1690*/  ULEA.HI.SX32 UR5, UR5, 0x1, 0x19 ;  /* 0x0000000105057891 */ /* 0x000fe2000f8fca3f */
[----:B------:R-:W-:Y:S01]  /*16a0*/  IMAD R7, R12, 0x400, R11 ;  /* 0x000004000c077824 */ /* 0x000fe200078e020b */
[----:B------:R-:W-:Y:S01]  /*16b0*/  LEA.HI R9, R10, R11, RZ, 0x2 ;  /* 0x0000000b0a097211 */ /* 0x000fe200078f10ff */
[----:B------:R1:W-:Y:S01]  /*16c0*/  STL [R1+0x4c], R10 ;  /* 0x00004c0a01007387 */ /* 0x0003e20000100800 */
[----:B------:R-:W-:Y:S01]  /*16d0*/  CS2R R180, SRZ ;  /* 0x0000000000b47805 */ /* 0x000fe2000001ff00 */
[----:B------:R-:W-:Y:S01]  /*16e0*/  IMAD.SHL.U32 R7, R7, 0x4, RZ ;  /* 0x0000000407077824 */ /* 0x000fe200078e00ff */
[----:B---3--:R-:W-:Y:S01]  /*16f0*/  LOP3.LUT R3, R9, 0x7ffffffc, RZ, 0xc0, !PT ;  /* 0x7ffffffc09037812 */ /* 0x008fe200078ec0ff */
[----:B------:R-:W-:Y:S01]  /*1700*/  IMAD.U32 R224, RZ, RZ, UR5 ;  /* 0x00000005ffe07e24 */ /* 0x000fe2000f8e00ff */
[----:B------:R1:W-:Y:S01]  /*1710*/  STL [R1+0x48], R9 ;  /* 0x0000480901007387 */ /* 0x0003e20000100800 */
[----:B------:R-:W-:-:S02]  /*1720*/  CS2R R178, SRZ ;  /* 0x0000000000b27805 */ /* 0x000fc4000001ff00 */
[----:B------:R-:W-:Y:S02]  /*1730*/  CS2R R176, SRZ ;  /* 0x0000000000b07805 */ /* 0x000fe4000001ff00 */
[----:B------:R-:W-:Y:S02]  /*1740*/  CS2R R174, SRZ ;  /* 0x0000000000ae7805 */ /* 0x000fe4000001ff00 */
[----:B------:R-:W-:Y:S02]  /*1750*/  VIMNMX R224, R224, UR42, PT ;  /* 0x0000002ae0e07c48 */ /* 0x000fe4000bfe0100 */
[----:B------:R-:W-:Y:S02]  /*1760*/  CS2R R172, SRZ ;  /* 0x0000000000ac7805 */ /* 0x000fe4000001ff00 */
[----:B------:R-:W-:Y:S02]  /*1770*/  CS2R R170, SRZ ;  /* 0x0000000000aa7805 */ /* 0x000fe4000001ff00 */
[----:B------:R-:W-:-:S02]  /*1780*/  CS2R R168, SRZ ;  /* 0x0000000000a87805 */ /* 0x000fc4000001ff00 */
[----:B------:R-:W-:Y:S02]  /*1790*/  ISETP.LE.AND P0, PT, R224, UR43, PT ;  /* 0x0000002be0007c0c */ /* 0x000fe4000bf03270 */
        /* <DEDUP_REMOVED lines=24> */
[----:B------:R-:W-:Y:S02]  /*1920*/  IMAD R2, R7, 0x4, R16 ;  /* 0x0000000407027824 */ /* 0x000fe400078e0210 */
[----:B------:R-:W-:Y:S01]  /*1930*/  IMAD.IADD R3, R11, 0x1, -R3 ;  /* 0x000000010b037824 */ /* 0x000fe200078e0a03 */
[----:B-1----:R-:W-:Y:S06]  /*1940*/  @P0 BRA `(.L_x_1698) ;  /* 0x0000003c009c0947 */ /* 0x002fec0003800000 */
[----:B------:R-:W-:Y:S01]  /*1950*/  LOP3.LUT R0, R5, 0xffffffe0, RZ, 0xc0, !PT ;  /* 0xffffffe005007812 */ /* 0x000fe200078ec0ff */
[----:B------:R-:W-:Y:S01]  /*1960*/  IMAD.MOV.U32 R183, RZ, RZ, RZ ;  /* 0x000000ffffb77224 */ /* 0x000fe200078e00ff */
[--C-:B------:R-:W-:Y:S02]  /*1970*/  SHF.R.S32.HI R8, RZ, 0x2, R9.reuse ;  /* 0x00000002ff087819 */ /* 0x100fe40000011409 */
[----:B------:R-:W-:Y:S01]  /*1980*/  SHF.R.S32.HI R5, RZ, 0x1f, R9 ;  /* 0x0000001fff057819 */ /* 0x000fe20000011409 */
[----:B------:R-:W-:Y:S01]  /*1990*/  IMAD.IADD R0, R17, 0x1, -R0 ;  /* 0x0000000111007824 */ /* 0x000fe200078e0a00 */
[----:B------:R-:W-:Y:S02]  /*19a0*/  LEA.HI R6, R6, R17, RZ, 0x2 ;  /* 0x0000001106067211 */ /* 0x000fe400078f10ff */
[----:B------:R-:W-:Y:S02]  /*19b0*/  LEA.HI R5, R5, R8, RZ, 0x3 ;  /* 0x0000000805057211 */ /* 0x000fe400078f18ff */
[----:B------:R-:W-:-:S02]  /*19c0*/  LOP3.LUT R6, R6, 0xfffffffc, RZ, 0xc0, !PT ;  /* 0xfffffffc06067812 */ /* 0x000fc400078ec0ff */
[----:B------:R-:W-:Y:S02]  /*19d0*/  SHF.R.S32.HI R7, RZ, 0x1f, R0 ;  /* 0x0000001fff077819 */ /* 0x000fe40000011400 */
[----:B------:R-:W-:Y:S01]  /*19e0*/  LOP3.LUT R9, R5, 0xfffffff8, RZ, 0xc0, !PT ;  /* 0xfffffff805097812 */ /* 0x000fe200078ec0ff */
[----:B------:R-:W-:Y:S01]  /*19f0*/  IMAD.IADD R5, R17, 0x1, -R6 ;  /* 0x0000000111057824 */ /* 0x000fe200078e0a06 */
[CC--:B------:R-:W-:Y:S02]  /*1a00*/  LEA.HI R4, R7.reuse, R0.reuse, RZ, 0x3 ;  /* 0x0000000007047211 */ /* 0x0c0fe400078f18ff */
[----:B------:R-:W-:Y:S01]  /*1a10*/  LEA.HI R7, R7, R0, RZ, 0x2 ;  /* 0x0000000007077211 */ /* 0x000fe200078f10ff */
[----:B------:R-:W-:Y:S01]  /*1a20*/  IMAD.IADD R8, R8, 0x1, -R9 ;  /* 0x0000000108087824 */ /* 0x000fe200078e0a09 */
[----:B------:R-:W-:Y:S02]  /*1a30*/  LEA.HI R6, R10, R11, RZ, 0x5 ;  /* 0x0000000b0a067211 */ /* 0x000fe400078f28ff */
[----:B------:R-:W-:-:S02]  /*1a40*/  LEA.HI R10, R12, R12, RZ, 0x1 ;  /* 0x0000000c0c0a7211 */ /* 0x000fc400078f08ff */
[--C-:B------:R-:W-:Y:S02]  /*1a50*/  SHF.R.S32.HI R0, RZ, 0x3, R4.reuse ;  /* 0x00000003ff007819 */ /* 0x100fe40000011404 */
[----:B------:R-:W-:Y:S02]  /*1a60*/  SHF.R.S32.HI R9, RZ, 0x1f, R4 ;  /* 0x0000001fff097819 */ /* 0x000fe40000011404 */
[----:B------:R-:W-:Y:S02]  /*1a70*/  SHF.R.S32.HI R4, RZ, 0x2, R7 ;  /* 0x00000002ff047819 */ /* 0x000fe40000011407 */
[----:B------:R-:W-:Y:S02]  /*1a80*/  SHF.R.S32.HI R11, RZ, 0x5, R6 ;  /* 0x00000005ff0b7819 */ /* 0x000fe40000011406 */
[----:B------:R-:W-:Y:S01]  /*1a90*/  LOP3.LUT R10, R10, 0x3fffffe, RZ, 0xc0, !PT ;  /* 0x03fffffe0a0a7812 */ /* 0x000fe200078ec0ff */
[----:B------:R-:W-:Y:S01]  /*1aa0*/  VIADD R6, R4, 0x8 ;  /* 0x0000000804067836 */ /* 0x000fe20000000000 */
[----:B------:R-:W-:Y:S01]  /*1ab0*/  LEA.HI R9, R9, R0, RZ, 0x4 ;  /* 0x0000000009097211 */ /* 0x000fe200078f20ff */
[----:B------:R-:W-:Y:S01]  /*1ac0*/  IMAD R11, R11, 0x10, R8 ;  /* 0x000000100b0b7824 */ /* 0x000fe200078e0208 */
[----:B------:R-:W-:Y:S01]  /*1ad0*/  LEA.HI R7, R7, R4, RZ, 0x1 ;  /* 0x0000000407077211 */ /* 0x000fe200078f08ff */
[----:B------:R-:W-:Y:S01]  /*1ae0*/  IMAD.IADD R10, R12, 0x1, -R10 ;  /* 0x000000010c0a7824 */ /* 0x000fe200078e0a0a */
[----:B------:R-:W-:Y:S01]  /*1af0*/  LOP3.LUT R9, R9, 0x1ffffff0, RZ, 0xc0, !PT ;  /* 0x1ffffff009097812 */ /* 0x000fe200078ec0ff */
[----:B------:R-:W-:Y:S01]  /*1b00*/  VIADD R12, R4, 0x18 ;  /* 0x00000018040c7836 */ /* 0x000fe20000000000 */
[----:B------:R-:W-:Y:S01]  /*1b10*/  LEA.HI R8, R6, R6, RZ, 0x1 ;  /* 0x0000000606087211 */ /* 0x000fe200078f08ff */
[----:B------:R-:W-:Y:S01]  /*1b20*/  IMAD R18, R10, 0x40, R11 ;  /* 0x000000400a127824 */ /* 0x000fe200078e020b */
[----:B------:R-:W-:Y:S01]  /*1b30*/  LOP3.LUT R7, R7, 0xfffffffe, RZ, 0xc0, !PT ;  /* 0xfffffffe07077812 */ /* 0x000fe200078ec0ff */
        /* <DEDUP_REMOVED lines=10> */
[--C-:B------:R-:W-:Y:S01]  /*1be0*/  SHF.R.S32.HI R6, RZ, 0x1, R4.reuse ;  /* 0x00000001ff067819 */ /* 0x100fe20000011404 */
[----:B------:R-:W-:Y:S01]  /*1bf0*/  IMAD.U32 R7, RZ, RZ, UR44 ;  /* 0x0000002cff077e24 */ /* 0x000fe2000f8e00ff */
[----:B------:R-:W-:Y:S01]  /*1c00*/  SHF.R.S32.HI R15, RZ, 0x1f, R4 ;  /* 0x0000001fff0f7819 */ /* 0x000fe20000011404 */
[----:B------:R-:W-:Y:S01]  /*1c10*/  IMAD.IADD R13, R10, 0x1, -R13 ;  /* 0x000000010a0d7824 */ /* 0x000fe200078e0a0d */
[----:B------:R-:W-:Y:S02]  /*1c20*/  SHF.R.S32.HI R11, RZ, 0x1f, R8 ;  /* 0x0000001fff0b7819 */ /* 0x000fe40000011408 */
        /* <DEDUP_REMOVED lines=10> */
[----:B------:R-:W-:Y:S02]  /*1cd0*/  IMAD.IADD R0, R0, 0x1, -R11 ;  /* 0x0000000100007824 */ /* 0x000fe400078e0a0b */
[----:B------:R-:W-:Y:S02]  /*1ce0*/  IMAD.IADD R4, R4, 0x1, -R19 ;  /* 0x0000000104047824 */ /* 0x000fe400078e0a13 */
[----:B------:R-:W-:Y:S01]  /*1cf0*/  IMAD.IADD R226, R6, 0x1, -R15 ;  /* 0x0000000106e27824 */ /* 0x000fe200078e0a0f */
[----:B------:R-:W-:Y:S01]  /*1d00*/  IADD3 R6, -R18, UR41, -R7 ;  /* 0x0000002912067c10 */ /* 0x000fe2000fffe907 */
[----:B------:R-:W-:Y:S01]  /*1d10*/  IMAD R227, R0, 0x8, R9 ;  /* 0x0000000800e37824 */ /* 0x000fe200078e0209 */
[----:B------:R-:W-:Y:S01]  /*1d20*/  IADD3 R7, RZ, -UR44, -R18 ;  /* 0x8000002cff077c10 */ /* 0x000fe2000fffe812 */
[----:B------:R-:W-:-:S02]  /*1d30*/  IMAD R225, R4, 0x8, R17 ;  /* 0x0000000804e17824 */ /* 0x000fc400078e0211 */
[----:B------:R-:W-:Y:S02]  /*1d40*/  IMAD R226, R226, 0x8, R13 ;  /* 0x00000008e2e27824 */ /* 0x000fe400078e020d */
[----:B------:R-:W-:Y:S02]  /*1d50*/  IMAD.MOV.U32 R4, RZ, RZ, RZ ;  /* 0x000000ffff047224 */ /* 0x000fe400078e00ff */
[----:B------:R-:W-:-:S07]  /*1d60*/  IMAD.MOV.U32 R0, RZ, RZ, RZ ;  /* 0x000000ffff007224 */ /* 0x000fce00078e00ff */
.L_x_1709:
[----:B------:R-:W-:-:S06]  /*1d70*/  ULOP3.LUT UR4, UR36, 0x1, URZ, 0xfc, !UPT ;  /* 0x0000000124047892 */ /* 0x000fcc000f8efc3f */
[----:B-1----:R-:W-:-:S05]  /*1d80*/  IMAD.U32 R8, RZ, RZ, UR4 ;  /* 0x00000004ff087e24 */ /* 0x002fca000f8e00ff */
[----:B------:R-:W-:-:S13]  /*1d90*/  ISETP.NE.AND P6, PT, R8, 0x3, PT ;  /* 0x000000030800780c */ /* 0x000fda0003fc5270 */
[----:B------:R-:W-:Y:S05]  /*1da0*/  @!P6 BRA `(.L_x_1699) ;  /* 0x000000000004e947 */ /* 0x000fea0003800000 */
[----:B------:R-:W-:Y:S01]  /*1db0*/  BPT.TRAP 0x1 ;  /* 0x000000040000795c */ /* 0x000fe20000300000 */
.L_x_1699:
[----:B------:R-:W-:Y:S01]  /*1dc0*/  IMAD R8, R0, 0x8, R16 ;  /* 0x0000000800087824 */ /* 0x000fe200078e0210 */
[----:B------:R-:W-:-:S04]  /*1dd0*/  SHF.L.U32 R23, R4, 0x1f, RZ ;  /* 0x0000001f04177819 */ /* 0x000fc800000006ff */
[----:B------:R1:W2:Y:S01]  /*1de0*/  SYNCS.PHASECHK.TRANS64.TRYWAIT P0, [R8+URZ+0x30c10], R23 ;  /* 0x030c1017080075a7 */ /* 0x0002a2000800017f */
[----:B------:R-:W-:Y:S05]  /*1df0*/  @!P6 BRA `(.L_x_1700) ;  /* 0x000000000004e947 */ /* 0x000fea0003800000 */
[----:B------:R-:W-:Y:S01]  /*1e00*/  BPT.TRAP 0x1 ;  /* 0x000000040000795c */ /* 0x000fe20000300000 */
.L_x_1700:
[----:B------:R-:W-:-:S05]  /*1e10*/  VIADD R9, R16, 0x10000 ;  /* 0x0001000010097836 */ /* 0x000fca0000000000 */
[----:B------:R-:W-:-:S04]  /*1e20*/  SHF.R.U32.HI R9, RZ, 0x4, R9 ;  /* 0x00000004ff097819 */ /* 0x000fc80000011609 */
[----:B------:R-:W-:Y:S01]  /*1e30*/  LOP3.LUT R9, R9, 0x3fff, RZ, 0xc0, !PT ;  /* 0x00003fff09097812 */ /* 0x000fe200078ec0ff */
[----:B--2---:R-:W-:Y:S06]  /*1e40*/  @P0 BRA `(.L_x_1701) ;  /* 0x0000000000080947 */ /* 0x004fec0003800000 */
[----:B------:R-:W2:Y:S02]  /*1e50*/  SYNCS.PHASECHK.TRANS64.TRYWAIT P0, [R8+URZ+0x30c10], R23 ;  /* 0x030c1017080075a7 */ /* 0x000ea4000800017f */
[----:B--2---:R-:W-:Y:S05]  /*1e60*/  @!P0 BRA `(.L_x_1702) ;  /* 0x0000011000088947 */ /* 0x004fea0003800000 */
.L_x_1701:
        /* <DEDUP_REMOVED lines=60> */
.L_x_1703:
[----:B------:R1:W1:Y:S01]  /*2230*/  SYNCS.PHASECHK.TRANS64.TRYWAIT P0, [R8+URZ+0x30c30], R23 ;  /* 0x030c3017080075a7 */ /* 0x000262000800017f */
[----:B------:R-:W-:Y:S05]  /*2240*/  @!P6 BRA `(.L_x_1704) ;  /* 0x000000000004e947 */ /* 0x000fea0003800000 */
[----:B------:R-:W-:Y:S01]  /*2250*/  BPT.TRAP 0x1 ;  /* 0x000000040000795c */ /* 0x000fe20000300000 */
.L_x_1704:
[----:B------:R-:W2:Y:S01]  /*2260*/  LDC.64 R24, c[0x0][0x748] ;  /* 0x0001d200ff187b82 */ /* 0x000ea20000000a00 */
[----:B------:R-:W-:-:S05]  /*2270*/  VIADD R13, R16, 0x18000 ;  /* 0x00018000100d7836 */ /* 0x000fca0000000000 */
[----:B------:R-:W-:Y:S01]  /*2280*/  SHF.R.U32.HI R13, RZ, 0x4, R13 ;  /* 0x00000004ff0d7819 */ /* 0x000fe2000001160d */
[----:B-1----:R-:W-:Y:S06]  /*2290*/  @P0 BRA `(.L_x_1705) ;  /* 0x0000000000080947 */ /* 0x002fec0003800000 */
[----:B------:R-:W1:Y:S02]  /*22a0*/  SYNCS.PHASECHK.TRANS64.TRYWAIT P0, [R8+URZ+0x30c30], R23 ;  /* 0x030c3017080075a7 */ /* 0x000e64000800017f */
[----:B-1----:R-:W-:Y:S05]  /*22b0*/  @!P0 BRA `(.L_x_1706) ;  /* 0x0000010c00088947 */ /* 0x002fea0003800000 */
.L_x_1705:
[----:B------:R-:W-:Y:S01]  /*22c0*/  ULEA UR4, UR43, -UR40, 0x7 ;  /* 0x800000282b047291 */ /* 0x000fe2000f8e383f */
[----:B------:R-:W-:Y:S01]  /*22d0*/  LOP3.LUT R13, R13, 0x3fff, RZ, 0xc0, !PT ;  /* 0x00003fff0d0d7812 */ /* 0x000fe200078ec0ff */
[----:B------:R-:W5:Y:S01]  /*22e0*/  LDL R234, [R1+0x2c] ;  /* 0x00002c0001ea7983 */ /* 0x000f620000100800 */
[----:B------:R-:W-:Y:S01]  /*22f0*/  ISETP.GT.AND P2, PT, R7, RZ, PT ;  /* 0x000000ff0700720c */ /* 0x000fe20003f44270 */
[----:B------:R-:W-:Y:S01]  /*2300*/  UIADD3 UR9, UR9, 0x4000, URZ ;  /* 0x0000400009097890 */ /* 0x000fe2000fffe03f */
[----:B--2---:R-:W-:Y:S01]  /*2310*/  LOP3.LUT R23, R13, 0x10000, RZ, 0xfc, !PT ;  /* 0x000100000d177812 */ /* 0x004fe200078efcff */
[C---:B------:R-:W-:Y:S01]  /*2320*/  IMAD R13, R0.reuse, 0x400, R13 ;  /* 0x00000400000d7824 */ /* 0x040fe200078e020d */
[----:B------:R-:W-:Y:S01]  /*2330*/  LEA R19, R3, UR4, 0x1 ;  /* 0x0000000403137c11 */ /* 0x000fe2000f8e08ff */
[----:B------:R-:W-:Y:S01]  /*2340*/  USHF.R.U32.HI UR9, URZ, 0x4, UR9 ;  /* 0x000000043f097899 */ /* 0x000fe20008011609 */
[----:B------:R-:W-:Y:S01]  /*2350*/  ISETP.GT.AND P0, PT, R7, 0x8, PT ;  /* 0x000000080700780c */ /* 0x000fe20003f04270 */
[----:B------:R-:W-:Y:S01]  /*2360*/  IMAD R23, R0, 0x400, R23 ;  /* 0x0000040000177824 */ /* 0x000fe200078e0217 */
[----:B------:R-:W-:Y:S01]  /*2370*/  R2UR UR8, R13 ;  /* 0x000000000d0872ca */ /* 0x000fe200000e0000 */
[C---:B------:R-:W-:Y:S01]  /*2380*/  IMAD.IADD R19, R6.reuse, 0x1, R19 ;  /* 0x0000000106137824 */ /* 0x040fe200078e0213 */
[----:B------:R-:W-:Y:S01]  /*2390*/  ISETP.GT.AND P1, PT, R6, RZ, PT ;  /* 0x000000ff0600720c */ /* 0x000fe20003f24270 */
[----:B------:R-:W-:Y:S01]  /*23a0*/  ULOP3.LUT UR9, UR9, 0x3fff, URZ, 0xc0, !UPT ;  /* 0x00003fff09097892 */ /* 0x000fe2000f8ec03f */
[----:B------:R-:W-:Y:S01]  /*23b0*/  R2UR UR10, R23 ;  /* 0x00000000170a72ca */ /* 0x000fe200000e0000 */
[C-C-:B------:R-:W-:Y:S01]  /*23c0*/  IMAD.IADD R22, R24.reuse, 0x1, -R19.reuse ;  /* 0x0000000118167824 */ /* 0x140fe200078e0a13 */
[----:B------:R-:W-:Y:S01]  /*23d0*/  IADD3 R13, R24, 0x8, -R19 ;  /* 0x00000008180d7810 */ /* 0x000fe20007ffe813 */
[----:B------:R-:W-:Y:S01]  /*23e0*/  ULOP3.LUT UR9, UR9, 0x10000, URZ, 0xfc, !UPT ;  /* 0x0001000009097892 */ /* 0x000fe2000f8efc3f */
[--C-:B------:R-:W-:Y:S01]  /*23f0*/  IADD3 R20, RZ, -R19, -R25.reuse ;  /* 0x80000013ff147210 */ /* 0x100fe20007ffe819 */
[----:B------:R-:W-:Y:S01]  /*2400*/  UMOV UR7, 0x40000040 ;  /* 0x4000004000077882 */ /* 0x000fe20000000000 */
[----:B------:R-:W-:Y:S01]  /*2410*/  IADD3 R23, -R19, 0x8, -R25 ;  /* 0x0000000813177810 */ /* 0x000fe20007ffe919 */
[----:B------:R-:W-:Y:S01]  /*2420*/  UMOV UR5, 0x40000040 ;  /* 0x4000004000057882 */ /* 0x000fe20000000000 */
[----:B------:R-:W-:Y:S01]  /*2430*/  ISETP.GT.AND P3, PT, R6, 0x8, PT ;  /* 0x000000080600780c */ /* 0x000fe20003f64270 */
[----:B---3--:R-:W1:Y:S01]  /*2440*/  SHFL.IDX PT, R220, R21, R5, 0x1f ;  /* 0x00001f0515dc7589 */ /* 0x008e6200000e0000 */
[----:B------:R-:W-:Y:S01]  /*2450*/  SEL R22, R22, 0x80, !P2 ;  /* 0x0000008016167807 */ /* 0x000fe20005000000 */
[----:B------:R-:W-:Y:S01]  /*2460*/  UMOV UR4, UR9 ;  /* 0x0000000900047c82 */ /* 0x000fe20008000000 */
[----:B------:R-:W-:Y:S01]  /*2470*/  SEL R13, R13, 0x80, !P0 ;  /* 0x000000800d0d7807 */ /* 0x000fe20004000000 */
[----:B------:R-:W-:Y:S01]  /*2480*/  UMOV UR6, UR10 ;  /* 0x0000000a00067c82 */ /* 0x000fe20008000000 */
[----:B------:R-:W-:Y:S01]  /*2490*/  SEL R20, R20, 0x80, P1 ;  /* 0x0000008014147807 */ /* 0x000fe20000800000 */
[----:B------:R-:W-:Y:S01]  /*24a0*/  VIADD R223, R5, 0x4 ;  /* 0x0000000405df7836 */ /* 0x000fe20000000000 */
[----:B------:R-:W-:Y:S01]  /*24b0*/  SEL R19, R23, 0x80, P3 ;  /* 0x0000008017137807 */ /* 0x000fe20001800000 */
[----:B------:R-:W-:Y:S01]  /*24c0*/  ULDC UR11, c[0x0][0x744] ;  /* 0x0001d100000b7ab9 */ /* 0x000fe20000000800 */
[C---:B------:R-:W-:Y:S01]  /*24d0*/  ISETP.GE.AND P1, PT, R22.reuse, RZ, PT ;  /* 0x000000ff1600720c */ /* 0x040fe20003f26270 */
[----:B------:R-:W-:Y:S01]  /*24e0*/  VIADD R221, R5, 0x8 ;  /* 0x0000000805dd7836 */ /* 0x000fe20000000000 */
[----:B------:R-:W-:Y:S01]  /*24f0*/  ISETP.GE.AND P3, PT, R13, RZ, PT ;  /* 0x000000ff0d00720c */ /* 0x000fe20003f66270 */
[----:B------:R-:W2:Y:S01]  /*2500*/  SHFL.IDX PT, R217, R21, R223, 0x1f ;  /* 0x00001fdf15d97589 */ /* 0x000ea200000e0000 */
[----:B------:R-:W-:-:S02]  /*2510*/  ISETP.GE.AND P2, PT, R22, 0x1, PT ;  /* 0x000000011600780c */ /* 0x000fc40003f46270 */
[----:B------:R-:W-:Y:S01]  /*2520*/  ISETP.GE.AND P0, PT, R13, 0x1, PT ;  /* 0x000000010d00780c */ /* 0x000fe20003f06270 */
[----:B------:R-:W3:Y:S01]  /*2530*/  SHFL.IDX PT, R149, R21, R221, 0x1f ;  /* 0x00001fdd15957589 */ /* 0x000ee200000e0000 */
[C---:B------:R-:W-:Y:S02]  /*2540*/  ISETP.GT.OR P1, PT, R20.reuse, RZ, !P1 ;  /* 0x000000ff1400720c */ /* 0x040fe40004f24670 */
[C---:B------:R-:W-:Y:S02]  /*2550*/  ISETP.GT.OR P3, PT, R19.reuse, RZ, !P3 ;  /* 0x000000ff1300720c */ /* 0x040fe40005f64670 */
[----:B------:R-:W-:Y:S02]  /*2560*/  ISETP.GT.OR P2, PT, R20, 0x1, !P2 ;  /* 0x000000011400780c */ /* 0x000fe40005744670 */
[----:B------:R-:W-:Y:S02]  /*2570*/  ISETP.GT.OR P0, PT, R19, 0x1, !P0 ;  /* 0x000000011300780c */ /* 0x000fe40004704670 */
[----:B------:R-:W-:-:S02]  /*2580*/  FSEL R219, R84, -INF , !P1 ;  /* 0xff80000054db7808 */ /* 0x000fc40004800000 */
[----:B------:R-:W-:Y:S02]  /*2590*/  FSEL R23, R86, -INF , !P3 ;  /* 0xff80000056177808 */ /* 0x000fe40005800000 */
[----:B------:R-:W-:Y:S01]  /*25a0*/  FSEL R222, R85, -INF , !P2 ;  /* 0xff80000055de7808 */ /* 0x000fe20005000000 */
[--C-:B-1----:R-:W-:Y:S01]  /*25b0*/  FFMA.FTZ R219, R219, UR11, -R220.reuse ;  /* 0x0000000bdbdb7c23 */ /* 0x102fe200080108dc */
[----:B------:R-:W-:Y:S01]  /*25c0*/  FSEL R148, R87, -INF , !P0 ;  /* 0xff80000057947808 */ /* 0x000fe20004000000 */
[----:B------:R-:W-:Y:S01]  /*25d0*/  FFMA.FTZ R220, R23, UR11, -R220 ;  /* 0x0000000b17dc7c23 */ /* 0x000fe200080108dc */
[----:B------:R-:W-:Y:S01]  /*25e0*/  WARPGROUP.ARRIVE ;  /* 0x00000000000079c5 */ /* 0x000fe20000000000 */
[C---:B------:R-:W-:Y:S01]  /*25f0*/  VIADD R23, R5.reuse, 0xc ;  /* 0x0000000c05177836 */ /* 0x040fe20000000000 */
[----:B------:R-:W-:Y:S01]  /*2600*/  ISETP.GE.AND P1, PT, R22, 0x8, PT ;  /* 0x000000081600780c */ /* 0x000fe20003f26270 */
[--C-:B--2---:R-:W-:Y:S01]  /*2610*/  FFMA.FTZ R222, R222, UR11, -R217.reuse ;  /* 0x0000000bdede7c23 */ /* 0x104fe200080108d9 */
[----:B------:R-:W-:Y:S01]  /*2620*/  FFMA.FTZ R217, R148, UR11, -R217 ;  /* 0x0000000b94d97c23 */ /* 0x000fe200080108d9 */
[----:B------:R-:W-:Y:S01]  /*2630*/  VIADD R148, R5, 0x10 ;  /* 0x0000001005947836 */ /* 0x000fe20000000000 */
[----:B------:R-:W-:Y:S01]  /*2640*/  HGMMA.64x128x16.F32.BF16 R24, gdesc[UR4], RZ, !UPT, gsb0 ;  /* 0x01e00000041879f0 */ /* 0x000fe2000c0018ff */
[----:B------:R-:W-:Y:S01]  /*2650*/  UIADD3 UR6, UR10, 0x2, URZ ;  /* 0x000000020a067890 */ /* 0x000fe2000fffe03f */
[----:B------:R-:W1:Y:S01]  /*2660*/  SHFL.IDX PT, R216, R21, R23, 0x1f ;  /* 0x00001f1715d87589 */ /* 0x000e6200000e0000 */
[----:B------:R-:W-:Y:S01]  /*2670*/  UIADD3 UR4, UR9, 0x2, URZ ;  /* 0x0000000209047890 */ /* 0x000fe2000fffe03f */
[C---:B------:R-:W-:Y:S01]  /*2680*/  ISETP.GE.AND P3, PT, R13.reuse, 0x8, PT ;  /* 0x000000080d00780c */ /* 0x040fe20003f66270 */
[----:B------:R-:W-:Y:S01]  /*2690*/  UMOV UR7, 0x40000040 ;  /* 0x4000004000077882 */ /* 0x000fe20000000000 */
[----:B------:R-:W-:Y:S01]  /*26a0*/  UMOV UR5, 0x40000040 ;  /* 0x4000004000057882 */ /* 0x000fe20000000000 */
[----:B------:R-:W2:Y:S01]  /*26b0*/  SHFL.IDX PT, R150, R21, R148, 0x1f ;  /* 0x00001f9415967589 */ /* 0x000ea200000e0000 */
[----:B------:R-:W-:Y:S01]  /*26c0*/  ISETP.GE.AND P0, PT, R13, 0x9, PT ;  /* 0x000000090d00780c */ /* 0x000fe20003f06270 */
[----:B------:R-:W-:Y:S01]  /*26d0*/  MUFU.EX2 R219, R219 ;  /* 0x000000db00db7308 */ /* 0x000fe20000000800 */
[----:B------:R-:W-:-:S02]  /*26e0*/  ISETP.GT.OR P1, PT, R20, 0x8, !P1 ;  /* 0x000000081400780c */ /* 0x000fc40004f24670 */
[----:B------:R-:W-:Y:S02]  /*26f0*/  ISETP.GE.AND P2, PT, R22, 0x9, PT ;  /* 0x000000091600780c */ /* 0x000fe40003f46270 */
[C---:B------:R-:W-:Y:S02]  /*2700*/  ISETP.GT.OR P3, PT, R19.reuse, 0x8, !P3 ;  /* 0x000000081300780c */ /* 0x040fe40005f64670 */
[----:B------:R-:W-:Y:S02]  /*2710*/  ISETP.GT.OR P0, PT, R19, 0x9, !P0 ;  /* 0x000000091300780c */ /* 0x000fe40004704670 */
[----:B------:R-:W-:Y:S02]  /*2720*/  FSEL R88, R88, -INF , !P1 ;  /* 0xff80000058587808 */ /* 0x000fe40004800000 */
[----:B------:R-:W-:Y:S02]  /*2730*/  ISETP.GE.AND P1, PT, R13, 0x10, PT ;  /* 0x000000100d00780c */ /* 0x000fe40003f26270 */
[----:B------:R-:W-:-:S02]  /*2740*/  ISETP.GT.OR P2, PT, R20, 0x9, !P2 ;  /* 0x000000091400780c */ /* 0x000fc40005744670 */
[----:B------:R-:W-:Y:S01]  /*2750*/  FSEL R218, R90, -INF , !P3 ;  /* 0xff8000005ada7808 */ /* 0x000fe20005800000 */
[--C-:B---3--:R-:W-:Y:S01]  /*2760*/  FFMA.FTZ R90, R88, UR11, -R149.reuse ;  /* 0x0000000b585a7c23 */ /* 0x108fe20008010895 */
[----:B------:R-:W-:Y:S01]  /*2770*/  FSEL R151, R91, -INF , !P0 ;  /* 0xff8000005b977808 */ /* 0x000fe20004000000 */
[----:B------:R-:W-:Y:S01]  /*2780*/  MUFU.EX2 R88, R220 ;  /* 0x000000dc00587308 */ /* 0x000fe20000000800 */
[----:B------:R-:W-:Y:S01]  /*2790*/  ISETP.GE.AND P0, PT, R22, 0x10, PT ;  /* 0x000000101600780c */ /* 0x000fe20003f06270 */
[----:B------:R-:W-:Y:S01]  /*27a0*/  FFMA.FTZ R91, R218, UR11, -R149 ;  /* 0x0000000bda5b7c23 */ /* 0x000fe20008010895 */
[----:B------:R-:W-:Y:S02]  /*27b0*/  ISETP.GT.OR P1, PT, R19, 0x10, !P1 ;  /* 0x000000101300780c */ /* 0x000fe40004f24670 */
[----:B------:R-:W-:Y:S02]  /*27c0*/  FSEL R89, R89, -INF , !P2 ;  /* 0xff80000059597808 */ /* 0x000fe40005000000 */
[----:B------:R-:W-:Y:S01]  /*27d0*/  ISETP.GT.OR P0, PT, R20, 0x10, !P0 ;  /* 0x000000101400780c */ /* 0x000fe20004704670 */
[----:B------:R-:W-:Y:S01]  /*27e0*/  MUFU.EX2 R91, R91 ;  /* 0x0000005b005b7308 */ /* 0x000fe20000000800 */
[----:B------:R-:W-:Y:S01]  /*27f0*/  FSEL R149, R94, -INF , !P1 ;  /* 0xff8000005e957808 */ /* 0x000fe20004800000 */
[--C-:B-1----:R-:W-:Y:S01]  /*2800*/  FFMA.FTZ R218, R89, UR11, -R216.reuse ;  /* 0x0000000b59da7c23 */ /* 0x102fe200080108d8 */
[C---:B------:R-:W-:Y:S01]  /*2810*/  ISETP.GE.AND P1, PT, R22.reuse, 0x11, PT ;  /* 0x000000111600780c */ /* 0x040fe20003f26270 */
[----:B------:R-:W-:Y:S01]  /*2820*/  FFMA.FTZ R216, R151, UR11, -R216 ;  /* 0x0000000b97d87c23 */ /* 0x000fe200080108d8 */
[----:B------:R-:W-:-:S02]  /*2830*/  ISETP.GE.AND P4, PT, R22, 0x18, PT ;  /* 0x000000181600780c */ /* 0x000fc40003f86270 */
[----:B------:R-:W-:Y:S01]  /*2840*/  ISETP.GE.AND P5, PT, R22, 0x19, PT ;  /* 0x000000191600780c */ /* 0x000fe20003fa6270 */
[----:B------:R-:W-:Y:S01]  /*2850*/  MUFU.EX2 R90, R90 ;  /* 0x0000005a005a7308 */ /* 0x000fe20000000800 */
[----:B------:R-:W-:Y:S02]  /*2860*/  FSEL R89, R92, -INF , !P0 ;  /* 0xff8000005c597808 */ /* 0x000fe40004000000 */
[C---:B------:R-:W-:Y:S02]  /*2870*/  ISETP.GT.OR P1, PT, R20.reuse, 0x11, !P1 ;  /* 0x000000111400780c */ /* 0x040fe40004f24670 */
[C---:B------:R-:W-:Y:S01]  /*2880*/  ISETP.GT.OR P4, PT, R20.reuse, 0x18, !P4 ;  /* 0x000000181400780c */ /* 0x040fe20006784670 */
[--C-:B--2---:R-:W-:Y:S01]  /*2890*/  FFMA.FTZ R94, R89, UR11, -R150.reuse ;  /* 0x0000000b595e7c23 */ /* 0x104fe20008010896 */
[----:B------:R-:W-:Y:S01]  /*28a0*/  ISETP.GT.OR P5, PT, R20, 0x19, !P5 ;  /* 0x000000191400780c */ /* 0x000fe20006fa4670 */
[----:B------:R-:W-:Y:S01]  /*28b0*/  FFMA.FTZ R150, R149, UR11, -R150 ;  /* 0x0000000b95967c23 */ /* 0x000fe20008010896 */
[----:B------:R-:W-:Y:S01]  /*28c0*/  FSEL R151, R93, -INF , !P1 ;  /* 0xff8000005d977808 */ /* 0x000fe20004800000 */
[----:B------:R1:W-:Y:S01]  /*28d0*/  MUFU.EX2 R89, R217 ;  /* 0x000000d900597308 */ /* 0x0003e20000000800 */
[----:B------:R-:W-:-:S02]  /*28e0*/  FSEL R96, R96, -INF , !P4 ;  /* 0xff80000060607808 */ /* 0x000fc40006000000 */
[C---:B------:R-:W-:Y:S02]  /*28f0*/  ISETP.GE.AND P1, PT, R22.reuse, 0x29, PT ;  /* 0x000000291600780c */ /* 0x040fe40003f26270 */
[C---:B------:R-:W-:Y:S02]  /*2900*/  ISETP.GE.AND P4, PT, R22.reuse, 0x30, PT ;  /* 0x000000301600780c */ /* 0x040fe40003f86270 */
[----:B------:R-:W-:Y:S01]  /*2910*/  FSEL R149, R97, -INF , !P5 ;  /* 0xff80000061957808 */ /* 0x000fe20006800000 */
[----:B------:R2:W3:Y:S01]  /*2920*/  MUFU.EX2 R92, R218 ;  /* 0x000000da005c7308 */ /* 0x0004e20000000800 */
[----:B------:R-:W-:Y:S01]  /*2930*/  ISETP.GE.AND P5, PT, R22, 0x31, PT ;  /* 0x000000311600780c */ /* 0x000fe20003fa6270 */
[----:B-1----:R-:W-:Y:S01]  /*2940*/  VIADD R217, R5, 0x18 ;  /* 0x0000001805d97836 */ /* 0x002fe20000000000 */
[C---:B------:R-:W-:Y:S02]  /*2950*/  ISETP.GT.OR P1, PT, R20.reuse, 0x29, !P1 ;  /* 0x000000291400780c */ /* 0x040fe40004f24670 */
[----:B------:R-:W-:-:S02]  /*2960*/  ISETP.GT.OR P4, PT, R20, 0x30, !P4 ;  /* 0x000000301400780c */ /* 0x000fc40006784670 */
[----:B------:R-:W-:Y:S01]  /*2970*/  ISETP.GT.OR P5, PT, R20, 0x31, !P5 ;  /* 0x000000311400780c */ /* 0x000fe20006fa4670 */
[----:B------:R-:W1:Y:S01]  /*2980*/  SHFL.IDX PT, R229, R21, R217, 0x1f ;  /* 0x00001fd915e57589 */ /* 0x000e6200000e0000 */
[----:B------:R-:W-:Y:S01]  /*2990*/  FSEL R105, R105, -INF , !P1 ;  /* 0xff80000069697808 */ /* 0x000fe20004800000 */
[----:B--2---:R-:W-:Y:S01]  /*29a0*/  VIADD R218, R5, 0x14 ;  /* 0x0000001405da7836 */ /* 0x004fe20000000000 */
[----:B------:R-:W-:Y:S01]  /*29b0*/  FSEL R108, R108, -INF , !P4 ;  /* 0xff8000006c6c7808 */ /* 0x000fe20006000000 */
[----:B------:R4:W-:Y:S01]  /*29c0*/  MUFU.EX2 R93, R216 ;  /* 0x000000d8005d7308 */ /* 0x0009e20000000800 */
[C---:B------:R-:W-:Y:S02]  /*29d0*/  ISETP.GE.AND P1, PT, R22.reuse, 0x41, PT ;  /* 0x000000411600780c */ /* 0x040fe40003f26270 */
[----:B------:R-:W-:Y:S01]  /*29e0*/  ISETP.GE.AND P4, PT, R22, 0x48, PT ;  /* 0x000000481600780c */ /* 0x000fe20003f86270 */
[----:B------:R-:W2:Y:S01]  /*29f0*/  SHFL.IDX PT, R228, R21, R218, 0x1f ;  /* 0x00001fda15e47589 */ /* 0x000ea200000e0000 */
[----:B------:R-:W-:-:S02]  /*2a00*/  FSEL R109, R109, -INF , !P5 ;  /* 0xff8000006d6d7808 */ /* 0x000fc40006800000 */
[----:B------:R-:W-:Y:S01]  /*2a10*/  ISETP.GE.AND P5, PT, R22, 0x49, PT ;  /* 0x000000491600780c */ /* 0x000fe20003fa6270 */
[----:B------:R-:W-:Y:S01]  /*2a20*/  MUFU.EX2 R94, R94 ;  /* 0x0000005e005e7308 */ /* 0x000fe20000000800 */
[C---:B------:R-:W-:Y:S01]  /*2a30*/  ISETP.GT.OR P1, PT, R20.reuse, 0x41, !P1 ;  /* 0x000000411400780c */ /* 0x040fe20004f24670 */
[----:B----4-:R-:W-:Y:S01]  /*2a40*/  SHFL.IDX PT, R216, R18, R23, 0x1f ;  /* 0x00001f1712d87589 */ /* 0x010fe200000e0000 */
[C---:B------:R-:W-:Y:S02]  /*2a50*/  ISETP.GT.OR P4, PT, R20.reuse, 0x48, !P4 ;  /* 0x000000481400780c */ /* 0x040fe40006784670 */
[----:B------:R-:W-:Y:S02]  /*2a60*/  ISETP.GT.OR P5, PT, R20, 0x49, !P5 ;  /* 0x000000491400780c */ /* 0x000fe40006fa4670 */
[----:B------:R-:W-:Y:S02]  /*2a70*/  FSEL R117, R117, -INF , !P1 ;  /* 0xff80000075757808 */ /* 0x000fe40004800000 */
[----:B------:R-:W-:-:S02]  /*2a80*/  FSEL R220, R120, -INF , !P4 ;  /* 0xff80000078dc7808 */ /* 0x000fc40006000000 */
[C---:B------:R-:W-:Y:S01]  /*2a90*/  ISETP.GE.AND P1, PT, R22.reuse, 0x59, PT ;  /* 0x000000591600780c */ /* 0x040fe20003f26270 */
[----:B------:R-:W-:Y:S01]  /*2aa0*/  MUFU.EX2 R120, R222 ;  /* 0x000000de00787308 */ /* 0x000fe20000000800 */
[----:B------:R-:W-:Y:S01]  /*2ab0*/  ISETP.GE.AND P4, PT, R22, 0x60, PT ;  /* 0x000000601600780c */ /* 0x000fe20003f86270 */
[----:B-1----:R-:W-:Y:S01]  /*2ac0*/  FFMA.FTZ R96, R96, UR11, -R229 ;  /* 0x0000000b60607c23 */ /* 0x002fe200080108e5 */
[----:B------:R-:W-:Y:S02]  /*2ad0*/  FSEL R121, R121, -INF , !P5 ;  /* 0xff80000079797808 */ /* 0x000fe40006800000 */
[----:B------:R-:W-:Y:S02]  /*2ae0*/  ISETP.GE.AND P5, PT, R22, 0x61, PT ;  /* 0x000000611600780c */ /* 0x000fe40003fa6270 */
[C---:B------:R-:W-:Y:S02]  /*2af0*/  ISETP.GT.OR P1, PT, R20.reuse, 0x59, !P1 ;  /* 0x000000591400780c */ /* 0x040fe40004f24670 */
[----:B------:R-:W-:-:S02]  /*2b00*/  ISETP.GT.OR P4, PT, R20, 0x60, !P4 ;  /* 0x000000601400780c */ /* 0x000fc40006784670 */
[----:B------:R-:W-:Y:S02]  /*2b10*/  ISETP.GT.OR P5, PT, R20, 0x61, !P5 ;  /* 0x000000611400780c */ /* 0x000fe40006fa4670 */
[----:B------:R-:W-:Y:S02]  /*2b20*/  FSEL R129, R129, -INF , !P1 ;  /* 0xff80000081817808 */ /* 0x000fe40004800000 */
[----:B------:R-:W-:Y:S02]  /*2b30*/  FSEL R132, R132, -INF , !P4 ;  /* 0xff80000084847808 */ /* 0x000fe40006000000 */
[C---:B------:R-:W-:Y:S02]  /*2b40*/  ISETP.GE.AND P2, PT, R22.reuse, 0x20, PT ;  /* 0x000000201600780c */ /* 0x040fe40003f46270 */
[C---:B------:R-:W-:Y:S02]  /*2b50*/  ISETP.GE.AND P3, PT, R22.reuse, 0x21, PT ;  /* 0x000000211600780c */ /* 0x040fe40003f66270 */
[----:B------:R-:W-:-:S02]  /*2b60*/  ISETP.GE.AND P0, PT, R22, 0x28, PT ;  /* 0x000000281600780c */ /* 0x000fc40003f06270 */
[C---:B------:R-:W-:Y:S02]  /*2b70*/  ISETP.GE.AND P1, PT, R13.reuse, 0x11, PT ;  /* 0x000000110d00780c */ /* 0x040fe40003f26270 */
[----:B------:R-:W-:Y:S02]  /*2b80*/  ISETP.GE.AND P4, PT, R13, 0x18, PT ;  /* 0x000000180d00780c */ /* 0x000fe40003f86270 */
[----:B------:R-:W-:Y:S02]  /*2b90*/  FSEL R133, R133, -INF , !P5 ;  /* 0xff80000085857808 */ /* 0x000fe40006800000 */
[----:B------:R-:W-:Y:S02]  /*2ba0*/  ISETP.GE.AND P5, PT, R13, 0x19, PT ;  /* 0x000000190d00780c */ /* 0x000fe40003fa6270 */
[C---:B------:R-:W-:Y:S02]  /*2bb0*/  ISETP.GT.OR P2, PT, R20.reuse, 0x20, !P2 ;  /* 0x000000201400780c */ /* 0x040fe40005744670 */
[----:B------:R-:W-:-:S02]  /*2bc0*/  ISETP.GT.OR P3, PT, R20, 0x21, !P3 ;  /* 0x000000211400780c */ /* 0x000fc40005f64670 */
[----:B------:R-:W-:Y:S02]  /*2bd0*/  ISETP.GT.OR P0, PT, R20, 0x28, !P0 ;  /* 0x000000281400780c */ /* 0x000fe40004704670 */
[C---:B------:R-:W-:Y:S02]  /*2be0*/  ISETP.GT.OR P1, PT, R19.reuse, 0x11, !P1 ;  /* 0x000000111300780c */ /* 0x040fe40004f24670 */
[C---:B------:R-:W-:Y:S01]  /*2bf0*/  ISETP.GT.OR P4, PT, R19.reuse, 0x18, !P4 ;  /* 0x000000181300780c */ /* 0x040fe20006784670 */
[----:B------:R-:W-:Y:S02]  /*2c00*/  WARPGROUP.DEPBAR.LE gsb0, 0x0 ;  /* 0x00008000000079c5 */ /* 0x000fe40000010000 */
[----:B------:R-:W-:Y:S01]  /*2c10*/  WARPGROUP.ARRIVE ;  /* 0x00000000000079c5 */ /* 0x000fe20000000000 */
[----:B------:R-:W-:Y:S02]  /*2c20*/  ISETP.GT.OR P5, PT, R19, 0x19, !P5 ;  /* 0x000000191300780c */ /* 0x000fe40006fa4670 */
[----:B------:R-:W-:-:S02]  /*2c30*/  FSEL R100, R100, -INF , !P2 ;  /* 0xff80000064647808 */ /* 0x000fc40005000000 */
[----:B------:R-:W-:Y:S01]  /*2c40*/  FSEL R101, R101, -INF , !P3 ;  /* 0xff80000065657808 */ /* 0x000fe20005800000 */
[----:B------:R-:W-:Y:S01]  /*2c50*/  HGMMA.64x128x16.F32.BF16 R24, gdesc[UR4], R24, gsb0 ;  /* 0x01e00000041879f0 */ /* 0x000fe20008001818 */
[----:B------:R-:W-:Y:S01]  /*2c60*/  UIADD3 UR6, UR10, 0x4, URZ ;  /* 0x000000040a067890 */ /* 0x000fe2000fffe03f */
[----:B------:R-:W-:Y:S01]  /*2c70*/  FSEL R104, R104, -INF , !P0 ;  /* 0xff80000068687808 */ /* 0x000fe20004000000 */
[----:B------:R-:W-:Y:S01]  /*2c80*/  UIADD3 UR4, UR9, 0x4, URZ ;  /* 0x0000000409047890 */ /* 0x000fe2000fffe03f */
[----:B------:R-:W-:Y:S01]  /*2c90*/  FSEL R97, R95, -INF , !P1 ;  /* 0xff8000005f617808 */ /* 0x000fe20004800000 */
[----:B------:R-:W-:Y:S01]  /*2ca0*/  UMOV UR7, 0x40000040 ;  /* 0x4000004000077882 */ /* 0x000fe20000000000 */
[----:B------:R-:W-:Y:S01]  /*2cb0*/  UMOV UR5, 0x40000040 ;  /* 0x4000004000057882 */ /* 0x000fe20000000000 */
[----:B------:R-:W-:Y:S01]  /*2cc0*/  FSEL R98, R98, -INF , !P4 ;  /* 0xff80000062627808 */ /* 0x000fe20006000000 */
[----:B------:R1:W-:Y:S01]  /*2cd0*/  MUFU.EX2 R95, R150 ;  /* 0x00000096005f7308 */ /* 0x0003e20000000800 */
[C---:B------:R-:W-:Y:S01]  /*2ce0*/  ISETP.GE.AND P2, PT, R22.reuse, 0x38, PT ;  /* 0x000000381600780c */ /* 0x040fe20003f46270 */
[----:B--2---:R-:W-:Y:S01]  /*2cf0*/  FFMA.FTZ R233, R97, UR11, -R228 ;  /* 0x0000000b61e97c23 */ /* 0x004fe200080108e4 */
[----:B------:R-:W-:Y:S01]  /*2d00*/  ISETP.GE.AND P3, PT, R22, 0x39, PT ;  /* 0x000000391600780c */ /* 0x000fe20003f66270 */
[----:B------:R-:W-:Y:S01]  /*2d10*/  FFMA.FTZ R229, R98, UR11, -R229 ;  /* 0x0000000b62e57c23 */ /* 0x000fe200080108e5 */
[----:B------:R-:W-:Y:S01]  /*2d20*/  ISETP.GE.AND P0, PT, R22, 0x40, PT ;  /* 0x000000401600780c */ /* 0x000fe20003f06270 */
[----:B------:R-:W2:Y:S01]  /*2d30*/  SHFL.IDX PT, R98, R18, R5, 0x1f ;  /* 0x00001f0512627589 */ /* 0x000ea200000e0000 */
[C---:B------:R-:W-:Y:S01]  /*2d40*/  ISETP.GE.AND P1, PT, R13.reuse, 0x20, PT ;  /* 0x000000200d00780c */ /* 0x040fe20003f26270 */
[----:B------:R-:W4:Y:S01]  /*2d50*/  MUFU.EX2 R97, R96 ;  /* 0x0000006000617308 */ /* 0x000f220000000800 */
[----:B------:R-:W-:Y:S01]  /*2d60*/  ISETP.GE.AND P4, PT, R13, 0x21, PT ;  /* 0x000000210d00780c */ /* 0x000fe20003f86270 */
[----:B-1----:R-:W-:Y:S01]  /*2d70*/  VIADD R150, R5, 0x1c ;  /* 0x0000001c05967836 */ /* 0x002fe20000000000 */
[----:B------:R-:W-:-:S02]  /*2d80*/  FSEL R99, R99, -INF , !P5 ;  /* 0xff80000063637808 */ /* 0x000fc40006800000 */
[----:B------:R-:W-:Y:S02]  /*2d90*/  ISETP.GE.AND P5, PT, R13, 0x28, PT ;  /* 0x000000280d00780c */ /* 0x000fe40003fa6270 */
[C---:B------:R-:W-:Y:S01]  /*2da0*/  ISETP.GT.OR P2, PT, R20.reuse, 0x38, !P2 ;  /* 0x000000381400780c */ /* 0x040fe20005744670 */
[----:B------:R1:W3:Y:S01]  /*2db0*/  SHFL.IDX PT, R232, R21, R150, 0x1f ;  /* 0x00001f9615e87589 */ /* 0x0002e200000e0000 */
[C---:B------:R-:W-:Y:S01]  /*2dc0*/  ISETP.GT.OR P3, PT, R20.reuse, 0x39, !P3 ;  /* 0x000000391400780c */ /* 0x040fe20005f64670 */
[----:B------:R3:W-:Y:S01]  /*2dd0*/  MUFU.EX2 R96, R229 ;  /* 0x000000e500607308 */ /* 0x0007e20000000800 */
[----:B------:R-:W-:Y:S02]  /*2de0*/  ISETP.GT.OR P0, PT, R20, 0x40, !P0 ;  /* 0x000000401400780c */ /* 0x000fe40004704670 */
[C---:B------:R-:W-:Y:S02]  /*2df0*/  ISETP.GT.OR P1, PT, R19.reuse, 0x20, !P1 ;  /* 0x000000201300780c */ /* 0x040fe40004f24670 */
[----:B------:R-:W-:-:S02]  /*2e00*/  ISETP.GT.OR P4, PT, R19, 0x21, !P4 ;  /* 0x000000211300780c */ /* 0x000fc40006784670 */
[----:B------:R-:W-:Y:S01]  /*2e10*/  ISETP.GT.OR P5, PT, R19, 0x28, !P5 ;  /* 0x000000281300780c */ /* 0x000fe20006fa4670 */
[----:B-1----:R-:W1:Y:S01]  /*2e20*/  MUFU.EX2 R21, R233 ;  /* 0x000000e900157308 */ /* 0x002e620000000800 */
[----:B------:R-:W-:Y:S02]  /*2e30*/  FSEL R112, R112, -INF , !P2 ;  /* 0xff80000070707808 */ /* 0x000fe40005000000 */
[----:B------:R-:W-:Y:S01]  /*2e40*/  FSEL R113, R113, -INF , !P3 ;  /* 0xff80000071717808 */ /* 0x000fe20005800000 */
[----:B--2---:R-:W-:Y:S01]  /*2e50*/  FFMA.FTZ R100, R100, UR11, -R98 ;  /* 0x0000000b64647c23 */ /* 0x004fe20008010862 */
[----:B------:R-:W-:Y:S02]  /*2e60*/  FSEL R116, R116, -INF , !P0 ;  /* 0xff80000074747808 */ /* 0x000fe40004000000 */
[----:B------:R-:W-:Y:S02]  /*2e70*/  FSEL R102, R102, -INF , !P1 ;  /* 0xff80000066667808 */ /* 0x000fe40004800000 */
[----:B------:R-:W-:Y:S01]  /*2e80*/  FSEL R103, R103, -INF , !P4 ;  /* 0xff80000067677808 */ /* 0x000fe20006000000 */
[----:B------:R-:W-:Y:S01]  /*2e90*/  MUFU.EX2 R100, R100 ;  /* 0x0000006400647308 */ /* 0x000fe20000000800 */
[----:B------:R-:W-:-:S02]  /*2ea0*/  ISETP.GE.AND P2, PT, R22, 0x50, PT ;  /* 0x000000501600780c */ /* 0x000fc40003f46270 */
[C---:B------:R-:W-:Y:S01]  /*2eb0*/  ISETP.GE.AND P3, PT, R22.reuse, 0x51, PT ;  /* 0x000000511600780c */ /* 0x040fe20003f66270 */
[----:B---3--:R-:W-:Y:S01]  /*2ec0*/  FFMA.FTZ R229, R149, UR11, -R232 ;  /* 0x0000000b95e57c23 */ /* 0x008fe200080108e8 */
[----:B------:R-:W-:Y:S01]  /*2ed0*/  ISETP.GE.AND P0, PT, R22, 0x58, PT ;  /* 0x000000581600780c */ /* 0x000fe20003f06270 */
[----:B------:R-:W-:Y:S01]  /*2ee0*/  FFMA.FTZ R149, R102, UR11, -R98 ;  /* 0x0000000b66957c23 */ /* 0x000fe20008010862 */
[C---:B------:R-:W-:Y:S01]  /*2ef0*/  ISETP.GE.AND P1, PT, R13.reuse, 0x29, PT ;  /* 0x000000290d00780c */ /* 0x040fe20003f26270 */
[----:B------:R-:W-:Y:S01]  /*2f00*/  MUFU.EX2 R98, R229 ;  /* 0x000000e500627308 */ /* 0x000fe20000000800 */
[----:B------:R-:W-:Y:S01]  /*2f10*/  ISETP.GE.AND P4, PT, R13, 0x30, PT ;  /* 0x000000300d00780c */ /* 0x000fe20003f86270 */
[----:B------:R-:W-:Y:S01]  /*2f20*/  FFMA.FTZ R99, R99, UR11, -R232 ;  /* 0x0000000b63637c23 */ /* 0x000fe200080108e8 */
[----:B------:R-:W-:Y:S02]  /*2f30*/  FSEL R222, R106, -INF , !P5 ;  /* 0xff8000006ade7808 */ /* 0x000fe40006800000 */
[----:B------:R-:W2:Y:S01]  /*2f40*/  SHFL.IDX PT, R106, R18, R221, 0x1f ;  /* 0x00001fdd126a7589 */ /* 0x000ea200000e0000 */
[----:B------:R-:W-:-:S02]  /*2f50*/  ISETP.GT.OR P2, PT, R20, 0x50, !P2 ;  /* 0x000000501400780c */ /* 0x000fc40005744670 */
[C---:B------:R-:W-:Y:S01]  /*2f60*/  ISETP.GT.OR P3, PT, R20.reuse, 0x51, !P3 ;  /* 0x000000511400780c */ /* 0x040fe20005f64670 */
[----:B------:R-:W-:Y:S01]  /*2f70*/  MUFU.EX2 R99, R99 ;  /* 0x0000006300637308 */ /* 0x000fe20000000800 */
[----:B------:R-:W-:Y:S02]  /*2f80*/  ISETP.GT.OR P0, PT, R20, 0x58, !P0 ;  /* 0x000000581400780c */ /* 0x000fe40004704670 */
[C---:B------:R-:W-:Y:S02]  /*2f90*/  ISETP.GT.OR P1, PT, R19.reuse, 0x29, !P1 ;  /* 0x000000291300780c */ /* 0x040fe40004f24670 */
[----:B------:R-:W-:Y:S02]  /*2fa0*/  ISETP.GT.OR P4, PT, R19, 0x30, !P4 ;  /* 0x000000301300780c */ /* 0x000fe40006784670 */
[----:B------:R-:W-:Y:S02]  /*2fb0*/  FSEL R124, R124, -INF , !P2 ;  /* 0xff8000007c7c7808 */ /* 0x000fe40005000000 */
[----:B------:R-:W-:-:S02]  /*2fc0*/  FSEL R125, R125, -INF , !P3 ;  /* 0xff8000007d7d7808 */ /* 0x000fc40005800000 */
[----:B------:R-:W-:Y:S02]  /*2fd0*/  FSEL R128, R128, -INF , !P0 ;  /* 0xff80000080807808 */ /* 0x000fe40004000000 */
[----:B------:R-:W-:Y:S02]  /*2fe0*/  FSEL R107, R107, -INF , !P1 ;  /* 0xff8000006b6b7808 */ /* 0x000fe40004800000 */
[----:B------:R-:W-:Y:S02]  /*2ff0*/  FSEL R110, R110, -INF , !P4 ;  /* 0xff8000006e6e7808 */ /* 0x000fe40006000000 */
[C---:B------:R-:W-:Y:S01]  /*3000*/  ISETP.GE.AND P2, PT, R22.reuse, 0x68, PT ;  /* 0x000000681600780c */ /* 0x040fe20003f46270 */
[----:B------:R-:W-:Y:S01]  /*3010*/  FFMA.FTZ R107, R107, UR11, -R216 ;  /* 0x0000000b6b6b7c23 */ /* 0x000fe200080108d8 */
[----:B------:R-:W-:Y:S01]  /*3020*/  ISETP.GE.AND P3, PT, R22, 0x69, PT ;  /* 0x000000691600780c */ /* 0x000fe20003f66270 */
[--C-:B--2---:R-:W-:Y:S01]  /*3030*/  FFMA.FTZ R104, R104, UR11, -R106.reuse ;  /* 0x0000000b68687c23 */ /* 0x104fe2000801086a */
[----:B------:R-:W-:Y:S01]  /*3040*/  ISETP.GE.AND P0, PT, R22, 0x70, PT ;  /* 0x000000701600780c */ /* 0x000fe20003f06270 */
[----:B------:R-:W-:Y:S01]  /*3050*/  FFMA.FTZ R222, R222, UR11, -R106 ;  /* 0x0000000bdede7c23 */ /* 0x000fe2000801086a */
[C---:B------:R-:W-:Y:S01]  /*3060*/  ISETP.GE.AND P5, PT, R22.reuse, 0x71, PT ;  /* 0x000000711600780c */ /* 0x040fe20003fa6270 */
[----:B------:R-:W-:Y:S01]  /*3070*/  FFMA.FTZ R106, R105, UR11, -R216 ;  /* 0x0000000b696a7c23 */ /* 0x000fe200080108d8 */
[C---:B------:R-:W-:Y:S01]  /*3080*/  ISETP.GE.AND P1, PT, R22.reuse, 0x78, PT ;  /* 0x000000781600780c */ /* 0x040fe20003f26270 */
[----:B------:R2:W-:Y:S01]  /*3090*/  MUFU.EX2 R105, R222 ;  /* 0x000000de00697308 */ /* 0x0005e20000000800 */
[----:B------:R-:W-:Y:S01]  /*30a0*/  ISETP.GE.AND P4, PT, R22, 0x79, PT ;  /* 0x000000791600780c */ /* 0x000fe20003f86270 */
[----:B------:R-:W-:Y:S01]  /*30b0*/  FFMA.FTZ R22, R151, UR11, -R228 ;  /* 0x0000000b97167c23 */ /* 0x000fe200080108e4 */
[C---:B------:R-:W-:Y:S01]  /*30c0*/  ISETP.GT.OR P2, PT, R20.reuse, 0x68, !P2 ;  /* 0x000000681400780c */ /* 0x040fe20005744670 */
[----:B------:R-:W3:Y:S01]  /*30d0*/  SHFL.IDX PT, R228, R18, R223, 0x1f ;  /* 0x00001fdf12e47589 */ /* 0x000ee200000e0000 */
[----:B------:R-:W-:-:S02]  /*30e0*/  ISETP.GT.OR P0, PT, R20, 0x70, !P0 ;  /* 0x000000701400780c */ /* 0x000fc40004704670 */
[----:B------:R-:W-:Y:S01]  /*30f0*/  FSEL R136, R136, -INF , !P2 ;  /* 0xff80000088887808 */ /* 0x000fe20005000000 */
[----:B------:R-:W4:Y:S01]  /*3100*/  SHFL.IDX PT, R151, R18, R148, 0x1f ;  /* 0x00001f9412977589 */ /* 0x000f2200000e0000 */
[C---:B------:R-:W-:Y:S01]  /*3110*/  ISETP.GE.AND P2, PT, R13.reuse, 0x31, PT ;  /* 0x000000310d00780c */ /* 0x040fe20003f46270 */
[----:B------:R-:W-:Y:S01]  /*3120*/  MUFU.EX2 R22, R22 ;  /* 0x0000001600167308 */ /* 0x000fe20000000800 */
[----:B------:R-:W-:Y:S01]  /*3130*/  FSEL R140, R140, -INF , !P0 ;  /* 0xff8000008c8c7808 */ /* 0x000fe20004000000 */
[----:B--2---:R-:W2:Y:S01]  /*3140*/  SHFL.IDX PT, R222, R18, R218, 0x1f ;  /* 0x00001fda12de7589 */ /* 0x004ea200000e0000 */
[----:B------:R-:W-:Y:S02]  /*3150*/  ISETP.GE.AND P0, PT, R13, 0x39, PT ;  /* 0x000000390d00780c */ /* 0x000fe40003f06270 */
[C---:B------:R-:W-:Y:S02]  /*3160*/  ISETP.GT.OR P2, PT, R19.reuse, 0x31, !P2 ;  /* 0x000000311300780c */ /* 0x040fe40005744670 */
[----:B------:R-:W-:Y:S01]  /*3170*/  ISETP.GT.OR P0, PT, R19, 0x39, !P0 ;  /* 0x000000391300780c */ /* 0x000fe20004704670 */
[----:B------:R-:W-:Y:S01]  /*3180*/  MUFU.EX2 R104, R104 ;  /* 0x0000006800687308 */ /* 0x000fe20000000800 */
[----:B------:R-:W-:-:S02]  /*3190*/  ISETP.GT.OR P3, PT, R20, 0x69, !P3 ;  /* 0x000000691400780c */ /* 0x000fc40005f64670 */
[----:B------:R-:W-:Y:S02]  /*31a0*/  FSEL R216, R111, -INF , !P2 ;  /* 0xff8000006fd87808 */ /* 0x000fe40005000000 */
[----:B------:R-:W-:Y:S02]  /*31b0*/  ISETP.GE.AND P2, PT, R13, 0x40, PT ;  /* 0x000000400d00780c */ /* 0x000fe40003f46270 */
[----:B------:R-:W-:Y:S01]  /*31c0*/  FSEL R111, R115, -INF , !P0 ;  /* 0xff800000736f7808 */ /* 0x000fe20004000000 */
[----:B------:R-:W-:Y:S01]  /*31d0*/  MUFU.EX2 R106, R106 ;  /* 0x0000006a006a7308 */ /* 0x000fe20000000800 */
[----:B------:R-:W-:Y:S01]  /*31e0*/  ISETP.GE.AND P0, PT, R13, 0x48, PT ;  /* 0x000000480d00780c */ /* 0x000fe20003f06270 */
[--C-:B---3--:R-:W-:Y:S01]  /*31f0*/  FFMA.FTZ R102, R101, UR11, -R228.reuse ;  /* 0x0000000b65667c23 */ /* 0x108fe200080108e4 */
[----:B------:R-:W-:Y:S01]  /*3200*/  FSEL R137, R137, -INF , !P3 ;  /* 0xff80000089897808 */ /* 0x000fe20005800000 */
[----:B------:R-:W-:Y:S01]  /*3210*/  FFMA.FTZ R103, R103, UR11, -R228 ;  /* 0x0000000b67677c23 */ /* 0x000fe200080108e4 */
[----:B------:R-:W-:Y:S01]  /*3220*/  ISETP.GE.AND P3, PT, R13, 0x38, PT ;  /* 0x000000380d00780c */ /* 0x000fe20003f66270 */
[--C-:B----4-:R-:W-:Y:S01]  /*3230*/  FFMA.FTZ R108, R108, UR11, -R151.reuse ;  /* 0x0000000b6c6c7c23 */ /* 0x110fe20008010897 */
[C---:B------:R-:W-:Y:S01]  /*3240*/  ISETP.GT.OR P2, PT, R19.reuse, 0x40, !P2 ;  /* 0x000000401300780c */ /* 0x040fe20005744670 */
[----:B------:R3:W-:Y:S01]  /*3250*/  MUFU.EX2 R101, R149 ;  /* 0x0000009500657308 */ /* 0x0007e20000000800 */
[C---:B------:R-:W-:Y:S01]  /*3260*/  ISETP.GT.OR P0, PT, R19.reuse, 0x48, !P0 ;  /* 0x000000481300780c */ /* 0x040fe20004704670 */
[----:B------:R-:W-:Y:S01]  /*3270*/  FFMA.FTZ R110, R110, UR11, -R151 ;  /* 0x0000000b6e6e7c23 */ /* 0x000fe20008010897 */
[----:B------:R-:W-:Y:S01]  /*3280*/  ISETP.GT.OR P3, PT, R19, 0x38, !P3 ;  /* 0x000000381300780c */ /* 0x000fe20005f64670 */
[----:B------:R-:W-:Y:S01]  /*3290*/  SHFL.IDX PT, R228, R18, R150, 0x1f ;  /* 0x00001f9612e47589 */ /* 0x000fe200000e0000 */
[----:B------:R-:W-:Y:S01]  /*32a0*/  FSEL R118, R118, -INF , !P2 ;  /* 0xff80000076767808 */ /* 0x000fe20005000000 */
[--C-:B--2---:R-:W-:Y:S01]  /*32b0*/  FFMA.FTZ R216, R216, UR11, -R222.reuse ;  /* 0x0000000bd8d87c23 */ /* 0x104fe200080108de */
[----:B------:R-:W-:Y:S01]  /*32c0*/  ISETP.GE.AND P2, PT, R13, 0x49, PT ;  /* 0x000000490d00780c */ /* 0x000fe20003f46270 */
[----:B------:R-:W-:Y:S01]  /*32d0*/  FFMA.FTZ R109, R109, UR11, -R222 ;  /* 0x0000000b6d6d7c23 */ /* 0x000fe200080108de */
[----:B---3--:R-:W-:Y:S01]  /*32e0*/  FSEL R149, R122, -INF , !P0 ;  /* 0xff8000007a957808 */ /* 0x008fe20004000000 */
[----:B------:R-:W-:Y:S01]  /*32f0*/  SHFL.IDX PT, R222, R12, R23, 0x1f ;  /* 0x00001f170cde7589 */ /* 0x000fe200000e0000 */
[----:B------:R-:W-:Y:S01]  /*3300*/  ISETP.GE.AND P0, PT, R13, 0x51, PT ;  /* 0x000000510d00780c */ /* 0x000fe20003f06270 */
[----:B------:R-:W2:Y:S01]  /*3310*/  MUFU.EX2 R102, R102 ;  /* 0x0000006600667308 */ /* 0x000ea20000000800 */
[----:B------:R-:W-:-:S02]  /*3320*/  WARPGROUP.DEPBAR.LE gsb0, 0x0 ;  /* 0x00008000000079c5 */ /* 0x000fc40000010000 */
[----:B------:R-:W-:Y:S01]  /*3330*/  WARPGROUP.ARRIVE ;  /* 0x00000000000079c5 */ /* 0x000fe20000000000 */
[----:B------:R-:W-:Y:S02]  /*3340*/  FSEL R151, R114, -INF , !P3 ;  /* 0xff80000072977808 */ /* 0x000fe40005800000 */
[----:B------:R-:W-:Y:S02]  /*3350*/  ISETP.GE.AND P3, PT, R13, 0x41, PT ;  /* 0x000000410d00780c */ /* 0x000fe40003f66270 */
[C---:B------:R-:W-:Y:S01]  /*3360*/  ISETP.GT.OR P2, PT, R19.reuse, 0x49, !P2 ;  /* 0x000000491300780c */ /* 0x040fe20005744670 */
[----:B------:R-:W-:Y:S01]  /*3370*/  HGMMA.64x128x16.F32.BF16 R24, gdesc[UR4], R24, gsb0 ;  /* 0x01e00000041879f0 */ /* 0x000fe20008001818 */
[----:B------:R-:W-:Y:S01]  /*3380*/  UIADD3 UR6, UR10, 0x6, URZ ;  /* 0x000000060a067890 */ /* 0x000fe2000fffe03f */
[C---:B------:R-:W-:Y:S01]  /*3390*/  ISETP.GT.OR P0, PT, R19.reuse, 0x51, !P0 ;  /* 0x000000511300780c */ /* 0x040fe20004704670 */
[----:B------:R-:W-:Y:S01]  /*33a0*/  UIADD3 UR4, UR9, 0x6, URZ ;  /* 0x0000000609047890 */ /* 0x000fe2000fffe03f */
[----:B------:R-:W-:Y:S01]  /*33b0*/  ISETP.GT.OR P3, PT, R19, 0x41, !P3 ;  /* 0x000000411300780c */ /* 0x000fe20005f64670 */
[----:B------:R-:W-:Y:S01]  /*33c0*/  UMOV UR7, 0x40000040 ;  /* 0x4000004000077882 */ /* 0x000fe20000000000 */
[----:B------:R-:W-:Y:S01]  /*33d0*/  UMOV UR5, 0x40000040 ;  /* 0x4000004000057882 */ /* 0x000fe20000000000 */
[----:B------:R-:W-:Y:S01]  /*33e0*/  FSEL R123, R123, -INF , !P2 ;  /* 0xff8000007b7b7808 */ /* 0x000fe20005000000 */
[----:B------:R-:W3:Y:S01]  /*33f0*/  MUFU.EX2 R103, R103 ;  /* 0x0000006700677308 */ /* 0x000ee20000000800 */
[----:B------:R-:W-:-:S02]  /*3400*/  ISETP.GE.AND P2, PT, R13, 0x58, PT ;  /* 0x000000580d00780c */ /* 0x000fc40003f46270 */
[----:B------:R-:W-:Y:S02]  /*3410*/  FSEL R122, R127, -INF , !P0 ;  /* 0xff8000007f7a7808 */ /* 0x000fe40004000000 */
[----:B------:R-:W-:Y:S02]  /*3420*/  ISETP.GE.AND P0, PT, R13, 0x60, PT ;  /* 0x000000600d00780c */ /* 0x000fe40003f06270 */
[----:B------:R-:W-:Y:S01]  /*3430*/  FSEL R119, R119, -INF , !P3 ;  /* 0xff80000077777808 */ /* 0x000fe20005800000 */
[----:B------:R-:W4:Y:S01]  /*3440*/  MUFU.EX2 R107, R107 ;  /* 0x0000006b006b7308 */ /* 0x000f220000000800 */
[----:B------:R-:W-:Y:S02]  /*3450*/  ISETP.GE.AND P3, PT, R13, 0x50, PT ;  /* 0x000000500d00780c */ /* 0x000fe40003f66270 */
[C---:B------:R-:W-:Y:S02]  /*3460*/  ISETP.GT.OR P2, PT, R19.reuse, 0x58, !P2 ;  /* 0x000000581300780c */ /* 0x040fe40005744670 */
[----:B------:R-:W-:-:S02]  /*3470*/  ISETP.GT.OR P0, PT, R19, 0x60, !P0 ;  /* 0x000000601300780c */ /* 0x000fc40004704670 */
[----:B------:R-:W-:Y:S01]  /*3480*/  ISETP.GT.OR P3, PT, R19, 0x50, !P3 ;  /* 0x000000501300780c */ /* 0x000fe20005f64670 */
[----:B------:R-:W5:Y:S01]  /*3490*/  MUFU.EX2 R108, R108 ;  /* 0x0000006c006c7308 */ /* 0x000f620000000800 */
[----:B------:R-:W-:Y:S02]  /*34a0*/  FSEL R114, R130, -INF , !P2 ;  /* 0xff80000082727808 */ /* 0x000fe40005000000 */
[----:B------:R-:W-:Y:S02]  /*34b0*/  FSEL R130, R134, -INF , !P0 ;  /* 0xff80000086827808 */ /* 0x000fe40004000000 */
[----:B------:R-:W-:Y:S01]  /*34c0*/  SHFL.IDX PT, R134, R18, R217, 0x1f ;  /* 0x00001fd912867589 */ /* 0x000fe200000e0000 */
[----:B------:R-:W-:Y:S02]  /*34d0*/  FSEL R126, R126, -INF , !P3 ;  /* 0xff8000007e7e7808 */ /* 0x000fe40005800000 */
[C---:B------:R-:W-:Y:S01]  /*34e0*/  ISETP.GE.AND P3, PT, R13.reuse, 0x59, PT ;  /* 0x000000590d00780c */ /* 0x040fe20003f66270 */
[----:B------:R-:W-:Y:S01]  /*34f0*/  MUFU.EX2 R110, R110 ;  /* 0x0000006e006e7308 */ /* 0x000fe20000000800 */
[----:B------:R-:W-:-:S02]  /*3500*/  ISETP.GE.AND P2, PT, R13, 0x61, PT ;  /* 0x000000610d00780c */ /* 0x000fc40003f46270 */
[C---:B------:R-:W-:Y:S02]  /*3510*/  ISETP.GT.OR P3, PT, R19.reuse, 0x59, !P3 ;  /* 0x000000591300780c */ /* 0x040fe40005f64670 */
[----:B------:R-:W-:Y:S02]  /*3520*/  ISETP.GT.OR P2, PT, R19, 0x61, !P2 ;  /* 0x000000611300780c */ /* 0x000fe40005744670 */
[----:B------:R-:W-:Y:S02]  /*3530*/  FSEL R131, R131, -INF , !P3 ;  /* 0xff80000083837808 */ /* 0x000fe40005800000 */
[----:B------:R-:W-:Y:S02]  /*3540*/  FSEL R115, R135, -INF , !P2 ;  /* 0xff80000087737808 */ /* 0x000fe40005000000 */
[C---:B------:R-:W-:Y:S01]  /*3550*/  ISETP.GE.AND P3, PT, R13.reuse, 0x68, PT ;  /* 0x000000680d00780c */ /* 0x040fe20003f66270 */
[----:B------:R-:W1:Y:S01]  /*3560*/  SHFL.IDX PT, R135, R12, R5, 0x1f ;  /* 0x00001f050c877589 */ /* 0x000e6200000e0000 */
[----:B------:R-:W-:-:S02]  /*3570*/  ISETP.GE.AND P0, PT, R13, 0x69, PT ;  /* 0x000000690d00780c */ /* 0x000fc40003f06270 */
[----:B------:R-:W-:Y:S02]  /*3580*/  ISETP.GE.AND P2, PT, R13, 0x70, PT ;  /* 0x000000700d00780c */ /* 0x000fe40003f46270 */
[C---:B------:R-:W-:Y:S02]  /*3590*/  ISETP.GT.OR P3, PT, R19.reuse, 0x68, !P3 ;  /* 0x000000681300780c */ /* 0x040fe40005f64670 */
[C---:B------:R-:W-:Y:S02]  /*35a0*/  ISETP.GT.OR P0, PT, R19.reuse, 0x69, !P0 ;  /* 0x000000691300780c */ /* 0x040fe40004704670 */
[----:B------:R-:W-:Y:S02]  /*35b0*/  ISETP.GT.OR P2, PT, R19, 0x70, !P2 ;  /* 0x000000701300780c */ /* 0x000fe40005744670 */
[----:B------:R-:W-:Y:S02]  /*35c0*/  FSEL R138, R138, -INF , !P3 ;  /* 0xff8000008a8a7808 */ /* 0x000fe40005800000 */
[----:B------:R-:W-:-:S02]  /*35d0*/  FSEL R127, R139, -INF , !P0 ;  /* 0xff8000008b7f7808 */ /* 0x000fc40004000000 */
[----:B------:R-:W-:Y:S01]  /*35e0*/  FSEL R142, R142, -INF , !P2 ;  /* 0xff8000008e8e7808 */ /* 0x000fe20005000000 */
[----:B------:R-:W2:Y:S01]  /*35f0*/  SHFL.IDX PT, R139, R12, R150, 0x1f ;  /* 0x00001f960c8b7589 */ /* 0x000ea200000e0000 */
[C---:B------:R-:W-:Y:S02]  /*3600*/  ISETP.GE.AND P3, PT, R13.reuse, 0x71, PT ;  /* 0x000000710d00780c */ /* 0x040fe40003f66270 */
[C---:B------:R-:W-:Y:S02]  /*3610*/  ISETP.GE.AND P0, PT, R13.reuse, 0x78, PT ;  /* 0x000000780d00780c */ /* 0x040fe40003f06270 */
[----:B------:R-:W-:Y:S02]  /*3620*/  ISETP.GE.AND P2, PT, R13, 0x79, PT ;  /* 0x000000790d00780c */ /* 0x000fe40003f46270 */
[C---:B------:R-:W-:Y:S01]  /*3630*/  ISETP.GT.OR P5, PT, R20.reuse, 0x71, !P5 ;  /* 0x000000711400780c */ /* 0x040fe20006fa4670 */
[----:B------:R3:W5:Y:S01]  /*3640*/  MUFU.EX2 R13, R109 ;  /* 0x0000006d000d7308 */ /* 0x0007620000000800 */
[----:B------:R-:W-:Y:S01]  /*3650*/  ISETP.GT.OR P1, PT, R20, 0x78, !P1 ;  /* 0x000000781400780c */ /* 0x000fe20004f24670 */
[--C-:B-1----:R-:W-:Y:S01]  /*3660*/  FFMA.FTZ R118, R118, UR11, -R135.reuse ;  /* 0x0000000b76767c23 */ /* 0x102fe20008010887 */
[----:B------:R-:W-:Y:S01]  /*3670*/  ISETP.GT.OR P4, PT, R20, 0x79, !P4 ;  /* 0x000000791400780c */ /* 0x000fe20006784670 */
[--C-:B------:R-:W-:Y:S01]  /*3680*/  FFMA.FTZ R20, R112, UR11, -R134.reuse ;  /* 0x0000000b70147c23 */ /* 0x100fe20008010886 */
[----:B------:R-:W-:Y:S01]  /*3690*/  ISETP.GT.OR P3, PT, R19, 0x71, !P3 ;  /* 0x000000711300780c */ /* 0x000fe20005f64670 */
[----:B------:R-:W-:Y:S01]  /*36a0*/  FFMA.FTZ R134, R151, UR11, -R134 ;  /* 0x0000000b97867c23 */ /* 0x000fe20008010886 */
[C---:B------:R-:W-:Y:S01]  /*36b0*/  ISETP.GT.OR P0, PT, R19.reuse, 0x78, !P0 ;  /* 0x000000781300780c */ /* 0x040fe20004704670 */
[----:B------:R-:W1:Y:S01]  /*36c0*/  SHFL.IDX PT, R151, R12, R221, 0x1f ;  /* 0x00001fdd0c977589 */ /* 0x000e6200000e0000 */
[----:B------:R-:W-:Y:S01]  /*36d0*/  ISETP.GT.OR P2, PT, R19, 0x79, !P2 ;  /* 0x000000791300780c */ /* 0x000fe20005744670 */
[--C-:B---3--:R-:W-:Y:S01]  /*36e0*/  FFMA.FTZ R109, R113, UR11, -R228.reuse ;  /* 0x0000000b716d7c23 */ /* 0x108fe200080108e4 */
[----:B------:R3:W5:Y:S01]  /*36f0*/  MUFU.EX2 R19, R216 ;  /* 0x000000d800137308 */ /* 0x0007620000000800 */
[----:B------:R-:W4:Y:S01]  /*3700*/  SHFL.IDX PT, R112, R12, R148, 0x1f ;  /* 0x00001f940c707589 */ /* 0x000f2200000e0000 */
[----:B------:R-:W-:Y:S01]  /*3710*/  FFMA.FTZ R228, R111, UR11, -R228 ;  /* 0x0000000b6fe47c23 */ /* 0x000fe200080108e4 */
[----:B------:R-:W-:Y:S01]  /*3720*/  FFMA.FTZ R111, R116, UR11, -R135 ;  /* 0x0000000b746f7c23 */ /* 0x000fe20008010887 */
[----:B------:R-:W-:Y:S01]  /*3730*/  FSEL R141, R141, -INF , !P5 ;  /* 0xff8000008d8d7808 */ /* 0x000fe20006800000 */
[----:B------:R-:W-:Y:S01]  /*3740*/  SHFL.IDX PT, R113, R12, R218, 0x1f ;  /* 0x00001fda0c717589 */ /* 0x000fe200000e0000 */
[----:B--2---:R-:W-:Y:S01]  /*3750*/  FFMA.FTZ R131, R131, UR11, -R139 ;  /* 0x0000000b83837c23 */ /* 0x004fe2000801088b */
[----:B------:R-:W-:Y:S01]  /*3760*/  FSEL R143, R143, -INF , !P3 ;  /* 0xff8000008f8f7808 */ /* 0x000fe20005800000 */
[----:B------:R2:W-:Y:S01]  /*3770*/  MUFU.EX2 R18, R134 ;  /* 0x0000008600127308 */ /* 0x0005e20000000800 */
[----:B---3--:R-:W2:Y:S01]  /*3780*/  SHFL.IDX PT, R216, R12, R223, 0x1f ;  /* 0x00001fdf0cd87589 */ /* 0x008ea200000e0000 */
[----:B------:R-:W-:-:S02]  /*3790*/  FSEL R146, R146, -INF , !P0 ;  /* 0xff80000092927808 */ /* 0x000fc40004000000 */
[----:B------:R-:W-:Y:S01]  /*37a0*/  FSEL R147, R147, -INF , !P2 ;  /* 0xff80000093937808 */ /* 0x000fe20005000000 */
[----:B------:R-:W3:Y:S03]  /*37b0*/  SHFL.IDX PT, R135, R12, R217, 0x1f ;  /* 0x00001fd90c877589 */ /* 0x000ee600000e0000 */
[----:B------:R-:W-:Y:S01]  /*37c0*/  MUFU.EX2 R111, R111 ;  /* 0x0000006f006f7308 */ /* 0x000fe20000000800 */
[--C-:B-1----:R-:W-:Y:S01]  /*37d0*/  FFMA.FTZ R220, R220, UR11, -R151.reuse ;  /* 0x0000000bdcdc7c23 */ /* 0x102fe20008010897 */
[----:B------:R-:W-:Y:S01]  /*37e0*/  FFMA.FTZ R116, R149, UR11, -R151 ;  /* 0x0000000b95747c23 */ /* 0x000fe20008010897 */
[----:B------:R-:W-:-:S05]  /*37f0*/  FFMA.FTZ R151, R121, UR11, -R222 ;  /* 0x0000000b79977c23 */ /* 0x000fca00080108de */
[----:B------:R-:W1:Y:S01]  /*3800*/  MUFU.EX2 R20, R20 ;  /* 0x0000001400147308 */ /* 0x000e620000000800 */
[--C-:B----4-:R-:W-:Y:S01]  /*3810*/  FFMA.FTZ R124, R124, UR11, -R112.reuse ;  /* 0x0000000b7c7c7c23 */ /* 0x110fe20008010870 */
[----:B------:R-:W-:Y:S02]  /*3820*/  FFMA.FTZ R121, R126, UR11, -R112 ;  /* 0x0000000b7e797c23 */ /* 0x000fe40008010870 */
[----:B------:R-:W-:Y:S04]  /*3830*/  SHFL.IDX PT, R126, R17, R218, 0x1f ;  /* 0x00001fda117e7589 */ /* 0x000fe800000e0000 */
[----:B------:R4:W-:Y:S01]  /*3840*/  MUFU.EX2 R112, R118 ;  /* 0x0000007600707308 */ /* 0x0009e20000000800 */
[--C-:B--2---:R-:W-:Y:S01]  /*3850*/  FFMA.FTZ R134, R117, UR11, -R216.reuse ;  /* 0x0000000b75867c23 */ /* 0x104fe200080108d8 */
[----:B------:R-:W-:Y:S01]  /*3860*/  FFMA.FTZ R216, R119, UR11, -R216 ;  /* 0x0000000b77d87c23 */ /* 0x000fe200080108d8 */
[----:B------:R-:W-:Y:S01]  /*3870*/  FFMA.FTZ R119, R122, UR11, -R113 ;  /* 0x0000000b7a777c23 */ /* 0x000fe20008010871 */
[----:B------:R-:W-:Y:S01]  /*3880*/  FFMA.FTZ R117, R123, UR11, -R222 ;  /* 0x0000000b7b757c23 */ /* 0x000fe200080108de */
[----:B------:R-:W2:Y:S01]  /*3890*/  SHFL.IDX PT, R122, R17, R223, 0x1f ;  /* 0x00001fdf117a7589 */ /* 0x000ea200000e0000 */
[--C-:B---3--:R-:W-:Y:S01]  /*38a0*/  FFMA.FTZ R149, R128, UR11, -R135.reuse ;  /* 0x0000000b80957c23 */ /* 0x108fe20008010887 */
[----:B------:R-:W-:Y:S01]  /*38b0*/  FFMA.FTZ R135, R114, UR11, -R135 ;  /* 0x0000000b72877c23 */ /* 0x000fe20008010887 */
[----:B------:R-:W-:Y:S01]  /*38c0*/  MUFU.EX2 R116, R116 ;  /* 0x0000007400747308 */ /* 0x000fe20000000800 */
[----:B----4-:R-:W-:Y:S01]  /*38d0*/  FFMA.FTZ R118, R125, UR11, -R113 ;  /* 0x0000000b7d767c23 */ /* 0x010fe20008010871 */
[----:B------:R-:W3:Y:S04]  /*38e0*/  SHFL.IDX PT, R123, R17, R5, 0x1f ;  /* 0x00001f05117b7589 */ /* 0x000ee800000e0000 */
[----:B------:R-:W4:Y:S02]  /*38f0*/  SHFL.IDX PT, R125, R17, R221, 0x1f ;  /* 0x00001fdd117d7589 */ /* 0x000f2400000e0000 */
[----:B------:R5:W1:Y:S01]  /*3900*/  MUFU.EX2 R113, R134 ;  /* 0x0000008600717308 */ /* 0x000a620000000800 */
[----:B------:R-:W-:-:S02]  /*3910*/  WARPGROUP.DEPBAR.LE gsb0, 0x0 ;  /* 0x00008000000079c5 */ /* 0x000fc40000010000 */
[----:B------:R-:W-:Y:S01]  /*3920*/  WARPGROUP.ARRIVE ;  /* 0x00000000000079c5 */ /* 0x000fe20000000000 */
[----:B-----5:R-:W-:-:S04]  /*3930*/  FFMA.FTZ R134, R129, UR11, -R139 ;  /* 0x0000000b81867c23 */ /* 0x020fc8000801088b */
[----:B------:R-:W5:Y:S01]  /*3940*/  MUFU.EX2 R114, R220 ;  /* 0x000000dc00727308 */ /* 0x000f620000000800 */
[----:B------:R-:W1:Y:S01]  /*3950*/  SHFL.IDX PT, R129, R17, R148, 0x1f ;  /* 0x00001f9411817589 */ /* 0x000e6200000e0000 */
[--C-:B--2---:R-:W-:Y:S01]  /*3960*/  FFMA.FTZ R128, R115, UR11, -R122.reuse ;  /* 0x0000000b73807c23 */ /* 0x104fe2000801087a */
[----:B------:R-:W-:Y:S01]  /*3970*/  HGMMA.64x128x16.F32.BF16 R24, gdesc[UR4], R24, gsb0 ;  /* 0x01e00000041879f0 */ /* 0x000fe20008001818 */
[----:B------:R-:W-:Y:S01]  /*3980*/  FFMA.FTZ R133, R133, UR11, -R122 ;  /* 0x0000000b85857c23 */ /* 0x000fe2000801087a */
[----:B------:R-:W-:Y:S01]  /*3990*/  FSEL R122, R144, -INF , !P1 ;  /* 0xff800000907a7808 */ /* 0x000fe20004800000 */
[----:B------:R-:W-:Y:S01]  /*39a0*/  UMOV UR6, UR8 ;  /* 0x0000000800067c82 */ /* 0x000fe20008000000 */
[--C-:B---3--:R-:W-:Y:S01]  /*39b0*/  FFMA.FTZ R132, R132, UR11, -R123.reuse ;  /* 0x0000000b84847c23 */ /* 0x108fe2000801087b */
[----:B------:R-:W-:Y:S01]  /*39c0*/  FFMA.FTZ R130, R130, UR11, -R123 ;  /* 0x0000000b82827c23 */ /* 0x000fe2000801087b */
[----:B------:R2:W3:Y:S01]  /*39d0*/  MUFU.EX2 R115, R151 ;  /* 0x0000009700737308 */ /* 0x0004e20000000800 */
[----:B------:R-:W5:Y:S01]  /*39e0*/  SHFL.IDX PT, R123, R17, R217, 0x1f ;  /* 0x00001fd9117b7589 */ /* 0x000f6200000e0000 */
[--C-:B----4-:R-:W-:Y:S01]  /*39f0*/  FFMA.FTZ R136, R136, UR11, -R125.reuse ;  /* 0x0000000b88887c23 */ /* 0x110fe2000801087d */
[----:B------:R-:W-:Y:S01]  /*3a00*/  FFMA.FTZ R125, R138, UR11, -R125 ;  /* 0x0000000b8a7d7c23 */ /* 0x000fe2000801087d */
[--C-:B------:R-:W-:Y:S01]  /*3a10*/  FFMA.FTZ R138, R141, UR11, -R126.reuse ;  /* 0x0000000b8d8a7c23 */ /* 0x100fe2000801087e */
[----:B------:R-:W-:Y:S01]  /*3a20*/  FFMA.FTZ R126, R143, UR11, -R126 ;  /* 0x0000000b8f7e7c23 */ /* 0x000fe2000801087e */
[----:B------:R-:W-:Y:S01]  /*3a30*/  UMOV UR7, 0x40000040 ;  /* 0x4000004000077882 */ /* 0x000fe20000000000 */
[----:B------:R-:W-:Y:S01]  /*3a40*/  UIADD3 UR4, UR8, 0x80, URZ ;  /* 0x0000008008047890 */ /* 0x000fe2000fffe03f */
[----:B------:R-:W-:Y:S01]  /*3a50*/  MUFU.EX2 R118, R118 ;  /* 0x0000007600767308 */ /* 0x000fe20000000800 */
[----:B--2---:R-:W-:Y:S01]  /*3a60*/  FSEL R151, R145, -INF , !P4 ;  /* 0xff80000091977808 */ /* 0x004fe20006000000 */
[----:B------:R-:W-:Y:S01]  /*3a70*/  UMOV UR5, 0x40000040 ;  /* 0x4000004000057882 */ /* 0x000fe20000000000 */
[--C-:B-1----:R-:W-:Y:S01]  /*3a80*/  FFMA.FTZ R140, R140, UR11, -R129.reuse ;  /* 0x0000000b8c8c7c23 */ /* 0x102fe20008010881 */
[----:B------:R-:W-:-:S04]  /*3a90*/  FFMA.FTZ R129, R142, UR11, -R129 ;  /* 0x0000000b8e817c23 */ /* 0x000fc80008010881 */
[----:B------:R-:W-:Y:S01]  /*3aa0*/  MUFU.EX2 R119, R119 ;  /* 0x0000007700777308 */ /* 0x000fe20000000800 */
[----:B------:R-:W1:Y:S07]  /*3ab0*/  SHFL.IDX PT, R142, R17, R150, 0x1f ;  /* 0x00001f96118e7589 */ /* 0x000e6e00000e0000 */
        /* <DEDUP_REMOVED lines=9> */
[----:B------:R2:W4:Y:S04]  /*3b50*/  LDS R139, [R10+0x400] ;  /* 0x000400000a8b7984 */ /* 0x0005280000000800 */
[----:B------:R3:W-:Y:S01]  /*3b60*/  LDS R141, [R15+0x400] ;  /* 0x000400000f8d7984 */ /* 0x0007e20000000800 */
[----:B--2---:R2:W-:Y:S08]  /*3b70*/  MUFU.EX2 R10, R216 ;  /* 0x000000d8000a7308 */ /* 0x0045f00000000800 */
[----:B---3--:R5:W3:Y:S01]  /*3b80*/  MUFU.EX2 R15, R124 ;  /* 0x0000007c000f7308 */ /* 0x008ae20000000800 */
[----:B--2---:R2:W3:Y:S01]  /*3b90*/  SHFL.IDX PT, R216, R17, R23, 0x1f ;  /* 0x00001f1711d87589 */ /* 0x0044e200000e0000 */
[--C-:B-----5:R-:W-:Y:S01]  /*3ba0*/  FFMA.FTZ R124, R122, UR11, -R123.reuse ;  /* 0x0000000b7a7c7c23 */ /* 0x120fe2000801087b */
[----:B------:R-:W-:Y:S01]  /*3bb0*/  FFMA.FTZ R123, R146, UR11, -R123 ;  /* 0x0000000b927b7c23 */ /* 0x000fe2000801087b */
[----:B-1----:R-:W-:-:S04]  /*3bc0*/  FFMA.FTZ R122, R151, UR11, -R142 ;  /* 0x0000000b977a7c23 */ /* 0x002fc8000801088e */
[----:B--2---:R1:W2:Y:S08]  /*3bd0*/  MUFU.EX2 R17, R121 ;  /* 0x0000007900117308 */ /* 0x0042b00000000800 */
[----:B------:R-:W-:Y:S01]  /*3be0*/  MUFU.EX2 R124, R124 ;  /* 0x0000007c007c7308 */ /* 0x000fe20000000800 */
[----:B-1----:R-:W-:Y:S01]  /*3bf0*/  FFMA.FTZ R121, R147, UR11, -R142 ;  /* 0x0000000b93797c23 */ /* 0x002fe2000801088e */
[----:B----4-:R-:W1:Y:S01]  /*3c00*/  SHFL.IDX PT, R145, R139, R23, 0x1f ;  /* 0x00001f178b917589 */ /* 0x010e6200000e0000 */
[--C-:B---3--:R-:W-:Y:S01]  /*3c10*/  FFMA.FTZ R137, R137, UR11, -R216.reuse ;  /* 0x0000000b89897c23 */ /* 0x108fe200080108d8 */
[----:B------:R-:W-:-:S02]  /*3c20*/  FFMA.FTZ R127, R127, UR11, -R216 ;  /* 0x0000000b7f7f7c23 */ /* 0x000fc400080108d8 */
[----:B------:R-:W3:Y:S02]  /*3c30*/  SHFL.IDX PT, R143, R139, R223, 0x1f ;  /* 0x00001fdf8b8f7589 */ /* 0x000ee400000e0000 */
[----:B------:R-:W-:Y:S02]  /*3c40*/  MUFU.EX2 R123, R123 ;  /* 0x0000007b007b7308 */ /* 0x000fe40000000800 */
[----:B------:R-:W4:Y:S04]  /*3c50*/  SHFL.IDX PT, R144, R139, R5, 0x1f ;  /* 0x00001f058b907589 */ /* 0x000f2800000e0000 */
[----:B------:R-:W5:Y:S02]  /*3c60*/  SHFL.IDX PT, R146, R139, R148, 0x1f ;  /* 0x00001f948b927589 */ /* 0x000f6400000e0000 */
[----:B------:R-:W-:Y:S02]  /*3c70*/  MUFU.EX2 R137, R137 ;  /* 0x0000008900897308 */ /* 0x000fe40000000800 */
[----:B------:R-:W2:Y:S04]  /*3c80*/  SHFL.IDX PT, R220, R139, R221, 0x1f ;  /* 0x00001fdd8bdc7589 */ /* 0x000ea800000e0000 */
[----:B------:R-:W2:Y:S02]  /*3c90*/  SHFL.IDX PT, R216, R139, R218, 0x1f ;  /* 0x00001fda8bd87589 */ /* 0x000ea400000e0000 */
[----:B------:R-:W-:Y:S02]  /*3ca0*/  MUFU.EX2 R127, R127 ;  /* 0x0000007f007f7308 */ /* 0x000fe40000000800 */
[----:B------:R-:W2:Y:S01]  /*3cb0*/  SHFL.IDX PT, R151, R139, R217, 0x1f ;  /* 0x00001fd98b977589 */ /* 0x000ea200000e0000 */
[----:B-1----:R-:W-:Y:S01]  /*3cc0*/  FADD.FTZ R147, R29, -R145 ;  /* 0x800000911d937221 */ /* 0x002fe20000010000 */
[----:B---3--:R-:W-:-:S04]  /*3cd0*/  FADD.FTZ R142, R25, -R143 ;  /* 0x8000008f198e7221 */ /* 0x008fc80000010000 */
[----:B------:R1:W-:Y:S01]  /*3ce0*/  MUFU.EX2 R29, R135 ;  /* 0x00000087001d7308 */ /* 0x0003e20000000800 */
[----:B------:R-:W-:Y:S01]  /*3cf0*/  FADD.FTZ R143, R27, -R143 ;  /* 0x8000008f1b8f7221 */ /* 0x000fe20000010000 */
[----:B------:R-:W-:Y:S01]  /*3d00*/  FADD.FTZ R27, R31, -R145 ;  /* 0x800000911f1b7221 */ /* 0x000fe20000010000 */
[--C-:B----4-:R-:W-:Y:S01]  /*3d10*/  FADD.FTZ R24, R24, -R144.reuse ;  /* 0x8000009018187221 */ /* 0x110fe20000010000 */
[----:B------:R-:W-:Y:S01]  /*3d20*/  FADD.FTZ R26, R26, -R144 ;  /* 0x800000901a1a7221 */ /* 0x000fe20000010000 */
[----:B------:R-:W3:Y:S01]  /*3d30*/  SHFL.IDX PT, R31, R141, R223, 0x1f ;  /* 0x00001fdf8d1f7589 */ /* 0x000ee200000e0000 */
[----:B------:R-:W-:Y:S01]  /*3d40*/  FMUL.FTZ R147, R92, R147 ;  /* 0x000000935c937220 */ /* 0x000fe20000410000 */
[--C-:B-----5:R-:W-:Y:S01]  /*3d50*/  FADD.FTZ R145, R32, -R146.reuse ;  /* 0x8000009220917221 */ /* 0x120fe20000010000 */
[----:B------:R-:W-:Y:S01]  /*3d60*/  FADD.FTZ R34, R34, -R146 ;  /* 0x8000009222227221 */ /* 0x000fe20000010000 */
[----:B-1----:R1:W-:Y:S01]  /*3d70*/  LDS R135, [R14+0x400] ;  /* 0x000400000e877984 */ /* 0x0023e20000000800 */
[----:B------:R-:W-:Y:S01]  /*3d80*/  FMUL.FTZ R26, R88, R26 ;  /* 0x0000001a581a7220 */ /* 0x000fe20000410000 */
[--C-:B--2---:R-:W-:Y:S01]  /*3d90*/  FADD.FTZ R144, R28, -R220.reuse ;  /* 0x800000dc1c907221 */ /* 0x104fe20000010000 */
[----:B------:R-:W-:Y:S01]  /*3da0*/  FADD.FTZ R25, R30, -R220 ;  /* 0x800000dc1e197221 */ /* 0x000fe20000010000 */
[----:B------:R2:W4:Y:S01]  /*3db0*/  MUFU.EX2 R28, R149 ;  /* 0x00000095001c7308 */ /* 0x0005220000000800 */
[----:B------:R-:W5:Y:S01]  /*3dc0*/  SHFL.IDX PT, R30, R139, R150, 0x1f ;  /* 0x00001f968b1e7589 */ /* 0x000f6200000e0000 */
[--C-:B------:R-:W-:Y:S01]  /*3dd0*/  FADD.FTZ R146, R33, -R216.reuse ;  /* 0x800000d821927221 */ /* 0x100fe20000010000 */
[----:B------:R-:W-:Y:S01]  /*3de0*/  FADD.FTZ R35, R35, -R216 ;  /* 0x800000d823237221 */ /* 0x000fe20000010000 */
[----:B------:R-:W-:Y:S01]  /*3df0*/  FMUL.FTZ R25, R91, R25 ;  /* 0x000000195b197220 */ /* 0x000fe20000410000 */
[----:B------:R-:W4:Y:S01]  /*3e00*/  SHFL.IDX PT, R33, R141, R217, 0x1f ;  /* 0x00001fd98d217589 */ /* 0x000f2200000e0000 */
[--C-:B------:R-:W-:Y:S01]  /*3e10*/  FADD.FTZ R36, R36, -R151.reuse ;  /* 0x8000009724247221 */ /* 0x100fe20000010000 */
[----:B------:R-:W-:Y:S01]  /*3e20*/  FADD.FTZ R38, R38, -R151 ;  /* 0x8000009726267221 */ /* 0x000fe20000010000 */
[----:B-1----:R1:W4:Y:S01]  /*3e30*/  MUFU.EX2 R14, R134 ;  /* 0x00000086000e7308 */ /* 0x0023220000000800 */
[----:B------:R-:W4:Y:S01]  /*3e40*/  SHFL.IDX PT, R151, R141, R221, 0x1f ;  /* 0x00001fdd8d977589 */ /* 0x000f2200000e0000 */
[----:B------:R-:W-:Y:S01]  /*3e50*/  FMUL.FTZ R36, R97, R36 ;  /* 0x0000002461247220 */ /* 0x000fe20000410000 */
[----:B------:R-:W-:Y:S01]  /*3e60*/  FMUL.FTZ R34, R95, R34 ;  /* 0x000000225f227220 */ /* 0x000fe20000410000 */
[----:B------:R-:W-:Y:S01]  /*3e70*/  FMUL.FTZ R35, R21, R35 ;  /* 0x0000002315237220 */ /* 0x000fe20000410000 */
[----:B--2---:R-:W2:Y:S01]  /*3e80*/  SHFL.IDX PT, R149, R141, R23, 0x1f ;  /* 0x00001f178d957589 */ /* 0x004ea200000e0000 */
[----:B------:R-:W-:Y:S01]  /*3e90*/  FMUL.FTZ R38, R96, R38 ;  /* 0x0000002660267220 */ /* 0x000fe20000410000 */
[----:B---3--:R-:W-:-:S02]  /*3ea0*/  FADD.FTZ R41, R41, -R31 ;  /* 0x8000001f29297221 */ /* 0x008fc40000010000 */
[----:B-1----:R1:W-:Y:S01]  /*3eb0*/  LDS R134, [R11+0x400] ;  /* 0x000400000b867984 */ /* 0x0023e20000000800 */
[----:B------:R-:W-:Y:S01]  /*3ec0*/  FADD.FTZ R43, R43, -R31 ;  /* 0x8000001f2b2b7221 */ /* 0x000fe20000010000 */
[----:B------:R-:W-:Y:S01]  /*3ed0*/  MUFU.EX2 R122, R122 ;  /* 0x0000007a007a7308 */ /* 0x000fe20000000800 */
[----:B------:R-:W-:Y:S01]  /*3ee0*/  FMUL.FTZ R41, R102, R41 ;  /* 0x0000002966297220 */ /* 0x000fe20000410000 */
[----:B------:R-:W3:Y:S01]  /*3ef0*/  SHFL.IDX PT, R139, R141, R148, 0x1f ;  /* 0x00001f948d8b7589 */ /* 0x000ee200000e0000 */
[----:B------:R-:W-:-:S03]  /*3f00*/  FMUL.FTZ R43, R103, R43 ;  /* 0x0000002b672b7220 */ /* 0x000fc60000410000 */
[----:B------:R-:W3:Y:S01]  /*3f10*/  SHFL.IDX PT, R32, R141, R218, 0x1f ;  /* 0x00001fda8d207589 */ /* 0x000ee200000e0000 */
[--C-:B-----5:R-:W-:Y:S01]  /*3f20*/  FADD.FTZ R37, R37, -R30.reuse ;  /* 0x8000001e25257221 */ /* 0x120fe20000010000 */
[----:B------:R-:W-:Y:S01]  /*3f30*/  FADD.FTZ R39, R39, -R30 ;  /* 0x8000001e27277221 */ /* 0x000fe20000010000 */
[----:B-1----:R-:W-:Y:S01]  /*3f40*/  MUFU.EX2 R11, R131 ;  /* 0x00000083000b7308 */ /* 0x002fe20000000800 */
[--C-:B----4-:R-:W-:Y:S01]  /*3f50*/  FADD.FTZ R52, R52, -R33.reuse ;  /* 0x8000002134347221 */ /* 0x110fe20000010000 */
[----:B------:R-:W-:Y:S01]  /*3f60*/  FADD.FTZ R54, R54, -R33 ;  /* 0x8000002136367221 */ /* 0x000fe20000010000 */
[----:B------:R-:W1:Y:S01]  /*3f70*/  SHFL.IDX PT, R216, R141, R5, 0x1f ;  /* 0x00001f058dd87589 */ /* 0x000e6200000e0000 */
[----:B------:R-:W-:Y:S01]  /*3f80*/  FMUL.FTZ R37, R98, R37 ;  /* 0x0000002562257220 */ /* 0x000fe20000410000 */
[--C-:B------:R-:W-:Y:S01]  /*3f90*/  FADD.FTZ R44, R44, -R151.reuse ;  /* 0x800000972c2c7221 */ /* 0x100fe20000010000 */
[----:B------:R-:W-:Y:S01]  /*3fa0*/  FADD.FTZ R46, R46, -R151 ;  /* 0x800000972e2e7221 */ /* 0x000fe20000010000 */
[----:B------:R-:W-:Y:S01]  /*3fb0*/  FMUL.FTZ R39, R99, R39 ;  /* 0x0000002763277220 */ /* 0x000fe20000410000 */
[----:B------:R4:W-:Y:S01]  /*3fc0*/  MUFU.EX2 R30, R132 ;  /* 0x00000084001e7308 */ /* 0x0009e20000000800 */
[--C-:B--2---:R-:W-:Y:S01]  /*3fd0*/  FADD.FTZ R45, R45, -R149.reuse ;  /* 0x800000952d2d7221 */ /* 0x104fe20000010000 */
[----:B------:R-:W-:Y:S01]  /*3fe0*/  FADD.FTZ R47, R47, -R149 ;  /* 0x800000952f2f7221 */ /* 0x000fe20000010000 */
[----:B------:R-:W2:Y:S01]  /*3ff0*/  SHFL.IDX PT, R151, R141, R150, 0x1f ;  /* 0x00001f968d977589 */ /* 0x000ea200000e0000 */
[----:B------:R-:W-:Y:S01]  /*4000*/  FMUL.FTZ R44, R104, R44 ;  /* 0x0000002c682c7220 */ /* 0x000fe20000410000 */
[----:B------:R-:W-:Y:S01]  /*4010*/  FMUL.FTZ R45, R106, R45 ;  /* 0x0000002d6a2d7220 */ /* 0x000fe20000410000 */
[----:B------:R-:W-:Y:S01]  /*4020*/  FMUL.FTZ R46, R105, R46 ;  /* 0x0000002e692e7220 */ /* 0x000fe20000410000 */
[----:B------:R-:W5:Y:S01]  /*4030*/  SHFL.IDX PT, R141, R135, R5, 0x1f ;  /* 0x00001f05878d7589 */ /* 0x000f6200000e0000 */
[----:B------:R1:W-:Y:S01]  /*4040*/  MUFU.EX2 R31, R130 ;  /* 0x00000082001f7308 */ /* 0x0003e20000000800 */
[--C-:B---3--:R-:W-:Y:S01]  /*4050*/  FADD.FTZ R48, R48, -R139.reuse ;  /* 0x8000008b30307221 */ /* 0x108fe20000010000 */
[----:B------:R-:W-:Y:S01]  /*4060*/  FADD.FTZ R50, R50, -R139 ;  /* 0x8000008b32327221 */ /* 0x000fe20000010000 */
[----:B------:R-:W3:Y:S01]  /*4070*/  SHFL.IDX PT, R149, R135, R223, 0x1f ;  /* 0x00001fdf87957589 */ /* 0x000ee200000e0000 */
[----:B------:R-:W-:Y:S01]  /*4080*/  FMUL.FTZ R47, R107, R47 ;  /* 0x0000002f6b2f7220 */ /* 0x000fe20000410000 */
[--C-:B------:R-:W-:Y:S01]  /*4090*/  FADD.FTZ R49, R49, -R32.reuse ;  /* 0x8000002031317221 */ /* 0x100fe20000010000 */
[----:B------:R-:W-:Y:S01]  /*40a0*/  FADD.FTZ R51, R51, -R32 ;  /* 0x8000002033337221 */ /* 0x000fe20000010000 */
[----:B------:R-:W3:Y:S01]  /*40b0*/  SHFL.IDX PT, R139, R135, R221, 0x1f ;  /* 0x00001fdd878b7589 */ /* 0x000ee200000e0000 */
[----:B------:R2:W3:Y:S01]  /*40c0*/  MUFU.EX2 R33, R128 ;  /* 0x0000008000217308 */ /* 0x0004e20000000800 */
[----:B------:R-:W-:Y:S01]  /*40d0*/  FMUL.FTZ R48, R108, R48 ;  /* 0x000000306c307220 */ /* 0x000fe20000410000 */
[----:B------:R-:W-:Y:S01]  /*40e0*/  FMUL.FTZ R49, R13, R49 ;  /* 0x000000310d317220 */ /* 0x000fe20000410000 */
[----:B----4-:R-:W4:Y:S01]  /*40f0*/  SHFL.IDX PT, R132, R135, R23, 0x1f ;  /* 0x00001f1787847589 */ /* 0x010f2200000e0000 */
[--C-:B-1----:R-:W-:Y:S01]  /*4100*/  FADD.FTZ R40, R40, -R216.reuse ;  /* 0x800000d828287221 */ /* 0x102fe20000010000 */
[----:B------:R-:W-:Y:S01]  /*4110*/  FADD.FTZ R42, R42, -R216 ;  /* 0x800000d82a2a7221 */ /* 0x000fe20000010000 */
[----:B------:R-:W-:Y:S01]  /*4120*/  FMUL.FTZ R50, R110, R50 ;  /* 0x000000326e327220 */ /* 0x000fe20000410000 */
[----:B------:R-:W1:Y:S01]  /*4130*/  SHFL.IDX PT, R131, R135, R148, 0x1f ;  /* 0x00001f9487837589 */ /* 0x000e6200000e0000 */
[----:B------:R3:W1:Y:S01]  /*4140*/  MUFU.EX2 R32, R133 ;  /* 0x0000008500207308 */ /* 0x0006620000000800 */
[----:B------:R-:W-:Y:S01]  /*4150*/  FMUL.FTZ R40, R100, R40 ;  /* 0x0000002864287220 */ /* 0x000fe20000410000 */
[----:B------:R-:W-:Y:S01]  /*4160*/  FMUL.FTZ R42, R101, R42 ;  /* 0x0000002a652a7220 */ /* 0x000fe20000410000 */
[----:B------:R-:W1:Y:S01]  /*4170*/  SHFL.IDX PT, R130, R135, R218, 0x1f ;  /* 0x00001fda87827589 */ /* 0x000e6200000e0000 */
[--C-:B--2---:R-:W-:Y:S01]  /*4180*/  FADD.FTZ R53, R53, -R151.reuse ;  /* 0x8000009735357221 */ /* 0x104fe20000010000 */
[----:B------:R-:W-:Y:S01]  /*4190*/  FADD.FTZ R55, R55, -R151 ;  /* 0x8000009737377221 */ /* 0x000fe20000010000 */
[----:B------:R-:W-:Y:S01]  /*41a0*/  FMUL.FTZ R51, R19, R51 ;  /* 0x0000003313337220 */ /* 0x000fe20000410000 */
[----:B------:R-:W2:Y:S01]  /*41b0*/  SHFL.IDX PT, R128, R135, R217, 0x1f ;  /* 0x00001fd987807589 */ /* 0x000ea200000e0000 */
[--C-:B-----5:R-:W-:Y:S01]  /*41c0*/  FADD.FTZ R56, R56, -R141.reuse ;  /* 0x8000008d38387221 */ /* 0x120fe20000010000 */
[----:B------:R-:W-:Y:S01]  /*41d0*/  FADD.FTZ R58, R58, -R141 ;  /* 0x8000008d3a3a7221 */ /* 0x000fe20000010000 */
[----:B------:R-:W-:Y:S01]  /*41e0*/  FMUL.FTZ R52, R20, R52 ;  /* 0x0000003414347220 */ /* 0x000fe20000410000 */
[----:B------:R-:W5:Y:S01]  /*41f0*/  SHFL.IDX PT, R135, R135, R150, 0x1f ;  /* 0x00001f9687877589 */ /* 0x000f6200000e0000 */
[--C-:B---3--:R-:W-:Y:S01]  /*4200*/  FADD.FTZ R57, R57, -R149.reuse ;  /* 0x8000009539397221 */ /* 0x108fe20000010000 */
[----:B------:R-:W-:Y:S01]  /*4210*/  FADD.FTZ R59, R59, -R149 ;  /* 0x800000953b3b7221 */ /* 0x000fe20000010000 */
[----:B------:R-:W-:Y:S01]  /*4220*/  FMUL.FTZ R56, R111, R56 ;  /* 0x000000386f387220 */ /* 0x000fe20000410000 */
[----:B------:R-:W3:Y:S01]  /*4230*/  SHFL.IDX PT, R150, R134, R150, 0x1f ;  /* 0x00001f9686967589 */ /* 0x000ee200000e0000 */
[--C-:B------:R-:W-:Y:S01]  /*4240*/  FADD.FTZ R60, R60, -R139.reuse ;  /* 0x8000008b3c3c7221 */ /* 0x100fe20000010000 */
[----:B------:R-:W-:Y:S01]  /*4250*/  FADD.FTZ R62, R62, -R139 ;  /* 0x8000008b3e3e7221 */ /* 0x000fe20000010000 */
[----:B------:R-:W-:Y:S01]  /*4260*/  FMUL.FTZ R57, R113, R57 ;  /* 0x0000003971397220 */ /* 0x000fe20000410000 */
[----:B------:R2:W3:Y:S01]  /*4270*/  SHFL.IDX PT, R133, R134, R23, 0x1f ;  /* 0x00001f1786857589 */ /* 0x0004e200000e0000 */
[--C-:B----4-:R-:W-:Y:S01]  /*4280*/  FADD.FTZ R61, R61, -R132.reuse ;  /* 0x800000843d3d7221 */ /* 0x110fe20000010000 */
[----:B------:R-:W-:Y:S01]  /*4290*/  FADD.FTZ R63, R63, -R132 ;  /* 0x800000843f3f7221 */ /* 0x000fe20000010000 */
[----:B------:R-:W-:Y:S01]  /*42a0*/  FMUL.FTZ R60, R114, R60 ;  /* 0x0000003c723c7220 */ /* 0x000fe20000410000 */
[----:B------:R-:W4:Y:S01]  /*42b0*/  SHFL.IDX PT, R148, R134, R148, 0x1f ;  /* 0x00001f9486947589 */ /* 0x000f2200000e0000 */
[--C-:B-1----:R-:W-:Y:S01]  /*42c0*/  FADD.FTZ R66, R66, -R131.reuse ;  /* 0x8000008342427221 */ /* 0x102fe20000010000 */
[----:B------:R-:W-:Y:S01]  /*42d0*/  FADD.FTZ R64, R64, -R131 ;  /* 0x8000008340407221 */ /* 0x000fe20000010000 */
[----:B------:R-:W-:Y:S01]  /*42e0*/  FMUL.FTZ R61, R115, R61 ;  /* 0x0000003d733d7220 */ /* 0x000fe20000410000 */
[----:B------:R-:W1:Y:S01]  /*42f0*/  SHFL.IDX PT, R223, R134, R223, 0x1f ;  /* 0x00001fdf86df7589 */ /* 0x000e6200000e0000 */
[--C-:B------:R-:W-:Y:S01]  /*4300*/  FADD.FTZ R65, R65, -R130.reuse ;  /* 0x8000008241417221 */ /* 0x100fe20000010000 */
[----:B------:R-:W-:Y:S01]  /*4310*/  FADD.FTZ R67, R67, -R130 ;  /* 0x8000008243437221 */ /* 0x000fe20000010000 */
[----:B--2---:R2:W2:Y:S01]  /*4320*/  MUFU.EX2 R23, R136 ;  /* 0x0000008800177308 */ /* 0x0044a20000000800 */
[----:B------:R-:W-:Y:S01]  /*4330*/  SHFL.IDX PT, R221, R134, R221, 0x1f ;  /* 0x00001fdd86dd7589 */ /* 0x000fe200000e0000 */
[--C-:B------:R-:W-:Y:S01]  /*4340*/  FADD.FTZ R130, R68, -R128.reuse ;  /* 0x8000008044827221 */ /* 0x100fe20000010000 */
[----:B------:R-:W-:Y:S01]  /*4350*/  FADD.FTZ R128, R70, -R128 ;  /* 0x8000008046807221 */ /* 0x000fe20000010000 */
[----:B------:R-:W-:Y:S01]  /*4360*/  FMUL.FTZ R64, R15, R64 ;  /* 0x000000400f407220 */ /* 0x000fe20000410000 */
[----:B------:R-:W2:Y:S01]  /*4370*/  SHFL.IDX PT, R218, R134, R218, 0x1f ;  /* 0x00001fda86da7589 */ /* 0x000ea200000e0000 */
[----:B-----5:R-:W-:Y:S01]  /*4380*/  FADD.FTZ R70, R69, -R135 ;  /* 0x8000008745467221 */ /* 0x020fe20000010000 */
[----:B------:R-:W-:Y:S01]  /*4390*/  FMUL.FTZ R69, R120, R142 ;  /* 0x0000008e78457220 */ /* 0x000fe20000410000 */
[----:B------:R-:W-:Y:S01]  /*43a0*/  FMUL.FTZ R62, R116, R62 ;  /* 0x0000003e743e7220 */ /* 0x000fe20000410000 */
[----:B------:R-:W5:Y:S01]  /*43b0*/  SHFL.IDX PT, R217, R134, R217, 0x1f ;  /* 0x00001fd986d97589 */ /* 0x000f6200000e0000 */
[--C-:B---3--:R-:W-:Y:S01]  /*43c0*/  FADD.FTZ R216, R85, -R150.reuse ;  /* 0x8000009655d87221 */ /* 0x108fe20000010000 */
[----:B------:R-:W-:Y:S01]  /*43d0*/  FMUL.FTZ R85, R89, R143 ;  /* 0x0000008f59557220 */ /* 0x000fe20000410000 */
[----:B------:R-:W-:Y:S01]  /*43e0*/  FADD.FTZ R150, R87, -R150 ;  /* 0x8000009657967221 */ /* 0x000fe20000010000 */
[----:B------:R-:W3:Y:S01]  /*43f0*/  SHFL.IDX PT, R134, R134, R5, 0x1f ;  /* 0x00001f0586867589 */ /* 0x000ee200000e0000 */
[--C-:B------:R-:W-:Y:S01]  /*4400*/  FADD.FTZ R139, R77, -R133.reuse ;  /* 0x800000854d8b7221 */ /* 0x100fe20000010000 */
[----:B------:R-:W-:Y:S01]  /*4410*/  FADD.FTZ R141, R79, -R133 ;  /* 0x800000854f8d7221 */ /* 0x000fe20000010000 */
[----:B------:R-:W-:Y:S01]  /*4420*/  F2FP.BF16.F32.PACK_AB R85, R85, R26 ;  /* 0x0000001a5555723e */ /* 0x000fe200000010ff */
[--C-:B----4-:R-:W-:Y:S01]  /*4430*/  FADD.FTZ R133, R80, -R148.reuse ;  /* 0x8000009450857221 */ /* 0x110fe20000010000 */
[----:B------:R-:W-:Y:S01]  /*4440*/  FMUL.FTZ R26, R93, R27 ;  /* 0x0000001b5d1a7220 */ /* 0x000fe20000410000 */
[----:B------:R-:W-:Y:S01]  /*4450*/  FADD.FTZ R148, R82, -R148 ;  /* 0x8000009452947221 */ /* 0x000fe20000010000 */
[----:B------:R-:W-:Y:S01]  /*4460*/  FMUL.FTZ R80, R94, R145 ;  /* 0x000000915e507220 */ /* 0x000fe20000410000 */
[----:B------:R-:W-:Y:S01]  /*4470*/  FMUL.FTZ R27, R22, R146 ;  /* 0x00000092161b7220 */ /* 0x000fe20000410000 */
[----:B------:R-:W-:Y:S01]  /*4480*/  F2FP.BF16.F32.PACK_AB R82, R37, R36 ;  /* 0x000000242552723e */ /* 0x000fe200000010ff */
[--C-:B-1----:R-:W-:Y:S01]  /*4490*/  FADD.FTZ R132, R73, -R223.reuse ;  /* 0x800000df49847221 */ /* 0x102fe20000010000 */
[----:B------:R-:W1:Y:S01]  /*44a0*/  MUFU.EX2 R36, R121 ;  /* 0x0000007900247308 */ /* 0x000e620000000800 */
[----:B------:R-:W-:Y:S01]  /*44b0*/  F2FP.BF16.F32.PACK_AB R87, R26, R25 ;  /* 0x000000191a57723e */ /* 0x000fe200000010ff */
[----:B------:R-:W-:Y:S01]  /*44c0*/  FMUL.FTZ R25, R118, R65 ;  /* 0x0000004176197220 */ /* 0x000fe20000410000 */
[----:B------:R-:W-:Y:S01]  /*44d0*/  F2FP.BF16.F32.PACK_AB R80, R27, R80 ;  /* 0x000000501b50723e */ /* 0x000fe200000010ff */
[----:B------:R-:W-:Y:S01]  /*44e0*/  FMUL.FTZ R65, R17, R66 ;  /* 0x0000004211417220 */ /* 0x000fe20000410000 */
[----:B------:R-:W-:Y:S01]  /*44f0*/  FADD.FTZ R223, R75, -R223 ;  /* 0x800000df4bdf7221 */ /* 0x000fe20000010000 */
[----:B------:R-:W-:Y:S01]  /*4500*/  FMUL.FTZ R66, R28, R130 ;  /* 0x000000821c427220 */ /* 0x000fe20000410000 */
[----:B------:R-:W-:Y:S01]  /*4510*/  FMUL.FTZ R27, R14, R70 ;  /* 0x000000460e1b7220 */ /* 0x000fe20000410000 */
[----:B--2---:R-:W-:Y:S01]  /*4520*/  FADD.FTZ R149, R81, -R218 ;  /* 0x800000da51957221 */ /* 0x004fe20000010000 */
[--C-:B-----5:R-:W-:Y:S01]  /*4530*/  FADD.FTZ R151, R84, -R217.reuse ;  /* 0x800000d954977221 */ /* 0x120fe20000010000 */
[----:B------:R-:W-:Y:S01]  /*4540*/  F2FP.BF16.F32.PACK_AB R81, R35, R34 ;  /* 0x000000222351723e */ /* 0x000fe200000010ff */
[----:B------:R-:W-:Y:S01]  /*4550*/  FADD.FTZ R217, R86, -R217 ;  /* 0x800000d956d97221 */ /* 0x000fe20000010000 */
[----:B------:R-:W-:Y:S01]  /*4560*/  F2FP.BF16.F32.PACK_AB R70, R61, R60 ;  /* 0x0000003c3d46723e */ /* 0x000fe200000010ff */
[--C-:B---3--:R-:W-:Y:S01]  /*4570*/  FADD.FTZ R131, R72, -R134.reuse ;  /* 0x8000008648837221 */ /* 0x108fe20000010000 */
        /* <DEDUP_REMOVED lines=8> */
[----:B------:R-:W-:Y:S01]  /*4600*/  FADD.FTZ R135, R71, -R135 ;  /* 0x8000008747877221 */ /* 0x000fe20000010000 */
[----:B------:R-:W-:Y:S01]  /*4610*/  F2FP.BF16.F32.PACK_AB R66, R27, R66 ;  /* 0x000000421b42723e */ /* 0x000fe200000010ff */
[----:B------:R-:W-:Y:S01]  /*4620*/  FADD.FTZ R136, R76, -R221 ;  /* 0x800000dd4c887221 */ /* 0x000fe20000010000 */
        /* <DEDUP_REMOVED lines=37> */
[----:B-1----:R-:W-:Y:S01]  /*4880*/  FMUL.FTZ R150, R36, R150 ;  /* 0x0000009624967220 */ /* 0x002fe20000410000 */
        /* <DEDUP_REMOVED lines=22> */
[----:B------:R1:W-:Y:S01]  /*49f0*/  STSM.16.MT88.4 [R34+0x24400], R56 ;  /* 0x0244003822007844 */ /* 0x0003e20000004200 */
[----:B------:R-:W-:Y:S02]  /*4a00*/  F2FP.BF16.F32.PACK_AB R100, R102, R100 ;  /* 0x000000646664723e */ /* 0x000fe400000010ff */
[----:B------:R-:W-:Y:S01]  /*4a10*/  WARPGROUP.ARRIVE ;  /* 0x00000000000079c5 */ /* 0x000fe20000000000 */
[----:B------:R-:W-:Y:S02]  /*4a20*/  F2FP.BF16.F32.PACK_AB R101, R103, R101 ;  /* 0x000000656765723e */ /* 0x000fe400000010ff */
[----:B------:R-:W-:Y:S02]  /*4a30*/  F2FP.BF16.F32.PACK_AB R102, R106, R104 ;  /* 0x000000686a66723e */ /* 0x000fe400000010ff */
[----:B------:R-:W-:Y:S01]  /*4a40*/  F2FP.BF16.F32.PACK_AB R103, R107, R105 ;  /* 0x000000696b67723e */ /* 0x000fe200000010ff */
[----:B------:R-:W-:Y:S01]  /*4a50*/  HGMMA.64x64x16.F32.BF16 R184, R24, gdesc[UR4].tnspB, R184, gsb0 ;  /* 0x40e0000418b87df0 */ /* 0x000fe200080018b8 */
[----:B------:R-:W-:Y:S01]  /*4a60*/  UMOV UR6, UR4 ;  /* 0x0000000400067c82 */ /* 0x000fe20008000000 */
[----:B------:R-:W-:Y:S01]  /*4a70*/  UMOV UR7, 0x40000040 ;  /* 0x4000004000077882 */ /* 0x000fe20000000000 */
[----:B------:R-:W-:Y:S01]  /*4a80*/  UIADD3 UR4, UR8, 0x100, URZ ;  /* 0x0000010008047890 */ /* 0x000fe2000fffe03f */
[----:B------:R-:W-:-:S02]  /*4a90*/  F2FP.BF16.F32.PACK_AB R32, R32, R30 ;  /* 0x0000001e2020723e */ /* 0x000fc400000010ff */
[----:B------:R-:W-:Y:S02]  /*4aa0*/  F2FP.BF16.F32.PACK_AB R33, R33, R31 ;  /* 0x0000001f2121723e */ /* 0x000fe400000010ff */
[----:B-1----:R-:W-:Y:S02]  /*4ab0*/  F2FP.BF16.F32.PACK_AB R34, R137, R23 ;  /* 0x000000178922723e */ /* 0x002fe400000010ff */
[----:B------:R-:W-:Y:S02]  /*4ac0*/  F2FP.BF16.F32.PACK_AB R35, R127, R125 ;  /* 0x0000007d7f23723e */ /* 0x000fe400000010ff */
[----:B------:R-:W-:Y:S02]  /*4ad0*/  F2FP.BF16.F32.PACK_AB R120, R138, R140 ;  /* 0x0000008c8a78723e */ /* 0x000fe400000010ff */
[----:B------:R-:W-:Y:S02]  /*4ae0*/  F2FP.BF16.F32.PACK_AB R121, R126, R129 ;  /* 0x000000817e79723e */ /* 0x000fe400000010ff */
[----:B------:R-:W-:-:S02]  /*4af0*/  F2FP.BF16.F32.PACK_AB R122, R122, R124 ;  /* 0x0000007c7a7a723e */ /* 0x000fc400000010ff */
[----:B------:R-:W-:Y:S01]  /*4b00*/  F2FP.BF16.F32.PACK_AB R123, R36, R123 ;  /* 0x0000007b247b723e */ /* 0x000fe200000010ff */
[----:B------:R-:W-:Y:S02]  /*4b10*/  WARPGROUP.DEPBAR.LE gsb0, 0x0 ;  /* 0x00008000000079c5 */ /* 0x000fe40000010000 */
[----:B------:R-:W-:Y:S02]  /*4b20*/  F2FP.BF16.F32.PACK_AB R24, R22, R94 ;  /* 0x0000005e1618723e */ /* 0x000fe400000010ff */
[----:B------:R-:W-:Y:S02]  /*4b30*/  F2FP.BF16.F32.PACK_AB R25, R21, R95 ;  /* 0x0000005f1519723e */ /* 0x000fe400000010ff */
[----:B------:R-:W-:Y:S02]  /*4b40*/  F2FP.BF16.F32.PACK_AB R26, R98, R97 ;  /* 0x00000061621a723e */ /* 0x000fe400000010ff */
[----:B------:R-:W-:-:S04]  /*4b50*/  F2FP.BF16.F32.PACK_AB R27, R99, R96 ;  /* 0x00000060631b723e */ /* 0x000fc800000010ff */
[----:B------:R-:W-:-:S06]  /*4b60*/  WARPGROUP.ARRIVE ;  /* 0x00000000000079c5 */ /* 0x000fcc0000000000 */
[----:B------:R-:W-:Y:S01]  /*4b70*/  HGMMA.64x64x16.F32.BF16 R184, R24, gdesc[UR4].tnspB, R184, gsb0 ;  /* 0x40e0000418b87df0 */ /* 0x000fe200080018b8 */
[----:B------:R-:W-:Y:S01]  /*4b80*/  UMOV UR6, UR4 ;  /* 0x0000000400067c82 */ /* 0x000fe20008000000 */
[----:B------:R-:W-:Y:S01]  /*4b90*/  UMOV UR7, 0x40000040 ;  /* 0x4000004000077882 */ /* 0x000fe20000000000 */
[----:B------:R-:W-:Y:S01]  /*4ba0*/  UIADD3 UR4, UR8, 0x180, URZ ;  /* 0x0000018008047890 */ /* 0x000fe2000fffe03f */
[----:B------:R-:W-:Y:S02]  /*4bb0*/  WARPGROUP.DEPBAR.LE gsb0, 0x0 ;  /* 0x00008000000079c5 */ /* 0x000fe40000010000 */
[----:B------:R-:W-:Y:S01]  /*4bc0*/  WARPGROUP.ARRIVE ;  /* 0x00000000000079c5 */ /* 0x000fe20000000000 */
[----:B------:R-:W-:Y:S02]  /*4bd0*/  F2FP.BF16.F32.PACK_AB R24, R13, R108 ;  /* 0x0000006c0d18723e */ /* 0x000fe400000010ff */
[----:B------:R-:W-:Y:S02]  /*4be0*/  F2FP.BF16.F32.PACK_AB R25, R19, R110 ;  /* 0x0000006e1319723e */ /* 0x000fe400000010ff */
[----:B------:R-:W-:Y:S01]  /*4bf0*/  F2FP.BF16.F32.PACK_AB R26, R109, R20 ;  /* 0x000000146d1a723e */ /* 0x000fe200000010ff */
[----:B------:R-:W-:Y:S01]  /*4c00*/  HGMMA.64x64x16.F32.BF16 R184, R100, gdesc[UR4].tnspB, R184, gsb0 ;  /* 0x40e0000464b87df0 */ /* 0x000fe200080018b8 */
[----:B------:R-:W-:Y:S01]  /*4c10*/  F2FP.BF16.F32.PACK_AB R27, R12, R18 ;  /* 0x000000120c1b723e */ /* 0x000fe200000010ff */
[----:B------:R-:W-:Y:S01]  /*4c20*/  UMOV UR6, UR4 ;  /* 0x0000000400067c82 */ /* 0x000fe20008000000 */
[----:B------:R-:W-:Y:S01]  /*4c30*/  UMOV UR7, 0x40000040 ;  /* 0x4000004000077882 */ /* 0x000fe20000000000 */
[----:B------:R-:W-:Y:S01]  /*4c40*/  UIADD3 UR4, UR8, 0x200, URZ ;  /* 0x0000020008047890 */ /* 0x000fe2000fffe03f */
[----:B------:R-:W-:-:S02]  /*4c50*/  WARPGROUP.DEPBAR.LE gsb0, 0x0 ;  /* 0x00008000000079c5 */ /* 0x000fc40000010000 */
[----:B------:R-:W-:-:S06]  /*4c60*/  WARPGROUP.ARRIVE ;  /* 0x00000000000079c5 */ /* 0x000fcc0000000000 */
[----:B------:R-:W-:Y:S01]  /*4c70*/  HGMMA.64x64x16.F32.BF16 R184, R24, gdesc[UR4].tnspB, R184, gsb0 ;  /* 0x40e0000418b87df0 */ /* 0x000fe200080018b8 */
[----:B------:R-:W-:Y:S01]  /*4c80*/  UMOV UR6, UR4 ;  /* 0x0000000400067c82 */ /* 0x000fe20008000000 */
[----:B------:R-:W-:Y:S01]  /*4c90*/  UMOV UR7, 0x40000040 ;  /* 0x4000004000077882 */ /* 0x000fe20000000000 */
[----:B------:R-:W-:Y:S01]  /*4ca0*/  UIADD3 UR4, UR8, 0x280, URZ ;  /* 0x0000028008047890 */ /* 0x000fe2000fffe03f */
[----:B------:R-:W-:Y:S02]  /*4cb0*/  WARPGROUP.DEPBAR.LE gsb0, 0x0 ;  /* 0x00008000000079c5 */ /* 0x000fe40000010000 */
[----:B------:R-:W-:Y:S02]  /*4cc0*/  F2FP.BF16.F32.PACK_AB R24, R113, R111 ;  /* 0x0000006f7118723e */ /* 0x000fe400000010ff */
[----:B------:R-:W-:Y:S01]  /*4cd0*/  F2FP.BF16.F32.PACK_AB R25, R10, R112 ;  /* 0x000000700a19723e */ /* 0x000fe200000010ff */
[----:B------:R-:W-:Y:S01]  /*4ce0*/  IMAD R10, R235, 0x2000, R231 ;  /* 0x00002000eb0a7824 */ /* 0x000fe200078e02e7 */
[----:B------:R-:W-:-:S02]  /*4cf0*/  F2FP.BF16.F32.PACK_AB R26, R115, R114 ;  /* 0x00000072731a723e */ /* 0x000fc400000010ff */
[----:B------:R-:W-:Y:S02]  /*4d00*/  F2FP.BF16.F32.PACK_AB R27, R117, R116 ;  /* 0x00000074751b723e */ /* 0x000fe400000010ff */
[----:B------:R-:W-:Y:S02]  /*4d10*/  SHF.R.U32.HI R10, RZ, 0x4, R10 ;  /* 0x00000004ff0a7819 */ /* 0x000fe4000001160a */
[----:B------:R-:W-:Y:S02]  /*4d20*/  WARPGROUP.ARRIVE ;  /* 0x00000000000079c5 */ /* 0x000fe40000000000 */
[----:B------:R-:W-:-:S04]  /*4d30*/  LOP3.LUT R10, R10, 0x3fff, RZ, 0xc0, !PT ;  /* 0x00003fff0a0a7812 */ /* 0x000fc800078ec0ff */
[----:B------:R-:W-:Y:S01]  /*4d40*/  HGMMA.64x64x16.F32.BF16 R184, R24, gdesc[UR4].tnspB, R184, gsb0 ;  /* 0x40e0000418b87df0 */ /* 0x000fe200080018b8 */
[----:B------:R-:W-:Y:S01]  /*4d50*/  UMOV UR6, UR4 ;  /* 0x0000000400067c82 */ /* 0x000fe20008000000 */
[----:B------:R-:W-:Y:S01]  /*4d60*/  UMOV UR7, 0x40000040 ;  /* 0x4000004000077882 */ /* 0x000fe20000000000 */
[----:B------:R-:W-:Y:S02]  /*4d70*/  UIADD3 UR4, UR8, 0x300, URZ ;  /* 0x0000030008047890 */ /* 0x000fe4000fffe03f */
[----:B------:R-:W-:Y:S01]  /*4d80*/  UIADD3 UR8, UR8, 0x380, URZ ;  /* 0x0000038008087890 */ /* 0x000fe2000fffe03f */
[----:B------:R-:W-:Y:S02]  /*4d90*/  WARPGROUP.DEPBAR.LE gsb0, 0x0 ;  /* 0x00008000000079c5 */ /* 0x000fe40000010000 */
[----:B------:R-:W-:Y:S02]  /*4da0*/  F2FP.BF16.F32.PACK_AB R24, R118, R15 ;  /* 0x0000000f7618723e */ /* 0x000fe400000010ff */
[----:B------:R-:W-:-:S02]  /*4db0*/  F2FP.BF16.F32.PACK_AB R25, R119, R17 ;  /* 0x000000117719723e */ /* 0x000fc400000010ff */
[----:B------:R-:W-:Y:S02]  /*4dc0*/  F2FP.BF16.F32.PACK_AB R26, R14, R28 ;  /* 0x0000001c0e1a723e */ /* 0x000fe400000010ff */
[----:B------:R-:W-:Y:S02]  /*4dd0*/  F2FP.BF16.F32.PACK_AB R27, R11, R29 ;  /* 0x0000001d0b1b723e */ /* 0x000fe400000010ff */
[----:B------:R-:W-:Y:S02]  /*4de0*/  LOP3.LUT R11, R10, 0x10000, RZ, 0xfc, !PT ;  /* 0x000100000a0b7812 */ /* 0x000fe400078efcff */
[----:B------:R-:W-:-:S03]  /*4df0*/  WARPGROUP.ARRIVE ;  /* 0x00000000000079c5 */ /* 0x000fc60000000000 */
[----:B------:R-:W-:-:S03]  /*4e00*/  IMAD R11, R0, 0x800, R11 ;  /* 0x00000800000b7824 */ /* 0x000fc600078e020b */
[----:B------:R-:W-:Y:S01]  /*4e10*/  HGMMA.64x64x16.F32.BF16 R184, R24, gdesc[UR4].tnspB, R184, gsb0 ;  /* 0x40e0000418b87df0 */ /* 0x000fe200080018b8 */
[----:B------:R-:W-:Y:S01]  /*4e20*/  UMOV UR6, UR4 ;  /* 0x0000000400067c82 */ /* 0x000fe20008000000 */
[----:B------:R-:W-:Y:S01]  /*4e30*/  UMOV UR7, 0x40000040 ;  /* 0x4000004000077882 */ /* 0x000fe20000000000 */
[----:B------:R-:W-:Y:S02]  /*4e40*/  R2UR UR4, R16 ;  /* 0x00000000100472ca */ /* 0x000fe400000e0000 */
[----:B------:R-:W-:-:S11]  /*4e50*/  R2UR UR9, R11 ;  /* 0x000000000b0972ca */ /* 0x000fd600000e0000 */
[----:B------:R-:W-:-:S04]  /*4e60*/  USHF.R.U32.HI UR4, URZ, 0x4, UR4 ;  /* 0x000000043f047899 */ /* 0x000fc80008011604 */
[----:B------:R-:W-:-:S03]  /*4e70*/  ULOP3.LUT UR10, UR4, 0x3fff, URZ, 0xc0, !UPT ;  /* 0x00003fff040a7892 */ /* 0x000fc6000f8ec03f */
[----:B------:R-:W-:Y:S01]  /*4e80*/  UMOV UR4, UR9 ;  /* 0x0000000900047c82 */ /* 0x000fe20008000000 */
[----:B------:R-:W-:Y:S02]  /*4e90*/  WARPGROUP.DEPBAR.LE gsb0, 0x0 ;  /* 0x00008000000079c5 */ /* 0x000fe40000010000 */
[----:B------:R-:W-:-:S06]  /*4ea0*/  WARPGROUP.ARRIVE ;  /* 0x00000000000079c5 */ /* 0x000fcc0000000000 */
[----:B------:R-:W-:Y:S01]  /*4eb0*/  HGMMA.64x64x16.F32.BF16 R184, R32, gdesc[UR4].tnspB, R184, gsb0 ;  /* 0x40e0000420b87df0 */ /* 0x000fe200080018b8 */
[----:B------:R-:W-:Y:S01]  /*4ec0*/  UMOV UR6, UR8 ;  /* 0x0000000800067c82 */ /* 0x000fe20008000000 */
[----:B------:R-:W-:Y:S01]  /*4ed0*/  UMOV UR7, 0x40000040 ;  /* 0x4000004000077882 */ /* 0x000fe20000000000 */
[----:B------:R-:W-:Y:S02]  /*4ee0*/  WARPGROUP.DEPBAR.LE gsb0, 0x0 ;  /* 0x00008000000079c5 */ /* 0x000fe40000010000 */
[----:B------:R-:W-:-:S06]  /*4ef0*/  WARPGROUP.ARRIVE ;  /* 0x00000000000079c5 */ /* 0x000fcc0000000000 */
[----:B------:R-:W-:Y:S01]  /*4f00*/  HGMMA.64x64x16.F32.BF16 R184, R120, gdesc[UR4].tnspB, R184, gsb0 ;  /* 0x40e0000478b87df0 */ /* 0x000fe200080018b8 */
[----:B------:R-:W-:Y:S01]  /*4f10*/  UMOV UR6, UR10 ;  /* 0x0000000a00067c82 */ /* 0x000fe20008000000 */
[----:B------:R-:W-:Y:S01]  /*4f20*/  UMOV UR7, 0x40000040 ;  /* 0x4000004000077882 */ /* 0x000fe20000000000 */
[----:B------:R-:W-:Y:S02]  /*4f30*/  WARPGROUP.DEPBAR.LE gsb0, 0x0 ;  /* 0x00008000000079c5 */ /* 0x000fe40000010000 */
[----:B------:R1:W-:Y:S06]  /*4f40*/  MEMBAR.ALL.CTA ;  /* 0x0000000000007992 */ /* 0x0003ec0000008000 */
[----:B-1----:R-:W1:Y:S02]  /*4f50*/  FENCE.VIEW.ASYNC.S ;  /* 0x00000000000073c6 */ /* 0x002e640000000000 */
[----:B-1----:R-:W-:Y:S06]  /*4f60*/  BAR.SYNC.DEFER_BLOCKING 0x9, 0x100 ;  /* 0x0244000000007b1d */ /* 0x002fec0000010000 */
        /* <DEDUP_REMOVED lines=54> */
.L_x_1707:
        /* <DEDUP_REMOVED lines=68> */
.L_x_1708:
        /* <DEDUP_REMOVED lines=11> */
.L_x_1698:
[----:B------:R-:W2:Y:S01]  /*57c0*/  S2UR UR6, SR_CTAID.X ;  /* 0x00000000000679c3 */ /* 0x000ea20000002500 */
[----:B------:R-:W-:Y:S01]  /*57d0*/  UIADD3 UR4, UR40, -UR41, URZ ;  /* 0x8000002928047290 */ /* 0x000fe2000fffe03f */
[----:B------:R-:W-:-:S03]  /*57e0*/  ULDC UR5, c[0x0][0x748] ;  /* 0x0001d20000057ab9 */ /* 0x000fc60000000800 */
[----:B--2---:R-:W-:-:S04]  /*57f0*/  ULEA UR4, UR6, UR4, 0x7 ;  /* 0x0000000406047291 */ /* 0x004fc8000f8e383f */
[----:B------:R-:W-:-:S04]  /*5800*/  UIADD3 UR4, UR4, UR5, URZ ;  /* 0x0000000504047290 */ /* 0x000fc8000fffe03f */
[----:B------:R-:W-:-:S04]  /*5810*/  USHF.R.S32.HI UR5, URZ, 0x1f, UR4 ;  /* 0x0000001f3f057899 */ /* 0x000fc80008011404 */
[----:B------:R-:W-:-:S04]  /*5820*/  ULEA.HI UR5, UR5, UR4, URZ, 0x7 ;  /* 0x0000000405057291 */ /* 0x000fc8000f8f383f */
[----:B------:R-:W-:-:S06]  /*5830*/  USHF.R.S32.HI UR5, URZ, 0x7, UR5 ;  /* 0x000000073f057899 */ /* 0x000fcc0008011405 */
[----:B------:R-:W-:-:S05]  /*5840*/  IMAD.U32 R5, RZ, RZ, UR5 ;  /* 0x00000005ff057e24 */ /* 0x000fca000f8e00ff */
[----:B------:R-:W-:-:S04]  /*5850*/  VIMNMX R6, R5, UR42, PT ;  /* 0x0000002a05067c48 */ /* 0x000fc8000bfe0100 */
[----:B------:R-:W-:Y:S01]  /*5860*/  ISETP.LE.AND P0, PT, R6, UR43, PT ;  /* 0x0000002b06007c0c */ /* 0x000fe2000bf03270 */
[----:B------:R2:W-:-:S12]  /*5870*/  STL [R1+0x28], R6 ;  /* 0x0000280601007387 */ /* 0x0005d80000100800 */
[----:B--2---:R-:W-:Y:S05]  /*5880*/  @P0 BRA `(.L_x_1710) ;  /* 0x00000038005c0947 */ /* 0x004fea0003800000 */
[----:B------:R-:W2:Y:S04]  /*5890*/  LDL R11, [R1+0x44] ;  /* 0x00004400010b7983 */ /* 0x000ea80000100800 */
[----:B------:R-:W2:Y:S04]  /*58a0*/  LDL R10, [R1+0x4c] ;  /* 0x00004c00010a7983 */ /* 0x000ea80000100800 */
[----:B------:R-:W3:Y:S01]  /*58b0*/  LDL R9, [R1+0x48] ;  /* 0x0000480001097983 */ /* 0x000ee20000100800 */
[----:B------:R-:W-:Y:S01]  /*58c0*/  UIMAD UR4, UR6, -0x80, UR41 ;  /* 0xffffff80060478a4 */ /* 0x000fe2000f8e0229 */
[----:B------:R-:W-:Y:S01]  /*58d0*/  IMAD.MOV.U32 R237, RZ, RZ, 0x40000040 ;  /* 0x40000040ffed7424 */ /* 0x000fe200078e00ff */
[----:B------:R-:W4:Y:S01]  /*58e0*/  S2R R5, SR_TID.X ;  /* 0x0000000000057919 */ /* 0x000f220000002100 */
[----:B------:R-:W-:-:S03]  /*58f0*/  IMAD.MOV.U32 R233, RZ, RZ, 0x40000040 ;  /* 0x40000040ffe97424 */ /* 0x000fc600078e00ff */
[----:B------:R-:W-:Y:S02]  /*5900*/  IMAD.U32 R13, RZ, RZ, UR4 ;  /* 0x00000004ff0d7e24 */ /* 0x000fe4000f8e00ff */
[----:B----4-:R-:W-:-:S05]  /*5910*/  VIADD R7, R5, 0xffffff80 ;  /* 0xffffff8005077836 */ /* 0x010fca0000000000 */
[----:B-1----:R-:W-:-:S04]  /*5920*/  SHF.R.S32.HI R8, RZ, 0x1f, R7 ;  /* 0x0000001fff087819 */ /* 0x002fc80000011407 */
[----:B------:R-:W-:Y:S02]  /*5930*/  LEA.HI R5, R8, R7, RZ, 0x5 ;  /* 0x0000000708057211 */ /* 0x000fe400078f28ff */
[----:B--2---:R-:W-:Y:S02]  /*5940*/  LEA.HI R6, R10, R11, RZ, 0x5 ;  /* 0x0000000b0a067211 */ /* 0x004fe400078f28ff */
[--C-:B---3--:R-:W-:Y:S02]  /*5950*/  SHF.R.S32.HI R11, RZ, 0x2, R9.reuse ;  /* 0x00000002ff0b7819 */ /* 0x108fe40000011409 */
[----:B------:R-:W-:Y:S02]  /*5960*/  SHF.R.S32.HI R10, RZ, 0x1f, R9 ;  /* 0x0000001fff0a7819 */ /* 0x000fe40000011409 */
[----:B------:R-:W1:Y:S01]  /*5970*/  S2R R9, SR_TID.X ;  /* 0x0000000000097919 */ /* 0x000e620000002100 */
[----:B------:R-:W-:Y:S02]  /*5980*/  SHF.R.S32.HI R12, RZ, 0x5, R6 ;  /* 0x00000005ff0c7819 */ /* 0x000fe40000011406 */
[----:B------:R-:W-:-:S02]  /*5990*/  LOP3.LUT R6, R5, 0xffffffe0, RZ, 0xc0, !PT ;  /* 0xffffffe005067812 */ /* 0x000fc400078ec0ff */
[----:B------:R-:W-:Y:S01]  /*59a0*/  LEA.HI R10, R10, R11, RZ, 0x3 ;  /* 0x0000000b0a0a7211 */ /* 0x000fe200078f18ff */
[C---:B-1----:R-:W-:Y:S02]  /*59b0*/  VIADD R14, R9.reuse, 0xffffff80 ;  /* 0xffffff80090e7836 */ /* 0x042fe40000000000 */
[----:B------:R-:W-:Y:S02]  /*59c0*/  VIADD R15, R9, 0xffffff80 ;  /* 0xffffff80090f7836 */ /* 0x000fe40000000000 */
[----:B------:R-:W-:Y:S01]  /*59d0*/  IMAD.IADD R9, R7, 0x1, -R6 ;  /* 0x0000000107097824 */ /* 0x000fe200078e0a06 */
[----:B------:R-:W-:Y:S01]  /*59e0*/  SHF.R.S32.HI R14, RZ, 0x1f, R14 ;  /* 0x0000001fff0e7819 */ /* 0x000fe2000001140e */
[----:B------:R-:W-:Y:S01]  /*59f0*/  IMAD R6, R12, -0x10, R13 ;  /* 0xfffffff00c067824 */ /* 0x000fe200078e020d */
[----:B------:R-:W-:Y:S02]  /*5a00*/  LOP3.LUT R12, R10, 0xfffffff8, RZ, 0xc0, !PT ;  /* 0xfffffff80a0c7812 */ /* 0x000fe400078ec0ff */
[----:B------:R-:W-:-:S02]  /*5a10*/  LEA.HI R14, R14, R15, RZ, 0x7 ;  /* 0x0000000f0e0e7211 */ /* 0x000fc400078f38ff */
[----:B------:R-:W-:Y:S02]  /*5a20*/  SHF.R.S32.HI R10, RZ, 0x1f, R9 ;  /* 0x0000001fff0a7819 */ /* 0x000fe40000011409 */
[----:B------:R-:W-:Y:S02]  /*5a30*/  SHF.R.S32.HI R14, RZ, 0x7, R14 ;  /* 0x00000007ff0e7819 */ /* 0x000fe4000001140e */
[----:B------:R-:W-:Y:S02]  /*5a40*/  IADD3 R6, R6, R12, -R11 ;  /* 0x0000000c06067210 */ /* 0x000fe40007ffe80b */
[----:B------:R-:W-:Y:S02]  /*5a50*/  LEA.HI R5, R14, R14, RZ, 0x1 ;  /* 0x0000000e0e057211 */ /* 0x000fe400078f08ff */
[CC--:B------:R-:W-:Y:S02]  /*5a60*/  LEA.HI R11, R10.reuse, R9.reuse, RZ, 0x3 ;  /* 0x000000090a0b7211 */ /* 0x0c0fe400078f18ff */
[----:B------:R-:W-:-:S02]  /*5a70*/  LEA.HI R10, R10, R9, RZ, 0x2 ;  /* 0x000000090a0a7211 */ /* 0x000fc400078f10ff */
[----:B------:R-:W-:Y:S02]  /*5a80*/  LOP3.LUT R5, R5, 0xfffffffe, RZ, 0xc0, !PT ;  /* 0xfffffffe05057812 */ /* 0x000fe400078ec0ff */
[--C-:B------:R-:W-:Y:S02]  /*5a90*/  SHF.R.S32.HI R9, RZ, 0x3, R11.reuse ;  /* 0x00000003ff097819 */ /* 0x100fe4000001140b */
[----:B------:R-:W-:Y:S01]  /*5aa0*/  SHF.R.S32.HI R12, RZ, 0x1f, R11 ;  /* 0x0000001fff0c7819 */ /* 0x000fe2000001140b */
[----:B------:R-:W-:Y:S01]  /*5ab0*/  IMAD.IADD R5, R14, 0x1, -R5 ;  /* 0x000000010e057824 */ /* 0x000fe200078e0a05 */
[----:B------:R-:W-:Y:S02]  /*5ac0*/  SHF.R.S32.HI R11, RZ, 0x2, R10 ;  /* 0x00000002ff0b7819 */ /* 0x000fe4000001140a */
[----:B------:R-:W-:Y:S01]  /*5ad0*/  LEA.HI R12, R12, R9, RZ, 0x4 ;  /* 0x000000090c0c7211 */ /* 0x000fe200078f20ff */
[----:B------:R-:W-:Y:S01]  /*5ae0*/  IMAD R5, R5, -0x40, R6 ;  /* 0xffffffc005057824 */ /* 0x000fe200078e0206 */
[----:B------:R-:W-:Y:S01]  /*5af0*/  LEA.HI R10, R10, R11, RZ, 0x1 ;  /* 0x0000000b0a0a7211 */ /* 0x000fe200078f08ff */
[C---:B------:R-:W-:Y:S01]  /*5b00*/  VIADD R15, R11.reuse, 0x18 ;  /* 0x000000180b0f7836 */ /* 0x040fe20000000000 */
[----:B------:R-:W-:Y:S01]  /*5b10*/  LEA.HI R6, R8, R7, RZ, 0x2 ;  /* 0x0000000708067211 */ /* 0x000fe200078f10ff */
[----:B------:R-:W-:Y:S01]  /*5b20*/  VIADD R8, R11, 0x8 ;  /* 0x000000080b087836 */ /* 0x000fe20000000000 */
[----:B------:R-:W-:-:S02]  /*5b30*/  LOP3.LUT R12, R12, 0x1ffffff0, RZ, 0xc0, !PT ;  /* 0x1ffffff00c0c7812 */ /* 0x000fc400078ec0ff */
[----:B------:R-:W-:Y:S02]  /*5b40*/  LOP3.LUT R10, R10, 0xfffffffe, RZ, 0xc0, !PT ;  /* 0xfffffffe0a0a7812 */ /* 0x000fe400078ec0ff */
[----:B------:R-:W-:Y:S01]  /*5b50*/  LOP3.LUT R6, R6, 0xfffffffc, RZ, 0xc0, !PT ;  /* 0xfffffffc06067812 */ /* 0x000fe200078ec0ff */
[----:B------:R-:W-:Y:S01]  /*5b60*/  IMAD.IADD R9, R9, 0x1, -R12 ;  /* 0x0000000109097824 */ /* 0x000fe200078e0a0c */
[----:B------:R-:W-:Y:S01]  /*5b70*/  LEA.HI R13, R8, R8, RZ, 0x1 ;  /* 0x00000008080d7211 */ /* 0x000fe200078f08ff */
[----:B------:R-:W-:Y:S01]  /*5b80*/  IMAD.IADD R10, R11, 0x1, -R10 ;  /* 0x000000010b0a7824 */ /* 0x000fe200078e0a0a */
[----:B------:R-:W-:Y:S01]  /*5b90*/  LEA.HI R17, R15, R15, RZ, 0x1 ;  /* 0x0000000f0f117211 */ /* 0x000fe200078f08ff */
[----:B------:R-:W-:Y:S02]  /*5ba0*/  VIADD R12, R11, 0x10 ;  /* 0x000000100b0c7836 */ /* 0x000fe40000000000 */
[----:B------:R-:W-:Y:S01]  /*5bb0*/  IMAD.IADD R6, R7, 0x1, -R6 ;  /* 0x0000000107067824 */ /* 0x000fe200078e0a06 */
[----:B------:R-:W-:Y:S01]  /*5bc0*/  LOP3.LUT R7, R13, 0xfffffffe, RZ, 0xc0, !PT ;  /* 0xfffffffe0d077812 */ /* 0x000fe200078ec0ff */
[----:B------:R-:W-:Y:S01]  /*5bd0*/  IMAD R10, R9, 0x8, R10 ;  /* 0x00000008090a7824 */ /* 0x000fe200078e020a */
[----:B------:R-:W-:-:S02]  /*5be0*/  LEA.HI R9, R12, R12, RZ, 0x1 ;  /* 0x0000000c0c097211 */ /* 0x000fc400078f08ff */
[----:B------:R-:W-:Y:S01]  /*5bf0*/  SHF.R.S32.HI R18, RZ, 0x1f, R17 ;  /* 0x0000001fff127819 */ /* 0x000fe20000011411 */
[----:B------:R-:W-:Y:S01]  /*5c00*/  IMAD.IADD R8, R8, 0x1, -R7 ;  /* 0x0000000108087824 */ /* 0x000fe200078e0a07 */
[----:B------:R1:W-:Y:S01]  /*5c10*/  STL [R1+0x3c], R10 ;  /* 0x00003c0a01007387 */ /* 0x0003e20000100800 */
[----:B------:R-:W-:Y:S02]  /*5c20*/  SHF.R.S32.HI R7, RZ, 0x1, R13 ;  /* 0x00000001ff077819 */ /* 0x000fe4000001140d */
[--C-:B------:R-:W-:Y:S02]  /*5c30*/  SHF.R.S32.HI R11, RZ, 0x1, R9.reuse ;  /* 0x00000001ff0b7819 */ /* 0x100fe40000011409 */
[----:B------:R-:W-:-:S04]  /*5c40*/  SHF.R.S32.HI R14, RZ, 0x1f, R9 ;  /* 0x0000001fff0e7819 */ /* 0x000fc80000011409 */
[----:B------:R-:W-:Y:S02]  /*5c50*/  LEA.HI R14, R14, R11, RZ, 0x4 ;  /* 0x0000000b0e0e7211 */ /* 0x000fe400078f20ff */
[----:B-1----:R-:W-:Y:S02]  /*5c60*/  SHF.R.S32.HI R10, RZ, 0x1f, R13 ;  /* 0x0000001fff0a7819 */ /* 0x002fe4000001140d */
[----:B------:R-:W-:Y:S02]  /*5c70*/  LOP3.LUT R13, R9, 0xfffffffe, RZ, 0xc0, !PT ;  /* 0xfffffffe090d7812 */ /* 0x000fe400078ec0ff */
[----:B------:R-:W-:Y:S02]  /*5c80*/  LEA.HI R10, R10, R7, RZ, 0x4 ;  /* 0x000000070a0a7211 */ /* 0x000fe400078f20ff */
[----:B------:R-:W-:Y:S01]  /*5c90*/  SHF.R.S32.HI R9, RZ, 0x1, R17 ;  /* 0x00000001ff097819 */ /* 0x000fe20000011411 */
[----:B------:R-:W-:Y:S01]  /*5ca0*/  IMAD.IADD R13, R12, 0x1, -R13 ;  /* 0x000000010c0d7824 */ /* 0x000fe200078e0a0d */
        /* <DEDUP_REMOVED lines=10> */
[----:B------:R1:W-:Y:S01]  /*5d50*/  STL [R1+0x38], R10 ;  /* 0x0000380a01007387 */ /* 0x0003e20000100800 */
[----:B------:R-:W-:-:S02]  /*5d60*/  IMAD.IADD R9, R9, 0x1, -R18 ;  /* 0x0000000109097824 */ /* 0x000fc400078e0a12 */
[----:B------:R-:W-:Y:S01]  /*5d70*/  IMAD R8, R235, 0x2000, R16 ;  /* 0x00002000eb087824 */ /* 0x000fe200078e0210 */
[----:B------:R2:W-:Y:S01]  /*5d80*/  STL [R1+0x34], R7 ;  /* 0x0000340701007387 */ /* 0x0005e20000100800 */
[----:B------:R-:W-:Y:S02]  /*5d90*/  IMAD.MOV.U32 R15, RZ, RZ, 0x40000040 ;  /* 0x40000040ff0f7424 */ /* 0x000fe400078e00ff */
[----:B------:R-:W-:Y:S02]  /*5da0*/  IMAD.MOV.U32 R13, RZ, RZ, 0x40000040 ;  /* 0x40000040ff0d7424 */ /* 0x000fe400078e00ff */
[----:B------:R-:W-:Y:S02]  /*5db0*/  IMAD.MOV.U32 R11, RZ, RZ, 0x40000040 ;  /* 0x40000040ff0b7424 */ /* 0x000fe400078e00ff */
[----:B-1----:R-:W-:Y:S02]  /*5dc0*/  IMAD R10, R9, 0x8, R12 ;  /* 0x00000008090a7824 */ /* 0x002fe400078e020c */
[----:B------:R-:W-:-:S02]  /*5dd0*/  VIADD R9, R8, 0x4000 ;  /* 0x0000400008097836 */ /* 0x000fc40000000000 */
[----:B--2---:R-:W-:Y:S01]  /*5de0*/  VIADD R7, R8, 0x20c00 ;  /* 0x00020c0008077836 */ /* 0x004fe20000000000 */
[----:B------:R-:W-:Y:S01]  /*5df0*/  SHF.R.U32.HI R8, RZ, 0x4, R8 ;  /* 0x00000004ff087819 */ /* 0x000fe20000011608 */
[----:B------:R1:W-:Y:S01]  /*5e00*/  STL [R1+0x30], R10 ;  /* 0x0000300a01007387 */ /* 0x0003e20000100800 */
[----:B------:R-:W-:Y:S01]  /*5e10*/  SHF.R.U32.HI R9, RZ, 0x4, R9 ;  /* 0x00000004ff097819 */ /* 0x000fe20000011609 */
[C---:B------:R-:W-:Y:S01]  /*5e20*/  VIADD R18, R6.reuse, 0x8 ;  /* 0x0000000806127836 */ /* 0x040fe20000000000 */
[----:B------:R-:W-:Y:S01]  /*5e30*/  SHF.R.U32.HI R7, RZ, 0x4, R7 ;  /* 0x00000004ff077819 */ /* 0x000fe20000011607 */
[----:B------:R-:W-:Y:S01]  /*5e40*/  VIADD R18, R6, 0x14 ;  /* 0x0000001406127836 */ /* 0x000fe20000000000 */
[----:B------:R-:W-:Y:S02]  /*5e50*/  LOP3.LUT R8, R8, 0x3fff, RZ, 0xc0, !PT ;  /* 0x00003fff08087812 */ /* 0x000fe400078ec0ff */
[----:B------:R-:W-:Y:S02]  /*5e60*/  LOP3.LUT R9, R9, 0x3fff, RZ, 0xc0, !PT ;  /* 0x00003fff09097812 */ /* 0x000fe400078ec0ff */
[----:B------:R-:W-:-:S02]  /*5e70*/  LOP3.LUT R7, R7, 0x3fff, RZ, 0xc0, !PT ;  /* 0x00003fff07077812 */ /* 0x000fc400078ec0ff */
[----:B------:R-:W-:Y:S02]  /*5e80*/  LOP3.LUT R8, R8, 0x10000, RZ, 0xfc, !PT ;  /* 0x0001000008087812 */ /* 0x000fe400078efcff */
[----:B------:R-:W-:Y:S01]  /*5e90*/  LOP3.LUT R17, R9, 0x10000, RZ, 0xfc, !PT ;  /* 0x0001000009117812 */ /* 0x000fe200078efcff */
[----:B------:R-:W-:Y:S01]  /*5ea0*/  IMAD.MOV.U32 R9, RZ, RZ, 0x40000040 ;  /* 0x40000040ff097424 */ /* 0x000fe200078e00ff */
[----:B------:R-:W-:Y:S01]  /*5eb0*/  LOP3.LUT R7, R7, 0x10000, RZ, 0xfc, !PT ;  /* 0x0001000007077812 */ /* 0x000fe200078efcff */
[C---:B------:R-:W-:Y:S01]  /*5ec0*/  VIADD R14, R8.reuse, 0x2 ;  /* 0x00000002080e7836 */ /* 0x040fe20000000000 */
[----:B------:R2:W-:Y:S01]  /*5ed0*/  STL [R1+0x24], R8 ;  /* 0x0000240801007387 */ /* 0x0005e20000100800 */
[C---:B------:R-:W-:Y:S02]  /*5ee0*/  VIADD R12, R8.reuse, 0x4 ;  /* 0x00000004080c7836 */ /* 0x040fe40000000000 */
[----:B-1----:R-:W-:Y:S01]  /*5ef0*/  VIADD R10, R8, 0x6 ;  /* 0x00000006080a7836 */ /* 0x002fe20000000000 */
[----:B------:R1:W-:Y:S01]  /*5f00*/  STL [R1+0x40], R7 ;  /* 0x0000400701007387 */ /* 0x0003e20000100800 */
[----:B------:R-:W-:-:S02]  /*5f10*/  VIADD R236, R17, 0x4 ;  /* 0x0000000411ec7836 */ /* 0x000fc40000000000 */
[C---:B------:R-:W-:Y:S01]  /*5f20*/  VIADD R232, R17.reuse, 0x6 ;  /* 0x0000000611e87836 */ /* 0x040fe20000000000 */
[----:B------:R3:W-:Y:S01]  /*5f30*/  STL [R1+0x20], R17 ;  /* 0x0000201101007387 */ /* 0x0007e20000100800 */
[----:B--2---:R-:W-:-:S03]  /*5f40*/  VIADD R8, R17, 0x2 ;  /* 0x0000000211087836 */ /* 0x004fc60000000000 */
[----:B------:R2:W-:Y:S01]  /*5f50*/  STL.64 [R1+0x18], R14 ;  /* 0x0000180e01007387 */ /* 0x0005e20000100a00 */
[----:B-1----:R-:W-:-:S03]  /*5f60*/  VIADD R7, R6, 0x4 ;  /* 0x0000000406077836 */ /* 0x002fc60000000000 */
[----:B------:R2:W-:Y:S01]  /*5f70*/  STL.64 [R1+0x10], R12 ;  /* 0x0000100c01007387 */ /* 0x0005e20000100a00 */
[C---:B------:R-:W-:Y:S02]  /*5f80*/  VIADD R7, R6.reuse, 0x10 ;  /* 0x0000001006077836 */ /* 0x040fe40000000000 */
[C---:B---3--:R-:W-:Y:S01]  /*5f90*/  VIADD R17, R6.reuse, 0xc ;  /* 0x0000000c06117836 */ /* 0x048fe20000000000 */
[----:B------:R2:W-:Y:S01]  /*5fa0*/  STL.64 [R1+0x8], R10 ;  /* 0x0000080a01007387 */ /* 0x0005e20000100a00 */
[C---:B------:R-:W-:Y:S02]  /*5fb0*/  VIADD R17, R6.reuse, 0x18 ;  /* 0x0000001806117836 */ /* 0x040fe40000000000 */
[----:B------:R-:W-:Y:S01]  /*5fc0*/  VIADD R7, R6, 0x1c ;  /* 0x0000001c06077836 */ /* 0x000fe20000000000 */
[----:B------:R2:W-:Y:S06]  /*5fd0*/  STL.64 [R1], R8 ;  /* 0x0000000801007387 */ /* 0x0005ec0000100a00 */
.L_x_1721:
[----:B------:R-:W-:-:S05]  /*5fe0*/  IMAD.U32 R7, RZ, RZ, UR36 ;  /* 0x00000024ff077e24 */ /* 0x000fca000f8e00ff */
[----:B------:R-:W-:-:S04]  /*5ff0*/  LOP3.LUT R7, R7, 0x1, RZ, 0xfc, !PT ;  /* 0x0000000107077812 */ /* 0x000fc800078efcff */
[----:B------:R-:W-:-:S13]  /*6000*/  ISETP.NE.AND P0, PT, R7, 0x3, PT ;  /* 0x000000030700780c */ /* 0x000fda0003f05270 */
[----:B------:R-:W-:Y:S05]  /*6010*/  @!P0 BRA `(.L_x_1711) ;  /* 0x0000000000048947 */ /* 0x000fea0003800000 */
[----:B------:R-:W-:Y:S01]  /*6020*/  BPT.TRAP 0x1 ;  /* 0x000000040000795c */ /* 0x000fe20000300000 */
.L_x_1711:
[----:B------:R-:W-:Y:S01]  /*6030*/  IMAD R7, R0, 0x8, R16 ;  /* 0x0000000800077824 */ /* 0x000fe200078e0210 */
[----:B------:R-:W-:-:S04]  /*6040*/  SHF.L.U32 R20, R4, 0x1f, RZ ;  /* 0x0000001f04147819 */ /* 0x000fc800000006ff */
[----:B------:R1:W3:Y:S01]  /*6050*/  SYNCS.PHASECHK.TRANS64.TRYWAIT P1, [R7+URZ+0x30c10], R20 ;  /* 0x030c1014070075a7 */ /* 0x0002e2000802017f */
[----:B------:R-:W-:Y:S05]  /*6060*/  @!P0 BRA `(.L_x_1712) ;  /* 0x0000000000048947 */ /* 0x000fea0003800000 */
[----:B------:R-:W-:Y:S01]  /*6070*/  BPT.TRAP 0x1 ;  /* 0x000000040000795c */ /* 0x000fe20000300000 */
.L_x_1712:
[----:B--2---:R-:W-:-:S05]  /*6080*/  VIADD R8, R16, 0x10000 ;  /* 0x0001000010087836 */ /* 0x004fca0000000000 */
[----:B------:R-:W-:-:S04]  /*6090*/  SHF.R.U32.HI R8, RZ, 0x4, R8 ;  /* 0x00000004ff087819 */ /* 0x000fc80000011608 */
[----:B------:R-:W-:-:S04]  /*60a0*/  LOP3.LUT R8, R8, 0x3fff, RZ, 0xc0, !PT ;  /* 0x00003fff08087812 */ /* 0x000fc800078ec0ff */
[----:B------:R-:W-:Y:S01]  /*60b0*/  LOP3.LUT R9, R8, 0x10000, RZ, 0xfc, !PT ;  /* 0x0001000008097812 */ /* 0x000fe200078efcff */
[----:B---3--:R-:W-:Y:S06]  /*60c0*/  @P1 BRA `(.L_x_1713) ;  /* 0x0000000000081947 */ /* 0x008fec0003800000 */
[----:B------:R-:W2:Y:S02]  /*60d0*/  SYNCS.PHASECHK.TRANS64.TRYWAIT P1, [R7+URZ+0x30c10], R20 ;  /* 0x030c1014070075a7 */ /* 0x000ea4000802017f */
[----:B--2---:R-:W-:Y:S05]  /*60e0*/  @!P1 BRA `(.L_x_1714) ;  /* 0x000000cc00909947 */ /* 0x004fea0003800000 */
.L_x_1713:
        /* <DEDUP_REMOVED lines=9> */
[----:B------:R-:W2:Y:S01]  /*6180*/  LDL.64 R14, [R1+0x8] ;  /* 0x00000800010e7983 */ /* 0x000ea20000100a00 */
        /* <DEDUP_REMOVED lines=53> */
.L_x_1715:
[----:B------:R1:W1:Y:S01]  /*64e0*/  SYNCS.PHASECHK.TRANS64.TRYWAIT P1, [R7+URZ+0x30c30], R20 ;  /* 0x030c3014070075a7 */ /* 0x000262000802017f */
[----:B------:R-:W-:Y:S05]  /*64f0*/  @!P0 BRA `(.L_x_1716) ;  /* 0x0000000000048947 */ /* 0x000fea0003800000 */
[----:B------:R-:W-:Y:S01]  /*6500*/  BPT.TRAP 0x1 ;  /* 0x000000040000795c */ /* 0x000fe20000300000 */
.L_x_1716:
        /* <DEDUP_REMOVED lines=8> */
.L_x_1717:
[----:B------:R-:W5:Y:S04]  /*6590*/  LDL R12, [R1+0x20] ;  /* 0x00002000010c7983 */ /* 0x000f680000100800 */
[----:B------:R-:W4:Y:S01]  /*65a0*/  LDL.64 R10, [R1] ;  /* 0x00000000010a7983 */ /* 0x000f220000100a00 */
[----:B------:R-:W-:Y:S01]  /*65b0*/  R2UR UR6, R9 ;  /* 0x00000000090672ca */ /* 0x000fe200000e0000 */
[----:B------:R-:W-:Y:S01]  /*65c0*/  WARPGROUP.ARRIVE ;  /* 0x00000000000079c5 */ /* 0x000fe20000000000 */
[----:B------:R-:W-:Y:S01]  /*65d0*/  UMOV UR5, 0x40000040 ;  /* 0x4000004000057882 */ /* 0x000fe20000000000 */
[----:B------:R-:W-:Y:S01]  /*65e0*/  UMOV UR7, 0x40000040 ;  /* 0x4000004000077882 */ /* 0x000fe20000000000 */
[----:B------:R-:W-:Y:S01]  /*65f0*/  UMOV UR11, 0x40000040 ;  /* 0x40000040000b7882 */ /* 0x000fe20000000000 */
[C---:B------:R-:W-:Y:S01]  /*6600*/  VIADD R13, R6.reuse, 0x14 ;  /* 0x00000014060d7836 */ /* 0x040fe20000000000 */
[----:B--2---:R-:W1:Y:S01]  /*6610*/  SHFL.IDX PT, R17, R15, R6, 0x1f ;  /* 0x00001f060f117589 */ /* 0x004e6200000e0000 */
[C---:B------:R-:W-:Y:S01]  /*6620*/  VIADD R14, R6.reuse, 0x18 ;  /* 0x00000018060e7836 */ /* 0x040fe20000000000 */
[C---:B------:R-:W-:Y:S01]  /*6630*/  ISETP.GT.AND P2, PT, R5.reuse, RZ, PT ;  /* 0x000000ff0500720c */ /* 0x040fe20003f44270 */
[C---:B------:R-:W-:Y:S01]  /*6640*/  VIADD R21, R6.reuse, 0x4 ;  /* 0x0000000406157836 */ /* 0x040fe20000000000 */
[----:B------:R-:W-:Y:S01]  /*6650*/  ISETP.GT.AND P1, PT, R5, 0x8, PT ;  /* 0x000000080500780c */ /* 0x000fe20003f24270 */
[C---:B------:R-:W-:Y:S01]  /*6660*/  VIADD R19, R6.reuse, 0x8 ;  /* 0x0000000806137836 */ /* 0x040fe20000000000 */
[----:B------:R-:W2:Y:S01]  /*6670*/  SHFL.IDX PT, R13, R15, R13, 0x1f ;  /* 0x00001f0d0f0d7589 */ /* 0x000ea200000e0000 */
[----:B------:R-:W-:Y:S01]  /*6680*/  VIADD R18, R6, 0x1c ;  /* 0x0000001c06127836 */ /* 0x000fe20000000000 */
[----:B------:R-:W-:Y:S01]  /*6690*/  FSEL R101, R101, -INF , P2 ;  /* 0xff80000065657808 */ /* 0x000fe20001000000 */
[----:B------:R-:W-:Y:S01]  /*66a0*/  IMAD R220, R0, 0x400, R220 ;  /* 0x0000040000dc7824 */ /* 0x000fe200078e02dc */
[----:B------:R-:W2:Y:S01]  /*66b0*/  SHFL.IDX PT, R9, R15, R21, 0x1f ;  /* 0x00001f150f097589 */ /* 0x000ea200000e0000 */
[----:B------:R-:W-:-:S02]  /*66c0*/  FSEL R93, R93, -INF , P2 ;  /* 0xff8000005d5d7808 */ /* 0x000fc40001000000 */
[----:B------:R-:W-:Y:S01]  /*66d0*/  FSEL R222, R88, -INF , P2 ;  /* 0xff80000058de7808 */ /* 0x000fe20001000000 */
[----:B------:R-:W2:Y:S01]  /*66e0*/  SHFL.IDX PT, R14, R15, R14, 0x1f ;  /* 0x00001f0e0f0e7589 */ /* 0x000ea200000e0000 */
[----:B------:R-:W-:Y:S02]  /*66f0*/  FSEL R90, R90, -INF , P1 ;  /* 0xff8000005a5a7808 */ /* 0x000fe40000800000 */
[----:B------:R-:W-:Y:S01]  /*6700*/  FSEL R96, R96, -INF , P2 ;  /* 0xff80000060607808 */ /* 0x000fe20001000000 */
[----:B---3--:R-:W-:Y:S01]  /*6710*/  SHFL.IDX PT, R20, R234, R21, 0x1f ;  /* 0x00001f15ea147589 */ /* 0x008fe200000e0000 */
[----:B------:R-:W-:Y:S02]  /*6720*/  FSEL R104, R104, -INF , P2 ;  /* 0xff80000068687808 */ /* 0x000fe40001000000 */
[----:B------:R-:W-:Y:S01]  /*6730*/  FSEL R98, R98, -INF , P1 ;  /* 0xff80000062627808 */ /* 0x000fe20000800000 */
[----:B------:R-:W3:Y:S01]  /*6740*/  SHFL.IDX PT, R22, R234, R19, 0x1f ;  /* 0x00001f13ea167589 */ /* 0x000ee200000e0000 */
        /* <DEDUP_REMOVED lines=40> */
[----:B-----5:R-:W-:Y:S01]  /*69d0*/  R2UR UR4, R12 ;  /* 0x000000000c0472ca */ /* 0x020fe200000e0000 */
[----:B------:R-:W-:Y:S01]  /*69e0*/  VIADD R12, R6, 0x10 ;  /* 0x00000010060c7836 */ /* 0x000fe20000000000 */
[----:B----4-:R-:W-:Y:S02]  /*69f0*/  R2UR UR8, R10 ;  /* 0x000000000a0872ca */ /* 0x010fe400000e0000 */
[----:B------:R-:W-:Y:S01]  /*6a00*/  R2UR UR9, R11 ;  /* 0x000000000b0972ca */ /* 0x000fe200000e0000 */
[----:B------:R-:W-:Y:S01]  /*6a10*/  VIADD R11, R6, 0xc ;  /* 0x0000000c060b7836 */ /* 0x000fe20000000000 */
[----:B------:R-:W4:Y:S04]  /*6a20*/  SHFL.IDX PT, R10, R15, R19, 0x1f ;  /* 0x00001f130f0a7589 */ /* 0x000f2800000e0000 */
[----:B------:R-:W5:Y:S03]  /*6a30*/  SHFL.IDX PT, R12, R15, R12, 0x1f ;  /* 0x00001f0c0f0c7589 */ /* 0x000f6600000e0000 */
[----:B------:R-:W-:Y:S01]  /*6a40*/  HGMMA.64x128x16.F32.BF16 R24, gdesc[UR4], RZ, !UPT, gsb0 ;  /* 0x01e00000041879f0 */ /* 0x000fe2000c0018ff */
[----:B------:R-:W-:Y:S01]  /*6a50*/  UIADD3 UR4, UR6, 0x2, URZ ;  /* 0x0000000206047890 */ /* 0x000fe2000fffe03f */
[----:B------:R-:W5:Y:S01]  /*6a60*/  SHFL.IDX PT, R11, R15, R11, 0x1f ;  /* 0x00001f0b0f0b7589 */ /* 0x000f6200000e0000 */
[----:B------:R-:W-:-:S02]  /*6a70*/  ULDC UR5, c[0x0][0x744] ;  /* 0x0001d10000057ab9 */ /* 0x000fc40000000800 */
[--C-:B-1----:R-:W-:Y:S01]  /*6a80*/  FFMA.FTZ R222, R222, UR5, -R17.reuse ;  /* 0x00000005dede7c23 */ /* 0x102fe20008010811 */
[----:B------:R-:W1:Y:S02]  /*6a90*/  SHFL.IDX PT, R15, R15, R18, 0x1f ;  /* 0x00001f120f0f7589 */ /* 0x000e6400000e0000 */
[----:B------:R-:W-:Y:S01]  /*6aa0*/  UMOV UR10, UR4 ;  /* 0x00000004000a7c82 */ /* 0x000fe20008000000 */
[----:B------:R-:W-:Y:S01]  /*6ab0*/  UIADD3 UR4, UR6, 0x4, URZ ;  /* 0x0000000406047890 */ /* 0x000fe2000fffe03f */
[----:B------:R-:W-:Y:S01]  /*6ac0*/  FFMA.FTZ R90, R90, UR5, -R17 ;  /* 0x000000055a5a7c23 */ /* 0x000fe20008010811 */
[----:B------:R-:W1:Y:S01]  /*6ad0*/  SHFL.IDX PT, R18, R234, R6, 0x1f ;  /* 0x00001f06ea127589 */ /* 0x000e6200000e0000 */
[----:B--2---:R-:W-:Y:S01]  /*6ae0*/  FFMA.FTZ R97, R97, UR5, -R13 ;  /* 0x0000000561617c23 */ /* 0x004fe2000801080d */
[----:B------:R-:W-:Y:S01]  /*6af0*/  UIADD3 UR6, UR6, 0x6, URZ ;  /* 0x0000000606067890 */ /* 0x000fe2000fffe03f */
[----:B------:R2:W-:Y:S01]  /*6b00*/  MUFU.EX2 R225, R90 ;  /* 0x0000005a00e17308 */ /* 0x0005e20000000800 */
[--C-:B------:R-:W-:Y:S01]  /*6b10*/  FFMA.FTZ R89, R89, UR5, -R9.reuse ;  /* 0x0000000559597c23 */ /* 0x100fe20008010809 */
[----:B------:R-:W-:Y:S01]  /*6b20*/  FFMA.FTZ R9, R91, UR5, -R9 ;  /* 0x000000055b097c23 */ /* 0x000fe20008010809 */
[----:B------:R-:W-:Y:S01]  /*6b30*/  FFMA.FTZ R100, R100, UR5, -R14 ;  /* 0x0000000564647c23 */ /* 0x000fe2000801080e */
[----:B---3--:R-:W-:Y:S01]  /*6b40*/  FFMA.FTZ R21, R108, UR5, -R22 ;  /* 0x000000056c157c23 */ /* 0x008fe20008010816 */
[--C-:B----4-:R-:W-:Y:S01]  /*6b50*/  FFMA.FTZ R231, R231, UR5, -R10.reuse ;  /* 0x00000005e7e77c23 */ /* 0x110fe2000801080a */
[----:B------:R-:W-:Y:S01]  /*6b60*/  FFMA.FTZ R10, R94, UR5, -R10 ;  /* 0x000000055e0a7c23 */ /* 0x000fe2000801080a */
[----:B------:R-:W-:Y:S01]  /*6b70*/  FFMA.FTZ R22, R110, UR5, -R22 ;  /* 0x000000056e167c23 */ /* 0x000fe20008010816 */
[----:B------:R-:W-:Y:S01]  /*6b80*/  MUFU.EX2 R227, R97 ;  /* 0x0000006100e37308 */ /* 0x000fe20000000800 */
[--C-:B-----5:R-:W-:Y:S01]  /*6b90*/  FFMA.FTZ R96, R96, UR5, -R12.reuse ;  /* 0x0000000560607c23 */ /* 0x120fe2000801080c */
[----:B------:R-:W-:Y:S01]  /*6ba0*/  FFMA.FTZ R12, R98, UR5, -R12 ;  /* 0x00000005620c7c23 */ /* 0x000fe2000801080c */
[----:B------:R-:W-:Y:S01]  /*6bb0*/  FFMA.FTZ R14, R102, UR5, -R14 ;  /* 0x00000005660e7c23 */ /* 0x000fe2000801080e */
[----:B------:R-:W3:Y:S01]  /*6bc0*/  SHFL.IDX PT, R98, R223, R6, 0x1f ;  /* 0x00001f06df627589 */ /* 0x000ee200000e0000 */
[--C-:B------:R-:W-:Y:S01]  /*6bd0*/  FFMA.FTZ R93, R93, UR5, -R11.reuse ;  /* 0x000000055d5d7c23 */ /* 0x100fe2000801080b */
[----:B------:R-:W-:Y:S01]  /*6be0*/  FFMA.FTZ R11, R95, UR5, -R11 ;  /* 0x000000055f0b7c23 */ /* 0x000fe2000801080b */
[----:B------:R-:W-:Y:S01]  /*6bf0*/  FFMA.FTZ R13, R99, UR5, -R13 ;  /* 0x00000005630d7c23 */ /* 0x000fe2000801080d */
[----:B------:R-:W-:Y:S01]  /*6c00*/  MUFU.EX2 R224, R89 ;  /* 0x0000005900e07308 */ /* 0x000fe20000000800 */
[--C-:B-1----:R-:W-:Y:S01]  /*6c10*/  FFMA.FTZ R101, R101, UR5, -R15.reuse ;  /* 0x0000000565657c23 */ /* 0x102fe2000801080f */
[----:B------:R-:W-:Y:S01]  /*6c20*/  FFMA.FTZ R15, R103, UR5, -R15 ;  /* 0x00000005670f7c23 */ /* 0x000fe2000801080f */
[----:B------:R-:W-:Y:S01]  /*6c30*/  VIADD R103, R6, 0xc ;  /* 0x0000000c06677836 */ /* 0x000fe20000000000 */
[----:B------:R-:W-:Y:S01]  /*6c40*/  FSEL R99, R121, -INF , P2 ;  /* 0xff80000079637808 */ /* 0x000fe20001000000 */
[--C-:B------:R-:W-:Y:S01]  /*6c50*/  FFMA.FTZ R17, R104, UR5, -R18.reuse ;  /* 0x0000000568117c23 */ /* 0x100fe20008010812 */
[----:B------:R-:W-:Y:S01]  /*6c60*/  FFMA.FTZ R18, R106, UR5, -R18 ;  /* 0x000000056a127c23 */ /* 0x000fe20008010812 */
[C---:B------:R-:W-:Y:S01]  /*6c70*/  VIADD R106, R6.reuse, 0x10 ;  /* 0x00000010066a7836 */ /* 0x040fe20000000000 */
[----:B------:R1:W-:Y:S01]  /*6c80*/  MUFU.EX2 R226, R101 ;  /* 0x0000006500e27308 */ /* 0x0003e20000000800 */
[----:B------:R-:W-:Y:S01]  /*6c90*/  VIADD R104, R6, 0x18 ;  /* 0x0000001806687836 */ /* 0x000fe20000000000 */
[----:B------:R-:W4:Y:S01]  /*6ca0*/  SHFL.IDX PT, R88, R234, R103, 0x1f ;  /* 0x00001f67ea587589 */ /* 0x000f2200000e0000 */
[--C-:B------:R-:W-:Y:S01]  /*6cb0*/  FFMA.FTZ R19, R105, UR5, -R20.reuse ;  /* 0x0000000569137c23 */ /* 0x100fe20008010814 */
[----:B------:R-:W-:Y:S01]  /*6cc0*/  FFMA.FTZ R20, R107, UR5, -R20 ;  /* 0x000000056b147c23 */ /* 0x000fe20008010814 */
[----:B------:R-:W-:Y:S01]  /*6cd0*/  FSEL R107, R129, -INF , P2 ;  /* 0xff800000816b7808 */ /* 0x000fe20001000000 */
[----:B--2---:R-:W2:Y:S01]  /*6ce0*/  SHFL.IDX PT, R90, R234, R106, 0x1f ;  /* 0x00001f6aea5a7589 */ /* 0x004ea200000e0000 */
[----:B------:R-:W-:Y:S01]  /*6cf0*/  FSEL R105, R128, -INF , P2 ;  /* 0xff80000080697808 */ /* 0x000fe20001000000 */
[----:B------:R5:W-:Y:S01]  /*6d00*/  MUFU.EX2 R228, R93 ;  /* 0x0000005d00e47308 */ /* 0x000be20000000800 */
[----:B-1----:R-:W-:Y:S01]  /*6d10*/  VIADD R101, R6, 0x14 ;  /* 0x0000001406657836 */ /* 0x002fe20000000000 */
[----:B------:R-:W1:Y:S01]  /*6d20*/  SHFL.IDX PT, R94, R234, R104, 0x1f ;  /* 0x00001f68ea5e7589 */ /* 0x000e6200000e0000 */
[----:B---3--:R-:W-:Y:S01]  /*6d30*/  FFMA.FTZ R97, R120, UR5, -R98 ;  /* 0x0000000578617c23 */ /* 0x008fe20008010862 */
[----:B------:R-:W-:-:S02]  /*6d40*/  FSEL R120, R144, -INF , P2 ;  /* 0xff80000090787808 */ /* 0x000fc40001000000 */
[----:B------:R-:W3:Y:S01]  /*6d50*/  SHFL.IDX PT, R92, R234, R101, 0x1f ;  /* 0x00001f65ea5c7589 */ /* 0x000ee200000e0000 */
[C---:B------:R-:W-:Y:S01]  /*6d60*/  VIADD R144, R6.reuse, 0x14 ;  /* 0x0000001406907836 */ /* 0x040fe20000000000 */
[----:B------:R3:W-:Y:S01]  /*6d70*/  MUFU.EX2 R229, R100 ;  /* 0x0000006400e57308 */ /* 0x0007e20000000800 */
[----:B-----5:R-:W-:Y:S01]  /*6d80*/  VIADD R93, R6, 0x1c ;  /* 0x0000001c065d7836 */ /* 0x020fe20000000000 */
[----:B------:R-:W5:Y:S01]  /*6d90*/  SHFL.IDX PT, R103, R223, R103, 0x1f ;  /* 0x00001f67df677589 */ /* 0x000f6200000e0000 */
[----:B------:R-:W-:Y:S01]  /*6da0*/  FFMA.FTZ R98, R122, UR5, -R98 ;  /* 0x000000057a627c23 */ /* 0x000fe20008010862 */
[----:B------:R-:W-:Y:S02]  /*6db0*/  FSEL R122, R141, -INF , P2 ;  /* 0xff8000008d7a7808 */ /* 0x000fe40001000000 */
[----:B------:R1:W5:Y:S02]  /*6dc0*/  SHFL.IDX PT, R234, R234, R93, 0x1f ;  /* 0x00001f5deaea7589 */ /* 0x00036400000e0000 */
[----:B------:R5:W-:Y:S02]  /*6dd0*/  MUFU.EX2 R230, R96 ;  /* 0x0000006000e67308 */ /* 0x000be40000000800 */
[----:B------:R3:W-:Y:S01]  /*6de0*/  SHFL.IDX PT, R110, R223, R104, 0x1f ;  /* 0x00001f68df6e7589 */ /* 0x0007e200000e0000 */
[--C-:B----4-:R-:W-:Y:S01]  /*6df0*/  FFMA.FTZ R23, R109, UR5, -R88.reuse ;  /* 0x000000056d177c23 */ /* 0x110fe20008010858 */
[----:B------:R-:W-:Y:S01]  /*6e00*/  FSEL R109, R125, -INF , P2 ;  /* 0xff8000007d6d7808 */ /* 0x000fe20001000000 */
[----:B------:R-:W-:Y:S01]  /*6e10*/  FFMA.FTZ R88, R111, UR5, -R88 ;  /* 0x000000056f587c23 */ /* 0x000fe20008010858 */
[--C-:B--2---:R-:W-:Y:S01]  /*6e20*/  FFMA.FTZ R89, R112, UR5, -R90.reuse ;  /* 0x0000000570597c23 */ /* 0x104fe2000801085a */
[----:B------:R-:W-:Y:S01]  /*6e30*/  FFMA.FTZ R90, R114, UR5, -R90 ;  /* 0x00000005725a7c23 */ /* 0x000fe2000801085a */
[----:B------:R-:W-:Y:S01]  /*6e40*/  VIADD R114, R6, 0x8 ;  /* 0x0000000806727836 */ /* 0x000fe20000000000 */
[----:B------:R2:W4:Y:S01]  /*6e50*/  SHFL.IDX PT, R108, R223, R101, 0x1f ;  /* 0x00001f65df6c7589 */ /* 0x00052200000e0000 */
[--C-:B-1----:R-:W-:Y:S01]  /*6e60*/  FFMA.FTZ R93, R116, UR5, -R94.reuse ;  /* 0x00000005745d7c23 */ /* 0x102fe2000801085e */
[----:B------:R-:W-:Y:S01]  /*6e70*/  FFMA.FTZ R94, R118, UR5, -R94 ;  /* 0x00000005765e7c23 */ /* 0x000fe2000801085e */
[----:B------:R-:W-:Y:S01]  /*6e80*/  FSEL R118, R145, -INF , P2 ;  /* 0xff80000091767808 */ /* 0x000fe20001000000 */
[----:B------:R-:W1:Y:S01]  /*6e90*/  SHFL.IDX PT, R102, R223, R114, 0x1f ;  /* 0x00001f72df667589 */ /* 0x000e6200000e0000 */
[----:B---3--:R-:W-:Y:S01]  /*6ea0*/  FFMA.FTZ R91, R113, UR5, -R92 ;  /* 0x00000005715b7c23 */ /* 0x008fe2000801085c */
[----:B------:R-:W-:Y:S01]  /*6eb0*/  VIADD R113, R6, 0x4 ;  /* 0x0000000406717836 */ /* 0x000fe20000000000 */
[----:B------:R-:W-:Y:S01]  /*6ec0*/  FSEL R104, R127, -INF , P1 ;  /* 0xff8000007f687808 */ /* 0x000fe20000800000 */
[----:B------:R-:W3:Y:S01]  /*6ed0*/  SHFL.IDX PT, R106, R223, R106, 0x1f ;  /* 0x00001f6adf6a7589 */ /* 0x000ee200000e0000 */
[--C-:B-----5:R-:W-:Y:S01]  /*6ee0*/  FFMA.FTZ R109, R109, UR5, -R103.reuse ;  /* 0x000000056d6d7c23 */ /* 0x120fe20008010867 */
[----:B--2---:R-:W-:Y:S01]  /*6ef0*/  FSEL R101, R124, -INF , P2 ;  /* 0xff8000007c657808 */ /* 0x004fe20001000000 */
[----:B------:R-:W-:Y:S01]  /*6f00*/  VIADD R145, R6, 0x10 ;  /* 0x0000001006917836 */ /* 0x000fe20000000000 */
[----:B------:R-:W2:Y:S01]  /*6f10*/  SHFL.IDX PT, R100, R223, R113, 0x1f ;  /* 0x00001f71df647589 */ /* 0x000ea200000e0000 */
[--C-:B------:R-:W-:Y:S01]  /*6f20*/  FFMA.FTZ R95, R117, UR5, -R234.reuse ;  /* 0x00000005755f7c23 */ /* 0x100fe200080108ea */
[----:B------:R-:W-:Y:S01]  /*6f30*/  FFMA.FTZ R104, R104, UR5, -R103 ;  /* 0x0000000568687c23 */ /* 0x000fe20008010867 */
[----:B------:R-:W-:Y:S01]  /*6f40*/  FFMA.FTZ R96, R119, UR5, -R234 ;  /* 0x0000000577607c23 */ /* 0x000fe200080108ea */
[----:B------:R-:W5:Y:S01]  /*6f50*/  SHFL.IDX PT, R117, R219, R144, 0x1f ;  /* 0x00001f90db757589 */ /* 0x000f6200000e0000 */
[----:B------:R1:W-:Y:S01]  /*6f60*/  MUFU.EX2 R103, R109 ;  /* 0x0000006d00677308 */ /* 0x0003e20000000800 */
[----:B------:R-:W-:Y:S01]  /*6f70*/  VIADD R234, R6, 0x1c ;  /* 0x0000001c06ea7836 */ /* 0x000fe20000000000 */
[----:B------:R-:W-:Y:S01]  /*6f80*/  FSEL R116, R148, -INF , P2 ;  /* 0xff80000094747808 */ /* 0x000fe20001000000 */
[----:B------:R-:W-:Y:S01]  /*6f90*/  VIADD R148, R6, 0xc ;  /* 0x0000000c06947836 */ /* 0x000fe20000000000 */
[----:B------:R-:W-:Y:S01]  /*6fa0*/  FSEL R111, R133, -INF , P2 ;  /* 0xff800000856f7808 */ /* 0x000fe20001000000 */
[----:B------:R-:W-:Y:S01]  /*6fb0*/  FFMA.FTZ R92, R115, UR5, -R92 ;  /* 0x00000005735c7c23 */ /* 0x000fe2000801085c */
[----:B------:R5:W5:Y:S01]  /*6fc0*/  SHFL.IDX PT, R112, R223, R234, 0x1f ;  /* 0x00001feadf707589 */ /* 0x000b6200000e0000 */
[--C-:B----4-:R-:W-:Y:S01]  /*6fd0*/  FFMA.FTZ R107, R107, UR5, -R108.reuse ;  /* 0x000000056b6b7c23 */ /* 0x110fe2000801086c */
[----:B------:R-:W-:Y:S01]  /*6fe0*/  FFMA.FTZ R108, R131, UR5, -R108 ;  /* 0x00000005836c7c23 */ /* 0x000fe2000801086c */
[----:B-1----:R-:W-:Y:S01]  /*6ff0*/  FSEL R109, R132, -INF , P2 ;  /* 0xff800000846d7808 */ /* 0x002fe20001000000 */
[----:B------:R-:W1:Y:S01]  /*7000*/  SHFL.IDX PT, R131, R219, R6, 0x1f ;  /* 0x00001f06db837589 */ /* 0x000e6200000e0000 */
[--C-:B------:R-:W-:Y:S01]  /*7010*/  FFMA.FTZ R101, R101, UR5, -R102.reuse ;  /* 0x0000000565657c23 */ /* 0x100fe20008010866 */
[----:B------:R-:W-:Y:S01]  /*7020*/  FFMA.FTZ R102, R126, UR5, -R102 ;  /* 0x000000057e667c23 */ /* 0x000fe20008010866 */
[----:B------:R-:W-:Y:S01]  /*7030*/  FSEL R125, R140, -INF , P2 ;  /* 0xff8000008c7d7808 */ /* 0x000fe20001000000 */
[--C-:B------:R-:W-:Y:S01]  /*7040*/  FFMA.FTZ R109, R109, UR5, -R110.reuse ;  /* 0x000000056d6d7c23 */ /* 0x100fe2000801086e */
[----:B------:R-:W-:Y:S01]  /*7050*/  FFMA.FTZ R110, R134, UR5, -R110 ;  /* 0x00000005866e7c23 */ /* 0x000fe2000801086e */
[----:B------:R-:W4:Y:S01]  /*7060*/  SHFL.IDX PT, R121, R219, R148, 0x1f ;  /* 0x00001f94db797589 */ /* 0x000f2200000e0000 */
[--C-:B---3--:R-:W-:Y:S01]  /*7070*/  FFMA.FTZ R105, R105, UR5, -R106.reuse ;  /* 0x0000000569697c23 */ /* 0x108fe2000801086a */
[----:B------:R-:W-:Y:S01]  /*7080*/  FFMA.FTZ R106, R130, UR5, -R106 ;  /* 0x00000005826a7c23 */ /* 0x000fe2000801086a */
[--C-:B--2---:R-:W-:Y:S01]  /*7090*/  FFMA.FTZ R99, R99, UR5, -R100.reuse ;  /* 0x0000000563637c23 */ /* 0x104fe20008010864 */
[----:B------:R-:W-:Y:S01]  /*70a0*/  FFMA.FTZ R100, R123, UR5, -R100 ;  /* 0x000000057b647c23 */ /* 0x000fe20008010864 */
[----:B------:R2:W3:Y:S01]  /*70b0*/  SHFL.IDX PT, R134, R219, R113, 0x1f ;  /* 0x00001f71db867589 */ /* 0x0004e200000e0000 */
[----:B------:R-:W-:Y:S01]  /*70c0*/  FSEL R130, R136, -INF , P2 ;  /* 0xff80000088827808 */ /* 0x000fe20001000000 */
[--C-:B-----5:R-:W-:Y:S01]  /*70d0*/  FFMA.FTZ R118, R118, UR5, -R117.reuse ;  /* 0x0000000576767c23 */ /* 0x120fe20008010875 */
[----:B------:R-:W-:Y:S01]  /*70e0*/  FFMA.FTZ R117, R147, UR5, -R117 ;  /* 0x0000000593757c23 */ /* 0x000fe20008010875 */
[----:B------:R5:W3:Y:S01]  /*70f0*/  SHFL.IDX PT, R123, R219, R114, 0x1f ;  /* 0x00001f72db7b7589 */ /* 0x000ae200000e0000 */
[C---:B------:R-:W-:Y:S01]  /*7100*/  VIADD R223, R6.reuse, 0x18 ;  /* 0x0000001806df7836 */ /* 0x040fe20000000000 */
[----:B------:R-:W3:Y:S02]  /*7110*/  MUFU.EX2 R10, R10 ;  /* 0x0000000a000a7308 */ /* 0x000ee40000000800 */
[----:B------:R-:W3:Y:S01]  /*7120*/  LDL R147, [R1+0x2c] ;  /* 0x00002c0001937983 */ /* 0x000ee20000100800 */
[----:B------:R-:W-:Y:S01]  /*7130*/  FFMA.FTZ R111, R111, UR5, -R112 ;  /* 0x000000056f6f7c23 */ /* 0x000fe20008010870 */
[----:B--2---:R-:W-:Y:S01]  /*7140*/  FSEL R113, R151, -INF , P1 ;  /* 0xff80000097717808 */ /* 0x004fe20000800000 */
[----:B------:R-:W-:-:S02]  /*7150*/  VIADD R151, R6, 0x4 ;  /* 0x0000000406977836 */ /* 0x000fc40000000000 */
[----:B------:R-:W-:Y:S01]  /*7160*/  FFMA.FTZ R112, R135, UR5, -R112 ;  /* 0x0000000587707c23 */ /* 0x000fe20008010870 */
[----:B------:R-:W-:Y:S01]  /*7170*/  FSEL R135, R137, -INF , P2 ;  /* 0xff80000089877808 */ /* 0x000fe20001000000 */
[--C-:B-1----:R-:W-:Y:S01]  /*7180*/  FFMA.FTZ R130, R130, UR5, -R131.reuse ;  /* 0x0000000582827c23 */ /* 0x102fe20008010883 */
[----:B-----5:R-:W-:Y:S01]  /*7190*/  FSEL R114, R149, -INF , P2 ;  /* 0xff80000095727808 */ /* 0x020fe20001000000 */
[----:B------:R-:W-:Y:S02]  /*71a0*/  VIADD R149, R6, 0x8 ;  /* 0x0000000806957836 */ /* 0x000fe40000000000 */
[----:B------:R-:W-:Y:S01]  /*71b0*/  FFMA.FTZ R131, R138, UR5, -R131 ;  /* 0x000000058a837c23 */ /* 0x000fe20008010883 */
[----:B------:R-:W1:Y:S01]  /*71c0*/  SHFL.IDX PT, R119, R219, R145, 0x1f ;  /* 0x00001f91db777589 */ /* 0x000e6200000e0000 */
[--C-:B----4-:R-:W-:Y:S01]  /*71d0*/  FFMA.FTZ R122, R122, UR5, -R121.reuse ;  /* 0x000000057a7a7c23 */ /* 0x110fe20008010879 */
[----:B------:R-:W-:Y:S01]  /*71e0*/  FFMA.FTZ R121, R143, UR5, -R121 ;  /* 0x000000058f797c23 */ /* 0x000fe20008010879 */
[----:B------:R-:W2:Y:S01]  /*71f0*/  MUFU.EX2 R11, R11 ;  /* 0x0000000b000b7308 */ /* 0x000ea20000000800 */
[----:B------:R-:W4:Y:S01]  /*7200*/  SHFL.IDX PT, R115, R219, R223, 0x1f ;  /* 0x00001fdfdb737589 */ /* 0x000f2200000e0000 */
[----:B---3--:R-:W-:Y:S01]  /*7210*/  FFMA.FTZ R135, R135, UR5, -R134 ;  /* 0x0000000587877c23 */ /* 0x008fe20008010886 */
[----:B------:R-:W-:-:S02]  /*7220*/  WARPGROUP.DEPBAR.LE gsb0, 0x0 ;  /* 0x00008000000079c5 */ /* 0x000fc40000010000 */
[----:B------:R-:W-:Y:S01]  /*7230*/  WARPGROUP.ARRIVE ;  /* 0x00000000000079c5 */ /* 0x000fe20000000000 */
[----:B------:R-:W-:Y:S01]  /*7240*/  FFMA.FTZ R134, R139, UR5, -R134 ;  /* 0x000000058b867c23 */ /* 0x000fe20008010886 */
[--C-:B------:R-:W-:Y:S01]  /*7250*/  FFMA.FTZ R125, R125, UR5, -R123.reuse ;  /* 0x000000057d7d7c23 */ /* 0x100fe2000801087b */
[----:B------:R-:W-:Y:S01]  /*7260*/  FFMA.FTZ R123, R142, UR5, -R123 ;  /* 0x000000058e7b7c23 */ /* 0x000fe2000801087b */
[----:B------:R-:W3:Y:S01]  /*7270*/  SHFL.IDX PT, R219, R219, R234, 0x1f ;  /* 0x00001feadbdb7589 */ /* 0x000ee200000e0000 */
[----:B------:R-:W5:Y:S01]  /*7280*/  MUFU.EX2 R9, R9 ;  /* 0x0000000900097308 */ /* 0x000f620000000800 */
[----:B------:R-:W-:Y:S01]  /*7290*/  HGMMA.64x128x16.F32.BF16 R24, gdesc[UR8], R24, gsb0 ;  /* 0x01e00000081879f0 */ /* 0x000fe20008001818 */
[----:B------:R-:W-:Y:S01]  /*72a0*/  R2UR UR8, R236 ;  /* 0x00000000ec0872ca */ /* 0x000fe200000e0000 */
[----:B------:R-:W-:Y:S01]  /*72b0*/  UMOV UR10, UR4 ;  /* 0x00000004000a7c82 */ /* 0x000fe20008000000 */
[----:B------:R-:W-:Y:S01]  /*72c0*/  R2UR UR9, R237 ;  /* 0x00000000ed0972ca */ /* 0x000fe200000e0000 */
[----:B------:R-:W-:Y:S01]  /*72d0*/  UMOV UR11, 0x40000040 ;  /* 0x40000040000b7882 */ /* 0x000fe20000000000 */
[----:B------:R-:W-:-:S02]  /*72e0*/  R2UR UR4, R220 ;  /* 0x00000000dc0472ca */ /* 0x000fc400000e0000 */
[----:B------:R-:W5:Y:S01]  /*72f0*/  MUFU.EX2 R107, R107 ;  /* 0x0000006b006b7308 */ /* 0x000f620000000800 */
[--C-:B-1----:R-:W-:Y:S01]  /*7300*/  FFMA.FTZ R120, R120, UR5, -R119.reuse ;  /* 0x0000000578787c23 */ /* 0x102fe20008010877 */
[----:B------:R-:W-:Y:S01]  /*7310*/  FFMA.FTZ R119, R146, UR5, -R119 ;  /* 0x0000000592777c23 */ /* 0x000fe20008010877 */
[--C-:B----4-:R-:W-:Y:S01]  /*7320*/  FFMA.FTZ R116, R116, UR5, -R115.reuse ;  /* 0x0000000574747c23 */ /* 0x110fe20008010873 */
[----:B------:R-:W-:-:S04]  /*7330*/  FFMA.FTZ R115, R150, UR5, -R115 ;  /* 0x0000000596737c23 */ /* 0x000fc80008010873 */
[----:B------:R-:W-:Y:S01]  /*7340*/  MUFU.EX2 R106, R106 ;  /* 0x0000006a006a7308 */ /* 0x000fe20000000800 */
[----:B---3--:R-:W-:-:S07]  /*7350*/  FFMA.FTZ R114, R114, UR5, -R219 ;  /* 0x0000000572727c23 */ /* 0x008fce00080108db */
[----:B------:R-:W1:Y:S01]  /*7360*/  MUFU.EX2 R14, R14 ;  /* 0x0000000e000e7308 */ /* 0x000e620000000800 */
[----:B------:R-:W-:-:S07]  /*7370*/  FFMA.FTZ R113, R113, UR5, -R219 ;  /* 0x0000000571717c23 */ /* 0x000fce00080108db */
[----:B------:R-:W3:Y:S08]  /*7380*/  MUFU.EX2 R15, R15 ;  /* 0x0000000f000f7308 */ /* 0x000ef00000000800 */
[----:B------:R-:W4:Y:S08]  /*7390*/  MUFU.EX2 R101, R101 ;  /* 0x0000006500657308 */ /* 0x000f300000000800 */
        /* <DEDUP_REMOVED lines=10> */
[----:B------:R-:W4:Y:S01]  /*7440*/  MUFU.EX2 R97, R97 ;  /* 0x0000006100617308 */ /* 0x000f220000000800 */
[----:B------:R-:W-:-:S02]  /*7450*/  WARPGROUP.DEPBAR.LE gsb0, 0x0 ;  /* 0x00008000000079c5 */ /* 0x000fc40000010000 */
[----:B------:R-:W-:-:S05]  /*7460*/  WARPGROUP.ARRIVE ;  /* 0x00000000000079c5 */ /* 0x000fca0000000000 */
[----:B------:R-:W-:Y:S01]  /*7470*/  MUFU.EX2 R98, R98 ;  /* 0x0000006200627308 */ /* 0x000fe20000000800 */
[----:B------:R-:W-:Y:S01]  /*7480*/  HGMMA.64x128x16.F32.BF16 R24, gdesc[UR8], R24, gsb0 ;  /* 0x01e00000081879f0 */ /* 0x000fe20008001818 */
[----:B------:R-:W-:Y:S01]  /*7490*/  R2UR UR8, R232 ;  /* 0x00000000e80872ca */ /* 0x000fe200000e0000 */
[----:B------:R-:W-:Y:S01]  /*74a0*/  UMOV UR10, UR6 ;  /* 0x00000006000a7c82 */ /* 0x000fe20008000000 */
[----:B------:R-:W-:Y:S01]  /*74b0*/  R2UR UR9, R233 ;  /* 0x00000000e90972ca */ /* 0x000fe200000e0000 */
[----:B------:R-:W-:-:S03]  /*74c0*/  UMOV UR11, 0x40000040 ;  /* 0x40000040000b7882 */ /* 0x000fc60000000000 */
[----:B------:R-:W4:Y:S08]  /*74d0*/  MUFU.EX2 R99, R99 ;  /* 0x0000006300637308 */ /* 0x000f300000000800 */
[----:B------:R-:W4:Y:S08]  /*74e0*/  MUFU.EX2 R100, R100 ;  /* 0x0000006400647308 */ /* 0x000f300000000800 */
        /* <DEDUP_REMOVED lines=20> */
[----:B------:R-:W-:Y:S01]  /*7630*/  MUFU.EX2 R112, R112 ;  /* 0x0000007000707308 */ /* 0x000fe20000000800 */
[----:B------:R-:W-:-:S02]  /*7640*/  WARPGROUP.DEPBAR.LE gsb0, 0x0 ;  /* 0x00008000000079c5 */ /* 0x000fc40000010000 */
[----:B------:R-:W2:Y:S04]  /*7650*/  LDS R221, [R221+0x400] ;  /* 0x00040000dddd7984 */ /* 0x000ea80000000800 */
[----:B------:R-:W5:Y:S04]  /*7660*/  LDS R218, [R218+0x400] ;  /* 0x00040000dada7984 */ /* 0x000f680000000800 */
[----:B------:R-:W-:Y:S04]  /*7670*/  LDS R217, [R217+0x400] ;  /* 0x00040000d9d97984 */ /* 0x000fe80000000800 */
[----:B------:R-:W-:Y:S04]  /*7680*/  LDS R216, [R216+0x400] ;  /* 0x00040000d8d87984 */ /* 0x000fe80000000800 */
[----:B--2---:R-:W2:Y:S04]  /*7690*/  SHFL.IDX PT, R124, R221, R6, 0x1f ;  /* 0x00001f06dd7c7589 */ /* 0x004ea800000e0000 */
[----:B------:R-:W1:Y:S04]  /*76a0*/  SHFL.IDX PT, R126, R221, R151, 0x1f ;  /* 0x00001f97dd7e7589 */ /* 0x000e6800000e0000 */
[----:B------:R-:W4:Y:S04]  /*76b0*/  SHFL.IDX PT, R133, R221, R149, 0x1f ;  /* 0x00001f95dd857589 */ /* 0x000f2800000e0000 */
[----:B------:R-:W3:Y:S04]  /*76c0*/  SHFL.IDX PT, R128, R221, R148, 0x1f ;  /* 0x00001f94dd807589 */ /* 0x000ee800000e0000 */
[----:B------:R-:W3:Y:S04]  /*76d0*/  SHFL.IDX PT, R129, R221, R145, 0x1f ;  /* 0x00001f91dd817589 */ /* 0x000ee800000e0000 */
[----:B-----5:R-:W5:Y:S01]  /*76e0*/  SHFL.IDX PT, R137, R218, R148, 0x1f ;  /* 0x00001f94da897589 */ /* 0x020f6200000e0000 */
[--C-:B--2---:R-:W-:Y:S01]  /*76f0*/  FADD.FTZ R24, R24, -R124.reuse ;  /* 0x8000007c18187221 */ /* 0x104fe20000010000 */
[----:B------:R-:W-:-:S02]  /*7700*/  FADD.FTZ R26, R26, -R124 ;  /* 0x8000007c1a1a7221 */ /* 0x000fc40000010000 */
[----:B------:R-:W2:Y:S01]  /*7710*/  SHFL.IDX PT, R139, R218, R149, 0x1f ;  /* 0x00001f95da8b7589 */ /* 0x000ea200000e0000 */
[--C-:B-1----:R-:W-:Y:S01]  /*7720*/  FADD.FTZ R124, R25, -R126.reuse ;  /* 0x8000007e197c7221 */ /* 0x102fe20000010000 */
[----:B------:R-:W-:Y:S02]  /*7730*/  FADD.FTZ R126, R27, -R126 ;  /* 0x8000007e1b7e7221 */ /* 0x000fe40000010000 */
[----:B------:R-:W-:Y:S01]  /*7740*/  SHFL.IDX PT, R132, R221, R144, 0x1f ;  /* 0x00001f90dd847589 */ /* 0x000fe200000e0000 */
[--C-:B----4-:R-:W-:Y:S01]  /*7750*/  FADD.FTZ R127, R28, -R133.reuse ;  /* 0x800000851c7f7221 */ /* 0x110fe20000010000 */
[----:B------:R-:W-:Y:S01]  /*7760*/  FADD.FTZ R25, R30, -R133 ;  /* 0x800000851e197221 */ /* 0x000fe20000010000 */
[----:B------:R1:W4:Y:S01]  /*7770*/  MUFU.EX2 R28, R130 ;  /* 0x00000082001c7308 */ /* 0x0003220000000800 */
[----:B------:R-:W4:Y:S01]  /*7780*/  SHFL.IDX PT, R136, R218, R223, 0x1f ;  /* 0x00001fdfda887589 */ /* 0x000f2200000e0000 */
[----:B---3--:R-:W-:-:S03]  /*7790*/  FADD.FTZ R27, R31, -R128 ;  /* 0x800000801f1b7221 */ /* 0x008fc60000010000 */
[----:B------:R-:W3:Y:S03]  /*77a0*/  SHFL.IDX PT, R143, R221, R223, 0x1f ;  /* 0x00001fdfdd8f7589 */ /* 0x000ee600000e0000 */
[----:B------:R2:W3:Y:S01]  /*77b0*/  MUFU.EX2 R30, R135 ;  /* 0x00000087001e7308 */ /* 0x0004e20000000800 */
[----:B-1----:R-:W-:Y:S01]  /*77c0*/  FADD.FTZ R130, R29, -R128 ;  /* 0x800000801d827221 */ /* 0x002fe20000010000 */
[----:B------:R-:W-:Y:S01]  /*77d0*/  FADD.FTZ R128, R32, -R129 ;  /* 0x8000008120807221 */ /* 0x000fe20000010000 */
[----:B------:R-:W1:Y:S01]  /*77e0*/  SHFL.IDX PT, R141, R218, R6, 0x1f ;  /* 0x00001f06da8d7589 */ /* 0x000e6200000e0000 */
[--C-:B-----5:R-:W-:Y:S01]  /*77f0*/  FADD.FTZ R45, R45, -R137.reuse ;  /* 0x800000892d2d7221 */ /* 0x120fe20000010000 */
[----:B------:R-:W-:Y:S01]  /*7800*/  FADD.FTZ R47, R47, -R137 ;  /* 0x800000892f2f7221 */ /* 0x000fe20000010000 */
[----:B------:R-:W-:Y:S01]  /*7810*/  FADD.FTZ R129, R34, -R129 ;  /* 0x8000008122817221 */ /* 0x000fe20000010000 */
[----:B------:R-:W5:Y:S01]  /*7820*/  SHFL.IDX PT, R32, R218, R144, 0x1f ;  /* 0x00001f90da207589 */ /* 0x000f6200000e0000 */
[--C-:B--2---:R-:W-:Y:S01]  /*7830*/  FADD.FTZ R44, R44, -R139.reuse ;  /* 0x8000008b2c2c7221 */ /* 0x104fe20000010000 */
[----:B------:R-:W-:Y:S01]  /*7840*/  FADD.FTZ R46, R46, -R139 ;  /* 0x8000008b2e2e7221 */ /* 0x000fe20000010000 */
[----:B------:R2:W5:Y:S01]  /*7850*/  MUFU.EX2 R29, R131 ;  /* 0x00000083001d7308 */ /* 0x0005620000000800 */
[----:B------:R-:W5:Y:S04]  /*7860*/  SHFL.IDX PT, R138, R218, R145, 0x1f ;  /* 0x00001f91da8a7589 */ /* 0x000f6800000e0000 */
[----:B------:R-:W5:Y:S01]  /*7870*/  SHFL.IDX PT, R135, R217, R6, 0x1f ;  /* 0x00001f06d9877589 */ /* 0x000f6200000e0000 */
[--C-:B----4-:R-:W-:Y:S01]  /*7880*/  FADD.FTZ R52, R52, -R136.reuse ;  /* 0x8000008834347221 */ /* 0x110fe20000010000 */
[----:B------:R-:W-:-:S02]  /*7890*/  FADD.FTZ R54, R54, -R136 ;  /* 0x8000008836367221 */ /* 0x000fc40000010000 */
[----:B------:R-:W4:Y:S01]  /*78a0*/  SHFL.IDX PT, R142, R221, R234, 0x1f ;  /* 0x00001feadd8e7589 */ /* 0x000f2200000e0000 */
[--C-:B--2---:R-:W-:Y:S01]  /*78b0*/  FADD.FTZ R131, R33, -R132.reuse ;  /* 0x8000008421837221 */ /* 0x104fe20000010000 */
[----:B------:R-:W-:Y:S01]  /*78c0*/  FADD.FTZ R132, R35, -R132 ;  /* 0x8000008423847221 */ /* 0x000fe20000010000 */
[--C-:B---3--:R-:W-:Y:S01]  /*78d0*/  FADD.FTZ R133, R36, -R143.reuse ;  /* 0x8000008f24857221 */ /* 0x108fe20000010000 */
[----:B------:R-:W2:Y:S01]  /*78e0*/  SHFL.IDX PT, R137, R217, R149, 0x1f ;  /* 0x00001f95d9897589 */ /* 0x000ea200000e0000 */
[----:B------:R-:W-:Y:S01]  /*78f0*/  FADD.FTZ R38, R38, -R143 ;  /* 0x8000008f26267221 */ /* 0x000fe20000010000 */
[----:B------:R-:W3:Y:S02]  /*7900*/  MUFU.EX2 R31, R134 ;  /* 0x00000086001f7308 */ /* 0x000ee40000000800 */
[----:B------:R-:W-:Y:S01]  /*7910*/  SHFL.IDX PT, R139, R216, R145, 0x1f ;  /* 0x00001f91d88b7589 */ /* 0x000fe200000e0000 */
[--C-:B-1----:R-:W-:Y:S01]  /*7920*/  FADD.FTZ R40, R40, -R141.reuse ;  /* 0x8000008d28287221 */ /* 0x102fe20000010000 */
[----:B------:R-:W-:-:S02]  /*7930*/  FADD.FTZ R42, R42, -R141 ;  /* 0x8000008d2a2a7221 */ /* 0x000fc40000010000 */
[----:B------:R-:W1:Y:S01]  /*7940*/  SHFL.IDX PT, R34, R217, R151, 0x1f ;  /* 0x00001f97d9227589 */ /* 0x000e6200000e0000 */
[--C-:B-----5:R-:W-:Y:S01]  /*7950*/  FADD.FTZ R49, R49, -R32.reuse ;  /* 0x8000002031317221 */ /* 0x120fe20000010000 */
[----:B------:R-:W-:Y:S01]  /*7960*/  FADD.FTZ R51, R51, -R32 ;  /* 0x8000002033337221 */ /* 0x000fe20000010000 */
[--C-:B------:R-:W-:Y:S01]  /*7970*/  FADD.FTZ R48, R48, -R138.reuse ;  /* 0x8000008a30307221 */ /* 0x100fe20000010000 */
[----:B------:R-:W-:Y:S01]  /*7980*/  FADD.FTZ R50, R50, -R138 ;  /* 0x8000008a32327221 */ /* 0x000fe20000010000 */
[----:B------:R-:W5:Y:S01]  /*7990*/  SHFL.IDX PT, R35, R217, R148, 0x1f ;  /* 0x00001f94d9237589 */ /* 0x000f6200000e0000 */
[----:B------:R3:W5:Y:S01]  /*79a0*/  MUFU.EX2 R32, R125 ;  /* 0x0000007d00207308 */ /* 0x0007620000000800 */
[--C-:B------:R-:W-:Y:S01]  /*79b0*/  FADD.FTZ R56, R56, -R135.reuse ;  /* 0x8000008738387221 */ /* 0x100fe20000010000 */
[----:B------:R-:W-:Y:S01]  /*79c0*/  FADD.FTZ R58, R58, -R135 ;  /* 0x800000873a3a7221 */ /* 0x000fe20000010000 */
[----:B------:R-:W5:Y:S01]  /*79d0*/  SHFL.IDX PT, R136, R217, R145, 0x1f ;  /* 0x00001f91d9887589 */ /* 0x000f6200000e0000 */
[----:B----4-:R-:W-:-:S03]  /*79e0*/  FADD.FTZ R37, R37, -R142 ;  /* 0x8000008e25257221 */ /* 0x010fc60000010000 */
[----:B------:R-:W-:Y:S01]  /*79f0*/  SHFL.IDX PT, R140, R218, R151, 0x1f ;  /* 0x00001f97da8c7589 */ /* 0x000fe200000e0000 */
[----:B------:R-:W-:Y:S01]  /*7a00*/  FMUL.FTZ R25, R10, R25 ;  /* 0x000000190a197220 */ /* 0x000fe20000410000 */
[--C-:B--2---:R-:W-:Y:S01]  /*7a10*/  FADD.FTZ R60, R60, -R137.reuse ;  /* 0x800000893c3c7221 */ /* 0x104fe20000010000 */
[----:B------:R-:W-:Y:S01]  /*7a20*/  FADD.FTZ R62, R62, -R137 ;  /* 0x800000893e3e7221 */ /* 0x000fe20000010000 */
[----:B---3--:R-:W-:Y:S01]  /*7a30*/  SHFL.IDX PT, R125, R216, R6, 0x1f ;  /* 0x00001f06d87d7589 */ /* 0x008fe200000e0000 */
[----:B------:R-:W-:Y:S01]  /*7a40*/  FMUL.FTZ R27, R11, R27 ;  /* 0x0000001b0b1b7220 */ /* 0x000fe20000410000 */
[----:B------:R-:W-:Y:S01]  /*7a50*/  FMUL.FTZ R26, R225, R26 ;  /* 0x0000001ae11a7220 */ /* 0x000fe20000410000 */
[----:B------:R-:W-:Y:S01]  /*7a60*/  MUFU.EX2 R119, R119 ;  /* 0x0000007700777308 */ /* 0x000fe20000000800 */
[----:B------:R-:W-:Y:S01]  /*7a70*/  SHFL.IDX PT, R135, R216, R151, 0x1f ;  /* 0x00001f97d8877589 */ /* 0x000fe200000e0000 */
[----:B------:R-:W-:Y:S01]  /*7a80*/  FADD.FTZ R39, R39, -R142 ;  /* 0x8000008e27277221 */ /* 0x000fe20000010000 */
[--C-:B-1----:R-:W-:Y:S01]  /*7a90*/  FADD.FTZ R57, R57, -R34.reuse ;  /* 0x8000002239397221 */ /* 0x102fe20000010000 */
[----:B------:R-:W-:Y:S01]  /*7aa0*/  FADD.FTZ R59, R59, -R34 ;  /* 0x800000223b3b7221 */ /* 0x000fe20000010000 */
[----:B------:R-:W-:Y:S04]  /*7ab0*/  SHFL.IDX PT, R138, R216, R149, 0x1f ;  /* 0x00001f95d88a7589 */ /* 0x000fe800000e0000 */
[----:B------:R-:W-:Y:S01]  /*7ac0*/  SHFL.IDX PT, R143, R216, R148, 0x1f ;  /* 0x00001f94d88f7589 */ /* 0x000fe200000e0000 */
[--C-:B-----5:R-:W-:Y:S01]  /*7ad0*/  FADD.FTZ R61, R61, -R35.reuse ;  /* 0x800000233d3d7221 */ /* 0x120fe20000010000 */
[----:B------:R-:W-:-:S02]  /*7ae0*/  FADD.FTZ R63, R63, -R35 ;  /* 0x800000233f3f7221 */ /* 0x000fc40000010000 */
[----:B------:R-:W-:Y:S04]  /*7af0*/  SHFL.IDX PT, R141, R216, R144, 0x1f ;  /* 0x00001f90d88d7589 */ /* 0x000fe800000e0000 */
[----:B------:R-:W-:Y:S04]  /*7b00*/  SHFL.IDX PT, R145, R216, R223, 0x1f ;  /* 0x00001fdfd8917589 */ /* 0x000fe800000e0000 */
[----:B------:R-:W1:Y:S04]  /*7b10*/  SHFL.IDX PT, R33, R218, R234, 0x1f ;  /* 0x00001feada217589 */ /* 0x000e6800000e0000 */
[----:B------:R-:W2:Y:S04]  /*7b20*/  SHFL.IDX PT, R134, R217, R144, 0x1f ;  /* 0x00001f90d9867589 */ /* 0x000ea800000e0000 */
[----:B------:R-:W3:Y:S01]  /*7b30*/  SHFL.IDX PT, R36, R217, R223, 0x1f ;  /* 0x00001fdfd9247589 */ /* 0x000ee200000e0000 */
[----:B------:R-:W-:Y:S01]  /*7b40*/  FADD.FTZ R137, R80, -R139 ;  /* 0x8000008b50897221 */ /* 0x000fe20000010000 */
[----:B------:R3:W4:Y:S01]  /*7b50*/  MUFU.EX2 R34, R122 ;  /* 0x0000007a00227308 */ /* 0x0007220000000800 */
[----:B------:R-:W-:Y:S01]  /*7b60*/  FMUL.FTZ R37, R226, R37 ;  /* 0x00000025e2257220 */ /* 0x000fe20000410000 */
[----:B------:R-:W5:Y:S01]  /*7b70*/  SHFL.IDX PT, R216, R216, R234, 0x1f ;  /* 0x00001fead8d87589 */ /* 0x000f6200000e0000 */
[--C-:B------:R-:W-:Y:S01]  /*7b80*/  FADD.FTZ R66, R66, -R136.reuse ;  /* 0x8000008842427221 */ /* 0x100fe20000010000 */
[----:B------:R-:W-:-:S04]  /*7b90*/  FADD.FTZ R64, R64, -R136 ;  /* 0x8000008840407221 */ /* 0x000fc80000010000 */
[----:B------:R-:W-:Y:S01]  /*7ba0*/  MUFU.EX2 R118, R118 ;  /* 0x0000007600767308 */ /* 0x000fe20000000800 */
[----:B------:R-:W4:Y:S01]  /*7bb0*/  SHFL.IDX PT, R217, R217, R234, 0x1f ;  /* 0x00001fead9d97589 */ /* 0x000f2200000e0000 */
[----:B------:R-:W-:Y:S01]  /*7bc0*/  FADD.FTZ R139, R82, -R139 ;  /* 0x8000008b528b7221 */ /* 0x000fe20000010000 */
[----:B------:R-:W-:-:S05]  /*7bd0*/  FMUL.FTZ R82, R229, R133 ;  /* 0x00000085e5527220 */ /* 0x000fca0000410000 */
[----:B------:R-:W-:Y:S01]  /*7be0*/  MUFU.EX2 R117, R117 ;  /* 0x0000007500757308 */ /* 0x000fe20000000800 */
[--C-:B-1----:R-:W-:Y:S01]  /*7bf0*/  FADD.FTZ R53, R53, -R33.reuse ;  /* 0x8000002135357221 */ /* 0x102fe20000010000 */
[----:B------:R-:W-:Y:S01]  /*7c00*/  FADD.FTZ R55, R55, -R33 ;  /* 0x8000002137377221 */ /* 0x000fe20000010000 */
[----:B--2---:R-:W-:Y:S01]  /*7c10*/  FADD.FTZ R65, R65, -R134 ;  /* 0x8000008641417221 */ /* 0x004fe20000010000 */
[----:B------:R-:W-:-:S04]  /*7c20*/  F2FP.BF16.F32.PACK_AB R82, R37, R82 ;  /* 0x000000522552723e */ /* 0x000fc800000010ff */
[----:B------:R-:W-:Y:S01]  /*7c30*/  MUFU.EX2 R116, R116 ;  /* 0x0000007400747308 */ /* 0x000fe20000000800 */
[----:B---3--:R-:W-:Y:S01]  /*7c40*/  FADD.FTZ R122, R68, -R36 ;  /* 0x80000024447a7221 */ /* 0x008fe20000010000 */
[--C-:B-----5:R-:W-:Y:S01]  /*7c50*/  FADD.FTZ R146, R85, -R216.reuse ;  /* 0x800000d855927221 */ /* 0x120fe20000010000 */
[----:B------:R-:W-:Y:S01]  /*7c60*/  FMUL.FTZ R85, R9, R126 ;  /* 0x0000007e09557220 */ /* 0x000fe20000410000 */
[----:B------:R-:W-:-:S04]  /*7c70*/  FADD.FTZ R216, R87, -R216 ;  /* 0x800000d857d87221 */ /* 0x000fc80000010000 */
[----:B------:R-:W-:Y:S01]  /*7c80*/  MUFU.EX2 R115, R115 ;  /* 0x0000007300737308 */ /* 0x000fe20000000800 */
[----:B------:R-:W-:Y:S01]  /*7c90*/  F2FP.BF16.F32.PACK_AB R87, R27, R25 ;  /* 0x000000191b57723e */ /* 0x000fe200000010ff */
[----:B------:R-:W-:Y:S01]  /*7ca0*/  FMUL.FTZ R25, R107, R65 ;  /* 0x000000416b197220 */ /* 0x000fe20000410000 */
[----:B------:R-:W-:Y:S01]  /*7cb0*/  FMUL.FTZ R38, R14, R38 ;  /* 0x000000260e267220 */ /* 0x000fe20000410000 */
[--C-:B------:R-:W-:Y:S01]  /*7cc0*/  FADD.FTZ R41, R41, -R140.reuse ;  /* 0x8000008c29297221 */ /* 0x100fe20000010000 */
[----:B------:R-:W-:-:S03]  /*7cd0*/  FADD.FTZ R43, R43, -R140 ;  /* 0x8000008c2b2b7221 */ /* 0x000fc60000010000 */
[----:B------:R1:W-:Y:S01]  /*7ce0*/  MUFU.EX2 R35, R121 ;  /* 0x0000007900237308 */ /* 0x0003e20000000800 */
[----:B------:R-:W-:Y:S01]  /*7cf0*/  F2FP.BF16.F32.PACK_AB R85, R85, R26 ;  /* 0x0000001a5555723e */ /* 0x000fe200000010ff */
[----:B------:R-:W-:-:S06]  /*7d00*/  FMUL.FTZ R65, R106, R66 ;  /* 0x000000426a417220 */ /* 0x000fcc0000410000 */
[----:B------:R2:W3:Y:S01]  /*7d10*/  MUFU.EX2 R33, R123 ;  /* 0x0000007b00217308 */ /* 0x0004e20000000800 */
[----:B-1----:R-:W-:Y:S01]  /*7d20*/  FADD.FTZ R121, R67, -R134 ;  /* 0x8000008643797221 */ /* 0x002fe20000010000 */
[----:B------:R-:W-:Y:S01]  /*7d30*/  FADD.FTZ R67, R70, -R36 ;  /* 0x8000002446437221 */ /* 0x000fe20000010000 */
[----:B----4-:R-:W-:-:S05]  /*7d40*/  FADD.FTZ R70, R69, -R217 ;  /* 0x800000d945467221 */ /* 0x010fca0000010000 */
[----:B------:R1:W4:Y:S01]  /*7d50*/  MUFU.EX2 R36, R120 ;  /* 0x0000007800247308 */ /* 0x0003220000000800 */
[----:B------:R-:W-:Y:S01]  /*7d60*/  FMUL.FTZ R39, R15, R39 ;  /* 0x000000270f277220 */ /* 0x000fe20000410000 */
[----:B------:R-:W-:Y:S01]  /*7d70*/  FMUL.FTZ R60, R101, R60 ;  /* 0x0000003c653c7220 */ /* 0x000fe20000410000 */
[----:B------:R-:W-:-:S05]  /*7d80*/  FMUL.FTZ R61, R103, R61 ;  /* 0x0000003d673d7220 */ /* 0x000fca0000410000 */
[----:B------:R-:W5:Y:S01]  /*7d90*/  MUFU.EX2 R114, R114 ;  /* 0x0000007200727308 */ /* 0x000f620000000800 */
[----:B------:R-:W-:Y:S01]  /*7da0*/  FMUL.FTZ R62, R102, R62 ;  /* 0x0000003e663e7220 */ /* 0x000fe20000410000 */
[----:B------:R-:W-:Y:S01]  /*7db0*/  FMUL.FTZ R63, R104, R63 ;  /* 0x0000003f683f7220 */ /* 0x000fe20000410000 */
[----:B------:R-:W-:-:S05]  /*7dc0*/  FMUL.FTZ R64, R105, R64 ;  /* 0x0000004069407220 */ /* 0x000fca0000410000 */
[----:B------:R-:W5:Y:S01]  /*7dd0*/  MUFU.EX2 R37, R113 ;  /* 0x0000007100257308 */ /* 0x000f620000000800 */
[----:B------:R-:W-:Y:S01]  /*7de0*/  FMUL.FTZ R26, R108, R121 ;  /* 0x000000796c1a7220 */ /* 0x000fe20000410000 */
[----:B------:R-:W-:Y:S01]  /*7df0*/  FMUL.FTZ R66, R109, R122 ;  /* 0x0000007a6d427220 */ /* 0x000fe20000410000 */
[----:B------:R-:W-:Y:S01]  /*7e00*/  FMUL.FTZ R27, R111, R70 ;  /* 0x000000466f1b7220 */ /* 0x000fe20000410000 */
[----:B--2---:R-:W-:Y:S01]  /*7e10*/  FADD.FTZ R123, R72, -R125 ;  /* 0x8000007d487b7221 */ /* 0x004fe20000010000 */
[----:B------:R-:W-:Y:S01]  /*7e20*/  FADD.FTZ R134, R73, -R135 ;  /* 0x8000008749867221 */ /* 0x000fe20000010000 */
[----:B------:R-:W-:Y:S01]  /*7e30*/  FADD.FTZ R125, R74, -R125 ;  /* 0x8000007d4a7d7221 */ /* 0x000fe20000010000 */
[----:B------:R-:W-:Y:S01]  /*7e40*/  FADD.FTZ R135, R75, -R135 ;  /* 0x800000874b877221 */ /* 0x000fe20000010000 */
[----:B------:R-:W-:Y:S01]  /*7e50*/  FADD.FTZ R136, R76, -R138 ;  /* 0x8000008a4c887221 */ /* 0x000fe20000010000 */
        /* <DEDUP_REMOVED lines=55> */
[----:B---3--:R-:W-:Y:S01]  /*81d0*/  FMUL.FTZ R63, R33, R138 ;  /* 0x0000008a213f7220 */ /* 0x008fe20000410000 */
[----:B------:R-:W-:Y:S01]  /*81e0*/  F2FP.BF16.F32.PACK_AB R81, R132, R81 ;  /* 0x000000518451723e */ /* 0x000fe200000010ff */
[----:B------:R-:W-:Y:S01]  /*81f0*/  FMUL.FTZ R38, R35, R143 ;  /* 0x0000008f23267220 */ /* 0x000fe20000410000 */
[----:B------:R-:W-:Y:S01]  /*8200*/  F2FP.BF16.F32.PACK_AB R68, R57, R56 ;  /* 0x000000383944723e */ /* 0x000fe200000010ff */
[----:B----4-:R-:W-:Y:S01]  /*8210*/  FMUL.FTZ R56, R36, R137 ;  /* 0x0000008924387220 */ /* 0x010fe20000410000 */
        /* <DEDUP_REMOVED lines=14> */
[----:B------:R-:W-:-:S02]  /*8300*/  F2FP.BF16.F32.PACK_AB R79, R47, R46 ;  /* 0x0000002e2f4f723e */ /* 0x000fc400000010ff */
[----:B------:R-:W-:Y:S02]  /*8310*/  F2FP.BF16.F32.PACK_AB R72, R49, R48 ;  /* 0x000000303148723e */ /* 0x000fe400000010ff */
        /* <DEDUP_REMOVED lines=18> */
[----:B------:R-:W-:Y:S04]  /*8440*/  STSM.16.MT88.4 [R39+0x23400], R64 ;  /* 0x0234004027007844 */ /* 0x000fe80000004200 */
[----:B------:R-:W-:Y:S04]  /*8450*/  STSM.16.MT88.4 [R39+0x23c00], R60 ;  /* 0x023c003c27007844 */ /* 0x000fe80000004200 */
[----:B------:R1:W-:Y:S01]  /*8460*/  STSM.16.MT88.4 [R39+0x24400], R56 ;  /* 0x0244003827007844 */ /* 0x0003e20000004200 */
[----:B------:R-:W-:Y:S01]  /*8470*/  WARPGROUP.ARRIVE ;  /* 0x00000000000079c5 */ /* 0x000fe20000000000 */
[----:B------:R-:W-:Y:S01]  /*8480*/  UMOV UR6, UR4 ;  /* 0x0000000400067c82 */ /* 0x000fe20008000000 */
[----:B------:R-:W-:Y:S01]  /*8490*/  UMOV UR7, 0x40000040 ;  /* 0x4000004000077882 */ /* 0x000fe20000000000 */
[----:B------:R-:W2:Y:S03]  /*84a0*/  LDL R38, [R1+0x40] ;  /* 0x0000400001267983 */ /* 0x000ea60000100800 */
[----:B------:R-:W-:Y:S01]  /*84b0*/  HGMMA.64x64x16.F32.BF16 R184, R24, gdesc[UR4].tnspB, R184, gsb0 ;  /* 0x40e0000418b87df0 */ /* 0x000fe200080018b8 */
[----:B------:R-:W-:Y:S01]  /*84c0*/  UIADD3 UR6, UR4, 0x80, URZ ;  /* 0x0000008004067890 */ /* 0x000fe2000fffe03f */
[----:B------:R-:W-:Y:S01]  /*84d0*/  UMOV UR7, 0x40000040 ;  /* 0x4000004000077882 */ /* 0x000fe20000000000 */
[----:B------:R-:W-:-:S02]  /*84e0*/  WARPGROUP.DEPBAR.LE gsb0, 0x0 ;  /* 0x00008000000079c5 */ /* 0x000fc40000010000 */
        /* <DEDUP_REMOVED lines=61> */
[----:B--2---:R-:W-:-:S05]  /*88c0*/  IMAD R9, R0, 0x800, R38 ;  /* 0x0000080000097824 */ /* 0x004fca00078e0226 */
        /* <DEDUP_REMOVED lines=65> */
.L_x_1719:
        /* <DEDUP_REMOVED lines=70> */
.L_x_1720:
[----:B--2---:R-:W2:Y:S01]  /*9140*/  LDL R8, [R1+0x28] ;  /* 0x0000280001087983 */ /* 0x004ea20000100800 */
[----:B------:R-:W-:Y:S01]  /*9150*/  UIADD3 UR43, UR43, 0x1, URZ ;  /* 0x000000012b2b7890 */ /* 0x000fe2000fffe03f */
[----:B------:R-:W-:Y:S02]  /*9160*/  VIADD R7, R7, 0x30c20 ;  /* 0x00030c2007077836 */ /* 0x000fe40000000000 */
[----:B------:R-:W-:-:S03]  /*9170*/  VIADD R0, R0, 0x1 ;  /* 0x0000000100007836 */ /* 0x000fc60000000000 */
[----:B------:R-:W-:Y:S02]  /*9180*/  PRMT R7, RZ, 0x654, R7 ;  /* 0x00000654ff077816 */ /* 0x000fe40000000007 */
[C---:B------:R-:W-:Y:S02]  /*9190*/  ISETP.NE.AND P0, PT, R0.reuse, 0x2, PT ;  /* 0x000000020000780c */ /* 0x040fe40003f05270 */
[----:B------:R1:W-:Y:S02]  /*91a0*/  SYNCS.ARRIVE.TRANS64.RED.A1T0 RZ, [R7+URZ], RZ ;  /* 0x000000ff07ff79a7 */ /* 0x0003e4000810043f */
[----:B------:R-:W-:Y:S02]  /*91b0*/  SEL R0, R0, RZ, P0 ;  /* 0x000000ff00007207 */ /* 0x000fe40000000000 */
[----:B-1----:R-:W-:-:S04]  /*91c0*/  SEL R7, RZ, 0x1, P0 ;  /* 0x00000001ff077807 */ /* 0x002fc80000000000 */
[----:B------:R-:W-:Y:S02]  /*91d0*/  LOP3.LUT R4, R4, R7, RZ, 0x3c, !PT ;  /* 0x0000000704047212 */ /* 0x000fe400078e3cff */
[----:B--2---:R-:W-:-:S13]  /*91e0*/  ISETP.LE.AND P1, PT, R8, UR43, PT ;  /* 0x0000002b08007c0c */ /* 0x004fda000bf23270 */
[----:B------:R-:W-:Y:S05]  /*91f0*/  @!P1 BRA `(.L_x_1721) ;  /* 0xffffffcc00789947 */ /* 0x000fea000383ffff */
.L_x_1710:
[----:B------:R-:W-:-:S06]  /*9200*/  UISETP.GE.AND UP0, UPT, UR43, UR42, UPT ;  /* 0x0000002a2b00728c */ /* 0x000fcc000bf06270 */
[----:B------:R-:W-:-:S13]  /*9210*/  PLOP3.LUT P0, PT, PT, PT, UP0, 0x80, 0x0 ;  /* 0x000000000000781c */ /* 0x000fda0003f0f008 */
[----:B------:R-:W-:Y:S05]  /*9220*/  @P0 BRA `(.L_x_1722) ;  /* 0x0000004000b80947 */ /* 0x000fea0003800000 */
[----:B-1----:R-:W2:Y:S04]  /*9230*/  LDL.LU R8, [R1+0x48] ;  /* 0x0000480001087983 */ /* 0x002ea80000300800 */
[----:B------:R-:W3:Y:S04]  /*9240*/  LDL.LU R12, [R1+0x44] ;  /* 0x00004400010c7983 */ /* 0x000ee80000300800 */
[----:B------:R-:W3:Y:S01]  /*9250*/  LDL.LU R11, [R1+0x4c] ;  /* 0x00004c00010b7983 */ /* 0x000ee20000300800 */
[----:B------:R-:W-:Y:S01]  /*9260*/  IMAD R235, R235, 0x2000, R16 ;  /* 0x00002000ebeb7824 */ /* 0x000fe200078e0210 */
[----:B------:R-:W1:Y:S01]  /*9270*/  S2UR UR4, SR_CTAID.X ;  /* 0x00000000000479c3 */ /* 0x000e620000002500 */
[----:B------:R-:W-:Y:S01]  /*9280*/  IMAD.MOV.U32 R237, RZ, RZ, 0x40000040 ;  /* 0x40000040ffed7424 */ /* 0x000fe200078e00ff */
[----:B------:R-:W4:Y:S01]  /*9290*/  S2R R5, SR_TID.X ;  /* 0x0000000000057919 */ /* 0x000f220000002100 */
[----:B------:R-:W-:-:S02]  /*92a0*/  IMAD.MOV.U32 R233, RZ, RZ, 0x40000040 ;  /* 0x40000040ffe97424 */ /* 0x000fc400078e00ff */
[----:B------:R-:W-:Y:S01]  /*92b0*/  IMAD.MOV.U32 R229, RZ, RZ, 0x40000040 ;  /* 0x40000040ffe57424 */ /* 0x000fe200078e00ff */
[----:B------:R-:W5:Y:S01]  /*92c0*/  S2R R7, SR_TID.X ;  /* 0x0000000000077919 */ /* 0x000f620000002100 */
[----:B-1----:R-:W-:Y:S01]  /*92d0*/  UIMAD UR4, UR4, -0x80, UR41 ;  /* 0xffffff80040478a4 */ /* 0x002fe2000f8e0229 */
[----:B----4-:R-:W-:Y:S02]  /*92e0*/  VIADD R5, R5, 0xffffff80 ;  /* 0xffffff8005057836 */ /* 0x010fe40000000000 */
[----:B-----5:R-:W-:-:S03]  /*92f0*/  VIADD R13, R7, 0xffffff80 ;  /* 0xffffff80070d7836 */ /* 0x020fc60000000000 */
[----:B------:R-:W-:Y:S01]  /*9300*/  SHF.R.S32.HI R6, RZ, 0x1f, R5 ;  /* 0x0000001fff067819 */ /* 0x000fe20000011405 */
[----:B------:R-:W-:Y:S01]  /*9310*/  VIADD R14, R7, 0xffffff80 ;  /* 0xffffff80070e7836 */ /* 0x000fe20000000000 */
[----:B------:R-:W-:Y:S02]  /*9320*/  SHF.R.S32.HI R13, RZ, 0x1f, R13 ;  /* 0x0000001fff0d7819 */ /* 0x000fe4000001140d */
[----:B------:R-:W-:Y:S02]  /*9330*/  LEA.HI R7, R6, R5, RZ, 0x5 ;  /* 0x0000000506077211 */ /* 0x000fe400078f28ff */
[----:B------:R-:W-:-:S04]  /*9340*/  LEA.HI R13, R13, R14, RZ, 0x7 ;  /* 0x0000000e0d0d7211 */ /* 0x000fc800078f38ff */
[----:B------:R-:W-:Y:S02]  /*9350*/  SHF.R.S32.HI R13, RZ, 0x7, R13 ;  /* 0x00000007ff0d7819 */ /* 0x000fe4000001140d */
[--C-:B--2---:R-:W-:Y:S02]  /*9360*/  SHF.R.S32.HI R9, RZ, 0x2, R8.reuse ;  /* 0x00000002ff097819 */ /* 0x104fe40000011408 */
[----:B------:R-:W-:-:S04]  /*9370*/  SHF.R.S32.HI R8, RZ, 0x1f, R8 ;  /* 0x0000001fff087819 */ /* 0x000fc80000011408 */
[----:B------:R-:W-:Y:S02]  /*9380*/  LEA.HI R10, R8, R9, RZ, 0x3 ;  /* 0x00000009080a7211 */ /* 0x000fe400078f18ff */
[----:B------:R-:W-:Y:S02]  /*9390*/  LOP3.LUT R8, R7, 0xffffffe0, RZ, 0xc0, !PT ;  /* 0xffffffe007087812 */ /* 0x000fe400078ec0ff */
[----:B------:R-:W-:Y:S02]  /*93a0*/  LEA.HI R7, R13, R13, RZ, 0x1 ;  /* 0x0000000d0d077211 */ /* 0x000fe400078f08ff */
[----:B------:R-:W-:Y:S01]  /*93b0*/  LOP3.LUT R10, R10, 0xfffffff8, RZ, 0xc0, !PT ;  /* 0xfffffff80a0a7812 */ /* 0x000fe200078ec0ff */
[----:B------:R-:W-:Y:S01]  /*93c0*/  IMAD.IADD R8, R5, 0x1, -R8 ;  /* 0x0000000105087824 */ /* 0x000fe200078e0a08 */
[----:B---3--:R-:W-:Y:S02]  /*93d0*/  LEA.HI R11, R11, R12, RZ, 0x5 ;  /* 0x0000000c0b0b7211 */ /* 0x008fe400078f28ff */
[----:B------:R-:W-:Y:S01]  /*93e0*/  LOP3.LUT R12, R7, 0x3fffffe, RZ, 0xc0, !PT ;  /* 0x03fffffe070c7812 */ /* 0x000fe200078ec0ff */
[----:B------:R-:W-:Y:S01]  /*93f0*/  IMAD.IADD R10, R9, 0x1, -R10 ;  /* 0x00000001090a7824 */ /* 0x000fe200078e0a0a */
[----:B------:R-:W-:-:S02]  /*9400*/  SHF.R.S32.HI R7, RZ, 0x1f, R8 ;  /* 0x0000001fff077819 */ /* 0x000fc40000011408 */
[----:B------:R-:W-:Y:S01]  /*9410*/  LEA.HI R9, R6, R5, RZ, 0x2 ;  /* 0x0000000506097211 */ /* 0x000fe200078f10ff */
[----:B------:R-:W-:Y:S01]  /*9420*/  IMAD.IADD R13, R13, 0x1, -R12 ;  /* 0x000000010d0d7824 */ /* 0x000fe200078e0a0c */
[----:B------:R-:W-:Y:S02]  /*9430*/  SHF.R.S32.HI R11, RZ, 0x5, R11 ;  /* 0x00000005ff0b7819 */ /* 0x000fe4000001140b */
[CC--:B------:R-:W-:Y:S02]  /*9440*/  LEA.HI R6, R7.reuse, R8.reuse, RZ, 0x3 ;  /* 0x0000000807067211 */ /* 0x0c0fe400078f18ff */
[----:B------:R-:W-:Y:S01]  /*9450*/  LEA.HI R8, R7, R8, RZ, 0x2 ;  /* 0x0000000807087211 */ /* 0x000fe200078f10ff */
[----:B------:R-:W-:Y:S01]  /*9460*/  IMAD R10, R11, 0x10, R10 ;  /* 0x000000100b0a7824 */ /* 0x000fe200078e020a */
[----:B------:R-:W-:Y:S02]  /*9470*/  LOP3.LUT R12, R9, 0xfffffffc, RZ, 0xc0, !PT ;  /* 0xfffffffc090c7812 */ /* 0x000fe400078ec0ff */
[----:B------:R-:W-:Y:S01]  /*9480*/  SHF.R.S32.HI R9, RZ, 0x2, R8 ;  /* 0x00000002ff097819 */ /* 0x000fe20000011408 */
[----:B------:R-:W-:Y:S01]  /*9490*/  IMAD R20, R13, 0x40, R10 ;  /* 0x000000400d147824 */ /* 0x000fe200078e020a */
[----:B------:R-:W-:Y:S01]  /*94a0*/  SHF.R.S32.HI R7, RZ, 0x3, R6 ;  /* 0x00000003ff077819 */ /* 0x000fe20000011406 */
[----:B------:R-:W-:Y:S01]  /*94b0*/  IMAD.IADD R5, R5, 0x1, -R12 ;  /* 0x0000000105057824 */ /* 0x000fe200078e0a0c */
[----:B------:R-:W-:Y:S01]  /*94c0*/  SHF.R.S32.HI R6, RZ, 0x1f, R6 ;  /* 0x0000001fff067819 */ /* 0x000fe20000011406 */
[C---:B------:R-:W-:Y:S01]  /*94d0*/  VIADD R10, R9.reuse, 0x8 ;  /* 0x00000008090a7836 */ /* 0x040fe20000000000 */
[----:B------:R-:W-:Y:S01]  /*94e0*/  LEA.HI R8, R8, R9, RZ, 0x1 ;  /* 0x0000000908087211 */ /* 0x000fe200078f08ff */
[C---:B------:R-:W-:Y:S01]  /*94f0*/  VIADD R12, R9.reuse, 0x10 ;  /* 0x00000010090c7836 */ /* 0x040fe20000000000 */
[----:B------:R-:W-:Y:S01]  /*9500*/  LEA.HI R6, R6, R7, RZ, 0x4 ;  /* 0x0000000706067211 */ /* 0x000fe200078f20ff */
[----:B------:R-:W-:Y:S01]  /*9510*/  VIADD R17, R9, 0x18 ;  /* 0x0000001809117836 */ /* 0x000fe20000000000 */
[----:B------:R-:W-:-:S02]  /*9520*/  LEA.HI R11, R10, R10, RZ, 0x1 ;  /* 0x0000000a0a0b7211 */ /* 0x000fc400078f08ff */
[----:B------:R-:W-:Y:S02]  /*9530*/  LEA.HI R14, R12, R12, RZ, 0x1 ;  /* 0x0000000c0c0e7211 */ /* 0x000fe400078f08ff */
[----:B------:R-:W-:Y:S02]  /*9540*/  LOP3.LUT R13, R11, 0xfffffffe, RZ, 0xc0, !PT ;  /* 0xfffffffe0b0d7812 */ /* 0x000fe400078ec0ff */
[----:B------:R-:W-:Y:S02]  /*9550*/  LOP3.LUT R6, R6, 0x1ffffff0, RZ, 0xc0, !PT ;  /* 0x1ffffff006067812 */ /* 0x000fe400078ec0ff */
[----:B------:R-:W-:Y:S01]  /*9560*/  LOP3.LUT R8, R8, 0xfffffffe, RZ, 0xc0, !PT ;  /* 0xfffffffe08087812 */ /* 0x000fe200078ec0ff */
[----:B------:R-:W-:Y:S01]  /*9570*/  IMAD.IADD R13, R10, 0x1, -R13 ;  /* 0x000000010a0d7824 */ /* 0x000fe200078e0a0d */
[----:B------:R-:W-:Y:S01]  /*9580*/  LOP3.LUT R15, R14, 0xfffffffe, RZ, 0xc0, !PT ;  /* 0xfffffffe0e0f7812 */ /* 0x000fe200078ec0ff */
[----:B------:R-:W-:Y:S01]  /*9590*/  IMAD.IADD R7, R7, 0x1, -R6 ;  /* 0x0000000107077824 */ /* 0x000fe200078e0a06 */
[----:B------:R-:W-:Y:S01]  /*95a0*/  LEA.HI R10, R17, R17, RZ, 0x1 ;  /* 0x00000011110a7211 */ /* 0x000fe200078f08ff */
[----:B------:R-:W-:Y:S01]  /*95b0*/  IMAD.IADD R8, R9, 0x1, -R8 ;  /* 0x0000000109087824 */ /* 0x000fe200078e0a08 */
[----:B------:R-:W-:Y:S01]  /*95c0*/  SHF.R.S32.HI R6, RZ, 0x1, R11 ;  /* 0x00000001ff067819 */ /* 0x000fe2000001140b */
[----:B------:R-:W-:Y:S01]  /*95d0*/  IMAD.IADD R15, R12, 0x1, -R15 ;  /* 0x000000010c0f7824 */ /* 0x000fe200078e0a0f */
[----:B------:R-:W-:Y:S01]  /*95e0*/  SHF.R.S32.HI R11, RZ, 0x1f, R11 ;  /* 0x0000001fff0b7819 */ /* 0x000fe2000001140b */
[----:B------:R-:W-:Y:S01]  /*95f0*/  IMAD R7, R7, 0x8, R8 ;  /* 0x0000000807077824 */ /* 0x000fe200078e0208 */
[----:B------:R-:W-:-:S02]  /*9600*/  SHF.R.S32.HI R9, RZ, 0x1, R14 ;  /* 0x00000001ff097819 */ /* 0x000fc4000001140e */
[----:B------:R-:W-:Y:S02]  /*9610*/  SHF.R.S32.HI R14, RZ, 0x1f, R14 ;  /* 0x0000001fff0e7819 */ /* 0x000fe4000001140e */
[--C-:B------:R-:W-:Y:S01]  /*9620*/  SHF.R.S32.HI R12, RZ, 0x1, R10.reuse ;  /* 0x00000001ff0c7819 */ /* 0x100fe2000001140a */
[----:B------:R1:W-:Y:S01]  /*9630*/  STL [R1+0x28], R7 ;  /* 0x0000280701007387 */ /* 0x0003e20000100800 */
[----:B------:R-:W-:Y:S02]  /*9640*/  SHF.R.S32.HI R19, RZ, 0x1f, R10 ;  /* 0x0000001fff137819 */ /* 0x000fe4000001140a */
[----:B------:R-:W-:Y:S02]  /*9650*/  LEA.HI R11, R11, R6, RZ, 0x4 ;  /* 0x000000060b0b7211 */ /* 0x000fe400078f20ff */
[----:B------:R-:W-:Y:S02]  /*9660*/  LEA.HI R14, R14, R9, RZ, 0x4 ;  /* 0x000000090e0e7211 */ /* 0x000fe400078f20ff */
[----:B------:R-:W-:-:S02]  /*9670*/  LEA.HI R19, R19, R12, RZ, 0x4 ;  /* 0x0000000c13137211 */ /* 0x000fc400078f20ff */
[----:B------:R-:W-:Y:S02]  /*9680*/  LOP3.LUT R11, R11, 0x1ffffff0, RZ, 0xc0, !PT ;  /* 0x1ffffff00b0b7812 */ /* 0x000fe400078ec0ff */
[----:B------:R-:W-:Y:S02]  /*9690*/  LOP3.LUT R14, R14, 0x1ffffff0, RZ, 0xc0, !PT ;  /* 0x1ffffff00e0e7812 */ /* 0x000fe400078ec0ff */
[----:B------:R-:W-:Y:S01]  /*96a0*/  LOP3.LUT R18, R10, 0xfffffffe, RZ, 0xc0, !PT ;  /* 0xfffffffe0a127812 */ /* 0x000fe200078ec0ff */
[----:B------:R-:W-:Y:S01]  /*96b0*/  IMAD.IADD R6, R6, 0x1, -R11 ;  /* 0x0000000106067824 */ /* 0x000fe200078e0a0b */
[----:B------:R-:W-:Y:S01]  /*96c0*/  LOP3.LUT R19, R19, 0x1ffffff0, RZ, 0xc0, !PT ;  /* 0x1ffffff013137812 */ /* 0x000fe200078ec0ff */
[----:B------:R-:W-:Y:S02]  /*96d0*/  IMAD.IADD R14, R9, 0x1, -R14 ;  /* 0x00000001090e7824 */ /* 0x000fe400078e0a0e */
[----:B------:R-:W-:Y:S02]  /*96e0*/  IMAD.IADD R18, R17, 0x1, -R18 ;  /* 0x0000000111127824 */ /* 0x000fe400078e0a12 */
[----:B------:R-:W-:Y:S01]  /*96f0*/  IMAD.IADD R19, R12, 0x1, -R19 ;  /* 0x000000010c137824 */ /* 0x000fe200078e0a13 */
[----:B------:R-:W2:Y:S01]  /*9700*/  S2R R17, SR_CTAID.X ;  /* 0x0000000000117919 */ /* 0x000ea20000002500 */
[----:B------:R-:W-:-:S02]  /*9710*/  IMAD R8, R6, 0x8, R13 ;  /* 0x0000000806087824 */ /* 0x000fc400078e020d */
[----:B------:R-:W-:Y:S02]  /*9720*/  IMAD R6, R14, 0x8, R15 ;  /* 0x000000080e067824 */ /* 0x000fe400078e020f */
[----:B-1----:R-:W-:Y:S01]  /*9730*/  IMAD R7, R19, 0x8, R18 ;  /* 0x0000000813077824 */ /* 0x002fe200078e0212 */
[----:B------:R-:W-:Y:S01]  /*9740*/  STL [R1+0x24], R8 ;  /* 0x0000240801007387 */ /* 0x000fe20000100800 */
[----:B------:R-:W-:Y:S02]  /*9750*/  IMAD.MOV.U32 R11, RZ, RZ, 0x40000040 ;  /* 0x40000040ff0b7424 */ /* 0x000fe400078e00ff */
[----:B------:R-:W-:Y:S01]  /*9760*/  IMAD.MOV.U32 R9, RZ, RZ, 0x40000040 ;  /* 0x40000040ff097424 */ /* 0x000fe200078e00ff */
[----:B------:R1:W-:Y:S01]  /*9770*/  STL [R1+0x20], R6 ;  /* 0x0000200601007387 */ /* 0x0003e20000100800 */
[C---:B------:R-:W-:Y:S02]  /*9780*/  VIADD R13, R5.reuse, 0x8 ;  /* 0x00000008050d7836 */ /* 0x040fe40000000000 */
[----:B------:R-:W-:Y:S01]  /*9790*/  VIADD R13, R5, 0x14 ;  /* 0x00000014050d7836 */ /* 0x000fe20000000000 */
[----:B------:R3:W-:Y:S01]  /*97a0*/  STL [R1+0x1c], R7 ;  /* 0x00001c0701007387 */ /* 0x0007e20000100800 */
[----:B-1----:R-:W-:-:S02]  /*97b0*/  VIADD R6, R235, 0x4000 ;  /* 0x00004000eb067836 */ /* 0x002fc40000000000 */
[----:B---3--:R-:W-:Y:S01]  /*97c0*/  VIADD R7, R235, 0x20c00 ;  /* 0x00020c00eb077836 */ /* 0x008fe20000000000 */
[----:B------:R-:W-:Y:S02]  /*97d0*/  SHF.R.U32.HI R235, RZ, 0x4, R235 ;  /* 0x00000004ffeb7819 */ /* 0x000fe400000116eb */
[----:B------:R-:W-:Y:S02]  /*97e0*/  SHF.R.U32.HI R6, RZ, 0x4, R6 ;  /* 0x00000004ff067819 */ /* 0x000fe40000011606 */
[----:B------:R-:W-:Y:S02]  /*97f0*/  SHF.R.U32.HI R7, RZ, 0x4, R7 ;  /* 0x00000004ff077819 */ /* 0x000fe40000011607 */
[----:B------:R-:W-:Y:S01]  /*9800*/  LOP3.LUT R235, R235, 0x3fff, RZ, 0xc0, !PT ;  /* 0x00003fffebeb7812 */ /* 0x000fe200078ec0ff */
[----:B--2---:R-:W-:Y:S01]  /*9810*/  IMAD R230, R17, -0x80, -R20 ;  /* 0xffffff8011e67824 */ /* 0x004fe200078e0a14 */
[----:B------:R-:W-:Y:S02]  /*9820*/  LOP3.LUT R7, R7, 0x3fff, RZ, 0xc0, !PT ;  /* 0x00003fff07077812 */ /* 0x000fe400078ec0ff */
[----:B------:R-:W-:-:S02]  /*9830*/  LOP3.LUT R6, R6, 0x3fff, RZ, 0xc0, !PT ;  /* 0x00003fff06067812 */ /* 0x000fc400078ec0ff */
[----:B------:R-:W-:Y:S01]  /*9840*/  LOP3.LUT R12, R235, 0x10000, RZ, 0xfc, !PT ;  /* 0x00010000eb0c7812 */ /* 0x000fe200078efcff */
[----:B------:R-:W-:Y:S01]  /*9850*/  IMAD.MOV.U32 R235, RZ, RZ, 0x40000040 ;  /* 0x40000040ffeb7424 */ /* 0x000fe200078e00ff */
        /* <DEDUP_REMOVED lines=9> */
[----:B------:R3:W-:Y:S01]  /*98f0*/  STL [R1+0x10], R6 ;  /* 0x0000100601007387 */ /* 0x0007e20000100800 */
[----:B------:R-:W-:Y:S02]  /*9900*/  VIADD R228, R6, 0x6 ;  /* 0x0000000606e47836 */ /* 0x000fe40000000000 */
[C---:B-1----:R-:W-:Y:S01]  /*9910*/  VIADD R12, R5.reuse, 0xc ;  /* 0x0000000c050c7836 */ /* 0x042fe20000000000 */
[----:B------:R1:W-:Y:S01]  /*9920*/  STL.64 [R1+0x8], R10 ;  /* 0x0000080a01007387 */ /* 0x0003e20000100a00 */
[C---:B------:R-:W-:Y:S02]  /*9930*/  VIADD R12, R5.reuse, 0x18 ;  /* 0x00000018050c7836 */ /* 0x040fe40000000000 */
[C---:B--2---:R-:W-:Y:S01]  /*9940*/  VIADD R7, R5.reuse, 0x4 ;  /* 0x0000000405077836 */ /* 0x044fe20000000000 */
[----:B------:R1:W-:Y:S01]  /*9950*/  STL.64 [R1], R8 ;  /* 0x0000000801007387 */ /* 0x0003e20000100a00 */
[C---:B------:R-:W-:Y:S01]  /*9960*/  VIADD R7, R5.reuse, 0x10 ;  /* 0x0000001005077836 */ /* 0x040fe20000000000 */
[----:B---3--:R-:W-:Y:S01]  /*9970*/  IADD3 R6, -R20, UR4, RZ ;  /* 0x0000000414067c10 */ /* 0x008fe2000fffe1ff */
[----:B------:R-:W-:-:S07]  /*9980*/  VIADD R7, R5, 0x1c ;  /* 0x0000001c05077836 */ /* 0x000fce0000000000 */
.L_x_1733:
[----:B------:R-:W-:-:S05]  /*9990*/  IMAD.U32 R7, RZ, RZ, UR36 ;  /* 0x00000024ff077e24 */ /* 0x000fca000f8e00ff */
[----:B------:R-:W-:-:S04]  /*99a0*/  LOP3.LUT R7, R7, 0x1, RZ, 0xfc, !PT ;  /* 0x0000000107077812 */ /* 0x000fc800078efcff */
[----:B------:R-:W-:-:S13]  /*99b0*/  ISETP.NE.AND P6, PT, R7, 0x3, PT ;  /* 0x000000030700780c */ /* 0x000fda0003fc5270 */
[----:B--2---:R-:W-:Y:S05]  /*99c0*/  @!P6 BRA `(.L_x_1723) ;  /* 0x000000000004e947 */ /* 0x004fea0003800000 */
[----:B------:R-:W-:Y:S01]  /*99d0*/  BPT.TRAP 0x1 ;  /* 0x000000040000795c */ /* 0x000fe20000300000 */
.L_x_1723:
[----:B------:R-:W-:Y:S01]  /*99e0*/  IMAD R7, R0, 0x8, R16 ;  /* 0x0000000800077824 */ /* 0x000fe200078e0210 */
[----:B------:R-:W-:-:S04]  /*99f0*/  SHF.L.U32 R20, R4, 0x1f, RZ ;  /* 0x0000001f04147819 */ /* 0x000fc800000006ff */
[----:B------:R2:W3:Y:S01]  /*9a00*/  SYNCS.PHASECHK.TRANS64.TRYWAIT P0, [R7+URZ+0x30c10], R20 ;  /* 0x030c1014070075a7 */ /* 0x0004e2000800017f */
[----:B------:R-:W-:Y:S05]  /*9a10*/  @!P6 BRA `(.L_x_1724) ;  /* 0x000000000004e947 */ /* 0x000fea0003800000 */
[----:B------:R-:W-:Y:S01]  /*9a20*/  BPT.TRAP 0x1 ;  /* 0x000000040000795c */ /* 0x000fe20000300000 */
.L_x_1724:
[----:B-1----:R-:W-:-:S05]  /*9a30*/  VIADD R8, R16, 0x10000 ;  /* 0x0001000010087836 */ /* 0x002fca0000000000 */
[----:B------:R-:W-:-:S04]  /*9a40*/  SHF.R.U32.HI R8, RZ, 0x4, R8 ;  /* 0x00000004ff087819 */ /* 0x000fc80000011608 */
[----:B------:R-:W-:-:S04]  /*9a50*/  LOP3.LUT R8, R8, 0x3fff, RZ, 0xc0, !PT ;  /* 0x00003fff08087812 */ /* 0x000fc800078ec0ff */
[----:B------:R-:W-:Y:S01]  /*9a60*/  LOP3.LUT R9, R8, 0x10000, RZ, 0xfc, !PT ;  /* 0x0001000008097812 */ /* 0x000fe200078efcff */
[----:B---3--:R-:W-:Y:S06]  /*9a70*/  @P0 BRA `(.L_x_1725) ;  /* 0x0000000000080947 */ /* 0x008fec0003800000 */
[----:B------:R-:W1:Y:S02]  /*9a80*/  SYNCS.PHASECHK.TRANS64.TRYWAIT P0, [R7+URZ+0x30c10], R20 ;  /* 0x030c1014070075a7 */ /* 0x000e64000800017f */
[----:B-1----:R-:W-:Y:S05]  /*9a90*/  @!P0 BRA `(.L_x_1726) ;  /* 0x00000094004c8947 */ /* 0x002fea0003800000 */
.L_x_1725:
        /* <DEDUP_REMOVED lines=26> */
[----:B-----5:R-:W-:Y:S02]  /*9c40*/  IMAD R12, R0, 0x80, R12 ;  /* 0x00000080000c7824 */ /* 0x020fe400078e020c */
[C---:B------:R-:W-:Y:S02]  /*9c50*/  IMAD R223, R3.reuse, 0x2, R10 ;  /* 0x0000000203df7824 */ /* 0x040fe400078e020a */
[----:B------:R-:W-:Y:S02]  /*9c60*/  IMAD R219, R3, 0x2, R12 ;  /* 0x0000000203db7824 */ /* 0x000fe400078e020c */
[----:B------:R-:W-:-:S02]  /*9c70*/  IMAD R17, R223, 0x4, R16 ;  /* 0x00000004df117824 */ /* 0x000fc400078e0210 */
[----:B------:R-:W-:Y:S02]  /*9c80*/  IMAD R18, R0, 0x80, R11 ;  /* 0x0000008000127824 */ /* 0x000fe400078e020b */
[----:B------:R-:W-:Y:S02]  /*9c90*/  IMAD R231, R219, 0x4, R16 ;  /* 0x00000004dbe77824 */ /* 0x000fe400078e0210 */
[----:B------:R-:W-:Y:S02]  /*9ca0*/  IMAD R9, R3, 0x2, R18 ;  /* 0x0000000203097824 */ /* 0x000fe400078e0212 */
[----:B------:R-:W-:Y:S02]  /*9cb0*/  IMAD R223, R223, 0x4, R216 ;  /* 0x00000004dfdf7824 */ /* 0x000fe400078e02d8 */
[----:B------:R-:W-:Y:S02]  /*9cc0*/  IMAD R221, R9, 0x4, R16 ;  /* 0x0000000409dd7824 */ /* 0x000fe400078e0210 */
[----:B------:R-:W-:Y:S01]  /*9cd0*/  IMAD R219, R219, 0x4, R216 ;  /* 0x00000004dbdb7824 */ /* 0x000fe200078e02d8 */
[----:B------:R-:W-:-:S02]  /*9ce0*/  WARPGROUP.DEPBAR.LE gsb0, 0x0 ;  /* 0x00008000000079c5 */ /* 0x000fc40000010000 */
[----:B------:R-:W-:-:S06]  /*9cf0*/  WARPGROUP.ARRIVE ;  /* 0x00000000000079c5 */ /* 0x000fcc0000000000 */
[----:B------:R-:W-:Y:S01]  /*9d00*/  HGMMA.64x128x16.F32.BF16 R88, gdesc[UR8], R88, gsb0 ;  /* 0x01e00000085879f0 */ /* 0x000fe20008001858 */
[----:B------:R-:W-:Y:S01]  /*9d10*/  R2UR UR8, R14 ;  /* 0x000000000e0872ca */ /* 0x000fe200000e0000 */
[----:B------:R-:W-:Y:S01]  /*9d20*/  UMOV UR10, UR4 ;  /* 0x00000004000a7c82 */ /* 0x000fe20008000000 */
[----:B------:R-:W-:Y:S01]  /*9d30*/  R2UR UR9, R15 ;  /* 0x000000000f0972ca */ /* 0x000fe200000e0000 */
[----:B------:R-:W-:Y:S01]  /*9d40*/  UMOV UR11, 0x40000040 ;  /* 0x40000040000b7882 */ /* 0x000fe20000000000 */
[----:B------:R-:W-:Y:S01]  /*9d50*/  R2UR UR4, R236 ;  /* 0x00000000ec0472ca */ /* 0x000fe200000e0000 */
[----:B------:R-:W-:-:S04]  /*9d60*/  IMAD R14, R0, 0x80, R13 ;  /* 0x00000080000e7824 */ /* 0x000fc800078e020d */
[----:B------:R-:W-:-:S04]  /*9d70*/  IMAD R217, R3, 0x2, R14 ;  /* 0x0000000203d97824 */ /* 0x000fc800078e020e */
[C---:B------:R-:W-:Y:S02]  /*9d80*/  IMAD R220, R217.reuse, 0x4, R16 ;  /* 0x00000004d9dc7824 */ /* 0x040fe400078e0210 */
        /* <DEDUP_REMOVED lines=15> */
.L_x_1727:
[----:B------:R1:W1:Y:S01]  /*9e80*/  SYNCS.PHASECHK.TRANS64.TRYWAIT P0, [R7+URZ+0x30c30], R20 ;  /* 0x030c3014070075a7 */ /* 0x000262000800017f */
[----:B------:R-:W-:Y:S05]  /*9e90*/  @!P6 BRA `(.L_x_1728) ;  /* 0x000000000004e947 */ /* 0x000fea0003800000 */
[----:B------:R-:W-:Y:S01]  /*9ea0*/  BPT.TRAP 0x1 ;  /* 0x000000040000795c */ /* 0x000fe20000300000 */
.L_x_1728:
        /* <DEDUP_REMOVED lines=8> */
.L_x_1729:
        /* <DEDUP_REMOVED lines=8> */
[----:B------:R-:W1:Y:S01]  /*9fb0*/  LDC R13, c[0x0][0x74c] ;  /* 0x0001d300ff0d7b82 */ /* 0x000e620000000800 */
[----:B------:R-:W-:Y:S01]  /*9fc0*/  ISETP.GT.AND P2, PT, R230, RZ, PT ;  /* 0x000000ffe600720c */ /* 0x000fe20003f44270 */
[----:B------:R-:W-:Y:S01]  /*9fd0*/  IMAD R9, R0, 0x400, R9 ;  /* 0x0000040000097824 */ /* 0x000fe200078e0209 */
[----:B------:R-:W-:Y:S01]  /*9fe0*/  ISETP.GT.AND P1, PT, R6, RZ, PT ;  /* 0x000000ff0600720c */ /* 0x000fe20003f24270 */
[C---:B------:R-:W-:Y:S01]  /*9ff0*/  VIADD R21, R5.reuse, 0x1c ;  /* 0x0000001c05157836 */ /* 0x040fe20000000000 */
[----:B------:R-:W-:Y:S01]  /*a000*/  ISETP.GT.AND P0, PT, R230, 0x8, PT ;  /* 0x00000008e600780c */ /* 0x000fe20003f04270 */
[----:B------:R-:W-:Y:S01]  /*a010*/  VIADD R14, R5, 0x4 ;  /* 0x00000004050e7836 */ /* 0x000fe20000000000 */
[----:B------:R-:W-:-:S02]  /*a020*/  ISETP.GT.AND P3, PT, R6, 0x8, PT ;  /* 0x000000080600780c */ /* 0x000fc40003f64270 */
[----:B------:R-:W-:Y:S02]  /*a030*/  R2UR UR8, R9 ;  /* 0x00000000090872ca */ /* 0x000fe400000e0000 */
[----:B--2---:R-:W2:Y:S01]  /*a040*/  SHFL.IDX PT, R9, R17, R5, 0x1f ;  /* 0x00001f0511097589 */ /* 0x004ea200000e0000 */
[----:B-1----:R-:W-:Y:S02]  /*a050*/  IADD3 R13, -R13, 0x8, RZ ;  /* 0x000000080d0d7810 */ /* 0x002fe40007ffe1ff */
[----:B-----5:R-:W-:Y:S02]  /*a060*/  R2UR UR4, R10 ;  /* 0x000000000a0472ca */ /* 0x020fe400000e0000 */
[----:B------:R-:W1:Y:S11]  /*a070*/  LDC.64 R10, c[0x0][0x748] ;  /* 0x0001d200ff0a7b82 */ /* 0x000e760000000a00 */
[----:B------:R-:W-:Y:S01]  /*a080*/  HGMMA.64x128x16.F32.BF16 R24, gdesc[UR4], RZ, !UPT, gsb0 ;  /* 0x01e00000041879f0 */ /* 0x000fe2000c0018ff */
[----:B------:R-:W-:Y:S01]  /*a090*/  ULEA UR4, UR43, -UR40, 0x7 ;  /* 0x800000282b047291 */ /* 0x000fe2000f8e383f */
[----:B------:R-:W-:-:S05]  /*a0a0*/  ULDC UR5, c[0x0][0x744] ;  /* 0x0001d10000057ab9 */ /* 0x000fca0000000800 */
[----:B------:R-:W-:Y:S01]  /*a0b0*/  LEA R12, R3, UR4, 0x1 ;  /* 0x00000004030c7c11 */ /* 0x000fe2000f8e08ff */
[----:B------:R-:W-:-:S04]  /*a0c0*/  UIADD3 UR4, UR6, 0x2, URZ ;  /* 0x0000000206047890 */ /* 0x000fc8000fffe03f */
[----:B------:R-:W-:-:S03]  /*a0d0*/  IMAD.IADD R12, R6, 0x1, R12 ;  /* 0x00000001060c7824 */ /* 0x000fc600078e020c */
[----:B------:R-:W-:Y:S01]  /*a0e0*/  UMOV UR14, UR4 ;  /* 0x00000004000e7c82 */ /* 0x000fe20008000000 */
[----:B------:R-:W-:Y:S01]  /*a0f0*/  UIADD3 UR4, UR6, 0x4, URZ ;  /* 0x0000000406047890 */ /* 0x000fe2000fffe03f */
[C-C-:B-1----:R-:W-:Y:S01]  /*a100*/  IMAD.IADD R225, R10.reuse, 0x1, -R12.reuse ;  /* 0x000000010ae17824 */ /* 0x142fe200078e0a0c */
[----:B------:R-:W-:Y:S01]  /*a110*/  IADD3 R224, RZ, -R12, -R11 ;  /* 0x8000000cffe07210 */ /* 0x000fe20007ffe80b */
[--C-:B------:R-:W-:Y:S01]  /*a120*/  IMAD.IADD R222, R13, 0x1, -R12.reuse ;  /* 0x000000010dde7824 */ /* 0x100fe200078e0a0c */
[----:B------:R-:W-:Y:S01]  /*a130*/  IADD3 R218, R10, 0x8, -R12 ;  /* 0x000000080ada7810 */ /* 0x000fe20007ffe80c */
[----:B------:R-:W-:Y:S01]  /*a140*/  VIADD R13, R5, 0xc ;  /* 0x0000000c050d7836 */ /* 0x000fe20000000000 */
[----:B------:R-:W-:Y:S01]  /*a150*/  SEL R225, R225, 0x80, !P2 ;  /* 0x00000080e1e17807 */ /* 0x000fe20005000000 */
[----:B------:R-:W-:Y:S01]  /*a160*/  UIADD3 UR6, UR6, 0x6, URZ ;  /* 0x0000000606067890 */ /* 0x000fe2000fffe03f */
[----:B------:R-:W-:Y:S01]  /*a170*/  SEL R224, R224, 0x80, P1 ;  /* 0x00000080e0e07807 */ /* 0x000fe20000800000 */
[----:B------:R-:W-:Y:S01]  /*a180*/  SHFL.IDX PT, R11, R17, R14, 0x1f ;  /* 0x00001f0e110b7589 */ /* 0x000fe200000e0000 */
[----:B------:R-:W-:-:S02]  /*a190*/  SEL R218, R218, 0x80, !P0 ;  /* 0x00000080dada7807 */ /* 0x000fc40004000000 */
[----:B------:R-:W-:Y:S01]  /*a1a0*/  ISETP.GE.AND P1, PT, R225, RZ, PT ;  /* 0x000000ffe100720c */ /* 0x000fe20003f26270 */
[----:B------:R1:W5:Y:S01]  /*a1b0*/  SHFL.IDX PT, R10, R17, R13, 0x1f ;  /* 0x00001f0d110a7589 */ /* 0x00036200000e0000 */
[----:B------:R-:W-:Y:S02]  /*a1c0*/  SEL R222, R222, 0x80, P3 ;  /* 0x00000080dede7807 */ /* 0x000fe40001800000 */
[----:B------:R-:W-:Y:S02]  /*a1d0*/  ISETP.GE.AND P0, PT, R218, 0x1, PT ;  /* 0x00000001da00780c */ /* 0x000fe40003f06270 */
[----:B------:R-:W-:Y:S02]  /*a1e0*/  ISETP.GT.OR P1, PT, R224, RZ, !P1 ;  /* 0x000000ffe000720c */ /* 0x000fe40004f24670 */
[----:B------:R-:W-:Y:S02]  /*a1f0*/  ISETP.GT.OR P0, PT, R222, 0x1, !P0 ;  /* 0x00000001de00780c */ /* 0x000fe40004704670 */
[----:B------:R-:W-:Y:S01]  /*a200*/  FSEL R88, R88, -INF , !P1 ;  /* 0xff80000058587808 */ /* 0x000fe20004800000 */
[----:B-1----:R-:W-:Y:S01]  /*a210*/  VIADD R13, R5, 0x10 ;  /* 0x00000010050d7836 */ /* 0x002fe20000000000 */
[----:B------:R-:W-:-:S02]  /*a220*/  ISETP.GE.AND P1, PT, R225, 0x8, PT ;  /* 0x00000008e100780c */ /* 0x000fc40003f26270 */
[----:B------:R-:W-:Y:S01]  /*a230*/  FSEL R91, R91, -INF , !P0 ;  /* 0xff8000005b5b7808 */ /* 0x000fe20004000000 */
[----:B--2---:R-:W-:Y:S01]  /*a240*/  FFMA.FTZ R88, R88, UR5, -R9 ;  /* 0x0000000558587c23 */ /* 0x004fe20008010809 */
[----:B------:R-:W-:Y:S01]  /*a250*/  ISETP.GE.AND P0, PT, R218, 0x9, PT ;  /* 0x00000009da00780c */ /* 0x000fe20003f06270 */
[----:B------:R-:W1:Y:S01]  /*a260*/  SHFL.IDX PT, R18, R17, R13, 0x1f ;  /* 0x00001f0d11127589 */ /* 0x000e6200000e0000 */
[----:B------:R-:W-:Y:S01]  /*a270*/  ISETP.GT.OR P1, PT, R224, 0x8, !P1 ;  /* 0x00000008e000780c */ /* 0x000fe20004f24670 */
[----:B------:R2:W-:Y:S01]  /*a280*/  MUFU.EX2 R227, R88 ;  /* 0x0000005800e37308 */ /* 0x0005e20000000800 */
[----:B------:R-:W-:Y:S02]  /*a290*/  ISETP.GE.AND P3, PT, R218, RZ, PT ;  /* 0x000000ffda00720c */ /* 0x000fe40003f66270 */
[----:B------:R-:W-:Y:S02]  /*a2a0*/  ISETP.GT.OR P0, PT, R222, 0x9, !P0 ;  /* 0x00000009de00780c */ /* 0x000fe40004704670 */
[----:B------:R-:W-:-:S02]  /*a2b0*/  FSEL R92, R92, -INF , !P1 ;  /* 0xff8000005c5c7808 */ /* 0x000fc40004800000 */
[----:B------:R-:W-:Y:S02]  /*a2c0*/  ISETP.GE.AND P2, PT, R225, 0x1, PT ;  /* 0x00000001e100780c */ /* 0x000fe40003f46270 */
[----:B------:R-:W-:Y:S01]  /*a2d0*/  ISETP.GT.OR P3, PT, R222, RZ, !P3 ;  /* 0x000000ffde00720c */ /* 0x000fe20005f64670 */
[----:B--2---:R-:W-:Y:S01]  /*a2e0*/  SHFL.IDX PT, R88, R17, R21, 0x1f ;  /* 0x00001f1511587589 */ /* 0x004fe200000e0000 */
[----:B------:R-:W-:Y:S02]  /*a2f0*/  ISETP.GE.AND P1, PT, R218, 0x10, PT ;  /* 0x00000010da00780c */ /* 0x000fe40003f26270 */
[----:B------:R-:W-:Y:S02]  /*a300*/  FSEL R95, R95, -INF , !P0 ;  /* 0xff8000005f5f7808 */ /* 0x000fe40004000000 */
[----:B------:R-:W-:Y:S02]  /*a310*/  ISETP.GT.OR P2, PT, R224, 0x1, !P2 ;  /* 0x00000001e000780c */ /* 0x000fe40005744670 */
[----:B------:R-:W-:Y:S01]  /*a320*/  FSEL R90, R90, -INF , !P3 ;  /* 0xff8000005a5a7808 */ /* 0x000fe20005800000 */
[----:B-----5:R-:W-:Y:S01]  /*a330*/  FFMA.FTZ R14, R95, UR5, -R10 ;  /* 0x000000055f0e7c23 */ /* 0x020fe2000801080a */
[----:B------:R-:W-:-:S02]  /*a340*/  ISETP.GE.AND P0, PT, R225, 0x10, PT ;  /* 0x00000010e100780c */ /* 0x000fc40003f06270 */
[----:B------:R-:W-:Y:S01]  /*a350*/  ISETP.GT.OR P1, PT, R222, 0x10, !P1 ;  /* 0x00000010de00780c */ /* 0x000fe20004f24670 */
[----:B------:R-:W-:Y:S01]  /*a360*/  FFMA.FTZ R9, R90, UR5, -R9 ;  /* 0x000000055a097c23 */ /* 0x000fe20008010809 */
[----:B------:R-:W-:Y:S01]  /*a370*/  ISETP.GE.AND P3, PT, R218, 0x8, PT ;  /* 0x00000008da00780c */ /* 0x000fe20003f66270 */
[----:B------:R-:W-:Y:S01]  /*a380*/  VIADD R90, R5, 0x8 ;  /* 0x00000008055a7836 */ /* 0x000fe20000000000 */
[----:B------:R-:W-:Y:S01]  /*a390*/  FSEL R226, R89, -INF , !P2 ;  /* 0xff80000059e27808 */ /* 0x000fe20005000000 */
[----:B------:R-:W-:Y:S01]  /*a3a0*/  MUFU.EX2 R14, R14 ;  /* 0x0000000e000e7308 */ /* 0x000fe20000000800 */
[----:B------:R-:W-:Y:S01]  /*a3b0*/  ISETP.GT.OR P0, PT, R224, 0x10, !P0 ;  /* 0x00000010e000780c */ /* 0x000fe20004704670 */
[----:B---3--:R-:W-:Y:S01]  /*a3c0*/  SHFL.IDX PT, R89, R231, R5, 0x1f ;  /* 0x00001f05e7597589 */ /* 0x008fe200000e0000 */
[----:B------:R-:W-:Y:S01]  /*a3d0*/  FSEL R98, R98, -INF , !P1 ;  /* 0xff80000062627808 */ /* 0x000fe20004800000 */
[--C-:B------:R-:W-:Y:S01]  /*a3e0*/  FFMA.FTZ R226, R226, UR5, -R11.reuse ;  /* 0x00000005e2e27c23 */ /* 0x100fe2000801080b */
[----:B------:R-:W-:Y:S01]  /*a3f0*/  ISETP.GE.AND P2, PT, R225, 0x9, PT ;  /* 0x00000009e100780c */ /* 0x000fe20003f46270 */
[----:B------:R-:W2:Y:S01]  /*a400*/  SHFL.IDX PT, R12, R17, R90, 0x1f ;  /* 0x00001f5a110c7589 */ /* 0x000ea200000e0000 */
[----:B------:R-:W-:Y:S01]  /*a410*/  ISETP.GT.OR P3, PT, R222, 0x8, !P3 ;  /* 0x00000008de00780c */ /* 0x000fe20005f64670 */
[----:B------:R-:W-:Y:S01]  /*a420*/  FFMA.FTZ R11, R91, UR5, -R11 ;  /* 0x000000055b0b7c23 */ /* 0x000fe2000801080b */
[----:B------:R-:W-:Y:S01]  /*a430*/  ISETP.GE.AND P1, PT, R218, 0x11, PT ;  /* 0x00000011da00780c */ /* 0x000fe20003f26270 */
[----:B------:R-:W3:Y:S01]  /*a440*/  MUFU.EX2 R9, R9 ;  /* 0x0000000900097308 */ /* 0x000ee20000000800 */
[----:B------:R-:W-:Y:S01]  /*a450*/  FSEL R15, R96, -INF , !P0 ;  /* 0xff800000600f7808 */ /* 0x000fe20004000000 */
[----:B------:R-:W-:Y:S01]  /*a460*/  VIADD R96, R5, 0x14 ;  /* 0x0000001405607836 */ /* 0x000fe20000000000 */
[----:B------:R-:W-:-:S02]  /*a470*/  ISETP.GT.OR P2, PT, R224, 0x9, !P2 ;  /* 0x00000009e000780c */ /* 0x000fc40005744670 */
[----:B------:R-:W-:Y:S01]  /*a480*/  FSEL R94, R94, -INF , !P3 ;  /* 0xff8000005e5e7808 */ /* 0x000fe20005800000 */
[--C-:B-1----:R-:W-:Y:S01]  /*a490*/  FFMA.FTZ R15, R15, UR5, -R18.reuse ;  /* 0x000000050f0f7c23 */ /* 0x102fe20008010812 */
[----:B------:R-:W-:Y:S01]  /*a4a0*/  ISETP.GE.AND P0, PT, R225, 0x11, PT ;  /* 0x00000011e100780c */ /* 0x000fe20003f06270 */
[----:B------:R-:W-:Y:S01]  /*a4b0*/  FFMA.FTZ R18, R98, UR5, -R18 ;  /* 0x0000000562127c23 */ /* 0x000fe20008010812 */
[----:B------:R-:W-:Y:S01]  /*a4c0*/  ISETP.GT.OR P1, PT, R222, 0x11, !P1 ;  /* 0x00000011de00780c */ /* 0x000fe20004f24670 */
[----:B------:R-:W-:Y:S01]  /*a4d0*/  VIADD R98, R5, 0x18 ;  /* 0x0000001805627836 */ /* 0x000fe20000000000 */
[----:B------:R-:W-:Y:S01]  /*a4e0*/  ISETP.GE.AND P3, PT, R218, 0x18, PT ;  /* 0x00000018da00780c */ /* 0x000fe20003f66270 */
[----:B------:R-:W1:Y:S01]  /*a4f0*/  SHFL.IDX PT, R19, R17, R96, 0x1f ;  /* 0x00001f6011137589 */ /* 0x000e6200000e0000 */
[----:B------:R-:W-:Y:S01]  /*a500*/  FSEL R93, R93, -INF , !P2 ;  /* 0xff8000005d5d7808 */ /* 0x000fe20005000000 */
[----:B------:R-:W-:Y:S01]  /*a510*/  MUFU.EX2 R11, R11 ;  /* 0x0000000b000b7308 */ /* 0x000fe20000000800 */
[----:B------:R-:W-:Y:S01]  /*a520*/  ISETP.GT.OR P0, PT, R224, 0x11, !P0 ;  /* 0x00000011e000780c */ /* 0x000fe20004704670 */
[----:B------:R1:W5:Y:S01]  /*a530*/  SHFL.IDX PT, R20, R17, R98, 0x1f ;  /* 0x00001f6211147589 */ /* 0x00036200000e0000 */
[----:B------:R-:W-:Y:S01]  /*a540*/  FSEL R99, R99, -INF , !P1 ;  /* 0xff80000063637808 */ /* 0x000fe20004800000 */
[----:B------:R-:W-:Y:S01]  /*a550*/  FFMA.FTZ R13, R93, UR5, -R10 ;  /* 0x000000055d0d7c23 */ /* 0x000fe2000801080a */
[----:B------:R-:W-:Y:S01]  /*a560*/  ISETP.GE.AND P2, PT, R225, 0x18, PT ;  /* 0x00000018e100780c */ /* 0x000fe20003f46270 */
[----:B------:R-:W-:Y:S01]  /*a570*/  SHFL.IDX PT, R93, R231, R90, 0x1f ;  /* 0x00001f5ae75d7589 */ /* 0x000fe200000e0000 */
[----:B------:R-:W-:Y:S01]  /*a580*/  ISETP.GT.OR P1, PT, R222, 0x18, !P3 ;  /* 0x00000018de00780c */ /* 0x000fe20005f24670 */
[--C-:B--2---:R-:W-:Y:S01]  /*a590*/  FFMA.FTZ R92, R92, UR5, -R12.reuse ;  /* 0x000000055c5c7c23 */ /* 0x104fe2000801080c */
[----:B------:R-:W-:Y:S01]  /*a5a0*/  FSEL R97, R97, -INF , !P0 ;  /* 0xff80000061617808 */ /* 0x000fe20004000000 */
[----:B------:R-:W-:Y:S01]  /*a5b0*/  FFMA.FTZ R12, R94, UR5, -R12 ;  /* 0x000000055e0c7c23 */ /* 0x000fe2000801080c */
[----:B------:R-:W-:Y:S01]  /*a5c0*/  ISETP.GT.OR P0, PT, R224, 0x18, !P2 ;  /* 0x00000018e000780c */ /* 0x000fe20005704670 */
[----:B------:R-:W-:Y:S01]  /*a5d0*/  VIADD R94, R5, 0xc ;  /* 0x0000000c055e7836 */ /* 0x000fe20000000000 */
[----:B------:R-:W-:Y:S01]  /*a5e0*/  FSEL R102, R102, -INF , !P1 ;  /* 0xff80000066667808 */ /* 0x000fe20004800000 */
[----:B------:R2:W-:Y:S01]  /*a5f0*/  MUFU.EX2 R10, R92 ;  /* 0x0000005c000a7308 */ /* 0x0005e20000000800 */
[----:B------:R-:W-:-:S02]  /*a600*/  ISETP.GE.AND P1, PT, R225, 0x20, PT ;  /* 0x00000020e100780c */ /* 0x000fc40003f26270 */
[----:B------:R-:W-:Y:S01]  /*a610*/  FSEL R21, R100, -INF , !P0 ;  /* 0xff80000064157808 */ /* 0x000fe20004000000 */
[----:B------:R4:W-:Y:S01]  /*a620*/  SHFL.IDX PT, R95, R231, R94, 0x1f ;  /* 0x00001f5ee75f7589 */ /* 0x0009e200000e0000 */
[----:B------:R-:W-:Y:S02]  /*a630*/  ISETP.GE.AND P0, PT, R225, 0x19, PT ;  /* 0x00000019e100780c */ /* 0x000fe40003f06270 */
[C---:B------:R-:W-:Y:S01]  /*a640*/  ISETP.GT.OR P1, PT, R224.reuse, 0x20, !P1 ;  /* 0x00000020e000780c */ /* 0x040fe20004f24670 */
[--C-:B-1----:R-:W-:Y:S01]  /*a650*/  FFMA.FTZ R17, R97, UR5, -R19.reuse ;  /* 0x0000000561117c23 */ /* 0x102fe20008010813 */
[----:B------:R-:W-:Y:S01]  /*a660*/  ISETP.GT.OR P0, PT, R224, 0x19, !P0 ;  /* 0x00000019e000780c */ /* 0x000fe20004704670 */
[----:B------:R-:W-:Y:S01]  /*a670*/  FFMA.FTZ R19, R99, UR5, -R19 ;  /* 0x0000000563137c23 */ /* 0x000fe20008010813 */
[----:B------:R-:W-:Y:S01]  /*a680*/  FSEL R23, R104, -INF , !P1 ;  /* 0xff80000068177808 */ /* 0x000fe20004800000 */
[--C-:B-----5:R-:W-:Y:S01]  /*a690*/  FFMA.FTZ R21, R21, UR5, -R20.reuse ;  /* 0x0000000515157c23 */ /* 0x120fe20008010814 */
[C---:B------:R-:W-:Y:S01]  /*a6a0*/  ISETP.GE.AND P3, PT, R218.reuse, 0x20, PT ;  /* 0x00000020da00780c */ /* 0x040fe20003f66270 */
[----:B----4-:R-:W-:Y:S01]  /*a6b0*/  VIADD R94, R5, 0x10 ;  /* 0x00000010055e7836 */ /* 0x010fe20000000000 */
[----:B------:R-:W-:Y:S01]  /*a6c0*/  ISETP.GE.AND P1, PT, R218, 0x21, PT ;  /* 0x00000021da00780c */ /* 0x000fe20003f26270 */
[----:B------:R-:W-:Y:S01]  /*a6d0*/  FFMA.FTZ R20, R102, UR5, -R20 ;  /* 0x0000000566147c23 */ /* 0x000fe20008010814 */
[----:B------:R-:W-:Y:S01]  /*a6e0*/  FSEL R22, R101, -INF , !P0 ;  /* 0xff80000065167808 */ /* 0x000fe20004000000 */
[----:B------:R-:W-:Y:S01]  /*a6f0*/  VIADD R102, R5, 0x4 ;  /* 0x0000000405667836 */ /* 0x000fe20000000000 */
[C---:B------:R-:W-:Y:S01]  /*a700*/  ISETP.GT.OR P0, PT, R222.reuse, 0x20, !P3 ;  /* 0x00000020de00780c */ /* 0x040fe20005f04670 */
[----:B------:R-:W-:Y:S01]  /*a710*/  SHFL.IDX PT, R101, R231, R98, 0x1f ;  /* 0x00001f62e7657589 */ /* 0x000fe200000e0000 */
[----:B------:R-:W-:Y:S01]  /*a720*/  ISETP.GT.OR P1, PT, R222, 0x21, !P1 ;  /* 0x00000021de00780c */ /* 0x000fe20004f24670 */
[----:B------:R-:W-:Y:S01]  /*a730*/  FFMA.FTZ R22, R22, UR5, -R88 ;  /* 0x0000000516167c23 */ /* 0x000fe20008010858 */
[----:B------:R-:W-:-:S02]  /*a740*/  WARPGROUP.DEPBAR.LE gsb0, 0x0 ;  /* 0x00008000000079c5 */ /* 0x000fc40000010000 */
[----:B------:R-:W-:Y:S01]  /*a750*/  WARPGROUP.ARRIVE ;  /* 0x00000000000079c5 */ /* 0x000fe20000000000 */
[----:B------:R-:W-:Y:S01]  /*a760*/  ISETP.GE.AND P3, PT, R218, 0x28, PT ;  /* 0x00000028da00780c */ /* 0x000fe20003f66270 */
[----:B------:R-:W-:Y:S01]  /*a770*/  SHFL.IDX PT, R97, R231, R94, 0x1f ;  /* 0x00001f5ee7617589 */ /* 0x000fe200000e0000 */
[----:B------:R-:W-:Y:S01]  /*a780*/  FSEL R107, R107, -INF , !P1 ;  /* 0xff8000006b6b7808 */ /* 0x000fe20004800000 */
[----:B------:R-:W-:Y:S01]  /*a790*/  FFMA.FTZ R23, R23, UR5, -R89 ;  /* 0x0000000517177c23 */ /* 0x000fe20008010859 */
[----:B------:R-:W-:Y:S01]  /*a7a0*/  ISETP.GT.OR P1, PT, R222, 0x28, !P3 ;  /* 0x00000028de00780c */ /* 0x000fe20005f24670 */
[----:B------:R-:W-:Y:S01]  /*a7b0*/  HGMMA.64x128x16.F32.BF16 R24, gdesc[UR12], R24, gsb0 ;  /* 0x01e000000c1879f0 */ /* 0x000fe20008001818 */
[----:B------:R-:W-:Y:S01]  /*a7c0*/  R2UR UR12, R232 ;  /* 0x00000000e80c72ca */ /* 0x000fe200000e0000 */
[----:B------:R-:W-:Y:S01]  /*a7d0*/  UMOV UR14, UR4 ;  /* 0x00000004000e7c82 */ /* 0x000fe20008000000 */
[----:B------:R-:W-:Y:S01]  /*a7e0*/  R2UR UR13, R233 ;  /* 0x00000000e90d72ca */ /* 0x000fe200000e0000 */
[----:B------:R-:W-:Y:S01]  /*a7f0*/  UMOV UR15, 0x40000040 ;  /* 0x40000040000f7882 */ /* 0x000fe20000000000 */
[----:B------:R-:W-:Y:S01]  /*a800*/  FSEL R110, R110, -INF , !P1 ;  /* 0xff8000006e6e7808 */ /* 0x000fe20004800000 */
[----:B------:R-:W1:Y:S01]  /*a810*/  SHFL.IDX PT, R91, R231, R102, 0x1f ;  /* 0x00001f66e75b7589 */ /* 0x000e6200000e0000 */
[C---:B------:R-:W-:Y:S01]  /*a820*/  ISETP.GE.AND P1, PT, R218.reuse, 0x29, PT ;  /* 0x00000029da00780c */ /* 0x040fe20003f26270 */
[----:B------:R-:W4:Y:S01]  /*a830*/  MUFU.EX2 R12, R12 ;  /* 0x0000000c000c7308 */ /* 0x000f220000000800 */
[----:B------:R-:W-:Y:S01]  /*a840*/  ISETP.GE.AND P2, PT, R218, 0x19, PT ;  /* 0x00000019da00780c */ /* 0x000fe20003f46270 */
[----:B------:R-:W5:Y:S01]  /*a850*/  SHFL.IDX PT, R99, R231, R96, 0x1f ;  /* 0x00001f60e7637589 */ /* 0x000f6200000e0000 */
[----:B------:R-:W-:-:S02]  /*a860*/  ISETP.GT.OR P1, PT, R222, 0x29, !P1 ;  /* 0x00000029de00780c */ /* 0x000fc40004f24670 */
[----:B------:R-:W-:Y:S01]  /*a870*/  FSEL R106, R106, -INF , !P0 ;  /* 0xff8000006a6a7808 */ /* 0x000fe20004000000 */
[----:B------:R-:W-:Y:S01]  /*a880*/  SHFL.IDX PT, R104, R220, R5, 0x1f ;  /* 0x00001f05dc687589 */ /* 0x000fe200000e0000 */
[----:B------:R-:W-:Y:S01]  /*a890*/  ISETP.GT.OR P2, PT, R222, 0x19, !P2 ;  /* 0x00000019de00780c */ /* 0x000fe20005744670 */
[----:B------:R-:W4:Y:S01]  /*a8a0*/  MUFU.EX2 R20, R20 ;  /* 0x0000001400147308 */ /* 0x000f220000000800 */
[----:B------:R-:W-:Y:S01]  /*a8b0*/  ISETP.GE.AND P0, PT, R225, 0x21, PT ;  /* 0x00000021e100780c */ /* 0x000fe20003f06270 */
[----:B------:R-:W-:Y:S01]  /*a8c0*/  FFMA.FTZ R89, R106, UR5, -R89 ;  /* 0x000000056a597c23 */ /* 0x000fe20008010859 */
[----:B------:R-:W-:Y:S02]  /*a8d0*/  FSEL R111, R111, -INF , !P1 ;  /* 0xff8000006f6f7808 */ /* 0x000fe40004800000 */
[----:B------:R-:W-:Y:S02]  /*a8e0*/  ISETP.GE.AND P1, PT, R218, 0x30, PT ;  /* 0x00000030da00780c */ /* 0x000fe40003f26270 */
[----:B------:R-:W-:Y:S01]  /*a8f0*/  FSEL R103, R103, -INF , !P2 ;  /* 0xff80000067677808 */ /* 0x000fe20005000000 */
[----:B------:R-:W-:Y:S01]  /*a900*/  MUFU.EX2 R21, R21 ;  /* 0x0000001500157308 */ /* 0x000fe20000000800 */
[----:B------:R-:W-:-:S02]  /*a910*/  ISETP.GT.OR P0, PT, R224, 0x21, !P0 ;  /* 0x00000021e000780c */ /* 0x000fc40004704670 */
[----:B------:R-:W-:Y:S01]  /*a920*/  ISETP.GE.AND P2, PT, R225, 0x28, PT ;  /* 0x00000028e100780c */ /* 0x000fe20003f46270 */
[----:B------:R-:W-:Y:S01]  /*a930*/  FFMA.FTZ R88, R103, UR5, -R88 ;  /* 0x0000000567587c23 */ /* 0x000fe20008010858 */
[----:B------:R-:W-:Y:S01]  /*a940*/  ISETP.GT.OR P1, PT, R222, 0x30, !P1 ;  /* 0x00000030de00780c */ /* 0x000fe20004f24670 */
[----:B------:R-:W-:Y:S01]  /*a950*/  VIADD R103, R5, 0x1c ;  /* 0x0000001c05677836 */ /* 0x000fe20000000000 */
[----:B------:R-:W-:Y:S01]  /*a960*/  FSEL R90, R105, -INF , !P0 ;  /* 0xff800000695a7808 */ /* 0x000fe20004000000 */
[----:B------:R-:W-:Y:S01]  /*a970*/  MUFU.EX2 R22, R22 ;  /* 0x0000001600167308 */ /* 0x000fe20000000800 */
[----:B------:R-:W-:Y:S02]  /*a980*/  ISETP.GT.OR P0, PT, R224, 0x28, !P2 ;  /* 0x00000028e000780c */ /* 0x000fe40005704670 */
[----:B------:R-:W-:Y:S01]  /*a990*/  FSEL R114, R114, -INF , !P1 ;  /* 0xff80000072727808 */ /* 0x000fe20004800000 */
[----:B------:R-:W-:Y:S01]  /*a9a0*/  SHFL.IDX PT, R231, R231, R103, 0x1f ;  /* 0x00001f67e7e77589 */ /* 0x000fe200000e0000 */
[C---:B------:R-:W-:Y:S01]  /*a9b0*/  ISETP.GE.AND P1, PT, R225.reuse, 0x31, PT ;  /* 0x00000031e100780c */ /* 0x040fe20003f26270 */
[--C-:B-1----:R-:W-:Y:S01]  /*a9c0*/  FFMA.FTZ R90, R90, UR5, -R91.reuse ;  /* 0x000000055a5a7c23 */ /* 0x102fe2000801085b */
[----:B--2---:R-:W-:Y:S01]  /*a9d0*/  FSEL R92, R108, -INF , !P0 ;  /* 0xff8000006c5c7808 */ /* 0x004fe20004000000 */
[----:B------:R-:W1:Y:S01]  /*a9e0*/  SHFL.IDX PT, R103, R220, R102, 0x1f ;  /* 0x00001f66dc677589 */ /* 0x000e6200000e0000 */
[----:B------:R-:W-:Y:S01]  /*a9f0*/  ISETP.GE.AND P0, PT, R225, 0x29, PT ;  /* 0x00000029e100780c */ /* 0x000fe20003f06270 */
[----:B------:R-:W-:Y:S01]  /*aa00*/  FFMA.FTZ R91, R107, UR5, -R91 ;  /* 0x000000056b5b7c23 */ /* 0x000fe2000801085b */
[----:B------:R-:W-:Y:S01]  /*aa10*/  ISETP.GT.OR P1, PT, R224, 0x31, !P1 ;  /* 0x00000031e000780c */ /* 0x000fe20004f24670 */
[--C-:B------:R-:W-:Y:S01]  /*aa20*/  FFMA.FTZ R92, R92, UR5, -R93.reuse ;  /* 0x000000055c5c7c23 */ /* 0x100fe2000801085d */
[----:B------:R-:W-:Y:S01]  /*aa30*/  ISETP.GT.OR P0, PT, R224, 0x29, !P0 ;  /* 0x00000029e000780c */ /* 0x000fe20004704670 */
[----:B------:R-:W-:Y:S01]  /*aa40*/  FFMA.FTZ R93, R110, UR5, -R93 ;  /* 0x000000056e5d7c23 */ /* 0x000fe2000801085d */
[----:B------:R-:W-:Y:S01]  /*aa50*/  ISETP.GE.AND P2, PT, R225, 0x38, PT ;  /* 0x00000038e100780c */ /* 0x000fe20003f46270 */
[----:B------:R-:W2:Y:S01]  /*aa60*/  MUFU.EX2 R88, R88 ;  /* 0x0000005800587308 */ /* 0x000ea20000000800 */
[----:B------:R-:W-:-:S02]  /*aa70*/  FSEL R98, R113, -INF , !P1 ;  /* 0xff80000071627808 */ /* 0x000fc40004800000 */
[----:B------:R-:W-:Y:S02]  /*aa80*/  ISETP.GE.AND P3, PT, R218, 0x31, PT ;  /* 0x00000031da00780c */ /* 0x000fe40003f66270 */
[----:B------:R-:W-:Y:S01]  /*aa90*/  ISETP.GE.AND P1, PT, R225, 0x41, PT ;  /* 0x00000041e100780c */ /* 0x000fe20003f26270 */
[----:B-----5:R-:W-:Y:S01]  /*aaa0*/  FFMA.FTZ R98, R98, UR5, -R99 ;  /* 0x0000000562627c23 */ /* 0x020fe20008010863 */
[----:B------:R-:W-:Y:S01]  /*aab0*/  FSEL R94, R109, -INF , !P0 ;  /* 0xff8000006d5e7808 */ /* 0x000fe20004000000 */
[----:B------:R-:W-:Y:S01]  /*aac0*/  VIADD R109, R5, 0xc ;  /* 0x0000000c056d7836 */ /* 0x000fe20000000000 */
[----:B------:R-:W-:Y:S01]  /*aad0*/  ISETP.GT.OR P2, PT, R224, 0x38, !P2 ;  /* 0x00000038e000780c */ /* 0x000fe20005744670 */
[----:B------:R-:W-:Y:S01]  /*aae0*/  MUFU.EX2 R226, R226 ;  /* 0x000000e200e27308 */ /* 0x000fe20000000800 */
[----:B------:R-:W-:Y:S01]  /*aaf0*/  ISETP.GE.AND P0, PT, R225, 0x30, PT ;  /* 0x00000030e100780c */ /* 0x000fe20003f06270 */
[--C-:B------:R-:W-:Y:S01]  /*ab00*/  FFMA.FTZ R94, R94, UR5, -R95.reuse ;  /* 0x000000055e5e7c23 */ /* 0x100fe2000801085f */
[----:B------:R-:W-:Y:S01]  /*ab10*/  ISETP.GT.OR P3, PT, R222, 0x31, !P3 ;  /* 0x00000031de00780c */ /* 0x000fe20005f64670 */
[----:B------:R-:W-:Y:S01]  /*ab20*/  FFMA.FTZ R95, R111, UR5, -R95 ;  /* 0x000000056f5f7c23 */ /* 0x000fe2000801085f */
[----:B------:R-:W-:Y:S01]  /*ab30*/  ISETP.GT.OR P1, PT, R224, 0x41, !P1 ;  /* 0x00000041e000780c */ /* 0x000fe20004f24670 */
[----:B------:R5:W3:Y:S01]  /*ab40*/  SHFL.IDX PT, R111, R220, R109, 0x1f ;  /* 0x00001f6ddc6f7589 */ /* 0x000ae200000e0000 */
[----:B------:R-:W-:Y:S01]  /*ab50*/  FSEL R100, R116, -INF , !P2 ;  /* 0xff80000074647808 */ /* 0x000fe20005000000 */
[----:B------:R-:W-:Y:S01]  /*ab60*/  MUFU.EX2 R13, R13 ;  /* 0x0000000d000d7308 */ /* 0x000fe20000000800 */
[----:B------:R-:W-:-:S02]  /*ab70*/  ISETP.GT.OR P0, PT, R224, 0x30, !P0 ;  /* 0x00000030e000780c */ /* 0x000fc40004704670 */
[----:B------:R-:W-:Y:S01]  /*ab80*/  FSEL R115, R115, -INF , !P3 ;  /* 0xff80000073737808 */ /* 0x000fe20005800000 */
[----:B------:R-:W-:Y:S01]  /*ab90*/  FFMA.FTZ R100, R100, UR5, -R101 ;  /* 0x0000000564647c23 */ /* 0x000fe20008010865 */
[----:B------:R-:W-:Y:S02]  /*aba0*/  ISETP.GE.AND P2, PT, R225, 0x48, PT ;  /* 0x00000048e100780c */ /* 0x000fe40003f46270 */
[----:B------:R-:W-:Y:S01]  /*abb0*/  FSEL R121, R121, -INF , !P1 ;  /* 0xff80000079797808 */ /* 0x000fe20004800000 */
[----:B-----5:R-:W-:Y:S01]  /*abc0*/  VIADD R109, R5, 0x10 ;  /* 0x00000010056d7836 */ /* 0x020fe20000000000 */
[----:B------:R-:W-:Y:S01]  /*abd0*/  ISETP.GE.AND P3, PT, R225, 0x49, PT ;  /* 0x00000049e100780c */ /* 0x000fe20003f66270 */
[----:B------:R-:W-:Y:S01]  /*abe0*/  FFMA.FTZ R99, R115, UR5, -R99 ;  /* 0x0000000573637c23 */ /* 0x000fe20008010863 */
[----:B------:R-:W-:Y:S01]  /*abf0*/  ISETP.GE.AND P1, PT, R225, 0x59, PT ;  /* 0x00000059e100780c */ /* 0x000fe20003f26270 */
[----:B-1----:R-:W-:Y:S01]  /*ac00*/  FFMA.FTZ R106, R121, UR5, -R103 ;  /* 0x00000005796a7c23 */ /* 0x002fe20008010867 */
[----:B------:R-:W-:Y:S01]  /*ac10*/  FSEL R96, R112, -INF , !P0 ;  /* 0xff80000070607808 */ /* 0x000fe20004000000 */
[----:B------:R-:W-:Y:S01]  /*ac20*/  VIADD R112, R5, 0x8 ;  /* 0x0000000805707836 */ /* 0x000fe20000000000 */
[C---:B------:R-:W-:Y:S01]  /*ac30*/  ISETP.GT.OR P2, PT, R224.reuse, 0x48, !P2 ;  /* 0x00000048e000780c */ /* 0x040fe20005744670 */
[----:B------:R3:W-:Y:S01]  /*ac40*/  SHFL.IDX PT, R113, R220, R109, 0x1f ;  /* 0x00001f6ddc717589 */ /* 0x0007e200000e0000 */
[----:B------:R-:W-:Y:S01]  /*ac50*/  ISETP.GT.OR P3, PT, R224, 0x49, !P3 ;  /* 0x00000049e000780c */ /* 0x000fe20005f64670 */
[--C-:B------:R-:W-:Y:S01]  /*ac60*/  FFMA.FTZ R96, R96, UR5, -R97.reuse ;  /* 0x0000000560607c23 */ /* 0x100fe20008010861 */
[----:B------:R-:W-:Y:S01]  /*ac70*/  ISETP.GT.OR P1, PT, R224, 0x59, !P1 ;  /* 0x00000059e000780c */ /* 0x000fe20004f24670 */
[----:B------:R-:W1:Y:S01]  /*ac80*/  SHFL.IDX PT, R110, R220, R112, 0x1f ;  /* 0x00001f70dc6e7589 */ /* 0x000e6200000e0000 */
[----:B------:R-:W-:Y:S01]  /*ac90*/  FSEL R124, R124, -INF , !P2 ;  /* 0xff8000007c7c7808 */ /* 0x000fe20005000000 */
[----:B------:R-:W-:Y:S01]  /*aca0*/  FFMA.FTZ R97, R114, UR5, -R97 ;  /* 0x0000000572617c23 */ /* 0x000fe20008010861 */
[----:B------:R-:W-:Y:S01]  /*acb0*/  ISETP.GE.AND P2, PT, R225, 0x60, PT ;  /* 0x00000060e100780c */ /* 0x000fe20003f46270 */
[----:B------:R-:W-:Y:S01]  /*acc0*/  MUFU.EX2 R15, R15 ;  /* 0x0000000f000f7308 */ /* 0x000fe20000000800 */
[----:B------:R-:W-:-:S02]  /*acd0*/  FSEL R125, R125, -INF , !P3 ;  /* 0xff8000007d7d7808 */ /* 0x000fc40005800000 */
[----:B------:R-:W-:Y:S02]  /*ace0*/  FSEL R133, R133, -INF , !P1 ;  /* 0xff80000085857808 */ /* 0x000fe40004800000 */
[----:B------:R-:W-:Y:S01]  /*acf0*/  ISETP.GE.AND P3, PT, R225, 0x61, PT ;  /* 0x00000061e100780c */ /* 0x000fe20003f66270 */
[----:B---3--:R-:W-:Y:S01]  /*ad00*/  FFMA.FTZ R109, R125, UR5, -R111 ;  /* 0x000000057d6d7c23 */ /* 0x008fe2000801086f */
[----:B------:R-:W-:Y:S01]  /*ad10*/  ISETP.GE.AND P1, PT, R218, 0x39, PT ;  /* 0x00000039da00780c */ /* 0x000fe20003f26270 */
[----:B------:R-:W-:Y:S01]  /*ad20*/  MUFU.EX2 R18, R18 ;  /* 0x0000001200127308 */ /* 0x000fe20000000800 */
[C---:B------:R-:W-:Y:S02]  /*ad30*/  ISETP.GT.OR P2, PT, R224.reuse, 0x60, !P2 ;  /* 0x00000060e000780c */ /* 0x040fe40005744670 */
[----:B------:R-:W-:Y:S02]  /*ad40*/  ISETP.GT.OR P3, PT, R224, 0x61, !P3 ;  /* 0x00000061e000780c */ /* 0x000fe40005f64670 */
[----:B------:R-:W-:-:S02]  /*ad50*/  ISETP.GT.OR P1, PT, R222, 0x39, !P1 ;  /* 0x00000039de00780c */ /* 0x000fc40004f24670 */
[----:B------:R-:W-:Y:S01]  /*ad60*/  FSEL R136, R136, -INF , !P2 ;  /* 0xff80000088887808 */ /* 0x000fe20005000000 */
[----:B------:R-:W-:Y:S01]  /*ad70*/  MUFU.EX2 R109, R109 ;  /* 0x0000006d006d7308 */ /* 0x000fe20000000800 */
[----:B------:R-:W-:Y:S02]  /*ad80*/  ISETP.GE.AND P0, PT, R218, 0x38, PT ;  /* 0x00000038da00780c */ /* 0x000fe40003f06270 */
[C---:B------:R-:W-:Y:S01]  /*ad90*/  ISETP.GE.AND P5, PT, R225.reuse, 0x39, PT ;  /* 0x00000039e100780c */ /* 0x040fe20003fa6270 */
[----:B-1----:R-:W-:Y:S01]  /*ada0*/  FFMA.FTZ R108, R124, UR5, -R110 ;  /* 0x000000057c6c7c23 */ /* 0x002fe2000801086e */
[----:B------:R-:W-:Y:S02]  /*adb0*/  ISETP.GE.AND P4, PT, R225, 0x40, PT ;  /* 0x00000040e100780c */ /* 0x000fe40003f86270 */
[----:B------:R-:W-:Y:S01]  /*adc0*/  ISETP.GE.AND P2, PT, R218, 0x40, PT ;  /* 0x00000040da00780c */ /* 0x000fe20003f46270 */
[----:B------:R-:W-:Y:S01]  /*add0*/  MUFU.EX2 R17, R17 ;  /* 0x0000001100117308 */ /* 0x000fe20000000800 */
[----:B------:R-:W-:-:S02]  /*ade0*/  FSEL R137, R137, -INF , !P3 ;  /* 0xff80000089897808 */ /* 0x000fc40005800000 */
[----:B------:R-:W-:Y:S02]  /*adf0*/  FSEL R119, R119, -INF , !P1 ;  /* 0xff80000077777808 */ /* 0x000fe40004800000 */
[C---:B------:R-:W-:Y:S02]  /*ae00*/  ISETP.GE.AND P3, PT, R218.reuse, 0x41, PT ;  /* 0x00000041da00780c */ /* 0x040fe40003f66270 */
[----:B------:R-:W-:Y:S01]  /*ae10*/  ISETP.GE.AND P1, PT, R218, 0x48, PT ;  /* 0x00000048da00780c */ /* 0x000fe20003f26270 */
[----:B------:R-:W-:Y:S01]  /*ae20*/  FFMA.FTZ R119, R119, UR5, -R231 ;  /* 0x0000000577777c23 */ /* 0x000fe200080108e7 */
[----:B------:R-:W-:Y:S01]  /*ae30*/  ISETP.GT.OR P0, PT, R222, 0x38, !P0 ;  /* 0x00000038de00780c */ /* 0x000fe20004704670 */
[----:B------:R-:W-:Y:S01]  /*ae40*/  MUFU.EX2 R108, R108 ;  /* 0x0000006c006c7308 */ /* 0x000fe20000000800 */
[C---:B------:R-:W-:Y:S02]  /*ae50*/  ISETP.GT.OR P5, PT, R224.reuse, 0x39, !P5 ;  /* 0x00000039e000780c */ /* 0x040fe40006fa4670 */
[----:B------:R-:W-:-:S02]  /*ae60*/  ISETP.GT.OR P4, PT, R224, 0x40, !P4 ;  /* 0x00000040e000780c */ /* 0x000fc40006784670 */
[C---:B------:R-:W-:Y:S02]  /*ae70*/  ISETP.GT.OR P2, PT, R222.reuse, 0x40, !P2 ;  /* 0x00000040de00780c */ /* 0x040fe40005744670 */
[C---:B------:R-:W-:Y:S01]  /*ae80*/  ISETP.GT.OR P3, PT, R222.reuse, 0x41, !P3 ;  /* 0x00000041de00780c */ /* 0x040fe20005f64670 */
[----:B------:R-:W-:Y:S01]  /*ae90*/  MUFU.EX2 R19, R19 ;  /* 0x0000001300137308 */ /* 0x000fe20000000800 */
[----:B------:R-:W-:Y:S01]  /*aea0*/  ISETP.GT.OR P1, PT, R222, 0x48, !P1 ;  /* 0x00000048de00780c */ /* 0x000fe20004f24670 */
[----:B------:R-:W-:Y:S02]  /*aeb0*/  WARPGROUP.DEPBAR.LE gsb0, 0x0 ;  /* 0x00008000000079c5 */ /* 0x000fe40000010000 */
[----:B------:R-:W-:Y:S01]  /*aec0*/  WARPGROUP.ARRIVE ;  /* 0x00000000000079c5 */ /* 0x000fe20000000000 */
[----:B------:R-:W-:Y:S02]  /*aed0*/  FSEL R118, R118, -INF , !P0 ;  /* 0xff80000076767808 */ /* 0x000fe40004000000 */
[----:B------:R-:W-:Y:S01]  /*aee0*/  FSEL R117, R117, -INF , !P5 ;  /* 0xff80000075757808 */ /* 0x000fe20006800000 */
[----:B------:R-:W-:Y:S01]  /*aef0*/  MUFU.EX2 R106, R106 ;  /* 0x0000006a006a7308 */ /* 0x000fe20000000800 */
[----:B------:R-:W-:Y:S01]  /*af00*/  FSEL R120, R120, -INF , !P4 ;  /* 0xff80000078787808 */ /* 0x000fe20006000000 */
[----:B------:R-:W-:Y:S01]  /*af10*/  HGMMA.64x128x16.F32.BF16 R24, gdesc[UR12], R24, gsb0 ;  /* 0x01e000000c1879f0 */ /* 0x000fe20008001818 */
[----:B------:R-:W-:Y:S01]  /*af20*/  R2UR UR12, R228 ;  /* 0x00000000e40c72ca */ /* 0x000fe200000e0000 */
[----:B------:R-:W-:Y:S01]  /*af30*/  UMOV UR14, UR6 ;  /* 0x00000006000e7c82 */ /* 0x000fe20008000000 */
[----:B------:R-:W-:Y:S01]  /*af40*/  R2UR UR13, R229 ;  /* 0x00000000e50d72ca */ /* 0x000fe200000e0000 */
[----:B------:R-:W-:Y:S01]  /*af50*/  UMOV UR15, 0x40000040 ;  /* 0x40000040000f7882 */ /* 0x000fe20000000000 */
[----:B------:R-:W-:Y:S01]  /*af60*/  FSEL R105, R122, -INF , !P2 ;  /* 0xff8000007a697808 */ /* 0x000fe20005000000 */
[--C-:B------:R-:W-:Y:S01]  /*af70*/  FFMA.FTZ R120, R120, UR5, -R104.reuse ;  /* 0x0000000578787c23 */ /* 0x100fe20008010868 */
[----:B------:R-:W-:Y:S01]  /*af80*/  ISETP.GE.AND P0, PT, R225, 0x50, PT ;  /* 0x00000050e100780c */ /* 0x000fe20003f06270 */
[----:B------:R-:W-:Y:S01]  /*af90*/  FFMA.FTZ R102, R117, UR5, -R231 ;  /* 0x0000000575667c23 */ /* 0x000fe200080108e7 */
[----:B------:R-:W-:Y:S01]  /*afa0*/  ISETP.GE.AND P5, PT, R225, 0x51, PT ;  /* 0x00000051e100780c */ /* 0x000fe20003fa6270 */
[----:B------:R-:W-:Y:S01]  /*afb0*/  VIADD R231, R5, 0x14 ;  /* 0x0000001405e77836 */ /* 0x000fe20000000000 */
[C---:B------:R-:W-:Y:S01]  /*afc0*/  ISETP.GE.AND P4, PT, R225.reuse, 0x58, PT ;  /* 0x00000058e100780c */ /* 0x040fe20003f86270 */
[----:B------:R-:W-:Y:S01]  /*afd0*/  FFMA.FTZ R101, R118, UR5, -R101 ;  /* 0x0000000576657c23 */ /* 0x000fe20008010865 */
[----:B------:R-:W-:Y:S01]  /*afe0*/  ISETP.GE.AND P2, PT, R225, 0x71, PT ;  /* 0x00000071e100780c */ /* 0x000fe20003f46270 */
[----:B------:R-:W-:Y:S01]  /*aff0*/  FFMA.FTZ R105, R105, UR5, -R104 ;  /* 0x0000000569697c23 */ /* 0x000fe20008010868 */
[----:B------:R-:W-:Y:S01]  /*b000*/  FSEL R107, R123, -INF , !P3 ;  /* 0xff8000007b6b7808 */ /* 0x000fe20005800000 */
[----:B------:R-:W-:Y:S01]  /*b010*/  VIADD R123, R5, 0x4 ;  /* 0x00000004057b7836 */ /* 0x000fe20000000000 */
[----:B------:R-:W-:Y:S01]  /*b020*/  FSEL R126, R126, -INF , !P1 ;  /* 0xff8000007e7e7808 */ /* 0x000fe20004800000 */
[----:B------:R-:W-:Y:S01]  /*b030*/  MUFU.EX2 R104, R119 ;  /* 0x0000007700687308 */ /* 0x000fe20000000800 */
[----:B------:R-:W-:Y:S01]  /*b040*/  ISETP.GE.AND P3, PT, R225, 0x78, PT ;  /* 0x00000078e100780c */ /* 0x000fe20003f66270 */
[----:B------:R-:W-:Y:S01]  /*b050*/  FFMA.FTZ R107, R107, UR5, -R103 ;  /* 0x000000056b6b7c23 */ /* 0x000fe20008010867 */
[----:B------:R-:W-:Y:S01]  /*b060*/  ISETP.GE.AND P1, PT, R225, 0x79, PT ;  /* 0x00000079e100780c */ /* 0x000fe20003f26270 */
[----:B------:R-:W-:Y:S01]  /*b070*/  FFMA.FTZ R110, R126, UR5, -R110 ;  /* 0x000000057e6e7c23 */ /* 0x000fe2000801086e */
[----:B------:R-:W-:-:S02]  /*b080*/  ISETP.GT.OR P0, PT, R224, 0x50, !P0 ;  /* 0x00000050e000780c */ /* 0x000fc40004704670 */
[C---:B------:R-:W-:Y:S01]  /*b090*/  ISETP.GT.OR P5, PT, R224.reuse, 0x51, !P5 ;  /* 0x00000051e000780c */ /* 0x040fe20006fa4670 */
[----:B------:R1:W-:Y:S01]  /*b0a0*/  MUFU.EX2 R103, R120 ;  /* 0x0000007800677308 */ /* 0x0003e20000000800 */
[C---:B------:R-:W-:Y:S02]  /*b0b0*/  ISETP.GT.OR P4, PT, R224.reuse, 0x58, !P4 ;  /* 0x00000058e000780c */ /* 0x040fe40006784670 */
[C---:B------:R-:W-:Y:S02]  /*b0c0*/  ISETP.GT.OR P2, PT, R224.reuse, 0x71, !P2 ;  /* 0x00000071e000780c */ /* 0x040fe40005744670 */
[C---:B------:R-:W-:Y:S02]  /*b0d0*/  ISETP.GT.OR P3, PT, R224.reuse, 0x78, !P3 ;  /* 0x00000078e000780c */ /* 0x040fe40005f64670 */
[----:B------:R-:W-:Y:S01]  /*b0e0*/  ISETP.GT.OR P1, PT, R224, 0x79, !P1 ;  /* 0x00000079e000780c */ /* 0x000fe20004f24670 */
[----:B------:R-:W3:Y:S01]  /*b0f0*/  MUFU.EX2 R110, R110 ;  /* 0x0000006e006e7308 */ /* 0x000ee20000000800 */
[----:B------:R-:W-:-:S02]  /*b100*/  FSEL R128, R128, -INF , !P0 ;  /* 0xff80000080807808 */ /* 0x000fc40004000000 */
[----:B------:R-:W-:Y:S02]  /*b110*/  FSEL R129, R129, -INF , !P5 ;  /* 0xff80000081817808 */ /* 0x000fe40006800000 */
[----:B------:R-:W-:Y:S02]  /*b120*/  FSEL R132, R132, -INF , !P4 ;  /* 0xff80000084847808 */ /* 0x000fe40006000000 */
[----:B------:R-:W-:Y:S01]  /*b130*/  FSEL R124, R145, -INF , !P2 ;  /* 0xff800000917c7808 */ /* 0x000fe20005000000 */
[----:B------:R-:W-:Y:S01]  /*b140*/  MUFU.EX2 R105, R105 ;  /* 0x0000006900697308 */ /* 0x000fe20000000800 */
[C---:B------:R-:W-:Y:S02]  /*b150*/  ISETP.GE.AND P0, PT, R225.reuse, 0x68, PT ;  /* 0x00000068e100780c */ /* 0x040fe40003f06270 */
[C---:B------:R-:W-:Y:S02]  /*b160*/  ISETP.GE.AND P5, PT, R225.reuse, 0x69, PT ;  /* 0x00000069e100780c */ /* 0x040fe40003fa6270 */
[----:B------:R-:W-:Y:S01]  /*b170*/  ISETP.GE.AND P4, PT, R225, 0x70, PT ;  /* 0x00000070e100780c */ /* 0x000fe20003f86270 */
[----:B------:R-:W-:Y:S01]  /*b180*/  VIADD R225, R5, 0x1c ;  /* 0x0000001c05e17836 */ /* 0x000fe20000000000 */
[----:B------:R-:W-:Y:S01]  /*b190*/  ISETP.GE.AND P2, PT, R218, 0x58, PT ;  /* 0x00000058da00780c */ /* 0x000fe20003f46270 */
[----:B------:R-:W-:Y:S01]  /*b1a0*/  MUFU.EX2 R107, R107 ;  /* 0x0000006b006b7308 */ /* 0x000fe20000000800 */
[----:B------:R-:W-:-:S02]  /*b1b0*/  FSEL R122, R148, -INF , !P3 ;  /* 0xff800000947a7808 */ /* 0x000fc40005800000 */
[----:B-1----:R-:W-:Y:S01]  /*b1c0*/  FSEL R120, R149, -INF , !P1 ;  /* 0xff80000095787808 */ /* 0x002fe20004800000 */
[----:B------:R-:W-:Y:S01]  /*b1d0*/  SHFL.IDX PT, R148, R221, R5, 0x1f ;  /* 0x00001f05dd947589 */ /* 0x000fe200000e0000 */
[C---:B------:R-:W-:Y:S02]  /*b1e0*/  ISETP.GE.AND P3, PT, R218.reuse, 0x59, PT ;  /* 0x00000059da00780c */ /* 0x040fe40003f66270 */
[----:B------:R-:W-:Y:S01]  /*b1f0*/  ISETP.GE.AND P1, PT, R218, 0x60, PT ;  /* 0x00000060da00780c */ /* 0x000fe20003f26270 */
[----:B------:R-:W-:Y:S01]  /*b200*/  MUFU.EX2 R23, R23 ;  /* 0x0000001700177308 */ /* 0x000fe20000000800 */
[C---:B------:R-:W-:Y:S02]  /*b210*/  ISETP.GT.OR P0, PT, R224.reuse, 0x68, !P0 ;  /* 0x00000068e000780c */ /* 0x040fe40004704670 */
[C---:B------:R-:W-:Y:S02]  /*b220*/  ISETP.GT.OR P5, PT, R224.reuse, 0x69, !P5 ;  /* 0x00000069e000780c */ /* 0x040fe40006fa4670 */
[----:B------:R-:W-:Y:S01]  /*b230*/  ISETP.GT.OR P4, PT, R224, 0x70, !P4 ;  /* 0x00000070e000780c */ /* 0x000fe20006784670 */
[----:B------:R-:W-:Y:S01]  /*b240*/  VIADD R224, R5, 0x18 ;  /* 0x0000001805e07836 */ /* 0x000fe20000000000 */
[C---:B------:R-:W-:Y:S01]  /*b250*/  ISETP.GT.OR P2, PT, R222.reuse, 0x58, !P2 ;  /* 0x00000058de00780c */ /* 0x040fe20005744670 */
[----:B------:R-:W-:Y:S01]  /*b260*/  MUFU.EX2 R89, R89 ;  /* 0x0000005900597308 */ /* 0x000fe20000000800 */
[----:B------:R-:W-:-:S02]  /*b270*/  ISETP.GT.OR P3, PT, R222, 0x59, !P3 ;  /* 0x00000059de00780c */ /* 0x000fc40005f64670 */
[----:B------:R-:W-:Y:S02]  /*b280*/  ISETP.GT.OR P1, PT, R222, 0x60, !P1 ;  /* 0x00000060de00780c */ /* 0x000fe40004f24670 */
[----:B------:R-:W-:Y:S02]  /*b290*/  FSEL R117, R134, -INF , !P2 ;  /* 0xff80000086757808 */ /* 0x000fe40005000000 */
[----:B------:R-:W-:Y:S01]  /*b2a0*/  FSEL R134, R135, -INF , !P3 ;  /* 0xff80000087867808 */ /* 0x000fe20005800000 */
[----:B------:R-:W-:Y:S01]  /*b2b0*/  MUFU.EX2 R90, R90 ;  /* 0x0000005a005a7308 */ /* 0x000fe20000000800 */
[----:B------:R-:W-:Y:S01]  /*b2c0*/  FSEL R114, R138, -INF , !P1 ;  /* 0xff8000008a727808 */ /* 0x000fe20004800000 */
[----:B------:R-:W-:Y:S01]  /*b2d0*/  SHFL.IDX PT, R135, R220, R231, 0x1f ;  /* 0x00001fe7dc877589 */ /* 0x000fe200000e0000 */
[----:B------:R-:W-:Y:S02]  /*b2e0*/  FSEL R116, R141, -INF , !P5 ;  /* 0xff8000008d747808 */ /* 0x000fe40006800000 */
[----:B------:R-:W-:Y:S01]  /*b2f0*/  ISETP.GE.AND P5, PT, R218, 0x50, PT ;  /* 0x00000050da00780c */ /* 0x000fe20003fa6270 */
[----:B------:R-:W1:Y:S01]  /*b300*/  SHFL.IDX PT, R138, R220, R224, 0x1f ;  /* 0x00001fe0dc8a7589 */ /* 0x000e6200000e0000 */
[----:B------:R-:W-:Y:S01]  /*b310*/  FSEL R126, R144, -INF , !P4 ;  /* 0xff800000907e7808 */ /* 0x000fe20006000000 */
[----:B------:R-:W-:Y:S01]  /*b320*/  MUFU.EX2 R91, R91 ;  /* 0x0000005b005b7308 */ /* 0x000fe20000000800 */
[----:B------:R-:W-:Y:S01]  /*b330*/  ISETP.GE.AND P4, PT, R218, 0x51, PT ;  /* 0x00000051da00780c */ /* 0x000fe20003f86270 */
[----:B------:R-:W5:Y:S01]  /*b340*/  SHFL.IDX PT, R220, R220, R225, 0x1f ;  /* 0x00001fe1dcdc7589 */ /* 0x000f6200000e0000 */
[----:B------:R-:W-:-:S02]  /*b350*/  ISETP.GT.OR P5, PT, R222, 0x50, !P5 ;  /* 0x00000050de00780c */ /* 0x000fc40006fa4670 */
[----:B------:R-:W-:Y:S02]  /*b360*/  FSEL R140, R140, -INF , !P0 ;  /* 0xff8000008c8c7808 */ /* 0x000fe40004000000 */
[----:B------:R-:W-:Y:S01]  /*b370*/  ISETP.GT.OR P4, PT, R222, 0x51, !P4 ;  /* 0x00000051de00780c */ /* 0x000fe20006784670 */
[----:B------:R-:W-:Y:S01]  /*b380*/  MUFU.EX2 R92, R92 ;  /* 0x0000005c005c7308 */ /* 0x000fe20000000800 */
[----:B------:R-:W-:Y:S02]  /*b390*/  ISETP.GE.AND P0, PT, R218, 0x49, PT ;  /* 0x00000049da00780c */ /* 0x000fe40003f06270 */
[----:B------:R-:W-:Y:S02]  /*b3a0*/  FSEL R115, R130, -INF , !P5 ;  /* 0xff80000082737808 */ /* 0x000fe40006800000 */
[----:B------:R-:W-:Y:S01]  /*b3b0*/  FSEL R118, R131, -INF , !P4 ;  /* 0xff80000083767808 */ /* 0x000fe20006000000 */
[----:B------:R4:W-:Y:S01]  /*b3c0*/  SHFL.IDX PT, R130, R221, R112, 0x1f ;  /* 0x00001f70dd827589 */ /* 0x0009e200000e0000 */
[----:B------:R-:W-:Y:S01]  /*b3d0*/  ISETP.GT.OR P0, PT, R222, 0x49, !P0 ;  /* 0x00000049de00780c */ /* 0x000fe20004704670 */
[----:B------:R-:W-:Y:S01]  /*b3e0*/  MUFU.EX2 R93, R93 ;  /* 0x0000005d005d7308 */ /* 0x000fe20000000800 */
[----:B------:R-:W-:Y:S01]  /*b3f0*/  ISETP.GE.AND P3, PT, R218, 0x71, PT ;  /* 0x00000071da00780c */ /* 0x000fe20003f66270 */
[----:B------:R-:W2:Y:S01]  /*b400*/  SHFL.IDX PT, R131, R221, R123, 0x1f ;  /* 0x00001f7bdd837589 */ /* 0x000ea200000e0000 */
[----:B------:R-:W-:-:S02]  /*b410*/  FSEL R127, R127, -INF , !P0 ;  /* 0xff8000007f7f7808 */ /* 0x000fc40004000000 */
[----:B------:R-:W-:Y:S01]  /*b420*/  ISETP.GE.AND P0, PT, R218, 0x61, PT ;  /* 0x00000061da00780c */ /* 0x000fe20003f06270 */
[--C-:B-1----:R-:W-:Y:S01]  /*b430*/  FFMA.FTZ R145, R132, UR5, -R138.reuse ;  /* 0x0000000584917c23 */ /* 0x102fe2000801088a */
[----:B------:R-:W-:Y:S01]  /*b440*/  FFMA.FTZ R117, R117, UR5, -R138 ;  /* 0x0000000575757c23 */ /* 0x000fe2000801088a */
[--C-:B----4-:R-:W-:Y:S01]  /*b450*/  FFMA.FTZ R112, R128, UR5, -R113.reuse ;  /* 0x0000000580707c23 */ /* 0x110fe20008010871 */
[----:B------:R-:W-:Y:S01]  /*b460*/  FFMA.FTZ R113, R115, UR5, -R113 ;  /* 0x0000000573717c23 */ /* 0x000fe20008010871 */
[--C-:B------:R-:W-:Y:S01]  /*b470*/  FFMA.FTZ R115, R129, UR5, -R135.reuse ;  /* 0x0000000581737c23 */ /* 0x100fe20008010887 */
[----:B------:R-:W-:Y:S01]  /*b480*/  FFMA.FTZ R128, R118, UR5, -R135 ;  /* 0x0000000576807c23 */ /* 0x000fe20008010887 */
[----:B------:R-:W-:Y:S01]  /*b490*/  SHFL.IDX PT, R138, R221, R224, 0x1f ;  /* 0x00001fe0dd8a7589 */ /* 0x000fe200000e0000 */
[----:B------:R-:W-:Y:S01]  /*b4a0*/  ISETP.GT.OR P0, PT, R222, 0x61, !P0 ;  /* 0x00000061de00780c */ /* 0x000fe20004704670 */
[--C-:B-----5:R-:W-:Y:S01]  /*b4b0*/  FFMA.FTZ R118, R133, UR5, -R220.reuse ;  /* 0x0000000585767c23 */ /* 0x120fe200080108dc */
[----:B------:R-:W-:Y:S01]  /*b4c0*/  ISETP.GE.AND P1, PT, R218, 0x78, PT ;  /* 0x00000078da00780c */ /* 0x000fe20003f26270 */
[----:B------:R-:W1:Y:S01]  /*b4d0*/  SHFL.IDX PT, R135, R221, R231, 0x1f ;  /* 0x00001fe7dd877589 */ /* 0x000e6200000e0000 */
[----:B------:R-:W-:Y:S01]  /*b4e0*/  FSEL R141, R139, -INF , !P0 ;  /* 0xff8000008b8d7808 */ /* 0x000fe20004000000 */
[----:B------:R-:W-:Y:S01]  /*b4f0*/  FFMA.FTZ R134, R134, UR5, -R220 ;  /* 0x0000000586867c23 */ /* 0x000fe200080108dc */
[C---:B------:R-:W-:Y:S01]  /*b500*/  ISETP.GE.AND P0, PT, R218.reuse, 0x79, PT ;  /* 0x00000079da00780c */ /* 0x040fe20003f06270 */
[----:B------:R-:W-:Y:S01]  /*b510*/  VIADD R220, R5, 0x4 ;  /* 0x0000000405dc7836 */ /* 0x000fe20000000000 */
[----:B------:R-:W-:Y:S01]  /*b520*/  ISETP.GE.AND P5, PT, R218, 0x68, PT ;  /* 0x00000068da00780c */ /* 0x000fe20003fa6270 */
[----:B------:R-:W-:Y:S01]  /*b530*/  FFMA.FTZ R139, R136, UR5, -R148 ;  /* 0x00000005888b7c23 */ /* 0x000fe20008010894 */
[----:B------:R-:W-:Y:S01]  /*b540*/  ISETP.GT.OR P0, PT, R222, 0x79, !P0 ;  /* 0x00000079de00780c */ /* 0x000fe20004704670 */
[----:B------:R-:W-:Y:S01]  /*b550*/  FFMA.FTZ R111, R127, UR5, -R111 ;  /* 0x000000057f6f7c23 */ /* 0x000fe2000801086f */
[C---:B------:R-:W-:Y:S01]  /*b560*/  ISETP.GE.AND P4, PT, R218.reuse, 0x69, PT ;  /* 0x00000069da00780c */ /* 0x040fe20003f86270 */
[----:B--2---:R-:W-:Y:S01]  /*b570*/  FFMA.FTZ R141, R141, UR5, -R131 ;  /* 0x000000058d8d7c23 */ /* 0x004fe20008010883 */
[----:B------:R-:W-:Y:S01]  /*b580*/  ISETP.GE.AND P2, PT, R218, 0x70, PT ;  /* 0x00000070da00780c */ /* 0x000fe20003f46270 */
[----:B------:R-:W-:Y:S01]  /*b590*/  VIADD R218, R5, 0x10 ;  /* 0x0000001005da7836 */ /* 0x000fe20000000000 */
[----:B------:R-:W-:Y:S01]  /*b5a0*/  ISETP.GT.OR P3, PT, R222, 0x71, !P3 ;  /* 0x00000071de00780c */ /* 0x000fe20005f64670 */
[----:B------:R-:W-:Y:S01]  /*b5b0*/  FFMA.FTZ R132, R140, UR5, -R130 ;  /* 0x000000058c847c23 */ /* 0x000fe20008010882 */
[C---:B------:R-:W-:Y:S01]  /*b5c0*/  ISETP.GT.OR P1, PT, R222.reuse, 0x78, !P1 ;  /* 0x00000078de00780c */ /* 0x040fe20004f24670 */
[----:B------:R-:W2:Y:S01]  /*b5d0*/  MUFU.EX2 R111, R111 ;  /* 0x0000006f006f7308 */ /* 0x000ea20000000800 */
[----:B------:R-:W-:-:S02]  /*b5e0*/  ISETP.GT.OR P5, PT, R222, 0x68, !P5 ;  /* 0x00000068de00780c */ /* 0x000fc40006fa4670 */
[----:B------:R-:W-:Y:S01]  /*b5f0*/  FSEL R119, R151, -INF , !P0 ;  /* 0xff80000097777808 */ /* 0x000fe20004000000 */
[----:B------:R-:W-:Y:S02]  /*b600*/  WARPGROUP.DEPBAR.LE gsb0, 0x0 ;  /* 0x00008000000079c5 */ /* 0x000fe40000010000 */
[----:B------:R-:W-:Y:S01]  /*b610*/  WARPGROUP.ARRIVE ;  /* 0x00000000000079c5 */ /* 0x000fe20000000000 */
[C---:B------:R-:W-:Y:S01]  /*b620*/  ISETP.GT.OR P4, PT, R222.reuse, 0x69, !P4 ;  /* 0x00000069de00780c */ /* 0x040fe20006784670 */
[C---:B------:R-:W-:Y:S01]  /*b630*/  VIADD R151, R5.reuse, 0x8 ;  /* 0x0000000805977836 */ /* 0x040fe20000000000 */
[----:B------:R-:W-:Y:S01]  /*b640*/  ISETP.GT.OR P2, PT, R222, 0x70, !P2 ;  /* 0x00000070de00780c */ /* 0x000fe20005744670 */
[----:B------:R-:W-:Y:S01]  /*b650*/  VIADD R222, R5, 0xc ;  /* 0x0000000c05de7836 */ /* 0x000fe20000000000 */
[----:B------:R-:W-:Y:S01]  /*b660*/  FSEL R123, R147, -INF , !P3 ;  /* 0xff800000937b7808 */ /* 0x000fe20005800000 */
[----:B------:R-:W-:Y:S01]  /*b670*/  HGMMA.64x128x16.F32.BF16 R24, gdesc[UR12], R24, gsb0 ;  /* 0x01e000000c1879f0 */ /* 0x000fe20008001818 */
[----:B------:R-:W-:Y:S01]  /*b680*/  FSEL R121, R150, -INF , !P1 ;  /* 0xff80000096797808 */ /* 0x000fe20004800000 */
[----:B-1----:R-:W-:Y:S01]  /*b690*/  FFMA.FTZ R124, R124, UR5, -R135 ;  /* 0x000000057c7c7c23 */ /* 0x002fe20008010887 */
[----:B------:R-:W-:Y:S01]  /*b6a0*/  FSEL R144, R142, -INF , !P5 ;  /* 0xff8000008e907808 */ /* 0x000fe20006800000 */
[----:B------:R-:W-:Y:S01]  /*b6b0*/  FFMA.FTZ R142, R137, UR5, -R131 ;  /* 0x00000005898e7c23 */ /* 0x000fe20008010883 */
[----:B------:R-:W-:Y:S01]  /*b6c0*/  FSEL R127, R143, -INF , !P4 ;  /* 0xff8000008f7f7808 */ /* 0x000fe20006000000 */
[----:B------:R-:W1:Y:S01]  /*b6d0*/  SHFL.IDX PT, R147, R221, R222, 0x1f ;  /* 0x00001fdedd937589 */ /* 0x000e6200000e0000 */
[----:B------:R-:W-:Y:S01]  /*b6e0*/  FFMA.FTZ R123, R123, UR5, -R135 ;  /* 0x000000057b7b7c23 */ /* 0x000fe20008010887 */
[--C-:B------:R-:W-:Y:S01]  /*b6f0*/  FFMA.FTZ R122, R122, UR5, -R138.reuse ;  /* 0x000000057a7a7c23 */ /* 0x100fe2000801088a */
[----:B------:R-:W-:Y:S01]  /*b700*/  FFMA.FTZ R121, R121, UR5, -R138 ;  /* 0x0000000579797c23 */ /* 0x000fe2000801088a */
[----:B------:R-:W4:Y:S01]  /*b710*/  SHFL.IDX PT, R143, R221, R218, 0x1f ;  /* 0x00001fdadd8f7589 */ /* 0x000f2200000e0000 */
[----:B------:R-:W-:Y:S01]  /*b720*/  FSEL R125, R146, -INF , !P2 ;  /* 0xff800000927d7808 */ /* 0x000fe20005000000 */
[----:B------:R-:W-:Y:S01]  /*b730*/  FFMA.FTZ R146, R114, UR5, -R148 ;  /* 0x0000000572927c23 */ /* 0x000fe20008010894 */
[----:B------:R-:W-:Y:S01]  /*b740*/  FFMA.FTZ R130, R144, UR5, -R130 ;  /* 0x0000000590827c23 */ /* 0x000fe20008010882 */
[----:B------:R1:W-:Y:S01]  /*b750*/  MUFU.EX2 R114, R128 ;  /* 0x0000008000727308 */ /* 0x0003e20000000800 */
[----:B------:R-:W5:Y:S07]  /*b760*/  SHFL.IDX PT, R221, R221, R225, 0x1f ;  /* 0x00001fe1dddd7589 */ /* 0x000f6e00000e0000 */
[----:B------:R-:W2:Y:S01]  /*b770*/  MUFU.EX2 R112, R112 ;  /* 0x0000007000707308 */ /* 0x000ea20000000800 */
[--C-:B-1----:R-:W-:Y:S01]  /*b780*/  FFMA.FTZ R128, R116, UR5, -R147.reuse ;  /* 0x0000000574807c23 */ /* 0x102fe20008010893 */
[----:B------:R-:W-:-:S06]  /*b790*/  FFMA.FTZ R127, R127, UR5, -R147 ;  /* 0x000000057f7f7c23 */ /* 0x000fcc0008010893 */
[----:B------:R1:W-:Y:S01]  /*b7a0*/  MUFU.EX2 R116, R145 ;  /* 0x0000009100747308 */ /* 0x0003e20000000800 */
[--C-:B----4-:R-:W-:Y:S01]  /*b7b0*/  FFMA.FTZ R126, R126, UR5, -R143.reuse ;  /* 0x000000057e7e7c23 */ /* 0x110fe2000801088f */
[----:B------:R-:W-:Y:S01]  /*b7c0*/  FFMA.FTZ R125, R125, UR5, -R143 ;  /* 0x000000057d7d7c23 */ /* 0x000fe2000801088f */
[----:B-----5:R-:W-:-:S05]  /*b7d0*/  FFMA.FTZ R120, R120, UR5, -R221 ;  /* 0x0000000578787c23 */ /* 0x020fca00080108dd */
[----:B------:R-:W4:Y:S01]  /*b7e0*/  MUFU.EX2 R115, R115 ;  /* 0x0000007300737308 */ /* 0x000f220000000800 */
[----:B------:R-:W-:-:S07]  /*b7f0*/  FFMA.FTZ R119, R119, UR5, -R221 ;  /* 0x0000000577777c23 */ /* 0x000fce00080108dd */
        /* <DEDUP_REMOVED lines=12> */
[----:B------:R-:W5:Y:S05]  /*b8c0*/  LDS R223, [R223+0x400] ;  /* 0x00040000dfdf7984 */ /* 0x000f6a0000000800 */
[----:B------:R-:W-:Y:S01]  /*b8d0*/  MUFU.EX2 R117, R117 ;  /* 0x0000007500757308 */ /* 0x000fe20000000800 */
[----:B------:R-:W-:Y:S04]  /*b8e0*/  LDS R219, [R219+0x400] ;  /* 0x00040000dbdb7984 */ /* 0x000fe80000000800 */
[----:B------:R-:W-:Y:S04]  /*b8f0*/  LDS R217, [R217+0x400] ;  /* 0x00040000d9d97984 */ /* 0x000fe80000000800 */
[----:B------:R-:W-:Y:S04]  /*b900*/  LDS R216, [R216+0x400] ;  /* 0x00040000d8d87984 */ /* 0x000fe80000000800 */
[----:B-----5:R-:W5:Y:S04]  /*b910*/  SHFL.IDX PT, R129, R223, R5, 0x1f ;  /* 0x00001f05df817589 */ /* 0x020f6800000e0000 */
[----:B------:R-:W3:Y:S04]  /*b920*/  SHFL.IDX PT, R131, R223, R220, 0x1f ;  /* 0x00001fdcdf837589 */ /* 0x000ee800000e0000 */
[----:B------:R-:W2:Y:S04]  /*b930*/  SHFL.IDX PT, R136, R223, R151, 0x1f ;  /* 0x00001f97df887589 */ /* 0x000ea800000e0000 */
[----:B------:R-:W1:Y:S04]  /*b940*/  SHFL.IDX PT, R137, R223, R222, 0x1f ;  /* 0x00001fdedf897589 */ /* 0x000e6800000e0000 */
[----:B------:R-:W4:Y:S04]  /*b950*/  SHFL.IDX PT, R135, R223, R218, 0x1f ;  /* 0x00001fdadf877589 */ /* 0x000f2800000e0000 */
[----:B------:R-:W4:Y:S01]  /*b960*/  SHFL.IDX PT, R138, R223, R231, 0x1f ;  /* 0x00001fe7df8a7589 */ /* 0x000f2200000e0000 */
[--C-:B-----5:R-:W-:Y:S01]  /*b970*/  FADD.FTZ R24, R24, -R129.reuse ;  /* 0x8000008118187221 */ /* 0x120fe20000010000 */
[----:B------:R-:W-:-:S02]  /*b980*/  FADD.FTZ R26, R26, -R129 ;  /* 0x800000811a1a7221 */ /* 0x000fc40000010000 */
[----:B------:R-:W5:Y:S01]  /*b990*/  SHFL.IDX PT, R149, R219, R5, 0x1f ;  /* 0x00001f05db957589 */ /* 0x000f6200000e0000 */
[--C-:B---3--:R-:W-:Y:S01]  /*b9a0*/  FADD.FTZ R129, R25, -R131.reuse ;  /* 0x8000008319817221 */ /* 0x108fe20000010000 */
[----:B------:R-:W-:Y:S02]  /*b9b0*/  FADD.FTZ R131, R27, -R131 ;  /* 0x800000831b837221 */ /* 0x000fe40000010000 */
[----:B------:R-:W-:Y:S01]  /*b9c0*/  SHFL.IDX PT, R148, R219, R220, 0x1f ;  /* 0x00001fdcdb947589 */ /* 0x000fe200000e0000 */
[--C-:B--2---:R-:W-:Y:S01]  /*b9d0*/  FADD.FTZ R133, R28, -R136.reuse ;  /* 0x800000881c857221 */ /* 0x104fe20000010000 */
[----:B------:R-:W-:Y:S01]  /*b9e0*/  FADD.FTZ R25, R30, -R136 ;  /* 0x800000881e197221 */ /* 0x000fe20000010000 */
[----:B------:R4:W-:Y:S01]  /*b9f0*/  MUFU.EX2 R28, R134 ;  /* 0x00000086001c7308 */ /* 0x0009e20000000800 */
[----:B------:R-:W-:Y:S01]  /*ba00*/  SHFL.IDX PT, R147, R219, R151, 0x1f ;  /* 0x00001f97db937589 */ /* 0x000fe200000e0000 */
[--C-:B-1----:R-:W-:Y:S01]  /*ba10*/  FADD.FTZ R136, R29, -R137.reuse ;  /* 0x800000891d887221 */ /* 0x102fe20000010000 */
[----:B------:R-:W-:-:S02]  /*ba20*/  FADD.FTZ R27, R31, -R137 ;  /* 0x800000891f1b7221 */ /* 0x000fc40000010000 */
[----:B------:R-:W1:Y:S03]  /*ba30*/  SHFL.IDX PT, R145, R219, R222, 0x1f ;  /* 0x00001fdedb917589 */ /* 0x000e6600000e0000 */
[----:B------:R2:W-:Y:S01]  /*ba40*/  MUFU.EX2 R29, R139 ;  /* 0x0000008b001d7308 */ /* 0x0005e20000000800 */
[--C-:B----4-:R-:W-:Y:S01]  /*ba50*/  FADD.FTZ R134, R32, -R135.reuse ;  /* 0x8000008720867221 */ /* 0x110fe20000010000 */
[--C-:B------:R-:W-:Y:S01]  /*ba60*/  FADD.FTZ R137, R33, -R138.reuse ;  /* 0x8000008a21897221 */ /* 0x100fe20000010000 */
[----:B------:R-:W3:Y:S01]  /*ba70*/  SHFL.IDX PT, R32, R219, R218, 0x1f ;  /* 0x00001fdadb207589 */ /* 0x000ee200000e0000 */
[----:B------:R-:W-:Y:S01]  /*ba80*/  FADD.FTZ R135, R34, -R135 ;  /* 0x8000008722877221 */ /* 0x000fe20000010000 */
[----:B------:R-:W-:Y:S02]  /*ba90*/  FADD.FTZ R138, R35, -R138 ;  /* 0x8000008a238a7221 */ /* 0x000fe40000010000 */
[----:B------:R-:W4:Y:S01]  /*baa0*/  SHFL.IDX PT, R144, R219, R231, 0x1f ;  /* 0x00001fe7db907589 */ /* 0x000f2200000e0000 */
[----:B------:R-:W-:Y:S01]  /*bab0*/  MUFU.EX2 R30, R146 ;  /* 0x00000092001e7308 */ /* 0x000fe20000000800 */
[--C-:B-----5:R-:W-:Y:S01]  /*bac0*/  FADD.FTZ R40, R40, -R149.reuse ;  /* 0x8000009528287221 */ /* 0x120fe20000010000 */
[----:B------:R-:W-:Y:S01]  /*bad0*/  FADD.FTZ R42, R42, -R149 ;  /* 0x800000952a2a7221 */ /* 0x000fe20000010000 */
[----:B------:R-:W5:Y:S04]  /*bae0*/  SHFL.IDX PT, R143, R219, R224, 0x1f ;  /* 0x00001fe0db8f7589 */ /* 0x000f6800000e0000 */
[----:B------:R-:W2:Y:S01]  /*baf0*/  SHFL.IDX PT, R140, R223, R224, 0x1f ;  /* 0x00001fe0df8c7589 */ /* 0x000ea200000e0000 */
[----:B------:R-:W-:Y:S03]  /*bb00*/  MUFU.EX2 R31, R142 ;  /* 0x0000008e001f7308 */ /* 0x000fe60000000800 */
[----:B------:R-:W2:Y:S01]  /*bb10*/  SHFL.IDX PT, R150, R223, R225, 0x1f ;  /* 0x00001fe1df967589 */ /* 0x000ea200000e0000 */
[----:B------:R-:W-:Y:S01]  /*bb20*/  FMUL.FTZ R26, R9, R26 ;  /* 0x0000001a091a7220 */ /* 0x000fe20000410000 */
[--C-:B-1----:R-:W-:Y:S01]  /*bb30*/  FADD.FTZ R45, R45, -R145.reuse ;  /* 0x800000912d2d7221 */ /* 0x102fe20000010000 */
[----:B------:R-:W-:Y:S01]  /*bb40*/  FADD.FTZ R47, R47, -R145 ;  /* 0x800000912f2f7221 */ /* 0x000fe20000010000 */
[----:B------:R1:W2:Y:S01]  /*bb50*/  SHFL.IDX PT, R33, R219, R225, 0x1f ;  /* 0x00001fe1db217589 */ /* 0x0002a200000e0000 */
[----:B------:R-:W-:Y:S01]  /*bb60*/  FMUL.FTZ R25, R12, R25 ;  /* 0x000000190c197220 */ /* 0x000fe20000410000 */
[--C-:B------:R-:W-:Y:S01]  /*bb70*/  FADD.FTZ R41, R41, -R148.reuse ;  /* 0x8000009429297221 */ /* 0x100fe20000010000 */
[----:B------:R-:W-:Y:S01]  /*bb80*/  FADD.FTZ R43, R43, -R148 ;  /* 0x800000942b2b7221 */ /* 0x000fe20000010000 */
[----:B------:R-:W2:Y:S01]  /*bb90*/  SHFL.IDX PT, R145, R217, R151, 0x1f ;  /* 0x00001f97d9917589 */ /* 0x000ea200000e0000 */
[--C-:B---3--:R-:W-:Y:S01]  /*bba0*/  FADD.FTZ R48, R48, -R32.reuse ;  /* 0x8000002030307221 */ /* 0x108fe20000010000 */
[----:B------:R-:W-:Y:S01]  /*bbb0*/  FADD.FTZ R50, R50, -R32 ;  /* 0x8000002032327221 */ /* 0x000fe20000010000 */
[----:B------:R-:W-:Y:S01]  /*bbc0*/  MUFU.EX2 R125, R125 ;  /* 0x0000007d007d7308 */ /* 0x000fe20000000800 */
[--C-:B----4-:R-:W-:Y:S01]  /*bbd0*/  FADD.FTZ R49, R49, -R144.reuse ;  /* 0x8000009031317221 */ /* 0x110fe20000010000 */
[----:B------:R-:W-:Y:S01]  /*bbe0*/  FADD.FTZ R51, R51, -R144 ;  /* 0x8000009033337221 */ /* 0x000fe20000010000 */
[----:B-1----:R-:W3:Y:S01]  /*bbf0*/  LDL R219, [R1+0x2c] ;  /* 0x00002c0001db7983 */ /* 0x002ee20000100800 */
[----:B------:R-:W-:Y:S01]  /*bc00*/  FADD.FTZ R44, R44, -R147 ;  /* 0x800000932c2c7221 */ /* 0x000fe20000010000 */
[--C-:B-----5:R-:W-:Y:S01]  /*bc10*/  FADD.FTZ R52, R52, -R143.reuse ;  /* 0x8000008f34347221 */ /* 0x120fe20000010000 */
[----:B------:R-:W-:Y:S01]  /*bc20*/  FADD.FTZ R54, R54, -R143 ;  /* 0x8000008f36367221 */ /* 0x000fe20000010000 */
[----:B------:R-:W1:Y:S01]  /*bc30*/  SHFL.IDX PT, R34, R217, R5, 0x1f ;  /* 0x00001f05d9227589 */ /* 0x000e6200000e0000 */
[----:B------:R-:W-:Y:S01]  /*bc40*/  MUFU.EX2 R32, R141 ;  /* 0x0000008d00207308 */ /* 0x000fe20000000800 */
[--C-:B--2---:R-:W-:Y:S01]  /*bc50*/  FADD.FTZ R139, R36, -R140.reuse ;  /* 0x8000008c248b7221 */ /* 0x104fe20000010000 */
[----:B------:R-:W-:Y:S01]  /*bc60*/  FADD.FTZ R38, R38, -R140 ;  /* 0x8000008c26267221 */ /* 0x000fe20000010000 */
[----:B------:R-:W2:Y:S01]  /*bc70*/  SHFL.IDX PT, R35, R217, R220, 0x1f ;  /* 0x00001fdcd9237589 */ /* 0x000ea200000e0000 */
[----:B------:R-:W-:Y:S01]  /*bc80*/  FADD.FTZ R46, R46, -R147 ;  /* 0x800000932e2e7221 */ /* 0x000fe20000010000 */
[--C-:B------:R-:W-:Y:S01]  /*bc90*/  FADD.FTZ R140, R37, -R150.reuse ;  /* 0x80000096258c7221 */ /* 0x100fe20000010000 */
[----:B------:R-:W-:Y:S01]  /*bca0*/  FADD.FTZ R39, R39, -R150 ;  /* 0x8000009627277221 */ /* 0x000fe20000010000 */
[----:B------:R-:W4:Y:S01]  /*bcb0*/  SHFL.IDX PT, R36, R217, R222, 0x1f ;  /* 0x00001fded9247589 */ /* 0x000f2200000e0000 */
[--C-:B------:R-:W-:Y:S01]  /*bcc0*/  FADD.FTZ R53, R53, -R33.reuse ;  /* 0x8000002135357221 */ /* 0x100fe20000010000 */
[----:B------:R-:W-:-:S02]  /*bcd0*/  FADD.FTZ R55, R55, -R33 ;  /* 0x8000002137377221 */ /* 0x000fc40000010000 */
[----:B------:R-:W5:Y:S01]  /*bce0*/  SHFL.IDX PT, R144, R217, R218, 0x1f ;  /* 0x00001fdad9907589 */ /* 0x000f6200000e0000 */
[----:B------:R1:W5:Y:S01]  /*bcf0*/  MUFU.EX2 R33, R132 ;  /* 0x0000008400217308 */ /* 0x0003620000000800 */
[--C-:B------:R-:W-:Y:S01]  /*bd00*/  FADD.FTZ R60, R60, -R145.reuse ;  /* 0x800000913c3c7221 */ /* 0x100fe20000010000 */
[----:B------:R-:W-:Y:S01]  /*bd10*/  FADD.FTZ R62, R62, -R145 ;  /* 0x800000913e3e7221 */ /* 0x000fe20000010000 */
[----:B------:R-:W-:Y:S04]  /*bd20*/  SHFL.IDX PT, R37, R217, R224, 0x1f ;  /* 0x00001fe0d9257589 */ /* 0x000fe800000e0000 */
[----:B------:R-:W-:Y:S04]  /*bd30*/  SHFL.IDX PT, R143, R217, R225, 0x1f ;  /* 0x00001fe1d98f7589 */ /* 0x000fe800000e0000 */
[----:B-1----:R-:W-:Y:S01]  /*bd40*/  SHFL.IDX PT, R132, R217, R231, 0x1f ;  /* 0x00001fe7d9847589 */ /* 0x002fe200000e0000 */
[--C-:B------:R-:W-:Y:S01]  /*bd50*/  FADD.FTZ R56, R56, -R34.reuse ;  /* 0x8000002238387221 */ /* 0x100fe20000010000 */
[----:B------:R-:W-:-:S02]  /*bd60*/  FADD.FTZ R58, R58, -R34 ;  /* 0x800000223a3a7221 */ /* 0x000fc40000010000 */
[----:B------:R-:W-:Y:S01]  /*bd70*/  SHFL.IDX PT, R145, R216, R218, 0x1f ;  /* 0x00001fdad8917589 */ /* 0x000fe200000e0000 */
[--C-:B--2---:R-:W-:Y:S01]  /*bd80*/  FADD.FTZ R57, R57, -R35.reuse ;  /* 0x8000002339397221 */ /* 0x104fe20000010000 */
[----:B------:R-:W-:Y:S01]  /*bd90*/  FADD.FTZ R59, R59, -R35 ;  /* 0x800000233b3b7221 */ /* 0x000fe20000010000 */
[----:B------:R1:W-:Y:S01]  /*bda0*/  MUFU.EX2 R34, R130 ;  /* 0x0000008200227308 */ /* 0x0003e20000000800 */
[----:B------:R-:W2:Y:S01]  /*bdb0*/  SHFL.IDX PT, R217, R216, R224, 0x1f ;  /* 0x00001fe0d8d97589 */ /* 0x000ea200000e0000 */
[--C-:B----4-:R-:W-:Y:S01]  /*bdc0*/  FADD.FTZ R61, R61, -R36.reuse ;  /* 0x800000243d3d7221 */ /* 0x110fe20000010000 */
[----:B------:R-:W-:Y:S02]  /*bdd0*/  FADD.FTZ R63, R63, -R36 ;  /* 0x800000243f3f7221 */ /* 0x000fe40000010000 */
[----:B------:R-:W4:Y:S01]  /*bde0*/  SHFL.IDX PT, R218, R216, R225, 0x1f ;  /* 0x00001fe1d8da7589 */ /* 0x000f2200000e0000 */
[----:B-----5:R-:W-:-:S03]  /*bdf0*/  FADD.FTZ R64, R64, -R144 ;  /* 0x8000009040407221 */ /* 0x020fc60000010000 */
[----:B------:R2:W5:Y:S01]  /*be00*/  SHFL.IDX PT, R146, R216, R151, 0x1f ;  /* 0x00001f97d8927589 */ /* 0x00056200000e0000 */
[----:B------:R-:W5:Y:S03]  /*be10*/  MUFU.EX2 R35, R128 ;  /* 0x0000008000237308 */ /* 0x000f660000000800 */
[----:B------:R-:W5:Y:S04]  /*be20*/  SHFL.IDX PT, R149, R216, R222, 0x1f ;  /* 0x00001fded8957589 */ /* 0x000f6800000e0000 */
[----:B------:R-:W5:Y:S04]  /*be30*/  SHFL.IDX PT, R150, R216, R231, 0x1f ;  /* 0x00001fe7d8967589 */ /* 0x000f6800000e0000 */
[----:B------:R-:W5:Y:S04]  /*be40*/  SHFL.IDX PT, R141, R216, R5, 0x1f ;  /* 0x00001f05d88d7589 */ /* 0x000f6800000e0000 */
[----:B------:R1:W5:Y:S01]  /*be50*/  SHFL.IDX PT, R142, R216, R220, 0x1f ;  /* 0x00001fdcd88e7589 */ /* 0x00036200000e0000 */
[--C-:B--2---:R-:W-:Y:S01]  /*be60*/  FADD.FTZ R151, R84, -R217.reuse ;  /* 0x800000d954977221 */ /* 0x104fe20000010000 */
[----:B------:R2:W5:Y:S01]  /*be70*/  MUFU.EX2 R36, R127 ;  /* 0x0000007f00247308 */ /* 0x0005620000000800 */
[----:B------:R-:W-:Y:S01]  /*be80*/  FMUL.FTZ R38, R20, R38 ;  /* 0x0000002614267220 */ /* 0x000fe20000410000 */
[----:B------:R-:W-:Y:S01]  /*be90*/  FMUL.FTZ R39, R88, R39 ;  /* 0x0000002758277220 */ /* 0x000fe20000410000 */
[----:B------:R-:W-:Y:S01]  /*bea0*/  FADD.FTZ R66, R66, -R144 ;  /* 0x8000009042427221 */ /* 0x000fe20000010000 */
[----:B-1----:R-:W-:Y:S01]  /*beb0*/  FADD.FTZ R216, R86, -R217 ;  /* 0x800000d956d87221 */ /* 0x002fe20000010000 */
[----:B----4-:R-:W-:Y:S01]  /*bec0*/  FADD.FTZ R217, R85, -R218 ;  /* 0x800000da55d97221 */ /* 0x010fe20000010000 */
[----:B------:R-:W-:Y:S01]  /*bed0*/  FMUL.FTZ R85, R11, R131 ;  /* 0x000000830b557220 */ /* 0x000fe20000410000 */
[----:B------:R-:W-:-:S04]  /*bee0*/  FADD.FTZ R65, R65, -R132 ;  /* 0x8000008441417221 */ /* 0x000fc80000010000 */
[----:B------:R-:W-:Y:S01]  /*bef0*/  F2FP.BF16.F32.PACK_AB R85, R85, R26 ;  /* 0x0000001a5555723e */ /* 0x000fe200000010ff */
[----:B------:R-:W-:Y:S01]  /*bf00*/  FMUL.FTZ R26, R14, R27 ;  /* 0x0000001b0e1a7220 */ /* 0x000fe20000410000 */
[----:B------:R-:W-:Y:S01]  /*bf10*/  FADD.FTZ R218, R87, -R218 ;  /* 0x800000da57da7221 */ /* 0x000fe20000010000 */
[----:B------:R-:W-:Y:S01]  /*bf20*/  FADD.FTZ R130, R67, -R132 ;  /* 0x8000008443827221 */ /* 0x000fe20000010000 */
[--C-:B------:R-:W-:Y:S01]  /*bf30*/  FADD.FTZ R132, R68, -R37.reuse ;  /* 0x8000002544847221 */ /* 0x100fe20000010000 */
[----:B------:R-:W-:Y:S01]  /*bf40*/  FADD.FTZ R67, R70, -R37 ;  /* 0x8000002546437221 */ /* 0x000fe20000010000 */
[----:B------:R-:W-:Y:S01]  /*bf50*/  F2FP.BF16.F32.PACK_AB R87, R26, R25 ;  /* 0x000000191a57723e */ /* 0x000fe200000010ff */
[----:B------:R-:W-:Y:S01]  /*bf60*/  FMUL.FTZ R62, R110, R62 ;  /* 0x0000003e6e3e7220 */ /* 0x000fe20000410000 */
[----:B------:R-:W-:Y:S01]  /*bf70*/  FMUL.FTZ R63, R111, R63 ;  /* 0x0000003f6f3f7220 */ /* 0x000fe20000410000 */
[----:B------:R-:W-:Y:S01]  /*bf80*/  FMUL.FTZ R64, R112, R64 ;  /* 0x0000004070407220 */ /* 0x000fe20000410000 */
[----:B------:R-:W-:Y:S01]  /*bf90*/  FMUL.FTZ R25, R115, R65 ;  /* 0x0000004173197220 */ /* 0x000fe20000410000 */
[--C-:B------:R-:W-:Y:S01]  /*bfa0*/  FADD.FTZ R70, R69, -R143.reuse ;  /* 0x8000008f45467221 */ /* 0x100fe20000010000 */
[----:B--2---:R-:W-:Y:S01]  /*bfb0*/  FADD.FTZ R127, R71, -R143 ;  /* 0x8000008f477f7221 */ /* 0x004fe20000010000 */
[----:B------:R1:W2:Y:S01]  /*bfc0*/  MUFU.EX2 R37, R126 ;  /* 0x0000007e00257308 */ /* 0x0002a20000000800 */
[----:B-----5:R-:W-:Y:S01]  /*bfd0*/  FADD.FTZ R143, R76, -R146 ;  /* 0x800000924c8f7221 */ /* 0x020fe20000010000 */
[----:B------:R-:W-:Y:S01]  /*bfe0*/  FADD.FTZ R148, R77, -R149 ;  /* 0x800000954d947221 */ /* 0x000fe20000010000 */
[----:B------:R-:W-:-:S05]  /*bff0*/  F2FP.BF16.F32.PACK_AB R71, R63, R62 ;  /* 0x0000003e3f47723e */ /* 0x000fca00000010ff */
[----:B------:R-:W4:Y:S01]  /*c000*/  MUFU.EX2 R124, R124 ;  /* 0x0000007c007c7308 */ /* 0x000f220000000800 */
[----:B------:R-:W-:Y:S01]  /*c010*/  F2FP.BF16.F32.PACK_AB R64, R25, R64 ;  /* 0x000000401940723e */ /* 0x000fe200000010ff */
[----:B------:R-:W-:Y:S01]  /*c020*/  FADD.FTZ R146, R78, -R146 ;  /* 0x800000924e927221 */ /* 0x000fe20000010000 */
[----:B------:R-:W-:-:S05]  /*c030*/  FADD.FTZ R149, R79, -R149 ;  /* 0x800000954f957221 */ /* 0x000fca0000010000 */
[----:B------:R-:W5:Y:S01]  /*c040*/  MUFU.EX2 R123, R123 ;  /* 0x0000007b007b7308 */ /* 0x000f620000000800 */
[----:B------:R-:W-:Y:S01]  /*c050*/  FMUL.FTZ R62, R33, R143 ;  /* 0x0000008f213e7220 */ /* 0x000fe20000410000 */
[----:B------:R-:W-:-:S06]  /*c060*/  FMUL.FTZ R25, R35, R148 ;  /* 0x0000009423197220 */ /* 0x000fcc0000410000 */
[----:B------:R-:W5:Y:S01]  /*c070*/  MUFU.EX2 R122, R122 ;  /* 0x0000007a007a7308 */ /* 0x000f620000000800 */
[----:B------:R-:W-:Y:S01]  /*c080*/  FADD.FTZ R144, R80, -R145 ;  /* 0x8000009150907221 */ /* 0x000fe20000010000 */
[----:B------:R-:W-:-:S06]  /*c090*/  FADD.FTZ R147, R81, -R150 ;  /* 0x8000009651937221 */ /* 0x000fcc0000010000 */
[----:B------:R-:W5:Y:S01]  /*c0a0*/  MUFU.EX2 R121, R121 ;  /* 0x0000007900797308 */ /* 0x000f620000000800 */
[----:B------:R-:W-:-:S07]  /*c0b0*/  FADD.FTZ R145, R82, -R145 ;  /* 0x8000009152917221 */ /* 0x000fce0000010000 */
[----:B------:R-:W5:Y:S01]  /*c0c0*/  MUFU.EX2 R120, R120 ;  /* 0x0000007800787308 */ /* 0x000f620000000800 */
[----:B------:R-:W-:-:S07]  /*c0d0*/  FADD.FTZ R150, R83, -R150 ;  /* 0x8000009653967221 */ /* 0x000fce0000010000 */
[----:B------:R-:W5:Y:S01]  /*c0e0*/  MUFU.EX2 R119, R119 ;  /* 0x0000007700777308 */ /* 0x000f620000000800 */
[----:B------:R-:W-:Y:S01]  /*c0f0*/  FMUL.FTZ R82, R21, R139 ;  /* 0x0000008b15527220 */ /* 0x000fe20000410000 */
[----:B------:R-:W-:Y:S01]  /*c100*/  FMUL.FTZ R27, R22, R140 ;  /* 0x0000008c161b7220 */ /* 0x000fe20000410000 */
[----:B------:R-:W-:Y:S01]  /*c110*/  F2FP.BF16.F32.PACK_AB R83, R39, R38 ;  /* 0x000000262753723e */ /* 0x000fe200000010ff */
[----:B------:R-:W-:Y:S01]  /*c120*/  FMUL.FTZ R63, R34, R146 ;  /* 0x00000092223f7220 */ /* 0x000fe20000410000 */
[----:B------:R-:W-:Y:S01]  /*c130*/  FMUL.FTZ R38, R36, R149 ;  /* 0x0000009524267220 */ /* 0x000fe20000410000 */
[--C-:B------:R-:W-:Y:S01]  /*c140*/  FADD.FTZ R128, R72, -R141.reuse ;  /* 0x8000008d48807221 */ /* 0x100fe20000010000 */
[----:B-1----:R-:W-:Y:S01]  /*c150*/  FADD.FTZ R126, R74, -R141 ;  /* 0x8000008d4a7e7221 */ /* 0x002fe20000010000 */
[----:B------:R-:W-:Y:S01]  /*c160*/  FMUL.FTZ R84, R227, R24 ;  /* 0x00000018e3547220 */ /* 0x000fe20000410000 */
[----:B------:R-:W-:Y:S01]  /*c170*/  FMUL.FTZ R129, R226, R129 ;  /* 0x00000081e2817220 */ /* 0x000fe20000410000 */
[----:B------:R-:W-:Y:S01]  /*c180*/  FMUL.FTZ R86, R10, R133 ;  /* 0x000000850a567220 */ /* 0x000fe20000410000 */
[----:B------:R-:W-:Y:S01]  /*c190*/  FMUL.FTZ R136, R13, R136 ;  /* 0x000000880d887220 */ /* 0x000fe20000410000 */
[----:B------:R-:W-:Y:S01]  /*c1a0*/  FMUL.FTZ R60, R108, R60 ;  /* 0x0000003c6c3c7220 */ /* 0x000fe20000410000 */
[----:B------:R-:W-:Y:S01]  /*c1b0*/  FMUL.FTZ R61, R109, R61 ;  /* 0x0000003d6d3d7220 */ /* 0x000fe20000410000 */
        /* <DEDUP_REMOVED lines=51> */
[----:B----4-:R-:W-:Y:S01]  /*c4f0*/  FMUL.FTZ R147, R124, R147 ;  /* 0x000000937c937220 */ /* 0x010fe20000410000 */
[----:B------:R-:W-:Y:S01]  /*c500*/  F2FP.BF16.F32.PACK_AB R79, R47, R46 ;  /* 0x0000002e2f4f723e */ /* 0x000fe200000010ff */
[----:B-----5:R-:W-:Y:S01]  /*c510*/  FMUL.FTZ R150, R123, R150 ;  /* 0x000000967b967220 */ /* 0x020fe20000410000 */
[----:B------:R-:W-:Y:S01]  /*c520*/  FMUL.FTZ R58, R122, R151 ;  /* 0x000000977a3a7220 */ /* 0x000fe20000410000 */
[----:B------:R-:W-:Y:S01]  /*c530*/  FMUL.FTZ R59, R121, R216 ;  /* 0x000000d8793b7220 */ /* 0x000fe20000410000 */
[----:B------:R-:W-:Y:S01]  /*c540*/  FMUL.FTZ R217, R120, R217 ;  /* 0x000000d978d97220 */ /* 0x000fe20000410000 */
[----:B------:R-:W-:Y:S01]  /*c550*/  FMUL.FTZ R218, R119, R218 ;  /* 0x000000da77da7220 */ /* 0x000fe20000410000 */
[----:B------:R-:W-:Y:S01]  /*c560*/  F2FP.BF16.F32.PACK_AB R72, R49, R48 ;  /* 0x000000303148723e */ /* 0x000fe200000010ff */
[----:B------:R-:W-:Y:S01]  /*c570*/  UMOV UR6, UR8 ;  /* 0x0000000800067c82 */ /* 0x000fe20008000000 */
[----:B------:R-:W-:Y:S01]  /*c580*/  F2FP.BF16.F32.PACK_AB R73, R51, R50 ;  /* 0x000000323349723e */ /* 0x000fe200000010ff */
[----:B------:R-:W-:Y:S01]  /*c590*/  UMOV UR7, 0x40000040 ;  /* 0x4000004000077882 */ /* 0x000fe20000000000 */
[----:B------:R-:W-:Y:S01]  /*c5a0*/  F2FP.BF16.F32.PACK_AB R74, R53, R52 ;  /* 0x00000034354a723e */ /* 0x000fe200000010ff */
[----:B------:R-:W-:Y:S01]  /*c5b0*/  UIADD3 UR4, UR8, 0x80, URZ ;  /* 0x0000008008047890 */ /* 0x000fe2000fffe03f */
[----:B------:R-:W-:Y:S01]  /*c5c0*/  F2FP.BF16.F32.PACK_AB R75, R55, R54 ;  /* 0x00000036374b723e */ /* 0x000fe200000010ff */
[----:B------:R-:W2:Y:S01]  /*c5d0*/  LDL R39, [R1+0x18] ;  /* 0x0000180001277983 */ /* 0x000ea20000100800 */
        /* <DEDUP_REMOVED lines=11> */
[----:B------:R-:W-:Y:S01]  /*c690*/  F2FP.BF16.F32.PACK_AB R27, R14, R12 ;  /* 0x0000000c0e1b723e */ /* 0x000fe200000010ff */
[----:B---3--:R-:W-:-:S04]  /*c6a0*/  IMAD R25, R0, 0x4000, R219 ;  /* 0x0000400000197824 */ /* 0x008fc800078e02db */
[----:B------:R-:W-:Y:S01]  /*c6b0*/  IMAD R38, R25, 0x2, R16 ;  /* 0x0000000219267824 */ /* 0x000fe200078e0210 */
[----:B------:R-:W-:-:S04]  /*c6c0*/  F2FP.BF16.F32.PACK_AB R25, R11, R9 ;  /* 0x000000090b19723e */ /* 0x000fc800000010ff */
        /* <DEDUP_REMOVED lines=79> */
[----:B------:R-:W-:Y:S01]  /*cbc0*/  R2UR UR4, R16 ;  /* 0x00000000100472ca */ /* 0x000fe200000e0000 */
[----:B--2---:R-:W-:-:S05]  /*cbd0*/  IMAD R9, R0, 0x800, R39 ;  /* 0x0000080000097824 */ /* 0x004fca00078e0227 */
        /* <DEDUP_REMOVED lines=65> */
.L_x_1731:
        /* <DEDUP_REMOVED lines=70> */
.L_x_1732:
        /* <DEDUP_REMOVED lines=12> */
.L_x_1722:
        /* <DEDUP_REMOVED lines=34> */
.L_x_1690:
[----:B------:R-:W-:Y:S05]  /*d730*/  @P0 BRA `(.L_x_1734) ;  /* 0x0000001000a00947 */ /* 0x000fea0003800000 */
[----:B------:R-:W3:Y:S01]  /*d740*/  S2R R0, SR_TID.X ;  /* 0x0000000000007919 */ /* 0x000ee20000002100 */
[----:B------:R-:W4:Y:S01]  /*d750*/  S2UR UR5, SR_CgaCtaId ;  /* 0x00000000000579c3 */ /* 0x000f220000008800 */
[----:B------:R-:W-:Y:S01]  /*d760*/  UMOV UR4, 0x400 ;  /* 0x0000040000047882 */ /* 0x000fe20000000000 */
[----:B------:R-:W-:-:S06]  /*d770*/  F2FP.BF16.F32.PACK_AB R184, R185, R184 ;  /* 0x000000b8b9b8723e */ /* 0x000fcc00000010ff */
[----:B------:R-:W-:Y:S01]  /*d780*/  BAR.SYNC.DEFER_BLOCKING 0x1, 0x100 ;  /* 0x0044000000007b1d */ /* 0x000fe20000010000 */
        /* <DEDUP_REMOVED lines=10> */
[----:B----4-:R-:W-:Y:S01]  /*d830*/  ULEA UR6, UR5, UR4, 0x18 ;  /* 0x0000000405067291 */ /* 0x010fe2000f8ec03f */
[----:B------:R-:W-:Y:S02]  /*d840*/  F2FP.BF16.F32.PACK_AB R202, R205, R204 ;  /* 0x000000cccdca723e */ /* 0x000fe400000010ff */
[----:B------:R-:W-:Y:S01]  /*d850*/  F2FP.BF16.F32.PACK_AB R203, R207, R206 ;  /* 0x000000cecfcb723e */ /* 0x000fe200000010ff */
[----:B------:R-:W-:Y:S01]  /*d860*/  ULDC.64 UR4, c[0x0][0x870] ;  /* 0x00021c0000047ab9 */ /* 0x000fe20000000a00 */
[----:B------:R-:W-:Y:S01]  /*d870*/  F2FP.BF16.F32.PACK_AB R209, R211, R210 ;  /* 0x000000d2d3d1723e */ /* 0x000fe200000010ff */
[----:B---3--:R-:W-:Y:S01]  /*d880*/  VIADD R11, R0, 0xffffff80 ;  /* 0xffffff80000b7836 */ /* 0x008fe20000000000 */
[----:B------:R-:W-:-:S02]  /*d890*/  F2FP.BF16.F32.PACK_AB R152, R153, R152 ;  /* 0x000000989998723e */ /* 0x000fc400000010ff */
[----:B------:R-:W-:Y:S02]  /*d8a0*/  F2FP.BF16.F32.PACK_AB R210, R213, R212 ;  /* 0x000000d4d5d2723e */ /* 0x000fe400000010ff */
[----:B------:R-:W-:Y:S02]  /*d8b0*/  SHF.R.S32.HI R10, RZ, 0x1f, R11 ;  /* 0x0000001fff0a7819 */ /* 0x000fe4000001140b */
[----:B------:R-:W-:Y:S02]  /*d8c0*/  F2FP.BF16.F32.PACK_AB R211, R215, R214 ;  /* 0x000000d6d7d3723e */ /* 0x000fe400000010ff */
[CC--:B------:R-:W-:Y:S02]  /*d8d0*/  LEA.HI R7, R10.reuse, R11.reuse, RZ, 0x4 ;  /* 0x0000000b0a077211 */ /* 0x0c0fe400078f20ff */
[----:B------:R-:W-:Y:S02]  /*d8e0*/  LEA.HI R4, R10, R11, RZ, 0x5 ;  /* 0x0000000b0a047211 */ /* 0x000fe400078f28ff */
[----:B------:R-:W-:-:S02]  /*d8f0*/  LOP3.LUT R0, R7, 0xfffffff0, RZ, 0xc0, !PT ;  /* 0xfffffff007007812 */ /* 0x000fc400078ec0ff */
[----:B------:R-:W-:Y:S02]  /*d900*/  SHF.R.U32.HI R7, RZ, 0x1, R7 ;  /* 0x00000001ff077819 */ /* 0x000fe40000011607 */
[----:B------:R-:W-:Y:S01]  /*d910*/  F2FP.BF16.F32.PACK_AB R153, R155, R154 ;  /* 0x0000009a9b99723e */ /* 0x000fe200000010ff */
[----:B------:R-:W-:Y:S01]  /*d920*/  IMAD.IADD R0, R11, 0x1, -R0 ;  /* 0x000000010b007824 */ /* 0x000fe200078e0a00 */
[----:B------:R-:W-:Y:S02]  /*d930*/  F2FP.BF16.F32.PACK_AB R160, R161, R160 ;  /* 0x000000a0a1a0723e */ /* 0x000fe400000010ff */
        /* <DEDUP_REMOVED lines=13> */
[----:B------:R-:W-:Y:S01]  /*da10*/  R2P PR, R5, 0x6 ;  /* 0x0000000605007804 */ /* 0x000fe20000000000 */
[----:B------:R-:W-:Y:S01]  /*da20*/  IMAD.MOV.U32 R5, RZ, RZ, 0x40 ;  /* 0x00000040ff057424 */ /* 0x000fe200078e00ff */
[----:B------:R-:W-:Y:S02]  /*da30*/  F2FP.BF16.F32.PACK_AB R169, R171, R170 ;  /* 0x000000aaaba9723e */ /* 0x000fe400000010ff */
[----:B------:R-:W-:Y:S02]  /*da40*/  LOP3.LUT R0, R0, 0x1c0, RZ, 0xc0, !PT ;  /* 0x000001c000007812 */ /* 0x000fe400078ec0ff */
[----:B------:R-:W-:Y:S02]  /*da50*/  SEL R5, R5, 0xffffffc0, !P2 ;  /* 0xffffffc005057807 */ /* 0x000fe40005000000 */
[----:B------:R-:W-:-:S02]  /*da60*/  LOP3.LUT R7, R0, 0x8, R7, 0xf8, !PT ;  /* 0x0000000800077812 */ /* 0x000fc400078ef807 */
[----:B--2---:R-:W-:Y:S01]  /*da70*/  SHF.R.U32.HI R2, RZ, 0x3, R0 ;  /* 0x00000003ff027819 */ /* 0x004fe20000011600 */
[----:B------:R-:W-:Y:S01]  /*da80*/  IMAD.SHL.U32 R0, R4, 0x20, RZ ;  /* 0x0000002004007824 */ /* 0x000fe200078e00ff */
[----:B------:R-:W-:Y:S02]  /*da90*/  F2FP.BF16.F32.PACK_AB R176, R177, R176 ;  /* 0x000000b0b1b0723e */ /* 0x000fe400000010ff */
[----:B------:R-:W-:Y:S02]  /*daa0*/  LOP3.LUT R2, R7, R2, RZ, 0x3c, !PT ;  /* 0x0000000207027212 */ /* 0x000fe400078e3cff */
[----:B------:R-:W-:Y:S02]  /*dab0*/  LOP3.LUT R0, R0, 0x7ffffc00, RZ, 0xc0, !PT ;  /* 0x7ffffc0000007812 */ /* 0x000fe400078ec0ff */
[----:B------:R-:W-:Y:S02]  /*dac0*/  F2FP.BF16.F32.PACK_AB R170, R173, R172 ;  /* 0x000000acadaa723e */ /* 0x000fe400000010ff */
[----:B------:R-:W-:Y:S01]  /*dad0*/  IADD3 R0, R2, R3, R0 ;  /* 0x0000000302007210 */ /* 0x000fe20007ffe000 */
[----:B------:R-:W-:Y:S01]  /*dae0*/  IMAD.MOV.U32 R3, RZ, RZ, 0x20 ;  /* 0x00000020ff037424 */ /* 0x000fe200078e00ff */
[----:B------:R-:W-:-:S02]  /*daf0*/  F2FP.BF16.F32.PACK_AB R171, R175, R174 ;  /* 0x000000aeafab723e */ /* 0x000fc400000010ff */
[----:B------:R-:W-:Y:S02]  /*db00*/  LEA R0, R0, UR6, 0x1 ;  /* 0x0000000600007c11 */ /* 0x000fe4000f8e08ff */
[----:B------:R-:W-:Y:S02]  /*db10*/  SEL R3, R3, 0xffffffe0, !P1 ;  /* 0xffffffe003037807 */ /* 0x000fe40004800000 */
[--C-:B------:R-:W-:Y:S01]  /*db20*/  IADD3 R6, R5, 0x4000, R0.reuse ;  /* 0x0000400005067810 */ /* 0x100fe20007ffe000 */
[----:B------:R-:W-:Y:S01]  /*db30*/  STSM.16.M88.4 [R0+0x4000], R184 ;  /* 0x004000b800007844 */ /* 0x000fe20000000200 */
[----:B------:R-:W-:Y:S02]  /*db40*/  IADD3 R2, R3, 0x4000, R0 ;  /* 0x0000400003027810 */ /* 0x000fe40007ffe000 */
[----:B------:R-:W-:Y:S01]  /*db50*/  F2FP.BF16.F32.PACK_AB R177, R179, R178 ;  /* 0x000000b2b3b1723e */ /* 0x000fe200000010ff */
[----:B------:R-:W-:Y:S01]  /*db60*/  IMAD.IADD R3, R3, 0x1, R6 ;  /* 0x0000000103037824 */ /* 0x000fe200078e0206 */
[----:B------:R-:W-:Y:S01]  /*db70*/  F2FP.BF16.F32.PACK_AB R178, R181, R180 ;  /* 0x000000b4b5b2723e */ /* 0x000fe200000010ff */
[----:B------:R-:W-:Y:S01]  /*db80*/  STSM.16.M88.4 [R2], R192 ;  /* 0x000000c002007844 */ /* 0x000fe20000000200 */
[----:B------:R-:W-:-:S02]  /*db90*/  F2FP.BF16.F32.PACK_AB R179, R183, R182 ;  /* 0x000000b6b7b3723e */ /* 0x000fc400000010ff */
[----:B------:R-:W-:Y:S01]  /*dba0*/  ISETP.NE.U32.AND P4, PT, RZ, UR4, PT ;  /* 0x00000004ff007c0c */ /* 0x000fe2000bf85070 */
[----:B------:R-:W-:Y:S03]  /*dbb0*/  STSM.16.M88.4 [R6], R200 ;  /* 0x000000c806007844 */ /* 0x000fe60000000200 */
[----:B------:R-:W-:Y:S01]  /*dbc0*/  ISETP.NE.AND.EX P4, PT, RZ, UR5, PT, P4 ;  /* 0x00000005ff007c0c */ /* 0x000fe2000bf85340 */
[----:B------:R-:W-:Y:S01]  /*dbd0*/  STSM.16.M88.4 [R3], R208 ;  /* 0x000000d003007844 */ /* 0x000fe20000000200 */
[----:B------:R-:W-:Y:S02]  /*dbe0*/  ULDC.64 UR4, c[0x0][0x870] ;  /* 0x00021c0000047ab9 */ /* 0x000fe40000000a00 */
[----:B------:R-:W-:Y:S01]  /*dbf0*/  UIMAD.WIDE UR4, UR37, 0x4, UR4 ;  /* 0x00000004250478a5 */ /* 0x000fe2000f8e0204 */
[----:B------:R-:W-:Y:S04]  /*dc00*/  STSM.16.M88.4 [R0], R152 ;  /* 0x0000009800007844 */ /* 0x000fe80000000200 */
[----:B------:R-:W-:Y:S01]  /*dc10*/  STSM.16.M88.4 [R2+-0x4000], R160 ;  /* 0xffc000a002007844 */ /* 0x000fe20000000200 */
[----:B------:R-:W-:-:S02]  /*dc20*/  IMAD.U32 R4, RZ, RZ, UR4 ;  /* 0x00000004ff047e24 */ /* 0x000fc4000f8e00ff */
[----:B------:R-:W-:Y:S01]  /*dc30*/  IMAD.U32 R5, RZ, RZ, UR5 ;  /* 0x00000005ff057e24 */ /* 0x000fe2000f8e00ff */
[----:B------:R2:W-:Y:S01]  /*dc40*/  STSM.16.M88.4 [R6+-0x4000], R168 ;  /* 0xffc000a806007844 */ /* 0x0005e20000000200 */
[----:B------:R-:W-:-:S03]  /*dc50*/  ULDC.64 UR4, c[0x0][0x878] ;  /* 0x00021e0000047ab9 */ /* 0x000fc60000000a00 */
[----:B------:R3:W-:Y:S01]  /*dc60*/  STSM.16.M88.4 [R3+-0x4000], R176 ;  /* 0xffc000b003007844 */ /* 0x0007e20000000200 */
[----:B------:R-:W-:Y:S06]  /*dc70*/  BAR.SYNC.DEFER_BLOCKING 0x1, 0x100 ;  /* 0x0044000000007b1d */ /* 0x000fec0000010000 */
[----:B------:R-:W4:Y:S01]  /*dc80*/  @P4 LDG.E R7, desc[UR38][R4.64] ;  /* 0x0000002604074981 */ /* 0x000f22000c1e1900 */
[----:B------:R-:W-:Y:S01]  /*dc90*/  UISETP.NE.U32.AND UP0, UPT, UR4, URZ, UPT ;  /* 0x0000003f0400728c */ /* 0x000fe2000bf05070 */
[----:B------:R-:W-:Y:S01]  /*dca0*/  LEA.HI R19, R10, R11, RZ, 0x3 ;  /* 0x0000000b0a137211 */ /* 0x000fe200078f18ff */
[----:B------:R-:W-:-:S02]  /*dcb0*/  ULDC UR7, c[0x0][0x808] ;  /* 0x0002020000077ab9 */ /* 0x000fc40000000800 */
[----:B------:R-:W-:Y:S01]  /*dcc0*/  UISETP.NE.AND.EX UP0, UPT, UR5, URZ, UPT, UP0 ;  /* 0x0000003f0500728c */ /* 0x000fe2000bf05300 */
[----:B--2---:R-:W-:Y:S01]  /*dcd0*/  LOP3.LUT R6, R19, 0x1ffffff8, RZ, 0xc0, !PT ;  /* 0x1ffffff813067812 */ /* 0x004fe200078ec0ff */
[----:B------:R-:W2:Y:S01]  /*dce0*/  S2R R27, SR_CTAID.X ;  /* 0x00000000001b7919 */ /* 0x000ea20000002500 */
[----:B------:R-:W-:Y:S01]  /*dcf0*/  SHF.R.S32.HI R19, RZ, 0x3, R19 ;  /* 0x00000003ff137819 */ /* 0x000fe20000011413 */
[----:B------:R-:W-:Y:S01]  /*dd00*/  IMAD.U32 R0, RZ, RZ, UR7 ;  /* 0x00000007ff007e24 */ /* 0x000fe2000f8e00ff */
[----:B------:R-:W2:Y:S01]  /*dd10*/  S2R R31, SR_CTAID.Y ;  /* 0x00000000001f7919 */ /* 0x000ea20000002600 */
[----:B------:R-:W-:Y:S01]  /*dd20*/  IMAD.IADD R6, R11, 0x1, -R6 ;  /* 0x000000010b067824 */ /* 0x000fe200078e0a06 */
[----:B------:R-:W-:Y:S01]  /*dd30*/  PLOP3.LUT P0, PT, PT, PT, UP0, 0x80, 0x0 ;  /* 0x000000000000781c */ /* 0x000fe20003f0f008 */
[----:B-1----:R-:W-:-:S03]  /*dd40*/  IMAD.SHL.U32 R8, R19, 0x40, RZ ;  /* 0x0000004013087824 */ /* 0x002fc600078e00ff */
[----:B------:R-:W-:Y:S01]  /*dd50*/  @UP0 ULDC.64 UR4, c[0x0][0x878] ;  /* 0x00021e0000040ab9 */ /* 0x000fe20000000a00 */
[----:B------:R-:W-:Y:S01]  /*dd60*/  IMAD.SHL.U32 R20, R6, 0x8, RZ ;  /* 0x0000000806147824 */ /* 0x000fe200078e00ff */
[----:B------:R-:W-:Y:S01]  /*dd70*/  @UP0 UIMAD.WIDE UR4, UR37, 0x4, UR4 ;  /* 0x00000004250408a5 */ /* 0x000fe2000f8e0204 */
[----:B------:R-:W-:Y:S02]  /*dd80*/  LOP3.LUT R9, R8, 0x1c0, RZ, 0xc0, !PT ;  /* 0x000001c008097812 */ /* 0x000fe400078ec0ff */
[----:B------:R-:W-:Y:S02]  /*dd90*/  LEA.HI R8, R10, R11, RZ, 0x6 ;  /* 0x0000000b0a087211 */ /* 0x000fe400078f30ff */
[----:B------:R-:W-:Y:S01]  /*dda0*/  LOP3.LUT R6, R9, 0x38, R20, 0xf8, !PT ;  /* 0x0000003809067812 */ /* 0x000fe200078ef814 */
[----:B------:R-:W-:Y:S01]  /*ddb0*/  IMAD.U32 R2, RZ, RZ, UR4 ;  /* 0x00000004ff027e24 */ /* 0x000fe2000f8e00ff */
[----:B------:R-:W-:Y:S01]  /*ddc0*/  SHF.R.U32.HI R9, RZ, 0x3, R9 ;  /* 0x00000003ff097819 */ /* 0x000fe20000011609 */
[----:B---3--:R-:W-:-:S02]  /*ddd0*/  IMAD.U32 R3, RZ, RZ, UR5 ;  /* 0x00000005ff037e24 */ /* 0x008fc4000f8e00ff */
[----:B------:R-:W-:Y:S01]  /*dde0*/  IMAD.SHL.U32 R8, R8, 0x8, RZ ;  /* 0x0000000808087824 */ /* 0x000fe200078e00ff */
[----:B------:R-:W-:Y:S02]  /*ddf0*/  LOP3.LUT R9, R6, R9, RZ, 0x3c, !PT ;  /* 0x0000000906097212 */ /* 0x000fe400078e3cff */
[----:B------:R1:W5:Y:S02]  /*de00*/  @P0 LDG.E R0, desc[UR38][R2.64] ;  /* 0x0000002602000981 */ /* 0x000364000c1e1900 */
[----:B------:R-:W-:Y:S02]  /*de10*/  LOP3.LUT R8, R9, 0x7ffffe00, R8, 0xf8, !PT ;  /* 0x7ffffe0009087812 */ /* 0x000fe400078ef808 */
[----:B-1----:R-:W-:Y:S02]  /*de20*/  CS2R R2, SRZ ;  /* 0x0000000000027805 */ /* 0x002fe4000001ff00 */
[--C-:B----4-:R-:W-:Y:S01]  /*de30*/  @P4 SHF.R.S32.HI R3, RZ, 0x1f, R7.reuse ;  /* 0x0000001fff034819 */ /* 0x110fe20000011407 */
[----:B------:R-:W-:Y:S01]  /*de40*/  @P4 IMAD.MOV.U32 R2, RZ, RZ, R7 ;  /* 0x000000ffff024224 */ /* 0x000fe200078e0007 */
[----:B--2---:R-:W-:Y:S06]  /*de50*/  @P0 BRA `(.L_x_1735) ;  /* 0x0000000000100947 */ /* 0x004fec0003800000 */
[----:B------:R-:W-:Y:S05]  /*de60*/  @!P4 BRA `(.L_x_1735) ;  /* 0x00000000000cc947 */ /* 0x000fea0003800000 */
[----:B------:R-:W2:Y:S04]  /*de70*/  LDG.E R7, desc[UR38][R4.64] ;  /* 0x0000002604077981 */ /* 0x000ea8000c1e1900 */
[----:B-----5:R-:W2:Y:S02]  /*de80*/  LDG.E R0, desc[UR38][R4.64+0x4] ;  /* 0x0000042604007981 */ /* 0x020ea4000c1e1900 */
[----:B--2---:R-:W-:-:S07]  /*de90*/  IMAD.IADD R0, R0, 0x1, -R7 ;  /* 0x0000000100007824 */ /* 0x004fce00078e0a07 */
.L_x_1735:
[----:B------:R-:W-:Y:S01]  /*dea0*/  LEA R30, R8, UR6, 0x1 ;  /* 0x00000006081e7c11 */ /* 0x000fe2000f8e08ff */
[----:B------:R-:W1:Y:S01]  /*deb0*/  LDC R33, c[0x0][0x83c] ;  /* 0x00020f00ff217b82 */ /* 0x000e620000000800 */
[----:B------:R-:W-:Y:S01]  /*dec0*/  SHF.R.S32.HI R32, RZ, 0x1f, R31 ;  /* 0x0000001fff207819 */ /* 0x000fe2000001141f */
[----:B-----5:R-:W-:Y:S01]  /*ded0*/  IMAD R0, R27, -0x80, R0 ;  /* 0xffffff801b007824 */ /* 0x020fe200078e0200 */
[--C-:B------:R-:W-:Y:S01]  /*dee0*/  SHF.R.S32.HI R21, RZ, 0x1f, R20.reuse ;  /* 0x0000001fff157819 */ /* 0x100fe20000011414 */
[----:B------:R2:W3:Y:S01]  /*def0*/  LDS.128 R12, [R30+0x1000] ;  /* 0x001000001e0c7984 */ /* 0x0004e20000000c00 */
[----:B------:R-:W-:Y:S01]  /*df00*/  ULDC.64 UR4, c[0x0][0x850] ;  /* 0x0002140000047ab9 */ /* 0x000fe20000000a00 */
[----:B------:R-:W-:Y:S01]  /*df10*/  IADD3 R2, P0, R19, R2, RZ ;  /* 0x0000000213027210 */ /* 0x000fe20007f1e0ff */
[----:B------:R-:W-:Y:S01]  /*df20*/  IMAD R18, R32, UR4, RZ ;  /* 0x0000000420127c24 */ /* 0x000fe2000f8e02ff */
[----:B------:R2:W4:Y:S01]  /*df30*/  LDS.128 R8, [R30+0x2000] ;  /* 0x002000001e087984 */ /* 0x0005220000000c00 */
[----:B------:R-:W-:Y:S01]  /*df40*/  IMAD.WIDE.U32 R16, R31, UR4, R20 ;  /* 0x000000041f107c25 */ /* 0x000fe2000f8e0014 */
[----:B------:R-:W-:Y:S01]  /*df50*/  USHF.R.S32.HI UR4, URZ, 0x1f, UR37 ;  /* 0x0000001f3f047899 */ /* 0x000fe20008011425 */
[----:B------:R-:W-:Y:S01]  /*df60*/  VIMNMX R22, R0, 0x80, PT ;  /* 0x0000008000167848 */ /* 0x000fe20003fe0100 */
[----:B------:R2:W2:Y:S01]  /*df70*/  LDS.128 R4, [R30+0x3000] ;  /* 0x003000001e047984 */ /* 0x0004a20000000c00 */
[----:B------:R-:W2:Y:S01]  /*df80*/  LDC R35, c[0x0][0x80c] ;  /* 0x00020300ff237b82 */ /* 0x000ea20000000800 */
[C---:B------:R-:W-:Y:S01]  /*df90*/  VIADD R0, R19.reuse, 0x20 ;  /* 0x0000002013007836 */ /* 0x040fe20000000000 */
[-C--:B------:R-:W-:Y:S01]  /*dfa0*/  ISETP.GE.AND P3, PT, R19, R22.reuse, PT ;  /* 0x000000161300720c */ /* 0x080fe20003f66270 */
[----:B------:R-:W-:Y:S01]  /*dfb0*/  IMAD.U32 R34, RZ, RZ, UR4 ;  /* 0x00000004ff227e24 */ /* 0x000fe2000f8e00ff */
[----:B------:R-:W-:Y:S01]  /*dfc0*/  SEL R37, RZ, UR37, P4 ;  /* 0x00000025ff257c07 */ /* 0x000fe2000a000000 */
[----:B------:R-:W-:Y:S01]  /*dfd0*/  IMAD R23, R31, UR5, R18 ;  /* 0x000000051f177c24 */ /* 0x000fe2000f8e0212 */
[----:B------:R-:W-:Y:S01]  /*dfe0*/  ULDC.64 UR4, c[0x0][0x858] ;  /* 0x0002160000047ab9 */ /* 0x000fe20000000a00 */
[----:B------:R-:W-:Y:S01]  /*dff0*/  VIADD R18, R19, 0x40 ;  /* 0x0000004013127836 */ /* 0x000fe20000000000 */
[----:B------:R-:W-:Y:S01]  /*e000*/  SEL R34, R34, RZ, !P4 ;  /* 0x000000ff22227207 */ /* 0x000fe20006000000 */
[----:B------:R-:W-:Y:S01]  /*e010*/  IMAD.IADD R17, R17, 0x1, R23 ;  /* 0x0000000111117824 */ /* 0x000fe200078e0217 */
[-C--:B------:R-:W-:Y:S01]  /*e020*/  ISETP.GE.AND P2, PT, R0, R22.reuse, PT ;  /* 0x000000160000720c */ /* 0x080fe20003f46270 */
[----:B------:R-:W-:Y:S01]  /*e030*/  BSSY B0, `(.L_x_1736) ;  /* 0x0000019000007945 */ /* 0x000fe20003800000 */
[----:B-1----:R-:W-:Y:S01]  /*e040*/  ISETP.GE.OR P6, PT, R20, R33, P3 ;  /* 0x000000211400720c */ /* 0x002fe20001fc6670 */
[----:B------:R-:W-:Y:S01]  /*e050*/  IMAD R0, R34, UR4, RZ ;  /* 0x0000000422007c24 */ /* 0x000fe2000f8e02ff */
[C---:B------:R-:W-:Y:S01]  /*e060*/  LEA.HI.X.SX32 R3, R19.reuse, R3, 0x1, P0 ;  /* 0x0000000313037211 */ /* 0x040fe200000f0eff */
[----:B------:R-:W-:Y:S01]  /*e070*/  VIADD R19, R19, 0x60 ;  /* 0x0000006013137836 */ /* 0x000fe20000000000 */
[-C--:B------:R-:W-:Y:S01]  /*e080*/  ISETP.GE.AND P1, PT, R18, R22.reuse, PT ;  /* 0x000000161200720c */ /* 0x080fe20003f26270 */
[C---:B------:R-:W-:Y:S01]  /*e090*/  IMAD R23, R37.reuse, UR5, R0 ;  /* 0x0000000525177c24 */ /* 0x040fe2000f8e0200 */
[----:B------:R-:W-:Y:S01]  /*e0a0*/  ISETP.GE.OR P5, PT, R20, R33, P2 ;  /* 0x000000211400720c */ /* 0x000fe200017a6670 */
[----:B------:R-:W-:Y:S01]  /*e0b0*/  IMAD.WIDE.U32 R28, R37, UR4, R16 ;  /* 0x00000004251c7c25 */ /* 0x000fe2000f8e0010 */
[----:B------:R-:W-:-:S02]  /*e0c0*/  ISETP.GE.AND P0, PT, R19, R22, PT ;  /* 0x000000161300720c */ /* 0x000fc40003f06270 */
[----:B------:R-:W-:Y:S01]  /*e0d0*/  ISETP.GE.OR P4, PT, R20, R33, P1 ;  /* 0x000000211400720c */ /* 0x000fe20000f86670 */
[----:B------:R-:W-:-:S04]  /*e0e0*/  IMAD.WIDE R26, R27, 0x80, R2 ;  /* 0x000000801b1a7825 */ /* 0x000fc800078e0202 */
[----:B------:R-:W-:Y:S01]  /*e0f0*/  IMAD.IADD R23, R29, 0x1, R23 ;  /* 0x000000011d177824 */ /* 0x000fe200078e0217 */
[----:B--234-:R-:W-:Y:S07]  /*e100*/  @P6 BRA `(.L_x_1737) ;  /* 0x00000000002c6947 */ /* 0x01cfee0003800000 */
[----:B------:R-:W1:Y:S01]  /*e110*/  LDS.128 R16, [R30+0x4000] ;  /* 0x004000001e107984 */ /* 0x000e620000000c00 */
        /* <DEDUP_REMOVED lines=10> */
.L_x_1737:
[----:B------:R-:W-:Y:S05]  /*e1c0*/  BSYNC B0 ;  /* 0x0000000000007941 */ /* 0x000fea0003800000 */
.L_x_1736:
[----:B-1----:R1:W2:Y:S01]  /*e1d0*/  LDS.128 R16, [R30+0x5000] ;  /* 0x005000001e107984 */ /* 0x0022a20000000c00 */
[----:B------:R-:W-:Y:S01]  /*e1e0*/  BSSY B0, `(.L_x_1738) ;  /* 0x0000010000007945 */ /* 0x000fe20003800000 */
[----:B------:R-:W-:-:S03]  /*e1f0*/  ISETP.GE.OR P6, PT, R20, R33, P0 ;  /* 0x000000211400720c */ /* 0x000fc600007c6670 */
        /* <DEDUP_REMOVED lines=13> */
[----:B--2---:R3:W-:Y:S02]  /*e2d0*/  STG.E.128 desc[UR38][R24.64], R16 ;  /* 0x0000001018007986 */ /* 0x0047e4000c101d26 */
.L_x_1739:
[----:B------:R-:W-:Y:S05]  /*e2e0*/  BSYNC B0 ;  /* 0x0000000000007941 */ /* 0x000fea0003800000 */
.L_x_1738:
[----:B--23--:R2:W3:Y:S01]  /*e2f0*/  LDS.128 R16, [R30+0x6000] ;  /* 0x006000001e107984 */ /* 0x00c4e20000000c00 */
        /* <DEDUP_REMOVED lines=15> */
.L_x_1741:
[----:B------:R-:W-:Y:S05]  /*e3f0*/  BSYNC B0 ;  /* 0x0000000000007941 */ /* 0x000fea0003800000 */
.L_x_1740:
[----:B---34-:R3:W4:Y:S01]  /*e400*/  LDS.128 R16, [R30+0x7000] ;  /* 0x007000001e107984 */ /* 0x0187220000000c00 */
        /* <DEDUP_REMOVED lines=15> */
.L_x_1743:
[----:B------:R-:W-:Y:S05]  /*e500*/  BSYNC B0 ;  /* 0x0000000000007941 */ /* 0x000fea0003800000 */
.L_x_1742:
[----:B----4-:R4:W1:Y:S01]  /*e510*/  LDS.128 R16, [R30] ;  /* 0x000000001e107984 */ /* 0x0108620000000c00 */
[----:B------:R-:W-:Y:S01]  /*e520*/  ULDC.64 UR4, c[0x0][0x820] ;  /* 0x0002080000047ab9 */ /* 0x000fe20000000a00 */
[-C--:B------:R-:W-:Y:S01]  /*e530*/  ISETP.GE.OR P3, PT, R20, R35.reuse, P3 ;  /* 0x000000231400720c */ /* 0x080fe20001f66670 */
        /* <DEDUP_REMOVED lines=10> */
[C---:B------:R-:W-:Y:S02]  /*e5e0*/  IMAD R21, R37.reuse, UR5, R0 ;  /* 0x0000000525157c24 */ /* 0x040fe4000f8e0200 */
        /* <DEDUP_REMOVED lines=13> */
.L_x_1745:
[----:B------:R-:W-:Y:S05]  /*e6c0*/  BSYNC B0 ;  /* 0x0000000000007941 */ /* 0x000fea0003800000 */
.L_x_1744:
        /* <DEDUP_REMOVED lines=14> */
[----:B------:R1:W-:Y:S02]  /*e7b0*/  STG.E.128 desc[UR38][R16.64], R12 ;  /* 0x0000000c10007986 */ /* 0x0003e4000c101d26 */
.L_x_1747:
[----:B------:R-:W-:Y:S05]  /*e7c0*/  BSYNC B0 ;  /* 0x0000000000007941 */ /* 0x000fea0003800000 */
.L_x_1746:
        /* <DEDUP_REMOVED lines=15> */
.L_x_1749:
[----:B------:R-:W-:Y:S05]  /*e8c0*/  BSYNC B0 ;  /* 0x0000000000007941 */ /* 0x000fea0003800000 */
.L_x_1748:
        /* <DEDUP_REMOVED lines=15> */
.L_x_1734:
[----:B------:R-:W-:Y:S01]  /*e9c0*/  ULDC.64 UR4, c[0x0][0x870] ;  /* 0x00021c0000047ab9 */ /* 0x000fe20000000a00 */
[----:B------:R-:W-:Y:S01]  /*e9d0*/  ULDC.64 UR6, c[0x0][0x870] ;  /* 0x00021c0000067ab9 */ /* 0x000fe20000000a00 */
[----:B------:R-:W-:Y:S01]  /*e9e0*/  UIMAD.WIDE UR4, UR37, 0x4, UR4 ;  /* 0x00000004250478a5 */ /* 0x000fe2000f8e0204 */
[----:B------:R-:W-:-:S04]  /*e9f0*/  ISETP.NE.U32.AND P0, PT, RZ, UR6, PT ;  /* 0x00000006ff007c0c */ /* 0x000fc8000bf05070 */
[----:B------:R-:W-:Y:S01]  /*ea00*/  ISETP.NE.AND.EX P4, PT, RZ, UR7, PT, P0 ;  /* 0x00000007ff007c0c */ /* 0x000fe2000bf85300 */
[----:B------:R-:W-:Y:S02]  /*ea10*/  IMAD.U32 R4, RZ, RZ, UR4 ;  /* 0x00000004ff047e24 */ /* 0x000fe4000f8e00ff */
[----:B------:R-:W-:Y:S01]  /*ea20*/  IMAD.U32 R5, RZ, RZ, UR5 ;  /* 0x00000005ff057e24 */ /* 0x000fe2000f8e00ff */
[----:B------:R-:W-:Y:S02]  /*ea30*/  ULDC.64 UR4, c[0x0][0x878] ;  /* 0x00021e0000047ab9 */ /* 0x000fe40000000a00 */
[----:B------:R-:W-:-:S04]  /*ea40*/  UISETP.NE.U32.AND UP0, UPT, UR4, URZ, UPT ;  /* 0x0000003f0400728c */ /* 0x000fc8000bf05070 */
[----:B------:R-:W-:Y:S01]  /*ea50*/  UISETP.NE.AND.EX UP0, UPT, UR5, URZ, UPT, UP0 ;  /* 0x0000003f0500728c */ /* 0x000fe2000bf05300 */
[----:B------:R-:W-:Y:S02]  /*ea60*/  ULDC UR6, c[0x0][0x808] ;  /* 0x0002020000067ab9 */ /* 0x000fe40000000800 */
[----:B--2---:R-:W2:Y:S01]  /*ea70*/  @P4 LDG.E R9, desc[UR38][R4.64] ;  /* 0x0000002604094981 */ /* 0x004ea2000c1e1900 */
[----:B------:R-:W-:Y:S02]  /*ea80*/  IMAD.U32 R0, RZ, RZ, UR6 ;  /* 0x00000006ff007e24 */ /* 0x000fe4000f8e00ff */
[----:B------:R-:W-:-:S05]  /*ea90*/  PLOP3.LUT P0, PT, PT, PT, UP0, 0x80, 0x0 ;  /* 0x000000000000781c */ /* 0x000fca0003f0f008 */
[----:B------:R-:W-:Y:S02]  /*eaa0*/  @UP0 ULDC.64 UR4, c[0x0][0x878] ;  /* 0x00021e0000040ab9 */ /* 0x000fe40000000a00 */
[----:B------:R-:W-:-:S06]  /*eab0*/  @UP0 UIMAD.WIDE UR4, UR37, 0x4, UR4 ;  /* 0x00000004250408a5 */ /* 0x000fcc000f8e0204 */
[----:B------:R-:W-:Y:S02]  /*eac0*/  IMAD.U32 R6, RZ, RZ, UR4 ;  /* 0x00000004ff067e24 */ /* 0x000fe4000f8e00ff */
[----:B------:R-:W-:-:S05]  /*ead0*/  IMAD.U32 R7, RZ, RZ, UR5 ;  /* 0x00000005ff077e24 */ /* 0x000fca000f8e00ff */
[----:B------:R3:W5:Y:S01]  /*eae0*/  @P0 LDG.E R0, desc[UR38][R6.64] ;  /* 0x0000002606000981 */ /* 0x000762000c1e1900 */
[----:B------:R-:W1:Y:S01]  /*eaf0*/  S2R R2, SR_TID.X ;  /* 0x0000000000027919 */ /* 0x000e620000002100 */
[----:B------:R-:W4:Y:S01]  /*eb00*/  S2R R15, SR_CTAID.X ;  /* 0x00000000000f7919 */ /* 0x000f220000002500 */
[----:B------:R-:W2:Y:S01]  /*eb10*/  S2R R19, SR_CTAID.Y ;  /* 0x0000000000137919 */ /* 0x000ea20000002600 */
[----:B-1----:R-:W-:-:S05]  /*eb20*/  VIADD R8, R2, 0xffffff80 ;  /* 0xffffff8002087836 */ /* 0x002fca0000000000 */
[----:B------:R-:W-:-:S04]  /*eb30*/  SHF.R.S32.HI R3, RZ, 0x1f, R8 ;  /* 0x0000001fff037819 */ /* 0x000fc80000011408 */
[----:B------:R-:W-:Y:S02]  /*eb40*/  LEA.HI R10, R3, R8, RZ, 0x3 ;  /* 0x00000008030a7211 */ /* 0x000fe400078f18ff */
[----:B------:R-:W-:Y:S02]  /*eb50*/  CS2R R2, SRZ ;  /* 0x0000000000027805 */ /* 0x000fe4000001ff00 */
[----:B------:R-:W-:-:S05]  /*eb60*/  LOP3.LUT R11, R10, 0x1ffffff8, RZ, 0xc0, !PT ;  /* 0x1ffffff80a0b7812 */ /* 0x000fca00078ec0ff */
[----:B------:R-:W-:Y:S01]  /*eb70*/  IMAD.IADD R11, R8, 0x1, -R11 ;  /* 0x00000001080b7824 */ /* 0x000fe200078e0a0b */
[--C-:B--2---:R-:W-:Y:S01]  /*eb80*/  @P4 SHF.R.S32.HI R3, RZ, 0x1f, R9.reuse ;  /* 0x0000001fff034819 */ /* 0x104fe20000011409 */
[----:B------:R-:W-:Y:S01]  /*eb90*/  @P4 IMAD.MOV.U32 R2, RZ, RZ, R9 ;  /* 0x000000ffff024224 */ /* 0x000fe200078e0009 */
[----:B---34-:R-:W-:Y:S06]  /*eba0*/  @P0 BRA `(.L_x_1750) ;  /* 0x0000000000100947 */ /* 0x018fec0003800000 */
[----:B------:R-:W-:Y:S05]  /*ebb0*/  @!P4 BRA `(.L_x_1750) ;  /* 0x00000000000cc947 */ /* 0x000fea0003800000 */
[----:B------:R-:W2:Y:S04]  /*ebc0*/  LDG.E R7, desc[UR38][R4.64] ;  /* 0x0000002604077981 */ /* 0x000ea8000c1e1900 */
[----:B-----5:R-:W2:Y:S02]  /*ebd0*/  LDG.E R0, desc[UR38][R4.64+0x4] ;  /* 0x0000042604007981 */ /* 0x020ea4000c1e1900 */
[----:B--2---:R-:W-:-:S07]  /*ebe0*/  IMAD.IADD R0, R0, 0x1, -R7 ;  /* 0x0000000100007824 */ /* 0x004fce00078e0a07 */
.L_x_1750:
[----:B------:R-:W1:Y:S01]  /*ebf0*/  LDC R21, c[0x0][0x80c] ;  /* 0x00020300ff157b82 */ /* 0x000e620000000800 */
[----:B------:R-:W-:Y:S01]  /*ec00*/  SHF.R.S32.HI R7, RZ, 0x3, R10 ;  /* 0x00000003ff077819 */ /* 0x000fe2000001140a */
[----:B------:R-:W-:Y:S01]  /*ec10*/  IMAD.SHL.U32 R10, R11, 0x8, RZ ;  /* 0x000000080b0a7824 */ /* 0x000fe200078e00ff */
[----:B------:R-:W-:Y:S01]  /*ec20*/  SHF.R.S32.HI R14, RZ, 0x1f, R19 ;  /* 0x0000001fff0e7819 */ /* 0x000fe20000011413 */
[----:B------:R-:W-:Y:S01]  /*ec30*/  ULDC.64 UR4, c[0x0][0x820] ;  /* 0x0002080000047ab9 */ /* 0x000fe20000000a00 */
[----:B-----5:R-:W-:Y:S01]  /*ec40*/  IMAD R0, R15, -0x80, R0 ;  /* 0xffffff800f007824 */ /* 0x020fe200078e0200 */
[C---:B------:R-:W-:Y:S01]  /*ec50*/  IADD3 R2, P0, R7.reuse, R2, RZ ;  /* 0x0000000207027210 */ /* 0x040fe20007f1e0ff */
[C---:B------:R-:W-:Y:S01]  /*ec60*/  VIADD R13, R7.reuse, 0x20 ;  /* 0x00000020070d7836 */ /* 0x040fe20000000000 */
[--C-:B------:R-:W-:Y:S01]  /*ec70*/  SHF.R.S32.HI R11, RZ, 0x1f, R10.reuse ;  /* 0x0000001fff0b7819 */ /* 0x100fe2000001140a */
[----:B------:R-:W-:Y:S01]  /*ec80*/  IMAD R6, R14, UR4, RZ ;  /* 0x000000040e067c24 */ /* 0x000fe2000f8e02ff */
[----:B------:R-:W2:Y:S01]  /*ec90*/  LDC R23, c[0x0][0x83c] ;  /* 0x00020f00ff177b82 */ /* 0x000ea20000000800 */
[CC--:B------:R-:W-:Y:S01]  /*eca0*/  ISETP.GE.AND P3, PT, R7.reuse, R0.reuse, PT ;  /* 0x000000000700720c */ /* 0x0c0fe20003f66270 */
[C---:B------:R-:W-:Y:S01]  /*ecb0*/  VIADD R17, R7.reuse, 0x40 ;  /* 0x0000004007117836 */ /* 0x040fe20000000000 */
[----:B------:R-:W-:Y:S01]  /*ecc0*/  LEA.HI.X.SX32 R3, R7, R3, 0x1, P0 ;  /* 0x0000000307037211 */ /* 0x000fe200000f0eff */
[----:B------:R-:W-:Y:S01]  /*ecd0*/  IMAD.WIDE.U32 R4, R19, UR4, R10 ;  /* 0x0000000413047c25 */ /* 0x000fe2000f8e000a */
[----:B------:R-:W-:Y:S01]  /*ece0*/  USHF.R.S32.HI UR4, URZ, 0x1f, UR37 ;  /* 0x0000001f3f047899 */ /* 0x000fe20008011425 */
[-C--:B------:R-:W-:Y:S01]  /*ecf0*/  ISETP.GE.AND P2, PT, R13, R0.reuse, PT ;  /* 0x000000000d00720c */ /* 0x080fe20003f46270 */
[----:B------:R-:W-:Y:S01]  /*ed00*/  BSSY B0, `(.L_x_1751) ;  /* 0x000001d000007945 */ /* 0x000fe20003800000 */
[----:B------:R-:W-:Y:S01]  /*ed10*/  VIADD R7, R7, 0x60 ;  /* 0x0000006007077836 */ /* 0x000fe20000000000 */
[-C--:B------:R-:W-:Y:S01]  /*ed20*/  ISETP.GE.AND P1, PT, R17, R0.reuse, PT ;  /* 0x000000001100720c */ /* 0x080fe20003f26270 */
[----:B------:R-:W-:Y:S01]  /*ed30*/  IMAD R9, R19, UR5, R6 ;  /* 0x0000000513097c24 */ /* 0x000fe2000f8e0206 */
[----:B------:R-:W-:Y:S01]  /*ed40*/  SEL R17, RZ, UR37, P4 ;  /* 0x00000025ff117c07 */ /* 0x000fe2000a000000 */
[----:B------:R-:W-:Y:S01]  /*ed50*/  IMAD.U32 R12, RZ, RZ, UR4 ;  /* 0x00000004ff0c7e24 */ /* 0x000fe2000f8e00ff */
[----:B------:R-:W-:Y:S01]  /*ed60*/  ULDC.64 UR4, c[0x0][0x828] ;  /* 0x00020a0000047ab9 */ /* 0x000fe20000000a00 */
[----:B-1----:R-:W-:Y:S01]  /*ed70*/  ISETP.GE.OR P6, PT, R10, R21, P3 ;  /* 0x000000150a00720c */ /* 0x002fe20001fc6670 */
[----:B------:R-:W-:Y:S01]  /*ed80*/  IMAD.IADD R5, R5, 0x1, R9 ;  /* 0x0000000105057824 */ /* 0x000fe200078e0209 */
[----:B------:R-:W-:Y:S01]  /*ed90*/  ISETP.GE.AND P0, PT, R7, R0, PT ;  /* 0x000000000700720c */ /* 0x000fe20003f06270 */
[----:B------:R-:W-:Y:S01]  /*eda0*/  IMAD.WIDE R6, R15, 0x80, R2 ;  /* 0x000000800f067825 */ /* 0x000fe200078e0202 */
[----:B------:R-:W-:-:S02]  /*edb0*/  SEL R12, R12, RZ, !P4 ;  /* 0x000000ff0c0c7207 */ /* 0x000fc40006000000 */
[CC--:B------:R-:W-:Y:S01]  /*edc0*/  ISETP.GE.OR P5, PT, R10.reuse, R21.reuse, P2 ;  /* 0x000000150a00720c */ /* 0x0c0fe200017a6670 */
[----:B------:R-:W-:Y:S01]  /*edd0*/  IMAD.WIDE.U32 R8, R17, UR4, R4 ;  /* 0x0000000411087c25 */ /* 0x000fe2000f8e0004 */
[----:B------:R-:W-:-:S03]  /*ede0*/  ISETP.GE.OR P4, PT, R10, R21, P1 ;  /* 0x000000150a00720c */ /* 0x000fc60000f86670 */
[----:B------:R-:W-:-:S04]  /*edf0*/  IMAD R0, R12, UR4, RZ ;  /* 0x000000040c007c24 */ /* 0x000fc8000f8e02ff */
[----:B------:R-:W-:-:S04]  /*ee00*/  IMAD R13, R17, UR5, R0 ;  /* 0x00000005110d7c24 */ /* 0x000fc8000f8e0200 */
[----:B------:R-:W-:Y:S01]  /*ee10*/  IMAD.IADD R5, R9, 0x1, R13 ;  /* 0x0000000109057824 */ /* 0x000fe200078e020d */
[----:B--2---:R-:W-:Y:S06]  /*ee20*/  @P6 BRA `(.L_x_1752) ;  /* 0x0000000000286947 */ /* 0x004fec0003800000 */
        /* <DEDUP_REMOVED lines=10> */
.L_x_1752:
[----:B------:R-:W-:Y:S05]  /*eed0*/  BSYNC B0 ;  /* 0x0000000000007941 */ /* 0x000fea0003800000 */
.L_x_1751:
        /* <DEDUP_REMOVED lines=16> */
.L_x_1754:
[----:B------:R-:W-:Y:S05]  /*efe0*/  BSYNC B0 ;  /* 0x0000000000007941 */ /* 0x000fea0003800000 */
.L_x_1753:
        /* <DEDUP_REMOVED lines=11> */
[----:B--2---:R-:W-:Y:S01]  /*f0a0*/  LEA R20, P4, R2, UR4, 0x1 ;  /* 0x0000000402147c11 */ /* 0x004fe2000f8808ff */
[----:B------:R-:W-:-:S05]  /*f0b0*/  IMAD.IADD R3, R3, 0x1, R13 ;  /* 0x0000000103037824 */ /* 0x000fca00078e020d */
[----:B------:R-:W-:-:S05]  /*f0c0*/  LEA.HI.X R21, R2, UR5, R3, 0x1, P4 ;  /* 0x0000000502157c11 */ /* 0x000fca000a0f0c03 */
[----:B------:R3:W-:Y:S02]  /*f0d0*/  STG.E.128 desc[UR38][R20.64], RZ ;  /* 0x000000ff14007986 */ /* 0x0007e4000c101d26 */
.L_x_1756:
[----:B------:R-:W-:Y:S05]  /*f0e0*/  BSYNC B0 ;  /* 0x0000000000007941 */ /* 0x000fea0003800000 */
.L_x_1755:
        /* <DEDUP_REMOVED lines=15> */
.L_x_1758:
[----:B------:R-:W-:Y:S05]  /*f1e0*/  BSYNC B0 ;  /* 0x0000000000007941 */ /* 0x000fea0003800000 */
.L_x_1757:
        /* <DEDUP_REMOVED lines=26> */
.L_x_1760:
[----:B------:R-:W-:Y:S05]  /*f390*/  BSYNC B0 ;  /* 0x0000000000007941 */ /* 0x000fea0003800000 */
.L_x_1759:
        /* <DEDUP_REMOVED lines=15> */
.L_x_1762:
[----:B------:R-:W-:Y:S05]  /*f490*/  BSYNC B0 ;  /* 0x0000000000007941 */ /* 0x000fea0003800000 */
.L_x_1761:
        /* <DEDUP_REMOVED lines=15> */
.L_x_1764:
[----:B------:R-:W-:Y:S05]  /*f590*/  BSYNC B0 ;  /* 0x0000000000007941 */ /* 0x000fea0003800000 */
.L_x_1763:
        /* <DEDUP_REMOVED lines=15> */
.L_x_1679:
[----:B------:R-:W-:-:S08]  /*f690*/  NOP ;  /* 0x0000000000007918 */ /* 0x000fd00000000000 */
[----:B------:R-:W1:-:S00]  /*f6a0*/  USETMAXREG.DEALLOC.CTAPOOL 0x18 ;  /* 0x00000018000079c8 */ /* 0x000e4000080e0500 */
        /* <DEDUP_REMOVED lines=19> */
.L_x_1766:
        /* <DEDUP_REMOVED lines=13> */
.L_x_1768:
[----:B------:R-:W-:-:S05]  /*f8b0*/  ULDC UR4, c[0x0][0x8bc] ;  /* 0x00022f0000047ab9 */ /* 0x000fca0000000800 */
.L_x_1767:
[----:B-1----:R-:W-:-:S04]  /*f8c0*/  USHF.L.U32 UR11, UR14, 0x7, URZ ;  /* 0x000000070e0b7899 */ /* 0x002fc8000800063f */
[----:B------:R-:W-:-:S04]  /*f8d0*/  UISETP.GE.AND UP0, UPT, UR11, UR4, UPT ;  /* 0x000000040b00728c */ /* 0x000fc8000bf06270 */
[----:B--2---:R-:W-:-:S06]  /*f8e0*/  USEL UR12, UR12, 0xffffffff, !UP0 ;  /* 0xffffffff0c0c7887 */ /* 0x004fcc000c000000 */
[----:B------:R-:W-:-:S13]  /*f8f0*/  ISETP.LE.AND P0, PT, RZ, UR12, PT ;  /* 0x0000000cff007c0c */ /* 0x000fda000bf03270 */
[----:B------:R-:W-:Y:S05]  /*f900*/  @!P0 BRA `(.L_x_1684) ;  /* 0x0000003400248947 */ /* 0x000fea0003800000 */
[----:B------:R-:W-:Y:S01]  /*f910*/  ULDC.64 UR4, c[0x0][0x770] ;  /* 0x0001dc0000047ab9 */ /* 0x000fe20000000a00 */
[----:B------:R-:W1:Y:S01]  /*f920*/  S2UR UR13, SR_CTAID.Y ;  /* 0x00000000000d79c3 */ /* 0x000e620000002600 */
[----:B------:R-:W-:Y:S01]  /*f930*/  UISETP.NE.U32.AND UP0, UPT, UR4, URZ, UPT ;  /* 0x0000003f0400728c */ /* 0x000fe2000bf05070 */
[----:B------:R-:W-:-:S03]  /*f940*/  ULDC.64 UR8, c[0x0][0x788] ;  /* 0x0001e20000087ab9 */ /* 0x000fc60000000a00 */
        /* <DEDUP_REMOVED lines=8> */
[----:B------:R-:W-:-:S04]  /*f9d0*/  UISETP.NE.U32.AND UP1, UPT, UR4, URZ, UPT ;  /* 0x0000003f0400728c */ /* 0x000fc8000bf25070 */
[----:B------:R-:W-:-:S06]  /*f9e0*/  UISETP.NE.AND.EX UP1, UPT, UR5, URZ, UPT, UP1 ;  /* 0x0000003f0500728c */ /* 0x000fcc000bf25310 */
[----:B------:R-:W-:-:S05]  /*f9f0*/  PLOP3.LUT P2, PT, PT, PT, UP1, 0x80, 0x0 ;  /* 0x000000000000781c */ /* 0x000fca0003f4f018 */
[----:B------:R-:W-:Y:S02]  /*fa00*/  @UP1 ULDC.64 UR4, c[0x0][0x780] ;  /* 0x0001e00000041ab9 */ /* 0x000fe40000000a00 */
[----:B------:R-:W-:-:S06]  /*fa10*/  @UP1 UIMAD.WIDE UR4, UR12, 0x4, UR4 ;  /* 0x000000040c0418a5 */ /* 0x000fcc000f8e0204 */
[----:B------:R-:W-:Y:S02]  /*fa20*/  IMAD.U32 R4, RZ, RZ, UR4 ;  /* 0x00000004ff047e24 */ /* 0x000fe4000f8e00ff */
[----:B------:R-:W-:-:S05]  /*fa30*/  IMAD.U32 R5, RZ, RZ, UR5 ;  /* 0x00000005ff057e24 */ /* 0x000fca000f8e00ff */
[----:B------:R-:W3:Y:S01]  /*fa40*/  @P2 LDG.E R4, desc[UR38][R4.64] ;  /* 0x0000002604042981 */ /* 0x000ee2000c1e1900 */
[----:B------:R-:W-:Y:S01]  /*fa50*/  PLOP3.LUT P0, PT, PT, PT, UP0, 0x80, 0x0 ;  /* 0x000000000000781c */ /* 0x000fe20003f0f008 */
[----:B-1----:R-:W-:-:S12]  /*fa60*/  USHF.R.S32.HI UR16, URZ, 0x1f, UR13 ;  /* 0x0000001f3f107899 */ /* 0x002fd8000801140d */
[----:B--2---:R-:W-:Y:S02]  /*fa70*/  @P0 R2UR UR4, R0 ;  /* 0x00000000000402ca */ /* 0x004fe400000e0000 */
[----:B------:R-:W-:Y:S01]  /*fa80*/  ISETP.NE.U32.AND P0, PT, RZ, UR8, PT ;  /* 0x00000008ff007c0c */ /* 0x000fe2000bf05070 */
[----:B------:R-:W-:-:S03]  /*fa90*/  ULDC UR8, c[0x0][0x280] ;  /* 0x0000a00000087ab9 */ /* 0x000fc60000000800 */
[----:B------:R-:W-:-:S07]  /*faa0*/  ISETP.NE.AND.EX P0, PT, RZ, UR9, PT, P0 ;  /* 0x00000009ff007c0c */ /* 0x000fce000bf05300 */
[----:B------:R-:W-:-:S04]  /*fab0*/  @UP0 ULEA UR4, UR12, UR4, 0x7 ;  /* 0x000000040c040291 */ /* 0x000fc8000f8e383f */
[----:B------:R-:W-:-:S04]  /*fac0*/  @UP0 USHF.R.S32.HI UR5, URZ, 0x1f, UR4 ;  /* 0x0000001f3f050899 */ /* 0x000fc80008011404 */
[----:B------:R-:W-:-:S04]  /*fad0*/  @UP0 ULEA.HI UR5, UR5, UR4, URZ, 0x7 ;  /* 0x0000000405050291 */ /* 0x000fc8000f8f383f */
[----:B------:R-:W-:-:S04]  /*fae0*/  @UP0 USHF.L.U32 UR5, UR5, 0x6, URZ ;  /* 0x0000000605050899 */ /* 0x000fc8000800063f */
[----:B------:R-:W-:Y:S01]  /*faf0*/  @UP0 ULOP3.LUT UR7, UR5, 0xffffe000, URZ, 0xc0, !UPT ;  /* 0xffffe00005070892 */ /* 0x000fe2000f8ec03f */
[----:B---3--:R-:W-:-:S03]  /*fb00*/  @P2 R2UR UR8, R4 ;  /* 0x00000000040822ca */ /* 0x008fc600000e0000 */
[----:B------:R-:W-:Y:S01]  /*fb10*/  @UP0 USHF.R.S32.HI UR9, URZ, 0x1f, UR7 ;  /* 0x0000001f3f090899 */ /* 0x000fe20008011407 */
[----:B------:R-:W-:Y:S11]  /*fb20*/  @P2 BRA `(.L_x_1769) ;  /* 0x0000000000142947 */ /* 0x000ff60003800000 */
[----:B------:R-:W-:Y:S05]  /*fb30*/  @!P1 BRA `(.L_x_1769) ;  /* 0x0000000000109947 */ /* 0x000fea0003800000 */
[----:B------:R-:W2:Y:S04]  /*fb40*/  LDG.E R5, desc[UR38][R2.64] ;  /* 0x0000002602057981 */ /* 0x000ea8000c1e1900 */
[----:B------:R-:W2:Y:S02]  /*fb50*/  LDG.E R0, desc[UR38][R2.64+0x4] ;  /* 0x0000042602007981 */ /* 0x000ea4000c1e1900 */
[----:B--2---:R-:W-:-:S05]  /*fb60*/  IMAD.IADD R0, R0, 0x1, -R5 ;  /* 0x0000000100007824 */ /* 0x004fca00078e0a05 */
[----:B------:R-:W-:-:S15]  /*fb70*/  R2UR UR8, R0 ;  /* 0x00000000000872ca */ /* 0x000fde00000e0000 */
.L_x_1769:
[----:B------:R-:W-:Y:S01]  /*fb80*/  UMOV UR4, URZ ;  /* 0x0000003f00047c82 */ /* 0x000fe20008000000 */
[----:B------:R-:W-:Y:S01]  /*fb90*/  UMOV UR5, URZ ;  /* 0x0000003f00057c82 */ /* 0x000fe20008000000 */
[----:B------:R-:W-:Y:S01]  /*fba0*/  ULDC UR6, c[0x0][0x290] ;  /* 0x0000a40000067ab9 */ /* 0x000fe20000000800 */
[----:B------:R-:W-:Y:S01]  /*fbb0*/  @UP0 UMOV UR4, UR7 ;  /* 0x0000000700040c82 */ /* 0x000fe20008000000 */
[----:B------:R-:W-:Y:S01]  /*fbc0*/  @UP0 UMOV UR5, UR9 ;  /* 0x0000000900050c82 */ /* 0x000fe20008000000 */
        /* <DEDUP_REMOVED lines=8> */
.L_x_1770:
        /* <DEDUP_REMOVED lines=9> */
[----:B------:R-:W2:Y:S02]  /*fce0*/  LDG.E R5, desc[UR38][R2.64+0x4] ;  /* 0x0000042602057981 */ /* 0x000ea4000c1e1900 */
[----:B--2---:R-:W-:-:S05]  /*fcf0*/  IMAD.IADD R0, R5, 0x1, -R0 ;  /* 0x0000000105007824 */ /* 0x004fca00078e0a00 */
[----:B------:R-:W-:-:S15]  /*fd00*/  R2UR UR6, R0 ;  /* 0x00000000000672ca */ /* 0x000fde00000e0000 */
.L_x_1771:
[----:B------:R-:W-:Y:S01]  /*fd10*/  UIADD3 UR7, -UR6, UR8, UR11 ;  /* 0x0000000806077290 */ /* 0x000fe2000fffe10b */
[----:B------:R-:W-:Y:S01]  /*fd20*/  ISETP.LE.AND P0, PT, RZ, UR14, PT ;  /* 0x0000000eff007c0c */ /* 0x000fe2000bf03270 */
[----:B------:R-:W-:Y:S02]  /*fd30*/  ULDC UR9, c[0x0][0x74c] ;  /* 0x0001d30000097ab9 */ /* 0x000fe40000000800 */
[----:B------:R-:W-:Y:S02]  /*fd40*/  UIADD3 UR9, UR7, -UR9, URZ ;  /* 0x8000000907097290 */ /* 0x000fe4000fffe03f */
        /* <DEDUP_REMOVED lines=10> */
[----:B------:R-:W-:Y:S07]  /*fdf0*/  @!P0 BRA `(.L_x_1772) ;  /* 0x00000000001c8947 */ /* 0x000fee0003800000 */
[----:B------:R-:W-:Y:S01]  /*fe00*/  UIADD3 UR8, UR11, 0xff, UR8 ;  /* 0x000000ff0b087890 */ /* 0x000fe2000fffe008 */
[----:B------:R-:W-:-:S03]  /*fe10*/  ULDC UR9, c[0x0][0x748] ;  /* 0x0001d20000097ab9 */ /* 0x000fc60000000800 */
[----:B------:R-:W-:-:S04]  /*fe20*/  UIADD3 UR8, UR8, UR9, -UR6 ;  /* 0x0000000908087290 */ /* 0x000fc8000fffe806 */
[----:B------:R-:W-:-:S04]  /*fe30*/  USHF.R.S32.HI UR6, URZ, 0x1f, UR8 ;  /* 0x0000001f3f067899 */ /* 0x000fc80008011408 */
[----:B------:R-:W-:-:S04]  /*fe40*/  ULEA.HI UR6, UR6, UR8, URZ, 0x7 ;  /* 0x0000000806067291 */ /* 0x000fc8000f8f383f */
[----:B------:R-:W-:-:S06]  /*fe50*/  USHF.R.S32.HI UR6, URZ, 0x7, UR6 ;  /* 0x000000073f067899 */ /* 0x000fcc0008011406 */
[----:B------:R-:W-:-:S07]  /*fe60*/  VIMNMX R2, R2, UR6, PT ;  /* 0x0000000602027c48 */ /* 0x000fce000bfe0100 */
.L_x_1772:
[----:B------:R-:W-:-:S13]  /*fe70*/  ISETP.GT.AND P0, PT, R2, UR7, PT ;  /* 0x0000000702007c0c */ /* 0x000fda000bf04270 */
[----:B------:R-:W-:Y:S05]  /*fe80*/  @!P0 BRA `(.L_x_1684) ;  /* 0x0000002c00c48947 */ /* 0x000fea0003800000 */
[----:B------:R-:W-:Y:S01]  /*fe90*/  ULDC.64 UR14, c[0x0][0x2d8] ;  /* 0x0000b600000e7ab9 */ /* 0x000fe20000000a00 */
[----:B------:R-:W-:Y:S01]  /*fea0*/  VIADD R0, R2, -UR7 ;  /* 0x8000000702007c36 */ /* 0x000fe20008000000 */
[----:B------:R-:W-:Y:S02]  /*feb0*/  UIMAD UR10, UR16, UR14, URZ ;  /* 0x0000000e100a72a4 */ /* 0x000fe4000f8e023f */
[----:B------:R-:W-:Y:S02]  /*fec0*/  UIMAD.WIDE.U32 UR8, UR13, UR14, URZ ;  /* 0x0000000e0d0872a5 */ /* 0x000fe4000f8e003f */
[----:B------:R-:W-:Y:S01]  /*fed0*/  USHF.R.S32.HI UR6, URZ, 0x1f, UR12 ;  /* 0x0000001f3f067899 */ /* 0x000fe2000801140c */
[----:B------:R-:W-:Y:S01]  /*fee0*/  LOP3.LUT R0, R0, 0x1, RZ, 0xc0, !PT ;  /* 0x0000000100007812 */ /* 0x000fe200078ec0ff */
[----:B------:R-:W-:Y:S02]  /*fef0*/  UIMAD UR13, UR13, UR15, UR10 ;  /* 0x0000000f0d0d72a4 */ /* 0x000fe4000f8e020a */
[----:B------:R-:W-:Y:S01]  /*ff00*/  UIADD3 UR10, UP1, UR4, UR8, URZ ;  /* 0x00000008040a7290 */ /* 0x000fe2000ff3e03f */
[----:B------:R-:W-:Y:S01]  /*ff10*/  ISETP.NE.U32.AND P1, PT, R0, 0x1, PT ;  /* 0x000000010000780c */ /* 0x000fe20003f25070 */
[----:B------:R-:W-:-:S02]  /*ff20*/  UIADD3 UR13, UR9, UR13, URZ ;  /* 0x0000000d090d7290 */ /* 0x000fc4000fffe03f */
[----:B------:R-:W-:Y:S01]  /*ff30*/  USEL UR6, UR6, URZ, !UP0 ;  /* 0x0000003f06067287 */ /* 0x000fe2000c000000 */
[----:B------:R-:W-:Y:S01]  /*ff40*/  ULDC.64 UR26, c[0x0][0x2e0] ;  /* 0x0000b800001a7ab9 */ /* 0x000fe20000000a00 */
[----:B------:R-:W-:Y:S02]  /*ff50*/  USEL UR12, UR12, URZ, !UP0 ;  /* 0x0000003f0c0c7287 */ /* 0x000fe4000c000000 */
[----:B------:R-:W-:Y:S02]  /*ff60*/  UIADD3.X UR11, UR5, UR13, URZ, UP1, !UPT ;  /* 0x0000000d050b7290 */ /* 0x000fe40008ffe43f */
[----:B------:R-:W-:Y:S02]  /*ff70*/  UIMAD UR14, UR6, UR26, URZ ;  /* 0x0000001a060e72a4 */ /* 0x000fe4000f8e023f */
[----:B------:R-:W-:Y:S02]  /*ff80*/  UIMAD.WIDE.U32 UR10, UR12, UR26, UR10 ;  /* 0x0000001a0c0a72a5 */ /* 0x000fe4000f8e000a */
[----:B------:R-:W-:Y:S01]  /*ff90*/  UIMAD UR14, UR12, UR27, UR14 ;  /* 0x0000001b0c0e72a4 */ /* 0x000fe2000f8e020e */
[----:B------:R-:W-:-:S03]  /*ffa0*/  ELECT P0, URZ, PT ;  /* 0x00000000003f782f */ /* 0x000fc60003800000 */
        /* <DEDUP_REMOVED lines=20> */
.L_x_1775:
[----:B------:R-:W-:Y:S05]  /*100f0*/  BSYNC B0 ;  /* 0x0000000000007941 */ /* 0x000fea0003800000 */
.L_x_1774:
        /* <DEDUP_REMOVED lines=19> */
.L_x_1777:
[----:B------:R-:W-:Y:S05]  /*10230*/  BSYNC B0 ;  /* 0x0000000000007941 */ /* 0x000fea0003800000 */
.L_x_1776:
[----:B------:R-:W-:Y:S06]  /*10240*/  BAR.ARV 0xa, 0xa0 ;  /* 0x0282800000007b1d */ /* 0x000fec0000002000 */
[----:B------:R-:W-:Y:S04]  /*10250*/  BSSY B0, `(.L_x_1778) ;  /* 0x0000003000007945 */ /* 0x000fe80003800000 */
[----:B------:R-:W-:Y:S05]  /*10260*/  @!P0 BRA `(.L_x_1779) ;  /* 0x0000000000048947 */ /* 0x000fea0003800000 */
[----:B------:R-:W-:-:S04]  /*10270*/  DEPBAR.LE SB0, 0x0 ;  /* 0x000080000000791a */ /* 0x000fc80000000000 */
.L_x_1779:
[----:B------:R-:W-:Y:S05]  /*10280*/  BSYNC B0 ;  /* 0x0000000000007941 */ /* 0x000fea0003800000 */
.L_x_1778:
[----:B------:R-:W-:Y:S06]  /*10290*/  BAR.ARV 0xb, 0xa0 ;  /* 0x02c2800000007b1d */ /* 0x000fec0000002000 */
[----:B------:R-:W-:Y:S01]  /*102a0*/  UIADD3 UR15, UR7, 0x1, URZ ;  /* 0x00000001070f7890 */ /* 0x000fe2000fffe03f */
[----:B------:R-:W-:Y:S11]  /*102b0*/  BRA `(.L_x_1780) ;  /* 0x0000000000047947 */ /* 0x000ff60003800000 */
.L_x_1773:
[----:B------:R-:W-:-:S05]  /*102c0*/  UMOV UR15, UR7 ;  /* 0x00000007000f7c82 */ /* 0x000fca0008000000 */
.L_x_1780:
[----:B------:R-:W-:-:S06]  /*102d0*/  UIADD3 UR6, UR7, 0x1, URZ ;  /* 0x0000000107067890 */ /* 0x000fcc000fffe03f */
[----:B------:R-:W-:-:S13]  /*102e0*/  ISETP.NE.AND P1, PT, R2, UR6, PT ;  /* 0x0000000602007c0c */ /* 0x000fda000bf25270 */
[----:B------:R-:W-:Y:S05]  /*102f0*/  @!P1 BRA `(.L_x_1684) ;  /* 0x0000002800a89947 */ /* 0x000fea0003800000 */
[----:B------:R-:W-:Y:S01]  /*10300*/  UMOV UR16, UR8 ;  /* 0x0000000800107c82 */ /* 0x000fe20008000000 */
[----:B------:R-:W-:Y:S01]  /*10310*/  UMOV UR17, UR13 ;  /* 0x0000000d00117c82 */ /* 0x000fe20008000000 */
[----:B------:R-:W-:Y:S01]  /*10320*/  ULDC.64 UR18, c[0x0][0x2c0] ;  /* 0x0000b00000127ab9 */ /* 0x000fe20000000a00 */
[----:B------:R-:W-:Y:S01]  /*10330*/  UIMAD.WIDE.U32 UR16, UR12, UR26, UR16 ;  /* 0x0000001a0c1072a5 */ /* 0x000fe2000f8e0010 */
[----:B------:R-:W-:Y:S01]  /*10340*/  UMOV UR6, URZ ;  /* 0x0000003f00067c82 */ /* 0x000fe20008000000 */
[----:B------:R-:W-:Y:S02]  /*10350*/  ULDC.64 UR30, c[0x0][0x2c0] ;  /* 0x0000b000001e7ab9 */ /* 0x000fe40000000a00 */
[----:B------:R-:W-:-:S04]  /*10360*/  UIADD3 UR25, UP0, UR4, UR16, URZ ;  /* 0x0000001004197290 */ /* 0x000fc8000ff1e03f */
[----:B------:R-:W-:Y:S02]  /*10370*/  UIADD3.X UR16, UR5, UR14, UR17, UP0, !UPT ;  /* 0x0000000e05107290 */ /* 0x000fe400087fe411 */
[----:B------:R-:W-:Y:S02]  /*10380*/  ULEA UR24, UP0, UR25, UR18, 0x2 ;  /* 0x0000001219187291 */ /* 0x000fe4000f80103f */
[----:B------:R-:W-:Y:S02]  /*10390*/  USHF.L.U32 UR18, UR15, 0xd, URZ ;  /* 0x0000000d0f127899 */ /* 0x000fe4000800063f */
        /* <DEDUP_REMOVED lines=8> */
.L_x_1793:
        /* <DEDUP_REMOVED lines=9> */
[----:B------:R-:W-:Y:S01]  /*104b0*/  UMOV UR28, 0x400 ;  /* 0x00000400001c7882 */ /* 0x000fe20000000000 */
[----:B------:R-:W-:Y:S02]  /*104c0*/  UMOV UR42, 0x0 ;  /* 0x00000000002a7882 */ /* 0x000fe40000000000 */
[----:B------:R-:W-:Y:S02]  /*104d0*/  ULEA.HI.X.SX32 UR41, UR19, UR27, 0x1, UP0 ;  /* 0x0000001b13297291 */ /* 0x000fe400080f0e3f */
[----:B------:R-:W-:Y:S01]  /*104e0*/  ULEA UR40, UP0, UR37, UR30, 0x2 ;  /* 0x0000001e25287291 */ /* 0x000fe2000f80103f */
[----:B------:R-:W-:-:S03]  /*104f0*/  UMOV UR43, 0x14f00000 ;  /* 0x14f00000002b7882 */ /* 0x000fc60000000000 */
[----:B------:R-:W-:Y:S02]  /*10500*/  ULEA.HI.X UR41, UR37, UR31, UR41, 0x2, UP0 ;  /* 0x0000001f25297291 */ /* 0x000fe400080f1429 */
[----:B-1----:R-:W-:-:S03]  /*10510*/  ULEA UR28, UR29, UR28, 0x18 ;  /* 0x0000001c1d1c7291 */ /* 0x002fc6000f8ec03f */
[----:B------:R-:W-:Y:S01]  /*10520*/  UMOV UR29, 0x400 ;  /* 0x00000400001d7882 */ /* 0x000fe20000000000 */
[----:B------:R-:W-:-:S09]  /*10530*/  UIADD3 UR28, UR28, 0x8000, URZ ;  /* 0x000080001c1c7890 */ /* 0x000fd2000fffe03f */
[----:B------:R1:W-:Y:S02]  /*10540*/  UBLKRED.G.S.ADD.F32.RN [UR40], [UR28], UR29, desc[UR42] ;  /* 0x00002a281c0073bb */ /* 0x0003e400080a141d */
[----:B-1----:R0:W-:Y:S02]  /*10550*/  UTMACMDFLUSH ;  /* 0x00000000000079b7 */ /* 0x0021e40000000000 */
.L_x_1782:
[----:B------:R-:W-:Y:S05]  /*10560*/  BSYNC B0 ;  /* 0x0000000000007941 */ /* 0x000fea0003800000 */
.L_x_1781:
        /* <DEDUP_REMOVED lines=13> */
.L_x_1784:
[----:B------:R-:W-:Y:S05]  /*10640*/  BSYNC B0 ;  /* 0x0000000000007941 */ /* 0x000fea0003800000 */
.L_x_1783:
[----:B------:R-:W-:Y:S06]  /*10650*/  BAR.ARV 0xa, 0xa0 ;  /* 0x0282800000007b1d */ /* 0x000fec0000002000 */
[----:B------:R-:W-:Y:S04]  /*10660*/  BSSY B0, `(.L_x_1785) ;  /* 0x0000003000007945 */ /* 0x000fe80003800000 */
[----:B------:R-:W-:Y:S05]  /*10670*/  @!P0 BRA `(.L_x_1786) ;  /* 0x0000000000048947 */ /* 0x000fea0003800000 */
[----:B------:R-:W-:-:S04]  /*10680*/  DEPBAR.LE SB0, 0x0 ;  /* 0x000080000000791a */ /* 0x000fc80000000000 */
.L_x_1786:
[----:B------:R-:W-:Y:S05]  /*10690*/  BSYNC B0 ;  /* 0x0000000000007941 */ /* 0x000fea0003800000 */
.L_x_1785:
        /* <DEDUP_REMOVED lines=13> */
.L_x_1788:
[----:B------:R-:W-:Y:S05]  /*10770*/  BSYNC B0 ;  /* 0x0000000000007941 */ /* 0x000fea0003800000 */
.L_x_1787:
        /* <DEDUP_REMOVED lines=13> */
.L_x_1790:
[----:B------:R-:W-:Y:S05]  /*10850*/  BSYNC B0 ;  /* 0x0000000000007941 */ /* 0x000fea0003800000 */
.L_x_1789:
[----:B------:R-:W-:Y:S01]  /*10860*/  UIADD3 UR15, UR15, 0x2, URZ ;  /* 0x000000020f0f7890 */ /* 0x000fe2000fffe03f */
[----:B------:R-:W-:Y:S06]  /*10870*/  BAR.ARV 0xa, 0xa0 ;  /* 0x0282800000007b1d */ /* 0x000fec0000002000 */
[----:B------:R-:W-:Y:S01]  /*10880*/  BSSY B0, `(.L_x_1791) ;  /* 0x0000004000007945 */ /* 0x000fe20003800000 */
[----:B------:R-:W-:-:S03]  /*10890*/  ISETP.LE.AND P1, PT, R2, UR15, PT ;  /* 0x0000000f02007c0c */ /* 0x000fc6000bf23270 */
[----:B------:R-:W-:Y:S10]  /*108a0*/  @!P0 BRA `(.L_x_1792) ;  /* 0x0000000000048947 */ /* 0x000ff40003800000 */
[----:B------:R-:W-:-:S04]  /*108b0*/  DEPBAR.LE SB0, 0x0 ;  /* 0x000080000000791a */ /* 0x000fc80000000000 */
.L_x_1792:
[----:B------:R-:W-:Y:S05]  /*108c0*/  BSYNC B0 ;  /* 0x0000000000007941 */ /* 0x000fea0003800000 */
.L_x_1791:
[----:B------:R-:W-:Y:S06]  /*108d0*/  BAR.ARV 0xb, 0xa0 ;  /* 0x02c2800000007b1d */ /* 0x000fec0000002000 */
[----:B------:R-:W-:Y:S02]  /*108e0*/  UIADD3 UR19, UR19, 0x4000, URZ ;  /* 0x0000400013137890 */ /* 0x000fe4000fffe03f */
[----:B------:R-:W-:Y:S01]  /*108f0*/  UIADD3 UR6, UR6, 0x4000, URZ ;  /* 0x0000400006067890 */ /* 0x000fe2000fffe03f */
[----:B------:R-:W-:Y:S11]  /*10900*/  @!P1 BRA `(.L_x_1793) ;  /* 0xfffffff800c49947 */ /* 0x000ff6000383ffff */
[----:B------:R-:W-:Y:S05]  /*10910*/  BRA `(.L_x_1684) ;  /* 0x0000002400207947 */ /* 0x000fea0003800000 */
.L_x_1765:
[----:B------:R-:W-:Y:S01]  /*10920*/  ULDC.64 UR4, c[0x0][0x8d8] ;  /* 0x0002360000047ab9 */ /* 0x000fe20000000a00 */
[----:B------:R-:W1:Y:S01]  /*10930*/  S2UR UR21, SR_CTAID.X ;  /* 0x00000000001579c3 */ /* 0x000e620000002500 */
[----:B------:R-:W-:-:S04]  /*10940*/  ISETP.NE.U32.AND P0, PT, RZ, UR4, PT ;  /* 0x00000004ff007c0c */ /* 0x000fc8000bf05070 */
[----:B------:R-:W-:-:S03]  /*10950*/  ISETP.NE.AND.EX P0, PT, RZ, UR5, PT, P0 ;  /* 0x00000005ff007c0c */ /* 0x000fc6000bf05300 */
[----:B------:R-:W2:Y:S08]  /*10960*/  S2UR UR13, SR_CTAID.Z ;  /* 0x00000000000d79c3 */ /* 0x000eb00000002700 */
[----:B------:R-:W3:Y:S02]  /*10970*/  S2UR UR20, SR_CTAID.Y ;  /* 0x00000000001479c3 */ /* 0x000ee40000002600 */
        /* <DEDUP_REMOVED lines=8> */
.L_x_1794:
        /* <DEDUP_REMOVED lines=9> */
[----:B------:R-:W4:Y:S01]  /*10a90*/  LDG.E R4, desc[UR38][R2.64+0x4] ;  /* 0x0000042602047981 */ /* 0x000f22000c1e1900 */
[----:B--2---:R-:W-:Y:S02]  /*10aa0*/  R2UR UR4, R0 ;  /* 0x00000000000472ca */ /* 0x004fe400000e0000 */
[----:B----4-:R-:W-:-:S13]  /*10ab0*/  R2UR UR5, R4 ;  /* 0x00000000040572ca */ /* 0x010fda00000e0000 */
[----:B------:R-:W-:Y:S01]  /*10ac0*/  UIADD3 UR4, -UR4, UR5, URZ ;  /* 0x0000000504047290 */ /* 0x000fe2000fffe13f */
[----:B------:R-:W-:Y:S11]  /*10ad0*/  BRA `(.L_x_1795) ;  /* 0x0000000000047947 */ /* 0x000ff60003800000 */
.L_x_1796:
[----:B------:R-:W-:-:S05]  /*10ae0*/  ULDC UR4, c[0x0][0x8bc] ;  /* 0x00022f0000047ab9 */ /* 0x000fca0000000800 */
.L_x_1795:
[----:B-1----:R-:W-:Y:S01]  /*10af0*/  USHF.L.U32 UR8, UR21, 0x7, URZ ;  /* 0x0000000715087899 */ /* 0x002fe2000800063f */
[----:B------:R-:W-:Y:S02]  /*10b00*/  IMAD.MOV.U32 R10, RZ, RZ, 0x1 ;  /* 0x00000001ff0a7424 */ /* 0x000fe400078e00ff */
[----:B------:R-:W-:Y:S01]  /*10b10*/  IMAD.MOV.U32 R0, RZ, RZ, RZ ;  /* 0x000000ffff007224 */ /* 0x000fe200078e00ff */
[----:B------:R-:W-:-:S04]  /*10b20*/  UISETP.GE.AND UP0, UPT, UR8, UR4, UPT ;  /* 0x000000040800728c */ /* 0x000fc8000bf06270 */
[----:B--2---:R-:W-:-:S06]  /*10b30*/  USEL UR13, UR13, 0xffffffff, !UP0 ;  /* 0xffffffff0d0d7887 */ /* 0x004fcc000c000000 */
[----:B------:R-:W-:-:S13]  /*10b40*/  ISETP.LE.AND P0, PT, RZ, UR13, PT ;  /* 0x0000000dff007c0c */ /* 0x000fda000bf03270 */
[----:B------:R-:W-:Y:S05]  /*10b50*/  @!P0 BRA `(.L_x_1797) ;  /* 0x0000001c00fc8947 */ /* 0x000fea0003800000 */
[----:B------:R-:W-:Y:S01]  /*10b60*/  ULDC.64 UR18, c[0x0][0x770] ;  /* 0x0001dc0000127ab9 */ /* 0x000fe20000000a00 */
[----:B------:R-:W-:Y:S01]  /*10b70*/  ULDC.64 UR14, c[0x0][0x770] ;  /* 0x0001dc00000e7ab9 */ /* 0x000fe20000000a00 */
[----:B------:R-:W-:Y:S02]  /*10b80*/  UISETP.NE.U32.AND UP1, UPT, UR18, URZ, UPT ;  /* 0x0000003f1200728c */ /* 0x000fe4000bf25070 */
[----:B------:R-:W-:Y:S02]  /*10b90*/  UIMAD.WIDE UR14, UR13, 0x4, UR14 ;  /* 0x000000040d0e78a5 */ /* 0x000fe4000f8e020e */
[----:B------:R-:W-:Y:S01]  /*10ba0*/  UISETP.NE.AND.EX UP1, UPT, UR19, URZ, UPT, UP1 ;  /* 0x0000003f1300728c */ /* 0x000fe2000bf25310 */
[----:B------:R-:W-:Y:S01]  /*10bb0*/  ULDC.64 UR4, c[0x0][0x778] ;  /* 0x0001de0000047ab9 */ /* 0x000fe20000000a00 */
[----:B------:R-:W-:Y:S02]  /*10bc0*/  ULDC.64 UR6, c[0x0][0x780] ;  /* 0x0001e00000067ab9 */ /* 0x000fe40000000a00 */
[----:B------:R-:W-:Y:S01]  /*10bd0*/  IMAD.U32 R2, RZ, RZ, UR14 ;  /* 0x0000000eff027e24 */ /* 0x000fe2000f8e00ff */
[----:B------:R-:W-:Y:S01]  /*10be0*/  ULDC.64 UR16, c[0x0][0x778] ;  /* 0x0001de0000107ab9 */ /* 0x000fe20000000a00 */
[----:B------:R-:W-:Y:S01]  /*10bf0*/  PLOP3.LUT P1, PT, PT, PT, UP1, 0x80, 0x0 ;  /* 0x000000000000781c */ /* 0x000fe20003f2f018 */
[----:B------:R-:W-:Y:S01]  /*10c00*/  IMAD.U32 R3, RZ, RZ, UR15 ;  /* 0x0000000fff037e24 */ /* 0x000fe2000f8e00ff */
[----:B------:R-:W-:-:S02]  /*10c10*/  UISETP.NE.U32.AND UP0, UPT, UR4, URZ, UPT ;  /* 0x0000003f0400728c */ /* 0x000fc4000bf05070 */
[----:B------:R-:W-:Y:S02]  /*10c20*/  UISETP.NE.U32.AND UP2, UPT, UR6, URZ, UPT ;  /* 0x0000003f0600728c */ /* 0x000fe4000bf45070 */
[----:B------:R-:W-:Y:S02]  /*10c30*/  UISETP.NE.AND.EX UP0, UPT, UR5, URZ, UPT, UP0 ;  /* 0x0000003f0500728c */ /* 0x000fe4000bf05300 */
[----:B------:R-:W-:Y:S01]  /*10c40*/  UISETP.NE.AND.EX UP2, UPT, UR7, URZ, UPT, UP2 ;  /* 0x0000003f0700728c */ /* 0x000fe2000bf45320 */
[----:B------:R-:W-:-:S04]  /*10c50*/  ULDC.64 UR22, c[0x0][0x788] ;  /* 0x0001e20000167ab9 */ /* 0x000fc80000000a00 */
[----:B------:R-:W2:Y:S01]  /*10c60*/  @P1 LDG.E R6, desc[UR38][R2.64] ;  /* 0x0000002602061981 */ /* 0x000ea2000c1e1900 */
[----:B------:R-:W-:Y:S01]  /*10c70*/  PLOP3.LUT P2, PT, PT, PT, UP0, 0x80, 0x0 ;  /* 0x000000000000781c */ /* 0x000fe20003f4f008 */
[----:B------:R-:W-:Y:S01]  /*10c80*/  UIMAD.WIDE UR16, UR13, 0x4, UR16 ;  /* 0x000000040d1078a5 */ /* 0x000fe2000f8e0210 */
[----:B------:R-:W-:Y:S01]  /*10c90*/  PLOP3.LUT P3, PT, PT, PT, UP2, 0x80, 0x0 ;  /* 0x000000000000781c */ /* 0x000fe20003f6f028 */
[----:B------:R1:W4:Y:S02]  /*10ca0*/  @P1 LDG.E R0, desc[UR38][R2.64] ;  /* 0x0000002602001981 */ /* 0x000324000c1e1900 */
[----:B------:R-:W-:Y:S02]  /*10cb0*/  @UP2 ULDC.64 UR4, c[0x0][0x780] ;  /* 0x0001e00000042ab9 */ /* 0x000fe40000000a00 */
[----:B------:R-:W-:Y:S01]  /*10cc0*/  @UP2 UIMAD.WIDE UR4, UR13, 0x4, UR4 ;  /* 0x000000040d0428a5 */ /* 0x000fe2000f8e0204 */
[----:B-1----:R-:W-:Y:S02]  /*10cd0*/  IMAD.U32 R2, RZ, RZ, UR16 ;  /* 0x00000010ff027e24 */ /* 0x002fe4000f8e00ff */
[----:B------:R-:W-:-:S05]  /*10ce0*/  IMAD.U32 R3, RZ, RZ, UR17 ;  /* 0x00000011ff037e24 */ /* 0x000fca000f8e00ff */
[----:B------:R1:W5:Y:S02]  /*10cf0*/  @P2 LDG.E R4, desc[UR38][R2.64] ;  /* 0x0000002602042981 */ /* 0x000364000c1e1900 */
[----:B-1----:R-:W-:Y:S02]  /*10d00*/  IMAD.U32 R2, RZ, RZ, UR4 ;  /* 0x00000004ff027e24 */ /* 0x002fe4000f8e00ff */
[----:B------:R-:W-:-:S05]  /*10d10*/  IMAD.U32 R3, RZ, RZ, UR5 ;  /* 0x00000005ff037e24 */ /* 0x000fca000f8e00ff */
[----:B------:R-:W3:Y:S01]  /*10d20*/  @P3 LDG.E R5, desc[UR38][R2.64] ;  /* 0x0000002602053981 */ /* 0x000ee2000c1e1900 */
[----:B------:R-:W-:Y:S01]  /*10d30*/  ISETP.NE.U32.AND P0, PT, RZ, UR22, PT ;  /* 0x00000016ff007c0c */ /* 0x000fe2000bf05070 */
[----:B------:R-:W-:Y:S01]  /*10d40*/  UMOV UR7, URZ ;  /* 0x0000003f00077c82 */ /* 0x000fe20008000000 */
[----:B------:R-:W-:Y:S01]  /*10d50*/  UMOV UR11, URZ ;  /* 0x0000003f000b7c82 */ /* 0x000fe20008000000 */
[----:B------:R-:W-:Y:S01]  /*10d60*/  ULDC UR9, c[0x0][0x280] ;  /* 0x0000a00000097ab9 */ /* 0x000fe20000000800 */
[----:B------:R-:W-:Y:S02]  /*10d70*/  ISETP.NE.AND.EX P0, PT, RZ, UR23, PT, P0 ;  /* 0x00000017ff007c0c */ /* 0x000fe4000bf05300 */
[----:B--2---:R-:W-:Y:S02]  /*10d80*/  @P1 R2UR UR4, R6 ;  /* 0x00000000060412ca */ /* 0x004fe400000e0000 */
[----:B----4-:R-:W-:-:S11]  /*10d90*/  @P1 R2UR UR7, R0 ;  /* 0x00000000000712ca */ /* 0x010fd600000e0000 */
[----:B------:R-:W-:-:S04]  /*10da0*/  @UP1 ULEA UR4, UR13, UR4, 0x7 ;  /* 0x000000040d041291 */ /* 0x000fc8000f8e383f */
[----:B------:R-:W-:-:S04]  /*10db0*/  @UP1 USHF.R.S32.HI UR5, URZ, 0x1f, UR4 ;  /* 0x0000001f3f051899 */ /* 0x000fc80008011404 */
[----:B------:R-:W-:Y:S01]  /*10dc0*/  @UP1 ULEA.HI UR5, UR5, UR4, URZ, 0x7 ;  /* 0x0000000405051291 */ /* 0x000fe2000f8f383f */
[----:B-----5:R-:W-:-:S03]  /*10dd0*/  @P2 R2UR UR11, R4 ;  /* 0x00000000040b22ca */ /* 0x020fc600000e0000 */
[----:B------:R-:W-:-:S04]  /*10de0*/  @UP1 ULOP3.LUT UR6, UR5, 0xffffff80, URZ, 0xc0, !UPT ;  /* 0xffffff8005061892 */ /* 0x000fc8000f8ec03f */
[----:B------:R-:W-:Y:S01]  /*10df0*/  @UP1 USHF.R.S32.HI UR12, URZ, 0x1f, UR6 ;  /* 0x0000001f3f0c1899 */ /* 0x000fe20008011406 */
[----:B---3--:R-:W-:Y:S01]  /*10e00*/  @P3 R2UR UR9, R5 ;  /* 0x00000000050932ca */ /* 0x008fe200000e0000 */
[----:B------:R-:W-:-:S14]  /*10e10*/  @P3 BRA `(.L_x_1798) ;  /* 0x0000000000203947 */ /* 0x000fdc0003800000 */
[----:B------:R-:W-:Y:S05]  /*10e20*/  @!P1 BRA `(.L_x_1798) ;  /* 0x00000000001c9947 */ /* 0x000fea0003800000 */
[----:B------:R-:W-:Y:S02]  /*10e30*/  IMAD.U32 R2, RZ, RZ, UR14 ;  /* 0x0000000eff027e24 */ /* 0x000fe4000f8e00ff */
[----:B------:R-:W-:-:S05]  /*10e40*/  IMAD.U32 R3, RZ, RZ, UR15 ;  /* 0x0000000fff037e24 */ /* 0x000fca000f8e00ff */
[----:B------:R-:W2:Y:S04]  /*10e50*/  LDG.E R0, desc[UR38][R2.64] ;  /* 0x0000002602007981 */ /* 0x000ea8000c1e1900 */
[----:B------:R-:W3:Y:S01]  /*10e60*/  LDG.E R4, desc[UR38][R2.64+0x4] ;  /* 0x0000042602047981 */ /* 0x000ee2000c1e1900 */
[----:B--2---:R-:W-:Y:S02]  /*10e70*/  R2UR UR4, R0 ;  /* 0x00000000000472ca */ /* 0x004fe400000e0000 */
[----:B---3--:R-:W-:-:S13]  /*10e80*/  R2UR UR9, R4 ;  /* 0x00000000040972ca */ /* 0x008fda00000e0000 */
[----:B------:R-:W-:-:S12]  /*10e90*/  UIADD3 UR9, -UR4, UR9, URZ ;  /* 0x0000000904097290 */ /* 0x000fd8000fffe13f */
.L_x_1798:
        /* <DEDUP_REMOVED lines=13> */
.L_x_1799:
        /* <DEDUP_REMOVED lines=8> */
.L_x_1800:
        /* <DEDUP_REMOVED lines=9> */
[----:B------:R-:W-:-:S04]  /*11080*/  ULEA.HI UR6, UR12, UR6, URZ, 0x7 ;  /* 0x000000060c067291 */ /* 0x000fc8000f8f383f */
[----:B------:R-:W-:Y:S01]  /*11090*/  VIMNMX R4, RZ, UR14, !PT ;  /* 0x0000000eff047c48 */ /* 0x000fe2000ffe0100 */
[----:B------:R-:W-:Y:S01]  /*110a0*/  USHF.R.S32.HI UR6, URZ, 0x7, UR6 ;  /* 0x000000073f067899 */ /* 0x000fe20008011406 */
[----:B------:R-:W-:Y:S11]  /*110b0*/  @!P0 BRA `(.L_x_1801) ;  /* 0x0000000000208947 */ /* 0x000ff60003800000 */
[----:B------:R-:W-:Y:S01]  /*110c0*/  UIADD3 UR9, UR8, 0xff, UR9 ;  /* 0x000000ff08097890 */ /* 0x000fe2000fffe009 */
[----:B------:R-:W-:-:S03]  /*110d0*/  ULDC UR12, c[0x0][0x748] ;  /* 0x0001d200000c7ab9 */ /* 0x000fc60000000800 */
[----:B------:R-:W-:-:S04]  /*110e0*/  UIADD3 UR9, UR9, UR12, -UR10 ;  /* 0x0000000c09097290 */ /* 0x000fc8000fffe80a */
[----:B------:R-:W-:-:S04]  /*110f0*/  USHF.R.S32.HI UR10, URZ, 0x1f, UR9 ;  /* 0x0000001f3f0a7899 */ /* 0x000fc80008011409 */
[----:B------:R-:W-:-:S04]  /*11100*/  ULEA.HI UR10, UR10, UR9, URZ, 0x7 ;  /* 0x000000090a0a7291 */ /* 0x000fc8000f8f383f */
[----:B------:R-:W-:-:S04]  /*11110*/  USHF.R.S32.HI UR10, URZ, 0x7, UR10 ;  /* 0x000000073f0a7899 */ /* 0x000fc8000801140a */
[----:B------:R-:W-:-:S04]  /*11120*/  UISETP.LT.AND UP1, UPT, UR6, UR10, UPT ;  /* 0x0000000a0600728c */ /* 0x000fc8000bf21270 */
[----:B------:R-:W-:-:S12]  /*11130*/  USEL UR6, UR6, UR10, UP1 ;  /* 0x0000000a06067287 */ /* 0x000fd80008800000 */
.L_x_1801:
[----:B------:R-:W-:Y:S01]  /*11140*/  ISETP.LT.AND P0, PT, R4, UR6, PT ;  /* 0x0000000604007c0c */ /* 0x000fe2000bf01270 */
[----:B------:R-:W-:-:S12]  /*11150*/  IMAD.MOV.U32 R0, RZ, RZ, RZ ;  /* 0x000000ffff007224 */ /* 0x000fd800078e00ff */
[----:B------:R-:W-:Y:S05]  /*11160*/  @!P0 BRA `(.L_x_1797) ;  /* 0x0000001800788947 */ /* 0x000fea0003800000 */
[----:B------:R-:W-:Y:S01]  /*11170*/  USHF.R.S32.HI UR10, URZ, 0x1f, UR20 ;  /* 0x0000001f3f0a7899 */ /* 0x000fe20008011414 */
[----:B------:R-:W-:Y:S01]  /*11180*/  BSSY B0, `(.L_x_1797) ;  /* 0x000019c000007945 */ /* 0x000fe20003800000 */
[----:B------:R-:W-:Y:S01]  /*11190*/  ULDC.64 UR16, c[0x0][0x718] ;  /* 0x0001c60000107ab9 */ /* 0x000fe20000000a00 */
[----:B------:R-:W-:Y:S01]  /*111a0*/  UISETP.NE.U32.AND UP1, UPT, UR18, URZ, UPT ;  /* 0x0000003f1200728c */ /* 0x000fe2000bf25070 */
[----:B------:R-:W-:Y:S01]  /*111b0*/  IMAD.MOV.U32 R0, RZ, RZ, RZ ;  /* 0x000000ffff007224 */ /* 0x000fe200078e00ff */
[----:B------:R-:W-:Y:S01]  /*111c0*/  UIMAD UR9, UR10, UR16, URZ ;  /* 0x000000100a0972a4 */ /* 0x000fe2000f8e023f */
[----:B------:R-:W-:Y:S01]  /*111d0*/  ULDC UR12, c[0x0][0x2e8] ;  /* 0x0000ba00000c7ab9 */ /* 0x000fe20000000800 */
[----:B------:R-:W-:Y:S01]  /*111e0*/  UMOV UR14, UR4 ;  /* 0x00000004000e7c82 */ /* 0x000fe20008000000 */
[----:B------:R-:W-:Y:S01]  /*111f0*/  UMOV UR15, UR5 ;  /* 0x00000005000f7c82 */ /* 0x000fe20008000000 */
[----:B------:R-:W-:Y:S02]  /*11200*/  UIMAD UR22, UR20, UR17, UR9 ;  /* 0x00000011141672a4 */ /* 0x000fe4000f8e0209 */
[----:B------:R-:W-:-:S02]  /*11210*/  UISETP.NE.AND.EX UP1, UPT, UR19, URZ, UPT, UP1 ;  /* 0x0000003f1300728c */ /* 0x000fc4000bf25310 */
[----:B------:R-:W-:Y:S02]  /*11220*/  USHF.R.S32.HI UR9, URZ, 0x1f, UR13 ;  /* 0x0000001f3f097899 */ /* 0x000fe4000801140d */
[----:B------:R-:W-:Y:S02]  /*11230*/  UISETP.NE.AND UP2, UPT, UR12, 0x1, UPT ;  /* 0x000000010c00788c */ /* 0x000fe4000bf45270 */
[----:B------:R-:W-:Y:S01]  /*11240*/  UIMAD.WIDE.U32 UR4, UR20, UR16, UR14 ;  /* 0x00000010140472a5 */ /* 0x000fe2000f8e000e */
[----:B------:R-:W-:Y:S01]  /*11250*/  ULDC.64 UR18, c[0x0][0x730] ;  /* 0x0001cc0000127ab9 */ /* 0x000fe20000000a00 */
[----:B------:R-:W-:Y:S02]  /*11260*/  USEL UR9, UR9, URZ, !UP1 ;  /* 0x0000003f09097287 */ /* 0x000fe4000c800000 */
[----:B------:R-:W-:Y:S01]  /*11270*/  UIMAD UR10, UR10, UR18, URZ ;  /* 0x000000120a0a72a4 */ /* 0x000fe2000f8e023f */
[----:B------:R-:W-:Y:S01]  /*11280*/  ELECT P0, URZ, PT ;  /* 0x00000000003f782f */ /* 0x000fe20003800000 */
[----:B------:R-:W-:Y:S01]  /*11290*/  ULDC.64 UR16, c[0x0][0x720] ;  /* 0x0001c80000107ab9 */ /* 0x000fe20000000a00 */
[----:B------:R-:W-:-:S02]  /*112a0*/  USEL UR21, UR13, URZ, !UP1 ;  /* 0x0000003f0d157287 */ /* 0x000fc4000c800000 */
[----:B------:R-:W-:Y:S02]  /*112b0*/  UIADD3 UR23, UR5, UR22, URZ ;  /* 0x0000001605177290 */ /* 0x000fe4000fffe03f */
[----:B------:R-:W-:Y:S01]  /*112c0*/  UIMAD UR5, UR9, UR16, URZ ;  /* 0x00000010090572a4 */ /* 0x000fe2000f8e023f */
[----:B------:R-:W-:Y:S01]  /*112d0*/  UMOV UR22, UR4 ;  /* 0x0000000400167c82 */ /* 0x000fe20008000000 */
[----:B------:R-:W-:Y:S02]  /*112e0*/  UIMAD.WIDE.U32 UR14, UR20, UR18, UR14 ;  /* 0x00000012140e72a5 */ /* 0x000fe4000f8e000e */
[----:B------:R-:W-:Y:S02]  /*112f0*/  UIMAD UR10, UR20, UR19, UR10 ;  /* 0x00000013140a72a4 */ /* 0x000fe4000f8e020a */
[----:B------:R-:W-:Y:S01]  /*11300*/  UIMAD.WIDE.U32 UR22, UR16, UR21, UR22 ;  /* 0x00000015101672a5 */ /* 0x000fe2000f8e0016 */
[----:B------:R-:W-:Y:S02]  /*11310*/  ULDC.64 UR18, c[0x0][0x738] ;  /* 0x0001ce0000127ab9 */ /* 0x000fe40000000a00 */
[----:B------:R-:W-:Y:S01]  /*11320*/  @UP2 ULDC UR16, c[0x0][0x2ec] ;  /* 0x0000bb0000102ab9 */ /* 0x000fe20000000800 */
[----:B------:R-:W-:-:S02]  /*11330*/  UIMAD UR5, UR17, UR21, UR5 ;  /* 0x00000015110572a4 */ /* 0x000fc4000f8e0205 */
[----:B------:R-:W-:Y:S02]  /*11340*/  UIADD3 UR15, UR15, UR10, URZ ;  /* 0x0000000a0f0f7290 */ /* 0x000fe4000fffe03f */
[----:B------:R-:W-:Y:S02]  /*11350*/  UIMAD UR9, UR9, UR18, URZ ;  /* 0x00000012090972a4 */ /* 0x000fe4000f8e023f */
[----:B------:R-:W-:Y:S02]  /*11360*/  UIMAD.WIDE.U32 UR16, UR20, UR16, URZ ;  /* 0x00000010141072a5 */ /* 0x000fe4000f8e003f */
[----:B------:R-:W-:Y:S01]  /*11370*/  UIADD3 UR11, UR8, UR11, URZ ;  /* 0x0000000b080b7290 */ /* 0x000fe2000fffe03f */
[----:B------:R-:W-:Y:S02]  /*11380*/  UMOV UR12, UR20 ;  /* 0x00000014000c7c82 */ /* 0x000fe40008000000 */
[----:B------:R-:W-:Y:S01]  /*11390*/  @UP2 ULDC UR8, c[0x0][0x2f0] ;  /* 0x0000bc0000082ab9 */ /* 0x000fe20000000800 */
[----:B------:R-:W-:-:S02]  /*113a0*/  UIMAD UR4, UR19, UR21, UR9 ;  /* 0x00000015130472a4 */ /* 0x000fc4000f8e0209 */
[----:B------:R-:W-:Y:S02]  /*113b0*/  UIMAD.WIDE.U32 UR14, UR18, UR21, UR14 ;  /* 0x00000015120e72a5 */ /* 0x000fe4000f8e000e */
[----:B------:R-:W-:Y:S02]  /*113c0*/  USEL UR13, UR13, URZ, !UP0 ;  /* 0x0000003f0d0d7287 */ /* 0x000fe4000c000000 */
        /* <DEDUP_REMOVED lines=9> */
.L_x_1831:
        /* <DEDUP_REMOVED lines=15> */
.L_x_1804:
[----:B------:R-:W-:Y:S01]  /*11550*/  R2UR UR19, R4 ;  /* 0x00000000041372ca */ /* 0x000fe200000e0000 */
[----:B------:R-:W2:Y:S01]  /*11560*/  LDC.64 R12, c[0x0][0x198] ;  /* 0x00006600ff0c7b82 */ /* 0x000ea20000000a00 */
        /* <DEDUP_REMOVED lines=10> */
[----:B------:R-:W-:Y:S01]  /*11610*/  UMOV UR27, UR11 ;  /* 0x0000000b001b7c82 */ /* 0x000fe20008000000 */
[----:B------:R-:W-:Y:S01]  /*11620*/  USHF.L.U32 UR19, UR19, 0x7, URZ ;  /* 0x0000000713137899 */ /* 0x000fe2000800063f */
[----:B------:R-:W-:Y:S01]  /*11630*/  IMAD.MOV.U32 R16, RZ, RZ, RZ ;  /* 0x000000ffff107224 */ /* 0x000fe200078e00ff */
[----:B------:R-:W-:Y:S01]  /*11640*/  UMOV UR28, UR12 ;  /* 0x0000000c001c7c82 */ /* 0x000fe20008000000 */
[----:B------:R-:W-:Y:S01]  /*11650*/  UMOV UR29, UR13 ;  /* 0x0000000d001d7c82 */ /* 0x000fe20008000000 */
[----:B------:R-:W-:-:S02]  /*11660*/  UIADD3 UR8, UP0, UR19, UR22, URZ ;  /* 0x0000001613087290 */ /* 0x000fc4000ff1e03f */
[----:B------:R-:W-:Y:S01]  /*11670*/  IMAD.U32 R3, RZ, RZ, UR19 ;  /* 0x00000013ff037e24 */ /* 0x000fe2000f8e00ff */
[----:B------:R-:W-:Y:S01]  /*11680*/  UIADD3 UR19, UR19, UR7, URZ ;  /* 0x0000000713137290 */ /* 0x000fe2000fffe03f */
[----:B------:R-:W-:Y:S02]  /*11690*/  UMOV UR26, UR18 ;  /* 0x00000012001a7c82 */ /* 0x000fe40008000000 */
[----:B------:R-:W-:Y:S01]  /*116a0*/  PLOP3.LUT P1, PT, PT, PT, UP0, 0x80, 0x0 ;  /* 0x000000000000781c */ /* 0x000fe20003f2f008 */
[----:B-1----:R-:W-:Y:S01]  /*116b0*/  IMAD.U32 R0, RZ, RZ, UR8 ;  /* 0x00000008ff007e24 */ /* 0x002fe2000f8e00ff */
[----:B------:R-:W-:Y:S01]  /*116c0*/  R2UR UR8, R15 ;  /* 0x000000000f0872ca */ /* 0x000fe200000e0000 */
[----:B--2---:R-:W-:Y:S01]  /*116d0*/  IMAD.MOV.U32 R7, RZ, RZ, R12 ;  /* 0x000000ffff077224 */ /* 0x004fe200078e000c */
[----:B------:R-:W-:Y:S01]  /*116e0*/  LEA.HI.X.SX32 R3, R3, R14, 0x1, P1 ;  /* 0x0000000e03037211 */ /* 0x000fe200008f0eff */
[----:B------:R-:W-:Y:S01]  /*116f0*/  IMAD.MOV.U32 R6, RZ, RZ, R13 ;  /* 0x000000ffff067224 */ /* 0x000fe200078e000d */
[----:B------:R-:W-:-:S04]  /*11700*/  LEA R2, P1, R0, R9, 0x2 ;  /* 0x0000000900027211 */ /* 0x000fc800078210ff */
[----:B------:R-:W-:Y:S02]  /*11710*/  LEA.HI.X R0, R0, R8, R3, 0x2, P1 ;  /* 0x0000000800007211 */ /* 0x000fe400008f1403 */
[----:B------:R-:W-:Y:S02]  /*11720*/  R2UR UR30, R2 ;  /* 0x00000000021e72ca */ /* 0x000fe400000e0000 */
[----:B------:R-:W-:Y:S01]  /*11730*/  R2UR UR31, R0 ;  /* 0x00000000001f72ca */ /* 0x000fe200000e0000 */
[----:B------:R-:W-:Y:S01]  /*11740*/  UIADD3 UR16, UR8, 0x10000, URZ ;  /* 0x0001000008107890 */ /* 0x000fe2000fffe03f */
[C---:B------:R-:W-:Y:S01]  /*11750*/  IADD3 R0, P1, R7.reuse, 0x2f0, RZ ;  /* 0x000002f007007810 */ /* 0x040fe20007f3e0ff */
[----:B------:R-:W-:Y:S02]  /*11760*/  UIADD3 UR17, UR8, 0x30c10, URZ ;  /* 0x00030c1008117890 */ /* 0x000fe4000fffe03f */
[----:B------:R-:W-:Y:S01]  /*11770*/  UIADD3 UR42, UR8, 0x20000, URZ ;  /* 0x00020000082a7890 */ /* 0x000fe2000fffe03f */
[----:B------:R-:W-:Y:S01]  /*11780*/  R2UR UR44, R0 ;  /* 0x00000000002c72ca */ /* 0x000fe200000e0000 */
[----:B------:R-:W-:Y:S01]  /*11790*/  UIADD3 UR9, UR8, 0x30c00, URZ ;  /* 0x00030c0008097890 */ /* 0x000fe2000fffe03f */
[----:B------:R-:W-:Y:S01]  /*117a0*/  IADD3 R0, P2, R7, 0x3f0, RZ ;  /* 0x000003f007007810 */ /* 0x000fe20007f5e0ff */
[----:B------:R-:W-:Y:S01]  /*117b0*/  UIADD3 UR24, UR8, 0x4000, URZ ;  /* 0x0000400008187890 */ /* 0x000fe2000fffe03f */
[----:B------:R-:W-:-:S02]  /*117c0*/  UMOV UR43, UR17 ;  /* 0x00000011002b7c82 */ /* 0x000fc40008000000 */
[----:B------:R-:W-:Y:S01]  /*117d0*/  R2UR UR46, R0 ;  /* 0x00000000002e72ca */ /* 0x000fe200000e0000 */
[----:B------:R-:W-:Y:S01]  /*117e0*/  IMAD.X R0, RZ, RZ, R6, P1 ;  /* 0x000000ffff007224 */ /* 0x000fe200008e0606 */
[----:B------:R-:W-:Y:S01]  /*117f0*/  IADD3 R2, P1, R7, 0xf0, RZ ;  /* 0x000000f007027810 */ /* 0x000fe20007f3e0ff */
[----:B------:R-:W-:-:S03]  /*11800*/  UMOV UR25, UR9 ;  /* 0x0000000900197c82 */ /* 0x000fc60008000000 */
[----:B------:R-:W-:Y:S01]  /*11810*/  R2UR UR32, R2 ;  /* 0x00000000022072ca */ /* 0x000fe200000e0000 */
[--C-:B------:R-:W-:Y:S01]  /*11820*/  IMAD.X R3, RZ, RZ, R6.reuse, P1 ;  /* 0x000000ffff037224 */ /* 0x100fe200008e0606 */
[----:B------:R-:W-:Y:S01]  /*11830*/  R2UR UR45, R0 ;  /* 0x00000000002d72ca */ /* 0x000fe200000e0000 */
[----:B------:R-:W-:-:S03]  /*11840*/  IMAD.X R0, RZ, RZ, R6, P2 ;  /* 0x000000ffff007224 */ /* 0x000fc600010e0606 */
[----:B------:R-:W-:Y:S02]  /*11850*/  R2UR UR33, R3 ;  /* 0x00000000032172ca */ /* 0x000fe400000e0000 */
[----:B------:R-:W-:Y:S01]  /*11860*/  R2UR UR47, R0 ;  /* 0x00000000002f72ca */ /* 0x000fe200000e0000 */
[----:B------:R-:W-:-:S10]  /*11870*/  IMAD.MOV.U32 R0, RZ, RZ, 0x8000 ;  /* 0x00008000ff007424 */ /* 0x000fd400078e00ff */
[----:B------:R1:W-:Y:S01]  /*11880*/  UTMALDG.4D [UR16], [UR32], desc[UR34] ;  /* 0x00002210200075b4 */ /* 0x0003e20008019000 */
[----:B------:R1:W-:Y:S01]  /*11890*/  UBLKCP.S.G [UR42], [UR30], UR37 ;  /* 0x0000002a1e0073ba */ /* 0x0003e20008000225 */
[----:B------:R2:W-:Y:S01]  /*118a0*/  SYNCS.ARRIVE.TRANS64 RZ, [R15+URZ+0x30c00], R0 ;  /* 0x030c00000fff79a7 */ /* 0x0005e2000800003f */
[----:B------:R1:W-:Y:S01]  /*118b0*/  UTMALDG.4D [UR8], [UR44], desc[UR40] ;  /* 0x000028082c0075b4 */ /* 0x0003e20008019000 */
[----:B--2---:R-:W-:-:S04]  /*118c0*/  IMAD.U32 R0, RZ, RZ, UR6 ;  /* 0x00000006ff007e24 */ /* 0x004fc8000f8e00ff */
[----:B------:R-:W-:Y:S01]  /*118d0*/  VIADD R5, R0, 0xffffffff ;  /* 0xffffffff00057836 */ /* 0x000fe20000000000 */
[----:B------:R1:W-:Y:S04]  /*118e0*/  UTMALDG.4D [UR24], [UR46], desc[UR40] ;  /* 0x000028182e0075b4 */ /* 0x0003e80008019000 */
[----:B------:R-:W-:Y:S01]  /*118f0*/  ISETP.GE.AND P1, PT, R4, R5, PT ;  /* 0x000000050400720c */ /* 0x000fe20003f26270 */
[----:B------:R1:W-:-:S12]  /*11900*/  STL [R1+0x4], R5 ;  /* 0x0000040501007387 */ /* 0x0003d80000100800 */
[----:B-1----:R-:W-:Y:S05]  /*11910*/  @P1 BRA `(.L_x_1805) ;  /* 0x0000000c00c81947 */ /* 0x002fea0003800000 */
[----:B------:R-:W-:Y:S01]  /*11920*/  R2UR UR8, R4 ;  /* 0x00000000040872ca */ /* 0x000fe200000e0000 */
[----:B------:R-:W-:Y:S01]  /*11930*/  UIADD3 UR9, UR6, -0x2, URZ ;  /* 0xfffffffe06097890 */ /* 0x000fe2000fffe03f */
[----:B------:R-:W-:-:S05]  /*11940*/  IMAD.MOV.U32 R10, RZ, RZ, 0x1 ;  /* 0x00000001ff0a7424 */ /* 0x000fca00078e00ff */
[----:B------:R-:W-:-:S06]  /*11950*/  ISETP.NE.AND P1, PT, R4, UR9, PT ;  /* 0x0000000904007c0c */ /* 0x000fcc000bf25270 */
[----:B------:R-:W-:-:S04]  /*11960*/  ULOP3.LUT UR8, URZ, UR8, URZ, 0x33, !UPT ;  /* 0x000000083f087292 */ /* 0x000fc8000f8e333f */
[----:B------:R-:W-:-:S06]  /*11970*/  UIADD3 UR8, UR8, UR6, URZ ;  /* 0x0000000608087290 */ /* 0x000fcc000fffe03f */
[----:B------:R-:W-:-:S05]  /*11980*/  IMAD.U32 R0, RZ, RZ, UR8 ;  /* 0x00000008ff007e24 */ /* 0x000fca000f8e00ff */
[----:B------:R-:W-:Y:S01]  /*11990*/  LOP3.LUT R5, R0, 0x1, RZ, 0xc0, !PT ;  /* 0x0000000100057812 */ /* 0x000fe200078ec0ff */
[----:B------:R-:W-:-:S04]  /*119a0*/  IMAD.MOV.U32 R0, RZ, RZ, R4 ;  /* 0x000000ffff007224 */ /* 0x000fc800078e0004 */
[----:B------:R1:W-:Y:S01]  /*119b0*/  STL [R1+0x8], R5 ;  /* 0x0000080501007387 */ /* 0x0003e20000100800 */
[----:B------:R-:W-:Y:S05]  /*119c0*/  @!P1 BRA `(.L_x_1806) ;  /* 0x0000000800689947 */ /* 0x000fea0003800000 */
[----:B------:R-:W-:Y:S01]  /*119d0*/  R2UR UR9, R5 ;  /* 0x00000000050972ca */ /* 0x000fe200000e0000 */
[----:B------:R-:W-:Y:S02]  /*119e0*/  IMAD.MOV.U32 R0, RZ, RZ, R4 ;  /* 0x000000ffff007224 */ /* 0x000fe400078e0004 */
[----:B------:R-:W-:-:S10]  /*119f0*/  IMAD.MOV.U32 R10, RZ, RZ, 0x1 ;  /* 0x00000001ff0a7424 */ /* 0x000fd400078e00ff */
[----:B------:R-:W-:-:S06]  /*11a00*/  UIADD3 UR8, UR8, -UR9, URZ ;  /* 0x8000000908087290 */ /* 0x000fcc000fffe03f */
[----:B------:R-:W-:-:S07]  /*11a10*/  IMAD.U32 R17, RZ, RZ, UR8 ;  /* 0x00000008ff117e24 */ /* 0x000fce000f8e00ff */
.L_x_1815:
[----:B-123--:R-:W-:-:S04]  /*11a20*/  SHF.L.U32 R18, R10, 0x1f, RZ ;  /* 0x0000001f0a127819 */ /* 0x00efc800000006ff */
[----:B------:R-:W2:Y:S02]  /*11a30*/  SYNCS.PHASECHK.TRANS64.TRYWAIT P1, [R15+URZ+0x30c40], R18 ;  /* 0x030c40120f0075a7 */ /* 0x000ea4000802017f */
[----:B--2---:R-:W-:Y:S05]  /*11a40*/  @!P1 BRA `(.L_x_1807) ;  /* 0x00000014009c9947 */ /* 0x004fea0003800000 */
.L_x_1832:
[----:B------:R-:W-:Y:S05]  /*11a50*/  @P0 BRA `(.L_x_1808) ;  /* 0x00000000001c0947 */ /* 0x000fea0003800000 */
[----:B------:R-:W3:Y:S02]  /*11a60*/  S2R R2, SR_TID.X ;  /* 0x0000000000027919 */ /* 0x000ee40000002100 */
[----:B---3--:R-:W-:Y:S01]  /*11a70*/  LOP3.LUT R3, R2, 0x1f, RZ, 0xc0, !PT ;  /* 0x0000001f02037812 */ /* 0x008fe200078ec0ff */
[----:B------:R-:W-:-:S03]  /*11a80*/  IMAD.MOV.U32 R2, RZ, RZ, 0x4200 ;  /* 0x00004200ff027424 */ /* 0x000fc600078e00ff */
[----:B------:R-:W-:Y:S01]  /*11a90*/  ISETP.NE.AND P1, PT, R3, RZ, PT ;  /* 0x000000ff0300720c */ /* 0x000fe20003f25270 */
[----:B------:R3:W-:-:S12]  /*11aa0*/  SYNCS.ARRIVE.TRANS64 RZ, [R15+URZ+0x30c30], R2 ;  /* 0x030c30020fff79a7 */ /* 0x0007d8000800003f */
[----:B---3--:R-:W-:Y:S05]  /*11ab0*/  @!P1 BRA `(.L_x_1808) ;  /* 0x0000000000049947 */ /* 0x008fea0003800000 */
[----:B------:R-:W-:Y:S01]  /*11ac0*/  BPT.TRAP 0x1 ;  /* 0x000000040000795c */ /* 0x000fe20000300000 */
.L_x_1808:
[----:B------:R-:W3:Y:S01]  /*11ad0*/  LDC.64 R12, c[0x0][0x728] ;  /* 0x0001ca00ff0c7b82 */ /* 0x000ee20000000a00 */
[----:B------:R-:W-:Y:S01]  /*11ae0*/  IMAD.SHL.U32 R19, R0, 0x80, RZ ;  /* 0x0000008000137824 */ /* 0x000fe200078e00ff */
[----:B------:R-:W-:Y:S01]  /*11af0*/  R2UR UR8, R15 ;  /* 0x000000000f0872ca */ /* 0x000fe200000e0000 */
[----:B------:R-:W-:Y:S01]  /*11b00*/  UMOV UR28, 0x0 ;  /* 0x00000000001c7882 */ /* 0x000fe20000000000 */
[----:B------:R-:W-:Y:S01]  /*11b10*/  UMOV UR29, 0x14f00000 ;  /* 0x14f00000001d7882 */ /* 0x000fe20000000000 */
[----:B------:R-:W-:Y:S01]  /*11b20*/  UMOV UR18, URZ ;  /* 0x0000003f00127c82 */ /* 0x000fe20008000000 */
[C---:B------:R-:W-:Y:S01]  /*11b30*/  IADD3 R2, P1, R19.reuse, UR14, RZ ;  /* 0x0000000e13027c10 */ /* 0x040fe2000ff3e0ff */
[----:B------:R-:W-:Y:S01]  /*11b40*/  UMOV UR10, 0x20 ;  /* 0x00000020000a7882 */ /* 0x000fe20000000000 */
[----:B-1----:R-:W1:Y:S01]  /*11b50*/  LDC.64 R4, c[0x0][0x198] ;  /* 0x00006600ff047b82 */ /* 0x002e620000000a00 */
[----:B------:R-:W-:-:S06]  /*11b60*/  R2UR UR19, R19 ;  /* 0x00000000131372ca */ /* 0x000fcc00000e0000 */
[----:B------:R-:W-:Y:S02]  /*11b70*/  UIADD3 UR16, UR8, 0x18000, URZ ;  /* 0x0001800008107890 */ /* 0x000fe4000fffe03f */
[----:B------:R-:W-:Y:S02]  /*11b80*/  UIADD3 UR17, UR8, 0x30c30, URZ ;  /* 0x00030c3008117890 */ /* 0x000fe4000fffe03f */
[----:B------:R-:W-:-:S03]  /*11b90*/  UIADD3 UR8, UR8, 0x20400, URZ ;  /* 0x0002040008087890 */ /* 0x000fc6000fffe03f */
[----:B------:R-:W-:Y:S01]  /*11ba0*/  UIADD3 UR19, UR19, UR7, URZ ;  /* 0x0000000713137290 */ /* 0x000fe2000fffe03f */
[----:B---3--:R-:W-:Y:S01]  /*11bb0*/  LEA R3, P2, R2, R12, 0x2 ;  /* 0x0000000c02037211 */ /* 0x008fe200078410ff */
[----:B------:R-:W-:-:S03]  /*11bc0*/  UMOV UR9, UR17 ;  /* 0x0000001100097c82 */ /* 0x000fc60008000000 */
[----:B------:R-:W-:Y:S02]  /*11bd0*/  R2UR UR24, R3 ;  /* 0x00000000031872ca */ /* 0x000fe400000e0000 */
[----:B------:R-:W-:Y:S01]  /*11be0*/  LEA.HI.X.SX32 R3, R19, R11, 0x1, P1 ;  /* 0x0000000b13037211 */ /* 0x000fe200008f0eff */
[----:B-1----:R-:W-:Y:S02]  /*11bf0*/  IMAD.MOV.U32 R7, RZ, RZ, R4 ;  /* 0x000000ffff077224 */ /* 0x002fe400078e0004 */
        /* <DEDUP_REMOVED lines=10> */
[----:B-1-3--:R-:W-:Y:S05]  /*11ca0*/  @!P1 BRA `(.L_x_1809) ;  /* 0x0000001400189947 */ /* 0x00afea0003800000 */
.L_x_1833:
        /* <DEDUP_REMOVED lines=8> */
.L_x_1810:
[----:B------:R-:W-:Y:S01]  /*11d30*/  VIADD R19, R19, 0x80 ;  /* 0x0000008013137836 */ /* 0x000fe20000000000 */
[----:B------:R-:W-:Y:S01]  /*11d40*/  ULDC.64 UR8, c[0x0][0x700] ;  /* 0x0001c00000087ab9 */ /* 0x000fe20000000a00 */
[----:B------:R-:W-:Y:S01]  /*11d50*/  R2UR UR26, R15 ;  /* 0x000000000f1a72ca */ /* 0x000fe200000e0000 */
[----:B------:R-:W-:Y:S01]  /*11d60*/  IMAD.U32 R9, RZ, RZ, UR8 ;  /* 0x00000008ff097e24 */ /* 0x000fe2000f8e00ff */
[----:B------:R-:W-:Y:S01]  /*11d70*/  UMOV UR24, 0x0 ;  /* 0x0000000000187882 */ /* 0x000fe20000000000 */
[C---:B------:R-:W-:Y:S01]  /*11d80*/  IADD3 R2, P1, R19.reuse, UR22, RZ ;  /* 0x0000001613027c10 */ /* 0x040fe2000ff3e0ff */
[----:B------:R-:W-:Y:S01]  /*11d90*/  IMAD.U32 R8, RZ, RZ, UR9 ;  /* 0x00000009ff087e24 */ /* 0x000fe2000f8e00ff */
[----:B------:R-:W-:Y:S01]  /*11da0*/  SHF.R.S32.HI R20, RZ, 0x1f, R19 ;  /* 0x0000001fff147819 */ /* 0x000fe20000011413 */
[----:B------:R-:W-:Y:S01]  /*11db0*/  VIADD R21, R19, UR7 ;  /* 0x0000000713157c36 */ /* 0x000fe20008000000 */
[----:B------:R-:W-:Y:S01]  /*11dc0*/  LEA R3, P2, R2, R9, 0x2 ;  /* 0x0000000902037211 */ /* 0x000fe200078410ff */
[----:B------:R-:W-:Y:S01]  /*11dd0*/  UMOV UR25, 0x14f00000 ;  /* 0x14f0000000197882 */ /* 0x000fe20000000000 */
[----:B------:R-:W-:Y:S01]  /*11de0*/  UMOV UR18, URZ ;  /* 0x0000003f00127c82 */ /* 0x000fe20008000000 */
[----:B------:R-:W-:Y:S01]  /*11df0*/  UMOV UR10, 0x20 ;  /* 0x00000020000a7882 */ /* 0x000fe20000000000 */
[----:B------:R-:W-:Y:S01]  /*11e00*/  R2UR UR28, R3 ;  /* 0x00000000031c72ca */ /* 0x000fe200000e0000 */
[----:B------:R-:W-:Y:S01]  /*11e10*/  IMAD.X R3, R20, 0x1, R14, P1 ;  /* 0x0000000114037824 */ /* 0x000fe200008e060e */
[----:B------:R-:W-:Y:S01]  /*11e20*/  R2UR UR19, R21 ;  /* 0x00000000151372ca */ /* 0x000fe200000e0000 */
[----:B------:R-:W-:-:S02]  /*11e30*/  UIADD3 UR16, UR26, 0x14000, URZ ;  /* 0x000140001a107890 */ /* 0x000fc4000fffe03f */
[----:B------:R-:W-:Y:S01]  /*11e40*/  UIADD3 UR17, UR26, 0x30c18, URZ ;  /* 0x00030c181a117890 */ /* 0x000fe2000fffe03f */
[----:B------:R-:W-:Y:S01]  /*11e50*/  LEA.HI.X R3, R2, R8, R3, 0x2, P2 ;  /* 0x0000000802037211 */ /* 0x000fe200010f1403 */
[----:B------:R-:W-:Y:S01]  /*11e60*/  UIADD3 UR26, UR26, 0x20200, URZ ;  /* 0x000202001a1a7890 */ /* 0x000fe2000fffe03f */
[----:B------:R-:W-:Y:S02]  /*11e70*/  IADD3 R2, P1, R7, 0xf0, RZ ;  /* 0x000000f007027810 */ /* 0x000fe40007f3e0ff */
[----:B------:R-:W-:Y:S02]  /*11e80*/  R2UR UR29, R3 ;  /* 0x00000000031d72ca */ /* 0x000fe400000e0000 */
[----:B------:R-:W-:Y:S01]  /*11e90*/  R2UR UR8, R2 ;  /* 0x00000000020872ca */ /* 0x000fe200000e0000 */
[----:B------:R-:W-:Y:S01]  /*11ea0*/  IMAD.X R3, RZ, RZ, R6, P1 ;  /* 0x000000ffff037224 */ /* 0x000fe200008e0606 */
[----:B------:R-:W-:-:S04]  /*11eb0*/  UMOV UR27, UR17 ;  /* 0x00000011001b7c82 */ /* 0x000fc80008000000 */
[----:B------:R-:W-:-:S13]  /*11ec0*/  R2UR UR9, R3 ;  /* 0x00000000030972ca */ /* 0x000fda00000e0000 */
[----:B------:R3:W-:Y:S01]  /*11ed0*/  UTMALDG.4D [UR16], [UR8], desc[UR24] ;  /* 0x00001810080075b4 */ /* 0x0007e20008019000 */
[----:B------:R3:W-:Y:S01]  /*11ee0*/  UBLKCP.S.G [UR26], [UR28], UR10 ;  /* 0x0000001a1c0073ba */ /* 0x0007e2000800020a */
[----:B------:R-:W4:Y:S02]  /*11ef0*/  SYNCS.PHASECHK.TRANS64.TRYWAIT P1, [R15+URZ+0x30c48], R18 ;  /* 0x030c48120f0075a7 */ /* 0x000f24000802017f */
[----:B---34-:R-:W-:Y:S05]  /*11f00*/  @!P1 BRA `(.L_x_1811) ;  /* 0x0000001000949947 */ /* 0x018fea0003800000 */
.L_x_1834:
[----:B------:R-:W-:Y:S05]  /*11f10*/  @P0 BRA `(.L_x_1812) ;  /* 0x00000000001c0947 */ /* 0x000fea0003800000 */
[----:B-123--:R-:W-:-:S04]  /*11f20*/  IMAD.MOV.U32 R18, RZ, RZ, 0x4200 ;  /* 0x00004200ff127424 */ /* 0x00efc800078e00ff */
[----:B------:R1:W-:Y:S02]  /*11f30*/  SYNCS.ARRIVE.TRANS64 RZ, [R15+URZ+0x30c38], R18 ;  /* 0x030c38120fff79a7 */ /* 0x0003e4000800003f */
[----:B-1----:R-:W1:Y:S02]  /*11f40*/  S2R R18, SR_TID.X ;  /* 0x0000000000127919 */ /* 0x002e640000002100 */
[----:B-1----:R-:W-:-:S04]  /*11f50*/  LOP3.LUT R18, R18, 0x1f, RZ, 0xc0, !PT ;  /* 0x0000001f12127812 */ /* 0x002fc800078ec0ff */
[----:B------:R-:W-:-:S13]  /*11f60*/  ISETP.NE.AND P1, PT, R18, RZ, PT ;  /* 0x000000ff1200720c */ /* 0x000fda0003f25270 */
[----:B------:R-:W-:Y:S05]  /*11f70*/  @!P1 BRA `(.L_x_1812) ;  /* 0x0000000000049947 */ /* 0x000fea0003800000 */
[----:B------:R-:W-:Y:S01]  /*11f80*/  BPT.TRAP 0x1 ;  /* 0x000000040000795c */ /* 0x000fe20000300000 */
.L_x_1812:
[----:B------:R-:W-:Y:S01]  /*11f90*/  IADD3 R19, P1, R19, UR14, RZ ;  /* 0x0000000e13137c10 */ /* 0x000fe2000ff3e0ff */
[----:B------:R-:W-:Y:S01]  /*11fa0*/  UMOV UR24, 0x0 ;  /* 0x0000000000187882 */ /* 0x000fe20000000000 */
[----:B------:R-:W-:Y:S01]  /*11fb0*/  R2UR UR26, R15 ;  /* 0x000000000f1a72ca */ /* 0x000fe200000e0000 */
[----:B------:R-:W-:Y:S01]  /*11fc0*/  UMOV UR25, 0x14f00000 ;  /* 0x14f0000000197882 */ /* 0x000fe20000000000 */
[----:B------:R-:W-:Y:S01]  /*11fd0*/  R2UR UR19, R21 ;  /* 0x00000000151372ca */ /* 0x000fe200000e0000 */
[----:B------:R-:W-:Y:S01]  /*11fe0*/  IMAD.X R20, R20, 0x1, R11, P1 ;  /* 0x0000000114147824 */ /* 0x000fe200008e060b */
[C---:B------:R-:W-:Y:S01]  /*11ff0*/  LEA R12, P1, R19.reuse, R12, 0x2 ;  /* 0x0000000c130c7211 */ /* 0x040fe200078210ff */
        /* <DEDUP_REMOVED lines=15> */
[----:B------:R-:W5:Y:S02]  /*120f0*/  SYNCS.PHASECHK.TRANS64.TRYWAIT P1, [R15+URZ+0x30c20], R4 ;  /* 0x030c20040f0075a7 */ /* 0x000f64000802017f */
[----:B----45:R-:W-:Y:S05]  /*12100*/  @!P1 BRA `(.L_x_1813) ;  /* 0x0000001000289947 */ /* 0x030fea0003800000 */
.L_x_1836:
[----:B------:R-:W-:Y:S05]  /*12110*/  @P0 BRA `(.L_x_1814) ;  /* 0x00000000001c0947 */ /* 0x000fea0003800000 */
[----:B------:R-:W5:Y:S01]  /*12120*/  S2R R5, SR_TID.X ;  /* 0x0000000000057919 */ /* 0x000f620000002100 */
[----:B----4-:R-:W-:-:S04]  /*12130*/  IMAD.MOV.U32 R4, RZ, RZ, 0x4200 ;  /* 0x00004200ff047424 */ /* 0x010fc800078e00ff */
[----:B------:R4:W-:Y:S01]  /*12140*/  SYNCS.ARRIVE.TRANS64 RZ, [R15+URZ+0x30c10], R4 ;  /* 0x030c10040fff79a7 */ /* 0x0009e2000800003f */
[----:B-----5:R-:W-:-:S04]  /*12150*/  LOP3.LUT R5, R5, 0x1f, RZ, 0xc0, !PT ;  /* 0x0000001f05057812 */ /* 0x020fc800078ec0ff */
[----:B------:R-:W-:-:S13]  /*12160*/  ISETP.NE.AND P1, PT, R5, RZ, PT ;  /* 0x000000ff0500720c */ /* 0x000fda0003f25270 */
[----:B----4-:R-:W-:Y:S05]  /*12170*/  @!P1 BRA `(.L_x_1814) ;  /* 0x0000000000049947 */ /* 0x010fea0003800000 */
[----:B------:R-:W-:Y:S01]  /*12180*/  BPT.TRAP 0x1 ;  /* 0x000000040000795c */ /* 0x000fe20000300000 */
.L_x_1814:
        /* <DEDUP_REMOVED lines=8> */
[----:B------:R-:W-:Y:S02]  /*12210*/  UIADD3 UR10, UR10, 0x2, URZ ;  /* 0x000000020a0a7890 */ /* 0x000fe4000fffe03f */
[----:B------:R-:W-:Y:S02]  /*12220*/  UIADD3 UR16, UR26, 0x10000, URZ ;  /* 0x000100001a107890 */ /* 0x000fe4000fffe03f */
[----:B------:R-:W-:Y:S02]  /*12230*/  USHF.L.U32 UR19, UR10, 0x7, URZ ;  /* 0x000000070a137899 */ /* 0x000fe4000800063f */
[----:B------:R-:W-:Y:S02]  /*12240*/  UIADD3 UR17, UR26, 0x30c10, URZ ;  /* 0x00030c101a117890 */ /* 0x000fe4000fffe03f */
[----:B------:R-:W-:Y:S02]  /*12250*/  UIADD3 UR8, UP0, UR19, UR22, URZ ;  /* 0x0000001613087290 */ /* 0x000fe4000ff1e03f */
[----:B------:R-:W-:Y:S01]  /*12260*/  IMAD.U32 R5, RZ, RZ, UR19 ;  /* 0x00000013ff057e24 */ /* 0x000fe2000f8e00ff */
[----:B------:R-:W-:-:S02]  /*12270*/  UIADD3 UR19, UR19, UR7, URZ ;  /* 0x0000000713137290 */ /* 0x000fc4000fffe03f */
[----:B------:R-:W-:Y:S01]  /*12280*/  UIADD3 UR26, UR26, 0x20000, URZ ;  /* 0x000200001a1a7890 */ /* 0x000fe2000fffe03f */
[----:B------:R-:W-:Y:S01]  /*12290*/  IMAD.U32 R0, RZ, RZ, UR8 ;  /* 0x00000008ff007e24 */ /* 0x000fe2000f8e00ff */
[----:B------:R-:W-:Y:S01]  /*122a0*/  PLOP3.LUT P2, PT, PT, PT, UP0, 0x80, 0x0 ;  /* 0x000000000000781c */ /* 0x000fe20003f4f008 */
[----:B------:R-:W-:Y:S01]  /*122b0*/  UMOV UR27, UR17 ;  /* 0x00000011001b7c82 */ /* 0x000fe20008000000 */
[----:B------:R-:W-:Y:S02]  /*122c0*/  R2UR UR8, R2 ;  /* 0x00000000020872ca */ /* 0x000fe400000e0000 */
[----:B----4-:R-:W-:Y:S02]  /*122d0*/  LEA R4, P1, R0, R9, 0x2 ;  /* 0x0000000900047211 */ /* 0x010fe400078210ff */
[----:B------:R-:W-:Y:S02]  /*122e0*/  LEA.HI.X.SX32 R5, R5, R14, 0x1, P2 ;  /* 0x0000000e05057211 */ /* 0x000fe400010f0eff */
[----:B------:R-:W-:-:S02]  /*122f0*/  R2UR UR30, R4 ;  /* 0x00000000041e72ca */ /* 0x000fc400000e0000 */
[----:B------:R-:W-:Y:S02]  /*12300*/  LEA.HI.X R0, R0, R8, R5, 0x2, P1 ;  /* 0x0000000800007211 */ /* 0x000fe400008f1405 */
[----:B------:R-:W-:Y:S02]  /*12310*/  ISETP.NE.AND P1, PT, R17, RZ, PT ;  /* 0x000000ff1100720c */ /* 0x000fe40003f25270 */
[----:B------:R-:W-:Y:S01]  /*12320*/  R2UR UR31, R0 ;  /* 0x00000000001f72ca */ /* 0x000fe200000e0000 */
[----:B------:R4:W-:Y:S01]  /*12330*/  UTMALDG.4D [UR16], [UR8], desc[UR24] ;  /* 0x00001810080075b4 */ /* 0x0009e20008019000 */
[----:B------:R-:W-:-:S11]  /*12340*/  IMAD.U32 R0, RZ, RZ, UR10 ;  /* 0x0000000aff007e24 */ /* 0x000fd6000f8e00ff */
[----:B------:R4:W-:Y:S02]  /*12350*/  UBLKCP.S.G [UR26], [UR30], UR28 ;  /* 0x0000001a1e0073ba */ /* 0x0009e4000800021c */
[----:B----4-:R-:W-:Y:S05]  /*12360*/  @P1 BRA `(.L_x_1815) ;  /* 0xfffffff400ac1947 */ /* 0x010fea000383ffff */
.L_x_1806:
[----:B------:R-:W4:Y:S02]  /*12370*/  LDL.LU R4, [R1+0x8] ;  /* 0x0000080001047983 */ /* 0x000f240000300800 */
[----:B----4-:R-:W-:Y:S02]  /*12380*/  ISETP.NE.AND P1, PT, R4, RZ, PT ;  /* 0x000000ff0400720c */ /* 0x010fe40003f25270 */
[----:B------:R4:W5:Y:S11]  /*12390*/  LDL R4, [R1+0x4] ;  /* 0x0000040001047983 */ /* 0x0009760000100800 */
[----:B----4-:R-:W-:Y:S05]  /*123a0*/  @!P1 BRA `(.L_x_1805) ;  /* 0x0000000400249947 */ /* 0x010fea0003800000 */
[----:B------:R-:W-:-:S04]  /*123b0*/  SHF.L.U32 R12, R10, 0x1f, RZ ;  /* 0x0000001f0a0c7819 */ /* 0x000fc800000006ff */
[----:B------:R-:W4:Y:S02]  /*123c0*/  SYNCS.PHASECHK.TRANS64.TRYWAIT P1, [R15+URZ+0x30c40], R12 ;  /* 0x030c400c0f0075a7 */ /* 0x000f24000802017f */
[----:B----4-:R-:W-:Y:S05]  /*123d0*/  @!P1 BRA `(.L_x_1816) ;  /* 0x0000000c008c9947 */ /* 0x010fea0003800000 */
.L_x_1837:
[----:B------:R-:W-:Y:S05]  /*123e0*/  @P0 BRA `(.L_x_1817) ;  /* 0x00000000001c0947 */ /* 0x000fea0003800000 */
[----:B-----5:R-:W1:Y:S02]  /*123f0*/  S2R R4, SR_TID.X ;  /* 0x0000000000047919 */ /* 0x020e640000002100 */
[----:B-1----:R-:W-:Y:S01]  /*12400*/  LOP3.LUT R5, R4, 0x1f, RZ, 0xc0, !PT ;  /* 0x0000001f04057812 */ /* 0x002fe200078ec0ff */
[----:B------:R-:W-:-:S03]  /*12410*/  IMAD.MOV.U32 R4, RZ, RZ, 0x4200 ;  /* 0x00004200ff047424 */ /* 0x000fc600078e00ff */
[----:B------:R-:W-:Y:S01]  /*12420*/  ISETP.NE.AND P1, PT, R5, RZ, PT ;  /* 0x000000ff0500720c */ /* 0x000fe20003f25270 */
[----:B------:R1:W-:-:S12]  /*12430*/  SYNCS.ARRIVE.TRANS64 RZ, [R15+URZ+0x30c30], R4 ;  /* 0x030c30040fff79a7 */ /* 0x0003d8000800003f */
[----:B-1----:R-:W-:Y:S05]  /*12440*/  @!P1 BRA `(.L_x_1817) ;  /* 0x0000000000049947 */ /* 0x002fea0003800000 */
[----:B------:R-:W-:Y:S01]  /*12450*/  BPT.TRAP 0x1 ;  /* 0x000000040000795c */ /* 0x000fe20000300000 */
.L_x_1817:
[----:B-1---5:R-:W1:Y:S01]  /*12460*/  LDC.64 R4, c[0x0][0x728] ;  /* 0x0001ca00ff047b82 */ /* 0x022e620000000a00 */
        /* <DEDUP_REMOVED lines=10> */
[----:B------:R-:W-:Y:S02]  /*12510*/  UIADD3 UR26, UR26, 0x20400, URZ ;  /* 0x000204001a1a7890 */ /* 0x000fe4000fffe03f */
[----:B------:R-:W-:Y:S01]  /*12520*/  UIADD3 UR19, UR19, UR7, URZ ;  /* 0x0000000713137290 */ /* 0x000fe2000fffe03f */
[----:B-1----:R-:W-:Y:S02]  /*12530*/  LEA R4, P2, R13, R4, 0x2 ;  /* 0x000000040d047211 */ /* 0x002fe400078410ff */
        /* <DEDUP_REMOVED lines=13> */
.L_x_1838:
[----:B------:R-:W-:Y:S05]  /*12610*/  @P0 BRA `(.L_x_1819) ;  /* 0x00000000001c0947 */ /* 0x000fea0003800000 */
[----:B------:R-:W2:Y:S02]  /*12620*/  S2R R4, SR_TID.X ;  /* 0x0000000000047919 */ /* 0x000ea40000002100 */
[----:B--2---:R-:W-:Y:S01]  /*12630*/  LOP3.LUT R5, R4, 0x1f, RZ, 0xc0, !PT ;  /* 0x0000001f04057812 */ /* 0x004fe200078ec0ff */
[----:B------:R-:W-:-:S03]  /*12640*/  IMAD.MOV.U32 R4, RZ, RZ, 0x4200 ;  /* 0x00004200ff047424 */ /* 0x000fc600078e00ff */
[----:B------:R-:W-:Y:S01]  /*12650*/  ISETP.NE.AND P0, PT, R5, RZ, PT ;  /* 0x000000ff0500720c */ /* 0x000fe20003f05270 */
[----:B------:R2:W-:-:S12]  /*12660*/  SYNCS.ARRIVE.TRANS64 RZ, [R15+URZ+0x30c18], R4 ;  /* 0x030c18040fff79a7 */ /* 0x0005d8000800003f */
[----:B--2---:R-:W-:Y:S05]  /*12670*/  @!P0 BRA `(.L_x_1819) ;  /* 0x0000000000048947 */ /* 0x004fea0003800000 */
[----:B------:R-:W-:Y:S01]  /*12680*/  BPT.TRAP 0x1 ;  /* 0x000000040000795c */ /* 0x000fe20000300000 */
.L_x_1819:
[----:B------:R2:W5:Y:S01]  /*12690*/  LDL.LU R4, [R1+0x4] ;  /* 0x0000040001047983 */ /* 0x0005620000300800 */
[----:B------:R-:W-:Y:S01]  /*126a0*/  R2UR UR19, R0 ;  /* 0x00000000001372ca */ /* 0x000fe200000e0000 */
[----:B------:R-:W-:Y:S01]  /*126b0*/  UMOV UR24, 0x0 ;  /* 0x0000000000187882 */ /* 0x000fe20000000000 */
[----:B------:R-:W-:Y:S01]  /*126c0*/  R2UR UR26, R15 ;  /* 0x000000000f1a72ca */ /* 0x000fe200000e0000 */
[----:B------:R-:W-:Y:S01]  /*126d0*/  UMOV UR25, 0x14f00000 ;  /* 0x14f0000000197882 */ /* 0x000fe20000000000 */
[----:B------:R-:W-:Y:S01]  /*126e0*/  R2UR UR9, R3 ;  /* 0x00000000030972ca */ /* 0x000fe200000e0000 */
[----:B------:R-:W-:Y:S01]  /*126f0*/  UMOV UR18, URZ ;  /* 0x0000003f00127c82 */ /* 0x000fe20008000000 */
[----:B------:R-:W-:-:S07]  /*12700*/  UMOV UR10, 0x20 ;  /* 0x00000020000a7882 */ /* 0x000fce0000000000 */
[----:B------:R-:W-:Y:S02]  /*12710*/  UIADD3 UR19, UR19, 0x80, URZ ;  /* 0x0000008013137890 */ /* 0x000fe4000fffe03f */
[----:B------:R-:W-:Y:S02]  /*12720*/  UIADD3 UR16, UR26, 0x14000, URZ ;  /* 0x000140001a107890 */ /* 0x000fe4000fffe03f */
[----:B------:R-:W-:Y:S02]  /*12730*/  UIADD3 UR8, UP0, UR19, UR22, URZ ;  /* 0x0000001613087290 */ /* 0x000fe4000ff1e03f */
[----:B------:R-:W-:Y:S01]  /*12740*/  IMAD.U32 R5, RZ, RZ, UR19 ;  /* 0x00000013ff057e24 */ /* 0x000fe2000f8e00ff */
[----:B------:R-:W-:Y:S02]  /*12750*/  UIADD3 UR17, UR26, 0x30c18, URZ ;  /* 0x00030c181a117890 */ /* 0x000fe4000fffe03f */
[----:B------:R-:W-:Y:S01]  /*12760*/  UIADD3 UR19, UR19, UR7, URZ ;  /* 0x0000000713137290 */ /* 0x000fe2000fffe03f */
[----:B------:R-:W-:Y:S01]  /*12770*/  PLOP3.LUT P0, PT, PT, PT, UP0, 0x80, 0x0 ;  /* 0x000000000000781c */ /* 0x000fe20003f0f008 */
[----:B------:R-:W-:Y:S01]  /*12780*/  IMAD.U32 R0, RZ, RZ, UR8 ;  /* 0x00000008ff007e24 */ /* 0x000fe2000f8e00ff */
[----:B------:R-:W-:Y:S01]  /*12790*/  R2UR UR8, R2 ;  /* 0x00000000020872ca */ /* 0x000fe200000e0000 */
[----:B------:R-:W-:Y:S01]  /*127a0*/  UIADD3 UR26, UR26, 0x20200, URZ ;  /* 0x000202001a1a7890 */ /* 0x000fe2000fffe03f */
[----:B------:R-:W-:Y:S01]  /*127b0*/  LEA.HI.X.SX32 R5, R5, R14, 0x1, P0 ;  /* 0x0000000e05057211 */ /* 0x000fe200000f0eff */
[----:B------:R-:W-:Y:S01]  /*127c0*/  UMOV UR27, UR17 ;  /* 0x00000011001b7c82 */ /* 0x000fe20008000000 */
[----:B------:R-:W-:-:S04]  /*127d0*/  LEA R9, P0, R0, R9, 0x2 ;  /* 0x0000000900097211 */ /* 0x000fc800078010ff */
[----:B------:R-:W-:Y:S02]  /*127e0*/  LEA.HI.X R8, R0, R8, R5, 0x2, P0 ;  /* 0x0000000800087211 */ /* 0x000fe400000f1405 */
[----:B------:R-:W-:Y:S02]  /*127f0*/  R2UR UR28, R9 ;  /* 0x00000000091c72ca */ /* 0x000fe400000e0000 */
[----:B------:R-:W-:Y:S01]  /*12800*/  R2UR UR29, R8 ;  /* 0x00000000081d72ca */ /* 0x000fe200000e0000 */
[----:B------:R2:W-:-:S12]  /*12810*/  UTMALDG.4D [UR16], [UR8], desc[UR24] ;  /* 0x00001810080075b4 */ /* 0x0005d80008019000 */
[----:B------:R2:W-:Y:S02]  /*12820*/  UBLKCP.S.G [UR26], [UR28], UR10 ;  /* 0x0000001a1c0073ba */ /* 0x0005e4000800020a */
[----:B--2---:R-:W-:-:S07]  /*12830*/  IMAD.MOV.U32 R16, RZ, RZ, 0x1 ;  /* 0x00000001ff107424 */ /* 0x004fce00078e00ff */
.L_x_1805:
[----:B------:R-:W1:Y:S01]  /*12840*/  S2R R0, SR_TID.X ;  /* 0x0000000000007919 */ /* 0x000e620000002100 */
[----:B------:R-:W-:Y:S01]  /*12850*/  IMAD R3, R16, 0x8, R15 ;  /* 0x0000000810037824 */ /* 0x000fe200078e020f */
[----:B-1----:R-:W-:Y:S02]  /*12860*/  LOP3.LUT R2, R0, 0x7f, RZ, 0xc0, !PT ;  /* 0x0000007f00027812 */ /* 0x002fe400078ec0ff */
[----:B------:R-:W-:Y:S02]  /*12870*/  SHF.L.U32 R0, R10, 0x1f, RZ ;  /* 0x0000001f0a007819 */ /* 0x000fe400000006ff */
[----:B------:R-:W-:Y:S02]  /*12880*/  ISETP.NE.AND P1, PT, R2, RZ, PT ;  /* 0x000000ff0200720c */ /* 0x000fe40003f25270 */
[----:B------:R-:W1:Y:S02]  /*12890*/  SYNCS.PHASECHK.TRANS64.TRYWAIT P0, [R3+URZ+0x30c40], R0 ;  /* 0x030c4000030075a7 */ /* 0x000e64000800017f */
[----:B-1----:R-:W-:Y:S09]  /*128a0*/  @!P0 BRA `(.L_x_1820) ;  /* 0x0000000800808947 */ /* 0x002ff20003800000 */
.L_x_1839:
[----:B------:R-:W-:Y:S05]  /*128b0*/  @P1 BRA `(.L_x_1821) ;  /* 0x0000000000181947 */ /* 0x000fea0003800000 */
[----:B------:R-:W1:Y:S01]  /*128c0*/  S2R R2, SR_TID.X ;  /* 0x0000000000027919 */ /* 0x000e620000002100 */
[----:B------:R-:W-:-:S04]  /*128d0*/  IMAD.MOV.U32 R0, RZ, RZ, 0x4200 ;  /* 0x00004200ff007424 */ /* 0x000fc800078e00ff */
[----:B------:R1:W-:Y:S02]  /*128e0*/  SYNCS.ARRIVE.TRANS64 RZ, [R3+URZ+0x30c30], R0 ;  /* 0x030c300003ff79a7 */ /* 0x0003e4000800003f */
[----:B-1----:R-:W-:-:S13]  /*128f0*/  LOP3.LUT P0, RZ, R2, 0x1f, RZ, 0xc0, !PT ;  /* 0x0000001f02ff7812 */ /* 0x002fda000780c0ff */
[----:B------:R-:W-:Y:S05]  /*12900*/  @!P0 BRA `(.L_x_1821) ;  /* 0x0000000000048947 */ /* 0x000fea0003800000 */
[----:B------:R-:W-:Y:S01]  /*12910*/  BPT.TRAP 0x1 ;  /* 0x000000040000795c */ /* 0x000fe20000300000 */
.L_x_1821:
[----:B-----5:R-:W-:Y:S01]  /*12920*/  R2UR UR19, R4 ;  /* 0x00000000041372ca */ /* 0x020fe200000e0000 */
[C-C-:B------:R-:W-:Y:S01]  /*12930*/  IMAD R0, R16.reuse, 0x4000, R15.reuse ;  /* 0x0000400010007824 */ /* 0x140fe200078e020f */
[----:B------:R-:W-:Y:S01]  /*12940*/  R2UR UR9, R11 ;  /* 0x000000000b0972ca */ /* 0x000fe200000e0000 */
[----:B--234-:R-:W-:Y:S01]  /*12950*/  IMAD R15, R16, 0x200, R15 ;  /* 0x00000200100f7824 */ /* 0x01cfe200078e020f */
[----:B------:R-:W-:Y:S01]  /*12960*/  IADD3 R7, P0, R7, 0x1f0, RZ ;  /* 0x000001f007077810 */ /* 0x000fe20007f1e0ff */
[----:B------:R-:W-:Y:S01]  /*12970*/  ULDC.64 UR26, c[0x0][0x728] ;  /* 0x0001ca00001a7ab9 */ /* 0x000fe20000000a00 */
[----:B------:R-:W-:Y:S02]  /*12980*/  R2UR UR17, R3 ;  /* 0x00000000031172ca */ /* 0x000fe400000e0000 */
        /* <DEDUP_REMOVED lines=11> */
[----:B------:R-:W-:Y:S01]  /*12a40*/  ULEA.HI.X.SX32 UR9, UR19, UR9, 0x1, UP0 ;  /* 0x0000000913097291 */ /* 0x000fe200080f0e3f */
[----:B------:R-:W-:Y:S01]  /*12a50*/  SEL R0, R0, RZ, P0 ;  /* 0x000000ff00007207 */ /* 0x000fe20000000000 */
[----:B------:R-:W-:Y:S01]  /*12a60*/  ULEA UR8, UP0, UR18, UR26, 0x2 ;  /* 0x0000001a12087291 */ /* 0x000fe2000f80103f */
[----:B------:R-:W-:Y:S01]  /*12a70*/  LOP3.LUT R10, R10, R3, RZ, 0x3c, !PT ;  /* 0x000000030a0a7212 */ /* 0x000fe200078e3cff */
[----:B------:R-:W-:Y:S02]  /*12a80*/  UIADD3 UR19, UR19, UR7, URZ ;  /* 0x0000000713137290 */ /* 0x000fe4000fffe03f */
[----:B------:R-:W-:-:S02]  /*12a90*/  UIADD3 UR16, UR16, 0x18000, URZ ;  /* 0x0001800010107890 */ /* 0x000fc4000fffe03f */
[----:B------:R-:W-:Y:S02]  /*12aa0*/  ULEA.HI.X UR9, UR18, UR27, UR9, 0x2, UP0 ;  /* 0x0000001b12097291 */ /* 0x000fe400080f1409 */
[----:B------:R-:W-:Y:S01]  /*12ab0*/  UIADD3 UR28, UR10, 0x20400, URZ ;  /* 0x000204000a1c7890 */ /* 0x000fe2000fffe03f */
[----:B------:R-:W-:Y:S01]  /*12ac0*/  UMOV UR26, 0x0 ;  /* 0x00000000001a7882 */ /* 0x000fe20000000000 */
[----:B------:R-:W-:Y:S01]  /*12ad0*/  UMOV UR27, 0x14f00000 ;  /* 0x14f00000001b7882 */ /* 0x000fe20000000000 */
[----:B------:R-:W-:Y:S01]  /*12ae0*/  UMOV UR18, URZ ;  /* 0x0000003f00127c82 */ /* 0x000fe20008000000 */
[----:B------:R-:W-:Y:S01]  /*12af0*/  UMOV UR29, UR17 ;  /* 0x00000011001d7c82 */ /* 0x000fe20008000000 */
[----:B------:R-:W-:Y:S01]  /*12b00*/  UMOV UR10, 0x20 ;  /* 0x00000020000a7882 */ /* 0x000fe20000000000 */
[----:B------:R1:W-:Y:S03]  /*12b10*/  UTMALDG.4D [UR16], [UR24], desc[UR26] ;  /* 0x00001a10180075b4 */ /* 0x0003e60008019000 */
[----:B------:R1:W-:Y:S02]  /*12b20*/  UBLKCP.S.G [UR28], [UR8], UR10 ;  /* 0x0000001c080073ba */ /* 0x0003e4000800020a */
[----:B-1----:R-:W-:Y:S01]  /*12b30*/  NOP ;  /* 0x0000000000007918 */ /* 0x002fe20000000000 */
.L_x_1802:
[----:B------:R-:W-:Y:S05]  /*12b40*/  BSYNC B0 ;  /* 0x0000000000007941 */ /* 0x000fea0003800000 */
.L_x_1797:
[----:B------:R-:W-:-:S03]  /*12b50*/  UMOV UR8, 0xffffffff ;  /* 0xffffffff00087882 */ /* 0x000fc60000000000 */
[----:B------:R-:W-:Y:S05]  /*12b60*/  BRA.DIV UR8, `(.L_x_1822) ;  /* 0x0000000608e47947 */ /* 0x000fea000b800000 */
[----:B------:R-:W-:-:S13]  /*12b70*/  ELECT P6, URZ, PT ;  /* 0x00000000003f782f */ /* 0x000fda00038c0000 */
.L_x_1842:
[----:B------:R-:W-:Y:S05]  /*12b80*/  @!P6 BRA `(.L_x_1684) ;  /* 0x000000000084e947 */ /* 0x000fea0003800000 */
[----:B------:R-:W-:-:S06]  /*12b90*/  ULOP3.LUT UR8, UR36, 0x2, URZ, 0xfc, !UPT ;  /* 0x0000000224087892 */ /* 0x000fcc000f8efc3f */
[----:B------:R-:W-:-:S05]  /*12ba0*/  IMAD.U32 R2, RZ, RZ, UR8 ;  /* 0x00000008ff027e24 */ /* 0x000fca000f8e00ff */
[----:B------:R-:W-:-:S13]  /*12bb0*/  ISETP.NE.AND P2, PT, R2, 0x3, PT ;  /* 0x000000030200780c */ /* 0x000fda0003f45270 */
[----:B------:R-:W-:Y:S05]  /*12bc0*/  @!P2 BRA `(.L_x_1823) ;  /* 0x000000000004a947 */ /* 0x000fea0003800000 */
[----:B---3--:R-:W-:Y:S01]  /*12bd0*/  BPT.TRAP 0x1 ;  /* 0x000000040000795c */ /* 0x008fe20000300000 */
.L_x_1823:
        /* <DEDUP_REMOVED lines=15> */
.L_x_1843:
[----:B------:R-:W2:Y:S02]  /*12cd0*/  SYNCS.PHASECHK.TRANS64.TRYWAIT P0, [R3+URZ], R2 ;  /* 0x00000002030075a7 */ /* 0x000ea4000800017f */
[----:B--2---:R-:W-:Y:S05]  /*12ce0*/  @!P0 BRA `(.L_x_1825) ;  /* 0x0000000400b88947 */ /* 0x004fea0003800000 */
.L_x_1844:
[----:B------:R-:W-:Y:S05]  /*12cf0*/  @!P2 BRA `(.L_x_1826) ;  /* 0x000000000004a947 */ /* 0x000fea0003800000 */
[----:B---3--:R-:W-:Y:S01]  /*12d00*/  BPT.TRAP 0x1 ;  /* 0x000000040000795c */ /* 0x008fe20000300000 */
.L_x_1826:
[----:B--2---:R-:W-:-:S04]  /*12d10*/  VIADD R3, R8, 0x30c40 ;  /* 0x00030c4008037836 */ /* 0x004fc80000000000 */
[----:B------:R-:W-:-:S04]  /*12d20*/  IMAD R5, R0, 0x8, R3 ;  /* 0x0000000800057824 */ /* 0x000fc800078e0203 */
[----:B------:R-:W2:Y:S02]  /*12d30*/  SYNCS.PHASECHK.TRANS64.TRYWAIT P0, [R5+URZ], R4 ;  /* 0x00000004050075a7 */ /* 0x000ea4000800017f */
[----:B--2---:R-:W-:Y:S05]  /*12d40*/  @!P0 BRA `(.L_x_1827) ;  /* 0x0000000400b48947 */ /* 0x004fea0003800000 */
.L_x_1845:
[----:B------:R-:W-:-:S07]  /*12d50*/  IMAD R3, R6, 0x8, R3 ;  /* 0x0000000806037824 */ /* 0x000fce00078e0203 */
.L_x_1828:
[----:B----4-:R4:W1:Y:S02]  /*12d60*/  SYNCS.PHASECHK.TRANS64.TRYWAIT P0, [R3+URZ], R2 ;  /* 0x00000002030075a7 */ /* 0x010864000800017f */
[----:B-1----:R-:W-:Y:S05]  /*12d70*/  @!P0 NANOSLEEP.SYNCS 0x989680 ;  /* 0x009896800000895d */ /* 0x002fea0003900000 */
[----:B------:R-:W1:Y:S02]  /*12d80*/  @!P0 SYNCS.PHASECHK.TRANS64 P0, [R3+URZ], R2 ;  /* 0x00000002030085a7 */ /* 0x000e64000800007f */
[----:B-1----:R-:W-:Y:S05]  /*12d90*/  @!P0 BRA `(.L_x_1828) ;  /* 0xfffffffc00f08947 */ /* 0x002fea000383ffff */
.L_x_1684:
[----:B---3--:R-:W-:Y:S05]  /*12da0*/  BSYNC B6 ;  /* 0x0000000000067941 */ /* 0x008fea0003800000 */
.L_x_1678:
[----:B------:R-:W-:Y:S05]  /*12db0*/  EXIT ;  /* 0x000000000000794d */ /* 0x000fea0003800000 */
.L_x_1695:
[----:B------:R-:W-:Y:S02]  /*12dc0*/  IMAD.MOV.U32 R13, RZ, RZ, R10 ;  /* 0x000000ffff0d7224 */ /* 0x000fe400078e000a */
[----:B------:R-:W-:Y:S02]  /*12dd0*/  IMAD.MOV.U32 R12, RZ, RZ, RZ ;  /* 0x000000ffff0c7224 */ /* 0x000fe400078e00ff */
[----:B------:R-:W-:Y:S02]  /*12de0*/  IMAD.MOV.U32 R11, RZ, RZ, 0x1f ;  /* 0x0000001fff0b7424 */ /* 0x000fe400078e00ff */
[----:B------:R-:W-:-:S07]  /*12df0*/  IMAD.MOV.U32 R15, RZ, RZ, -0x1 ;  /* 0xffffffffff0f7424 */ /* 0x000fce00078e00ff */
[----:B------:R-:W-:Y:S05]  /*12e00*/  WARPSYNC.COLLECTIVE R15, `(.L_x_1829) ;  /* 0x000000000f087348 */ /* 0x000fea0003c00000 */
[----:B------:R1:W2:Y:S02]  /*12e10*/  SHFL.IDX P6, R14, R13, R12, R11 ;  /* 0x0000000c0d0e7389 */ /* 0x0002a400000c000b */
[----:B-12---:R-:W-:Y:S01]  /*12e20*/  ENDCOLLECTIVE ;  /* 0x000000000000791b */ /* 0x006fe20003800000 */
.L_x_1829:
[----:B------:R-:W-:Y:S05]  /*12e30*/  BRA `(.L_x_1830) ;  /* 0xfffffee400787947 */ /* 0x000fea000383ffff */
.L_x_1697:
[----:B--2---:R2:W3:Y:S02]  /*12e40*/  SYNCS.PHASECHK.TRANS64.TRYWAIT P0, [R16+URZ+0x30c00], R11 ;  /* 0x030c000b100075a7 */ /* 0x0044e4000800017f */
[----:B---3--:R-:W-:Y:S05]  /*12e50*/  @!P0 NANOSLEEP.SYNCS 0x989680 ;  /* 0x009896800000895d */ /* 0x008fea0003900000 */
[----:B------:R-:W3:Y:S02]  /*12e60*/  @!P0 SYNCS.PHASECHK.TRANS64 P0, [R16+URZ+0x30c00], R11 ;  /* 0x030c000b100085a7 */ /* 0x000ee4000800007f */
[----:B---3--:R-:W-:Y:S05]  /*12e70*/  @!P0 BRA `(.L_x_1697) ;  /* 0xfffffffc00f08947 */ /* 0x008fea000383ffff */
[----:B------:R-:W-:Y:S05]  /*12e80*/  BRA `(.L_x_1696) ;  /* 0xfffffee400c07947 */ /* 0x000fea000383ffff */
.L_x_1702:
[----:B--2---:R2:W3:Y:S02]  /*12e90*/  SYNCS.PHASECHK.TRANS64.TRYWAIT P0, [R8+URZ+0x30c10], R23 ;  /* 0x030c1017080075a7 */ /* 0x0044e4000800017f */
[----:B---3--:R-:W-:Y:S05]  /*12ea0*/  @!P0 NANOSLEEP.SYNCS 0x989680 ;  /* 0x009896800000895d */ /* 0x008fea0003900000 */
[----:B------:R-:W3:Y:S02]  /*12eb0*/  @!P0 SYNCS.PHASECHK.TRANS64 P0, [R8+URZ+0x30c10], R23 ;  /* 0x030c1017080085a7 */ /* 0x000ee4000800007f */
[----:B---3--:R-:W-:Y:S05]  /*12ec0*/  @!P0 BRA `(.L_x_1702) ;  /* 0xfffffffc00f08947 */ /* 0x008fea000383ffff */
[----:B------:R-:W-:Y:S05]  /*12ed0*/  BRA `(.L_x_1701) ;  /* 0xfffffeec00e47947 */ /* 0x000fea000383ffff */
.L_x_1706:
[----:B------:R1:W1:Y:S02]  /*12ee0*/  SYNCS.PHASECHK.TRANS64.TRYWAIT P0, [R8+URZ+0x30c30], R23 ;  /* 0x030c3017080075a7 */ /* 0x000264000800017f */
[----:B-1----:R-:W-:Y:S05]  /*12ef0*/  @!P0 NANOSLEEP.SYNCS 0x989680 ;  /* 0x009896800000895d */ /* 0x002fea0003900000 */
[----:B------:R-:W1:Y:S02]  /*12f00*/  @!P0 SYNCS.PHASECHK.TRANS64 P0, [R8+URZ+0x30c30], R23 ;  /* 0x030c3017080085a7 */ /* 0x000e64000800007f */
[----:B-1----:R-:W-:Y:S05]  /*12f10*/  @!P0 BRA `(.L_x_1706) ;  /* 0xfffffffc00f08947 */ /* 0x002fea000383ffff */
[----:B------:R-:W-:Y:S05]  /*12f20*/  BRA `(.L_x_1705) ;  /* 0xfffffef000e47947 */ /* 0x000fea000383ffff */
.L_x_1714:
[----:B--2---:R2:W3:Y:S02]  /*12f30*/  SYNCS.PHASECHK.TRANS64.TRYWAIT P1, [R7+URZ+0x30c10], R20 ;  /* 0x030c1014070075a7 */ /* 0x0044e4000802017f */
[----:B---3--:R-:W-:Y:S05]  /*12f40*/  @!P1 NANOSLEEP.SYNCS 0x989680 ;  /* 0x009896800000995d */ /* 0x008fea0003900000 */
[----:B------:R-:W3:Y:S02]  /*12f50*/  @!P1 SYNCS.PHASECHK.TRANS64 P1, [R7+URZ+0x30c10], R20 ;  /* 0x030c1014070095a7 */ /* 0x000ee4000802007f */
[----:B---3--:R-:W-:Y:S05]  /*12f60*/  @!P1 BRA `(.L_x_1714) ;  /* 0xfffffffc00f09947 */ /* 0x008fea000383ffff */
[----:B------:R-:W-:Y:S05]  /*12f70*/  BRA `(.L_x_1713) ;  /* 0xffffff30005c7947 */ /* 0x000fea000383ffff */
.L_x_1718:
[----:B------:R1:W1:Y:S02]  /*12f80*/  SYNCS.PHASECHK.TRANS64.TRYWAIT P1, [R7+URZ+0x30c30], R20 ;  /* 0x030c3014070075a7 */ /* 0x000264000802017f */
[----:B-1----:R-:W-:Y:S05]  /*12f90*/  @!P1 NANOSLEEP.SYNCS 0x989680 ;  /* 0x009896800000995d */ /* 0x002fea0003900000 */
[----:B------:R-:W1:Y:S02]  /*12fa0*/  @!P1 SYNCS.PHASECHK.TRANS64 P1, [R7+URZ+0x30c30], R20 ;  /* 0x030c3014070095a7 */ /* 0x000e64000802007f */
[----:B-1----:R-:W-:Y:S05]  /*12fb0*/  @!P1 BRA `(.L_x_1718) ;  /* 0xfffffffc00f09947 */ /* 0x002fea000383ffff */
[----:B------:R-:W-:Y:S05]  /*12fc0*/  BRA `(.L_x_1717) ;  /* 0xffffff3400707947 */ /* 0x000fea000383ffff */
.L_x_1726:
[----:B-1----:R1:W3:Y:S02]  /*12fd0*/  SYNCS.PHASECHK.TRANS64.TRYWAIT P0, [R7+URZ+0x30c10], R20 ;  /* 0x030c1014070075a7 */ /* 0x0022e4000800017f */
[----:B---3--:R-:W-:Y:S05]  /*12fe0*/  @!P0 NANOSLEEP.SYNCS 0x989680 ;  /* 0x009896800000895d */ /* 0x008fea0003900000 */
[----:B------:R-:W3:Y:S02]  /*12ff0*/  @!P0 SYNCS.PHASECHK.TRANS64 P0, [R7+URZ+0x30c10], R20 ;  /* 0x030c1014070085a7 */ /* 0x000ee4000800007f */
[----:B---3--:R-:W-:Y:S05]  /*13000*/  @!P0 BRA `(.L_x_1726) ;  /* 0xfffffffc00f08947 */ /* 0x008fea000383ffff */
[----:B------:R-:W-:Y:S05]  /*13010*/  BRA `(.L_x_1725) ;  /* 0xffffff6800a07947 */ /* 0x000fea000383ffff */
.L_x_1730:
[----:B------:R1:W1:Y:S02]  /*13020*/  SYNCS.PHASECHK.TRANS64.TRYWAIT P0, [R7+URZ+0x30c30], R20 ;  /* 0x030c3014070075a7 */ /* 0x000264000800017f */
[----:B-1----:R-:W-:Y:S05]  /*13030*/  @!P0 NANOSLEEP.SYNCS 0x989680 ;  /* 0x009896800000895d */ /* 0x002fea0003900000 */
[----:B------:R-:W1:Y:S02]  /*13040*/  @!P0 SYNCS.PHASECHK.TRANS64 P0, [R7+URZ+0x30c30], R20 ;  /* 0x030c3014070085a7 */ /* 0x000e64000800007f */
[----:B-1----:R-:W-:Y:S05]  /*13050*/  @!P0 BRA `(.L_x_1730) ;  /* 0xfffffffc00f08947 */ /* 0x002fea000383ffff */
[----:B------:R-:W-:Y:S05]  /*13060*/  BRA `(.L_x_1729) ;  /* 0xffffff6c00b07947 */ /* 0x000fea000383ffff */
.L_x_1803:
[----:B-1----:R1:W2:Y:S02]  /*13070*/  SYNCS.PHASECHK.TRANS64.TRYWAIT P0, [R15+URZ+0x30c20], R0 ;  /* 0x030c20000f0075a7 */ /* 0x0022a4000800017f */
[----:B--2---:R-:W-:Y:S05]  /*13080*/  @!P0 NANOSLEEP.SYNCS 0x989680 ;  /* 0x009896800000895d */ /* 0x004fea0003900000 */
[----:B------:R-:W2:Y:S02]  /*13090*/  @!P0 SYNCS.PHASECHK.TRANS64 P0, [R15+URZ+0x30c20], R0 ;  /* 0x030c20000f0085a7 */ /* 0x000ea4000800007f */
[----:B--2---:R-:W-:Y:S05]  /*130a0*/  @!P0 BRA `(.L_x_1803) ;  /* 0xfffffffc00f08947 */ /* 0x004fea000383ffff */
[----:B------:R-:W-:Y:S05]  /*130b0*/  BRA `(.L_x_1831) ;  /* 0xffffffe000e87947 */ /* 0x000fea000383ffff */
.L_x_1807:
[----:B--2---:R2:W3:Y:S02]  /*130c0*/  SYNCS.PHASECHK.TRANS64.TRYWAIT P1, [R15+URZ+0x30c40], R18 ;  /* 0x030c40120f0075a7 */ /* 0x0044e4000802017f */
[----:B---3--:R-:W-:Y:S05]  /*130d0*/  @!P1 NANOSLEEP.SYNCS 0x989680 ;  /* 0x009896800000995d */ /* 0x008fea0003900000 */
[----:B------:R-:W3:Y:S02]  /*130e0*/  @!P1 SYNCS.PHASECHK.TRANS64 P1, [R15+URZ+0x30c40], R18 ;  /* 0x030c40120f0095a7 */ /* 0x000ee4000802007f */
[----:B---3--:R-:W-:Y:S05]  /*130f0*/  @!P1 BRA `(.L_x_1807) ;  /* 0xfffffffc00f09947 */ /* 0x008fea000383ffff */
[----:B------:R-:W-:Y:S05]  /*13100*/  BRA `(.L_x_1832) ;  /* 0xffffffe800507947 */ /* 0x000fea000383ffff */
.L_x_1809:
[----:B-1----:R1:W3:Y:S02]  /*13110*/  SYNCS.PHASECHK.TRANS64.TRYWAIT P1, [R15+URZ+0x30c28], R18 ;  /* 0x030c28120f0075a7 */ /* 0x0022e4000802017f */
[----:B---3--:R-:W-:Y:S05]  /*13120*/  @!P1 NANOSLEEP.SYNCS 0x989680 ;  /* 0x009896800000995d */ /* 0x008fea0003900000 */
[----:B------:R-:W3:Y:S02]  /*13130*/  @!P1 SYNCS.PHASECHK.TRANS64 P1, [R15+URZ+0x30c28], R18 ;  /* 0x030c28120f0095a7 */ /* 0x000ee4000802007f */
[----:B---3--:R-:W-:Y:S05]  /*13140*/  @!P1 BRA `(.L_x_1809) ;  /* 0xfffffffc00f09947 */ /* 0x008fea000383ffff */
[----:B------:R-:W-:Y:S05]  /*13150*/  BRA `(.L_x_1833) ;  /* 0xffffffe800d47947 */ /* 0x000fea000383ffff */
.L_x_1811:
[----:B---3--:R3:W4:Y:S02]  /*13160*/  SYNCS.PHASECHK.TRANS64.TRYWAIT P1, [R15+URZ+0x30c48], R18 ;  /* 0x030c48120f0075a7 */ /* 0x008724000802017f */
[----:B----4-:R-:W-:Y:S05]  /*13170*/  @!P1 NANOSLEEP.SYNCS 0x989680 ;  /* 0x009896800000995d */ /* 0x010fea0003900000 */
[----:B------:R-:W4:Y:S02]  /*13180*/  @!P1 SYNCS.PHASECHK.TRANS64 P1, [R15+URZ+0x30c48], R18 ;  /* 0x030c48120f0095a7 */ /* 0x000f24000802007f */
[----:B----4-:R-:W-:Y:S05]  /*13190*/  @!P1 BRA `(.L_x_1811) ;  /* 0xfffffffc00f09947 */ /* 0x010fea000383ffff */
[----:B------:R-:W-:Y:S05]  /*131a0*/  BRA `(.L_x_1834) ;  /* 0xffffffec00587947 */ /* 0x000fea000383ffff */
.L_x_1813:
[----:B------:R-:W-:-:S07]  /*131b0*/  SHF.L.U32 R4, R10, 0x1f, RZ ;  /* 0x0000001f0a047819 */ /* 0x000fce00000006ff */
.L_x_1835:
[----:B----4-:R4:W1:Y:S02]  /*131c0*/  SYNCS.PHASECHK.TRANS64.TRYWAIT P1, [R15+URZ+0x30c20], R4 ;  /* 0x030c20040f0075a7 */ /* 0x010864000802017f */
[----:B-1----:R-:W-:Y:S05]  /*131d0*/  @!P1 NANOSLEEP.SYNCS 0x989680 ;  /* 0x009896800000995d */ /* 0x002fea0003900000 */
[----:B------:R-:W1:Y:S02]  /*131e0*/  @!P1 SYNCS.PHASECHK.TRANS64 P1, [R15+URZ+0x30c20], R4 ;  /* 0x030c20040f0095a7 */ /* 0x000e64000802007f */
[----:B-1----:R-:W-:Y:S05]  /*131f0*/  @!P1 BRA `(.L_x_1835) ;  /* 0xfffffffc00f09947 */ /* 0x002fea000383ffff */
[----:B------:R-:W-:Y:S05]  /*13200*/  BRA `(.L_x_1836) ;  /* 0xffffffec00c07947 */ /* 0x000fea000383ffff */
.L_x_1816:
[----:B----4-:R4:W1:Y:S02]  /*13210*/  SYNCS.PHASECHK.TRANS64.TRYWAIT P1, [R15+URZ+0x30c40], R12 ;  /* 0x030c400c0f0075a7 */ /* 0x010864000802017f */
[----:B-1----:R-:W-:Y:S05]  /*13220*/  @!P1 NANOSLEEP.SYNCS 0x989680 ;  /* 0x009896800000995d */ /* 0x002fea0003900000 */
[----:B------:R-:W1:Y:S02]  /*13230*/  @!P1 SYNCS.PHASECHK.TRANS64 P1, [R15+URZ+0x30c40], R12 ;  /* 0x030c400c0f0095a7 */ /* 0x000e64000802007f */
[----:B-1----:R-:W-:Y:S05]  /*13240*/  @!P1 BRA `(.L_x_1816) ;  /* 0xfffffffc00f09947 */ /* 0x002fea000383ffff */
[----:B------:R-:W-:Y:S05]  /*13250*/  BRA `(.L_x_1837) ;  /* 0xfffffff000607947 */ /* 0x000fea000383ffff */
.L_x_1818:
[----:B-1----:R1:W2:Y:S02]  /*13260*/  SYNCS.PHASECHK.TRANS64.TRYWAIT P1, [R15+URZ+0x30c28], R12 ;  /* 0x030c280c0f0075a7 */ /* 0x0022a4000802017f */
[----:B--2---:R-:W-:Y:S05]  /*13270*/  @!P1 NANOSLEEP.SYNCS 0x989680 ;  /* 0x009896800000995d */ /* 0x004fea0003900000 */
[----:B------:R-:W2:Y:S02]  /*13280*/  @!P1 SYNCS.PHASECHK.TRANS64 P1, [R15+URZ+0x30c28], R12 ;  /* 0x030c280c0f0095a7 */ /* 0x000ea4000802007f */
[----:B--2---:R-:W-:Y:S05]  /*13290*/  @!P1 BRA `(.L_x_1818) ;  /* 0xfffffffc00f09947 */ /* 0x004fea000383ffff */
[----:B------:R-:W-:Y:S05]  /*132a0*/  BRA `(.L_x_1838) ;  /* 0xfffffff000d87947 */ /* 0x000fea000383ffff */
.L_x_1820:
[----:B------:R1:W1:Y:S02]  /*132b0*/  SYNCS.PHASECHK.TRANS64.TRYWAIT P0, [R3+URZ+0x30c40], R0 ;  /* 0x030c4000030075a7 */ /* 0x000264000800017f */
[----:B-1----:R-:W-:Y:S05]  /*132c0*/  @!P0 NANOSLEEP.SYNCS 0x989680 ;  /* 0x009896800000895d */ /* 0x002fea0003900000 */
[----:B------:R-:W1:Y:S02]  /*132d0*/  @!P0 SYNCS.PHASECHK.TRANS64 P0, [R3+URZ+0x30c40], R0 ;  /* 0x030c4000030085a7 */ /* 0x000e64000800007f */
[----:B-1----:R-:W-:Y:S05]  /*132e0*/  @!P0 BRA `(.L_x_1820) ;  /* 0xfffffffc00f08947 */ /* 0x002fea000383ffff */
[----:B------:R-:W-:Y:S05]  /*132f0*/  BRA `(.L_x_1839) ;  /* 0xfffffff4006c7947 */ /* 0x000fea000383ffff */
.L_x_1822:
[----:B------:R-:W-:Y:S01]  /*13300*/  BSSY B0, `(.L_x_1840) ;  /* 0x0000006000007945 */ /* 0x000fe20003800000 */
[----:B------:R-:W-:-:S07]  /*13310*/  IMAD.MOV.U32 R15, RZ, RZ, -0x1 ;  /* 0xffffffffff0f7424 */ /* 0x000fce00078e00ff */
[----:B---3--:R-:W-:Y:S05]  /*13320*/  WARPSYNC.COLLECTIVE R15, `(.L_x_1841) ;  /* 0x000000000f0c7348 */ /* 0x008fea0003c00000 */
[----:B------:R-:W-:Y:S02]  /*13330*/  ELECT P6, UR62, PT ;  /* 0x00000000003e782f */ /* 0x000fe400038c0000 */
[----:B------:R-:W-:Y:S01]  /*13340*/  MOV R14, UR62 ;  /* 0x0000003e000e7c02 */ /* 0x000fe20008000f00 */
[----:B---3--:R-:W-:Y:S10]  /*13350*/  ENDCOLLECTIVE ;  /* 0x000000000000791b */ /* 0x008ff40003800000 */
.L_x_1841:
[----:B------:R-:W-:Y:S05]  /*13360*/  BSYNC B0 ;  /* 0x0000000000007941 */ /* 0x000fea0003800000 */
.L_x_1840:
[----:B------:R-:W-:Y:S05]  /*13370*/  BRA `(.L_x_1842) ;  /* 0xfffffff800007947 */ /* 0x000fea000383ffff */
.L_x_1824:
[----:B-1----:R1:W2:Y:S02]  /*13380*/  SYNCS.PHASECHK.TRANS64.TRYWAIT P0, [R7+URZ], R4 ;  /* 0x00000004070075a7 */ /* 0x0022a4000800017f */
[----:B--2---:R-:W-:Y:S05]  /*13390*/  @!P0 NANOSLEEP.SYNCS 0x989680 ;  /* 0x009896800000895d */ /* 0x004fea0003900000 */
[----:B------:R-:W2:Y:S02]  /*133a0*/  @!P0 SYNCS.PHASECHK.TRANS64 P0, [R7+URZ], R4 ;  /* 0x00000004070085a7 */ /* 0x000ea4000800007f */
[----:B--2---:R-:W-:Y:S05]  /*133b0*/  @!P0 BRA `(.L_x_1824) ;  /* 0xfffffffc00f08947 */ /* 0x004fea000383ffff */
[----:B------:R-:W-:Y:S05]  /*133c0*/  BRA `(.L_x_1843) ;  /* 0xfffffff800407947 */ /* 0x000fea000383ffff */
.L_x_1825:
[----:B--2---:R2:W4:Y:S02]  /*133d0*/  SYNCS.PHASECHK.TRANS64.TRYWAIT P0, [R3+URZ], R2 ;  /* 0x00000002030075a7 */ /* 0x004524000800017f */
[----:B----4-:R-:W-:Y:S05]  /*133e0*/  @!P0 NANOSLEEP.SYNCS 0x989680 ;  /* 0x009896800000895d */ /* 0x010fea0003900000 */
[----:B------:R-:W4:Y:S02]  /*133f0*/  @!P0 SYNCS.PHASECHK.TRANS64 P0, [R3+URZ], R2 ;  /* 0x00000002030085a7 */ /* 0x000f24000800007f */
[----:B----4-:R-:W-:Y:S05]  /*13400*/  @!P0 BRA `(.L_x_1825) ;  /* 0xfffffffc00f08947 */ /* 0x010fea000383ffff */
[----:B------:R-:W-:Y:S05]  /*13410*/  BRA `(.L_x_1844) ;  /* 0xfffffff800347947 */ /* 0x000fea000383ffff */
.L_x_1827:
[----:B--2---:R2:W4:Y:S02]  /*13420*/  SYNCS.PHASECHK.TRANS64.TRYWAIT P0, [R5+URZ], R4 ;  /* 0x00000004050075a7 */ /* 0x004524000800017f */
[----:B----4-:R-:W-:Y:S05]  /*13430*/  @!P0 NANOSLEEP.SYNCS 0x989680 ;  /* 0x009896800000895d */ /* 0x010fea0003900000 */
[----:B------:R-:W4:Y:S02]  /*13440*/  @!P0 SYNCS.PHASECHK.TRANS64 P0, [R5+URZ], R4 ;  /* 0x00000004050085a7 */ /* 0x000f24000800007f */
[----:B----4-:R-:W-:Y:S05]  /*13450*/  @!P0 BRA `(.L_x_1827) ;  /* 0xfffffffc00f08947 */ /* 0x010fea000383ffff */
[----:B------:R-:W-:Y:S05]  /*13460*/  BRA `(.L_x_1845) ;  /* 0xfffffff800387947 */ /* 0x000fea000383ffff */
.L_x_1846:
        /* <DEDUP_REMOVED lines=9> */
.L_x_3705:


//--------------------- .text._ZN7cutlass13device_kernelIN5flash11enable_sm90INS1_16FlashAttnBwdSm90INS1_25CollectiveMainloopBwdSm90ILi2ELi2ELi2EN4cute5tupleIJNS5_1CILi1EEES8_S8_EEENS6_IJNS7_ILi128EEESA_NS7_ILi64EEEEEENS_10bfloat16_tEfNS_4arch4Sm90ELb0ELb1ELb0ELb1ELb1ELb1ELb0ELb0ELi2ELi1ELi2ELi2ELb0EEENS1_21CollectiveEpilogueBwdISC_SD_SF_Li256ELb1ELb0ELi1EEENS1_19SingleTileSchedulerILb1ELb0ELb0ELi128EEEEEEEEEvNT_6ParamsE --------------------------
	.section	.text._ZN7cutlass13device_kernelIN5flash11enable_sm90INS1_16FlashAttnBwdSm90INS1_25CollectiveMainloopBwdSm90ILi2ELi2ELi2EN4cute5tupleIJNS5_1CILi1EEES8_S8_EEENS6_IJNS7_ILi128EEESA_NS7_ILi64EEEEEENS_10bfloat16_tEfNS_4arch4Sm90ELb0ELb1ELb0ELb1ELb1ELb1ELb0ELb0ELi2ELi1ELi2ELi2ELb0EEENS1_21CollectiveEpilogueBwdISC_SD_SF_Li256ELb1ELb0ELi1EEENS1_19SingleTileSchedulerILb1ELb0ELb0ELi128EEEEEEEEEvNT_6ParamsE,"ax",@progbits
	.align	128
.text._ZN7cutlass13device_kernelIN5flash11enable_sm90INS1_16FlashAttnBwdSm90INS1_25CollectiveMainloopBwdSm90ILi2ELi2ELi2EN4cute5tupleIJNS5_1CILi1EEES8_S8_EEENS6_IJNS7_ILi128EEESA_NS7_ILi64EEEEEENS_10bfloat16_tEfNS_4arch4Sm90ELb0ELb1ELb0ELb1ELb1ELb1ELb0ELb0ELi2ELi1ELi2ELi2ELb0EEENS1_21CollectiveEpilogueBwdISC_SD_SF_Li256ELb1ELb0ELi1EEENS1_19SingleTileSchedulerILb1ELb0ELb0ELi128EEEEEEEEEvNT_6ParamsE:
        .type           _ZN7cutlass13device_kernelIN5flash11enable_sm90INS1_16FlashAttnBwdSm90INS1_25CollectiveMainloopBwdSm90ILi2ELi2ELi2EN4cute5tupleIJNS5_1CILi1EEES8_S8_EEENS6_IJNS7_ILi128EEESA_NS7_ILi64EEEEEENS_10bfloat16_tEfNS_4arch4Sm90ELb0ELb1ELb0ELb1ELb1ELb1ELb0ELb0ELi2ELi1ELi2ELi2ELb0EEENS1_21CollectiveEpilogueBwdISC_SD_SF_Li256ELb1ELb0ELi1EEENS1_19SingleTileSchedulerILb1ELb0ELb0ELi128EEEEEEEEEvNT_6ParamsE,@function
        .size           _ZN7cutlass13device_kernelIN5flash11enable_sm90INS1_16FlashAttnBwdSm90INS1_25CollectiveMainloopBwdSm90ILi2ELi2ELi2EN4cute5tupleIJNS5_1CILi1EEES8_S8_EEENS6_IJNS7_ILi128EEESA_NS7_ILi64EEEEEENS_10bfloat16_tEfNS_4arch4Sm90ELb0ELb1ELb0ELb1ELb1ELb1ELb0ELb0ELi2ELi1ELi2ELi2ELb0EEENS1_21CollectiveEpilogueBwdISC_SD_SF_Li256ELb1ELb0ELi1EEENS1_19SingleTileSchedulerILb1ELb0ELb0ELi128EEEEEEEEEvNT_6ParamsE,(.L_x_3706 - _ZN7cutlass13device_kernelIN5flash11enable_sm90INS1_16FlashAttnBwdSm90INS1_25CollectiveMainloopBwdSm90ILi2ELi2ELi2EN4cute5tupleIJNS5_1CILi1EEES8_S8_EEENS6_IJNS7_ILi128EEESA_NS7_ILi64EEEEEENS_10bfloat16_tEfNS_4arch4Sm90ELb0ELb1ELb0ELb1ELb1ELb1ELb0ELb0ELi2ELi1ELi2ELi2ELb0EEENS1_21CollectiveEpilogueBwdISC_SD_SF_Li256ELb1ELb0ELi1EEENS1_19SingleTileSchedulerILb1ELb0ELb0ELi128EEEEEEEEEvNT_6ParamsE)
        .other          _ZN7cutlass13device_kernelIN5flash11enable_sm90INS1_16FlashAttnBwdSm90INS1_25CollectiveMainloopBwdSm90ILi2ELi2ELi2EN4cute5tupleIJNS5_1CILi1EEES8_S8_EEENS6_IJNS7_ILi128EEESA_NS7_ILi64EEEEEENS_10bfloat16_tEfNS_4arch4Sm90ELb0ELb1ELb0ELb1ELb1ELb1ELb0ELb0ELi2ELi1ELi2ELi2ELb0EEENS1_21CollectiveEpilogueBwdISC_SD_SF_Li256ELb1ELb0ELi1EEENS1_19SingleTileSchedulerILb1ELb0ELb0ELi128EEEEEEEEEvNT_6ParamsE,@"STO_CUDA_ENTRY STV_DEFAULT"
_ZN7cutlass13device_kernelIN5flash11enable_sm90INS1_16FlashAttnBwdSm90INS1_25CollectiveMainloopBwdSm90ILi2ELi2ELi2EN4cute5tupleIJNS5_1CILi1EEES8_S8_EEENS6_IJNS7_ILi128EEESA_NS7_ILi64EEEEEENS_10bfloat16_tEfNS_4arch4Sm90ELb0ELb1ELb0ELb1ELb1ELb1ELb0ELb0ELi2ELi1ELi2ELi2ELb0EEENS1_21CollectiveEpilogueBwdISC_SD_SF_Li256ELb1ELb0ELi1EEENS1_19SingleTileSchedulerILb1ELb0ELb0ELi128EEEEEEEEEvNT_6ParamsE:
        /* <DEDUP_REMOVED lines=24> */
.L_x_1848:
[----:B------:R-:W-:Y:S05]  /*0180*/  BSYNC B0 ;  /* 0x0000000000007941 */ /* 0x000fea0003800000 */
.L_x_1847:
        /* <DEDUP_REMOVED lines=37> */
.L_x_1849:
        /* <DEDUP_REMOVED lines=22> */
.L_x_1850:
[----:B------:R-:W-:Y:S01]  /*0540*/  PLOP3.LUT P0, PT, PT, PT, UP0, 0x80, 0x0 ;  /* 0x000000000000781c */ /* 0x000fe20003f0f008 */
[----:B------:R-:W-:Y:S01]  /*0550*/  NOP ;  /* 0x0000000000007918 */ /* 0x000fe20000000000 */
[----:B------:R-:W-:Y:S01]  /*0560*/  ULDC.64 UR38, c[0x0][0x208] ;  /* 0x0000820000267ab9 */ /* 0x000fe20000000a00 */
[----:B------:R-:W-:Y:S01]  /*0570*/  BSSY B6, `(.L_x_1851) ;  /* 0x0001374000067945 */ /* 0x000fe20003800000 */
[----:B-12-4-:R-:W-:Y:S09]  /*0580*/  BAR.SYNC.DEFER_BLOCKING 0x0 ;  /* 0x0000000000007b1d */ /* 0x016ff20000010000 */
[----:B------:R-:W-:Y:S05]  /*0590*/  @!P0 BRA `(.L_x_1852) ;  /* 0x000000f0003c8947 */ /* 0x000fea0003800000 */
.L_x_1853:
        /* <DEDUP_REMOVED lines=24> */
.L_x_1854:
        /* <DEDUP_REMOVED lines=14> */
.L_x_1856:
[----:B------:R-:W-:-:S05]  /*0800*/  ULDC UR4, c[0x0][0x8bc] ;  /* 0x00022f0000047ab9 */ /* 0x000fca0000000800 */
.L_x_1855:
        /* <DEDUP_REMOVED lines=19> */
.L_x_1858:
        /* <DEDUP_REMOVED lines=14> */
.L_x_1859:
        /* <DEDUP_REMOVED lines=11> */
.L_x_1860:
        /* <DEDUP_REMOVED lines=13> */
.L_x_1861:
        /* <DEDUP_REMOVED lines=50> */
.L_x_1862:
        /* <DEDUP_REMOVED lines=28> */
.L_x_1865:
        /* <DEDUP_REMOVED lines=15> */
.L_x_1864:
        /* <DEDUP_REMOVED lines=22> */
.L_x_1867:
        /* <DEDUP_REMOVED lines=15> */
.L_x_1866:
[----:B------:R-:W-:Y:S01]  /*13c0*/  SHF.R.S32.HI R6, RZ, 0x1f, R17 ;  /* 0x0000001fff067819 */ /* 0x000fe20000011411 */
[----:B------:R-:W-:-:S03]  /*13d0*/  UMOV UR4, 0xffffffff ;  /* 0xffffffff00047882 */ /* 0x000fc60000000000 */
[----:B------:R-:W-:-:S04]  /*13e0*/  LEA.HI R0, R6, R17, RZ, 0x7 ;  /* 0x0000001106007211 */ /* 0x000fc800078f38ff */
[----:B------:R-:W-:Y:S01]  /*13f0*/  SHF.R.S32.HI R10, RZ, 0x7, R0 ;  /* 0x00000007ff0a7819 */ /* 0x000fe20000011400 */
[----:B------:R-:W-:Y:S06]  /*1400*/  BRA.DIV UR4, `(.L_x_1868) ;  /* 0x0000012a04307947 */ /* 0x000fec000b800000 */
[----:B------:R1:W2:Y:S02]  /*1410*/  SHFL.IDX PT, R14, R10, RZ, 0x1f ;  /* 0x00001fff0a0e7589 */ /* 0x0002a400000e0000 */
.L_x_2031:
        /* <DEDUP_REMOVED lines=23> */
.L_x_1869:
        /* <DEDUP_REMOVED lines=126> */
.L_x_1882:
[----:B------:R-:W-:-:S06]  /*1d70*/  ULOP3.LUT UR4, UR36, 0x1, URZ, 0xfc, !UPT ;  /* 0x0000000124047892 */ /* 0x000fcc000f8efc3f */
[----:B-1----:R-:W-:-:S05]  /*1d80*/  IMAD.U32 R8, RZ, RZ, UR4 ;  /* 0x00000004ff087e24 */ /* 0x002fca000f8e00ff */
[----:B------:R-:W-:-:S13]  /*1d90*/  ISETP.NE.AND P6, PT, R8, 0x3, PT ;  /* 0x000000030800780c */ /* 0x000fda0003fc5270 */
[----:B------:R-:W-:Y:S05]  /*1da0*/  @!P6 BRA `(.L_x_1872) ;  /* 0x000000000004e947 */ /* 0x000fea0003800000 */
[----:B------:R-:W-:Y:S01]  /*1db0*/  BPT.TRAP 0x1 ;  /* 0x000000040000795c */ /* 0x000fe20000300000 */
.L_x_1872:
[----:B------:R-:W-:Y:S01]  /*1dc0*/  IMAD R8, R0, 0x8, R16 ;  /* 0x0000000800087824 */ /* 0x000fe200078e0210 */
[----:B------:R-:W-:-:S04]  /*1dd0*/  SHF.L.U32 R23, R4, 0x1f, RZ ;  /* 0x0000001f04177819 */ /* 0x000fc800000006ff */
[----:B------:R1:W2:Y:S01]  /*1de0*/  SYNCS.PHASECHK.TRANS64.TRYWAIT P0, [R8+URZ+0x30c10], R23 ;  /* 0x030c1017080075a7 */ /* 0x0002a2000800017f */
[----:B------:R-:W-:Y:S05]  /*1df0*/  @!P6 BRA `(.L_x_1873) ;  /* 0x000000000004e947 */ /* 0x000fea0003800000 */
[----:B------:R-:W-:Y:S01]  /*1e00*/  BPT.TRAP 0x1 ;  /* 0x000000040000795c */ /* 0x000fe20000300000 */
.L_x_1873:
[----:B------:R-:W-:-:S05]  /*1e10*/  VIADD R9, R16, 0x10000 ;  /* 0x0001000010097836 */ /* 0x000fca0000000000 */
[----:B------:R-:W-:-:S04]  /*1e20*/  SHF.R.U32.HI R9, RZ, 0x4, R9 ;  /* 0x00000004ff097819 */ /* 0x000fc80000011609 */
[----:B------:R-:W-:Y:S01]  /*1e30*/  LOP3.LUT R9, R9, 0x3fff, RZ, 0xc0, !PT ;  /* 0x00003fff09097812 */ /* 0x000fe200078ec0ff */
[----:B--2---:R-:W-:Y:S06]  /*1e40*/  @P0 BRA `(.L_x_1874) ;  /* 0x0000000000080947 */ /* 0x004fec0003800000 */
[----:B------:R-:W2:Y:S02]  /*1e50*/  SYNCS.PHASECHK.TRANS64.TRYWAIT P0, [R8+URZ+0x30c10], R23 ;  /* 0x030c1017080075a7 */ /* 0x000ea4000800017f */
[----:B--2---:R-:W-:Y:S05]  /*1e60*/  @!P0 BRA `(.L_x_1875) ;  /* 0x0000011c00cc8947 */ /* 0x004fea0003800000 */
.L_x_1874:
        /* <DEDUP_REMOVED lines=60> */
.L_x_1876:
[----:B------:R1:W1:Y:S01]  /*2230*/  SYNCS.PHASECHK.TRANS64.TRYWAIT P0, [R8+URZ+0x30c30], R23 ;  /* 0x030c3017080075a7 */ /* 0x000262000800017f */
[----:B------:R-:W-:Y:S05]  /*2240*/  @!P6 BRA `(.L_x_1877) ;  /* 0x000000000004e947 */ /* 0x000fea0003800000 */
[----:B------:R-:W-:Y:S01]  /*2250*/  BPT.TRAP 0x1 ;  /* 0x000000040000795c */ /* 0x000fe20000300000 */
.L_x_1877:
[----:B------:R-:W2:Y:S01]  /*2260*/  LDC.64 R24, c[0x0][0x748] ;  /* 0x0001d200ff187b82 */ /* 0x000ea20000000a00 */
[----:B------:R-:W-:-:S05]  /*2270*/  VIADD R13, R16, 0x18000 ;  /* 0x00018000100d7836 */ /* 0x000fca0000000000 */
[----:B------:R-:W-:Y:S01]  /*2280*/  SHF.R.U32.HI R13, RZ, 0x4, R13 ;  /* 0x00000004ff0d7819 */ /* 0x000fe2000001160d */
[----:B-1----:R-:W-:Y:S06]  /*2290*/  @P0 BRA `(.L_x_1878) ;  /* 0x0000000000080947 */ /* 0x002fec0003800000 */
[----:B------:R-:W1:Y:S02]  /*22a0*/  SYNCS.PHASECHK.TRANS64.TRYWAIT P0, [R8+URZ+0x30c30], R23 ;  /* 0x030c3017080075a7 */ /* 0x000e64000800017f */
[----:B-1----:R-:W-:Y:S05]  /*22b0*/  @!P0 BRA `(.L_x_1879) ;  /* 0x0000011800cc8947 */ /* 0x002fea0003800000 */
.L_x_1878:
        /* <DEDUP_REMOVED lines=769> */
.L_x_1880:
        /* <DEDUP_REMOVED lines=68> */
.L_x_1881:
        /* <DEDUP_REMOVED lines=11> */
.L_x_1871:
        /* <DEDUP_REMOVED lines=130> */
.L_x_1894:
[----:B------:R-:W-:-:S05]  /*5fe0*/  IMAD.U32 R7, RZ, RZ, UR36 ;  /* 0x00000024ff077e24 */ /* 0x000fca000f8e00ff */
[----:B------:R-:W-:-:S04]  /*5ff0*/  LOP3.LUT R7, R7, 0x1, RZ, 0xfc, !PT ;  /* 0x0000000107077812 */ /* 0x000fc800078efcff */
[----:B------:R-:W-:-:S13]  /*6000*/  ISETP.NE.AND P0, PT, R7, 0x3, PT ;  /* 0x000000030700780c */ /* 0x000fda0003f05270 */
[----:B------:R-:W-:Y:S05]  /*6010*/  @!P0 BRA `(.L_x_1884) ;  /* 0x0000000000048947 */ /* 0x000fea0003800000 */
[----:B------:R-:W-:Y:S01]  /*6020*/  BPT.TRAP 0x1 ;  /* 0x000000040000795c */ /* 0x000fe20000300000 */
.L_x_1884:
[----:B------:R-:W-:Y:S01]  /*6030*/  IMAD R7, R0, 0x8, R16 ;  /* 0x0000000800077824 */ /* 0x000fe200078e0210 */
[----:B------:R-:W-:-:S04]  /*6040*/  SHF.L.U32 R20, R4, 0x1f, RZ ;  /* 0x0000001f04147819 */ /* 0x000fc800000006ff */
[----:B------:R1:W3:Y:S01]  /*6050*/  SYNCS.PHASECHK.TRANS64.TRYWAIT P1, [R7+URZ+0x30c10], R20 ;  /* 0x030c1014070075a7 */ /* 0x0002e2000802017f */
[----:B------:R-:W-:Y:S05]  /*6060*/  @!P0 BRA `(.L_x_1885) ;  /* 0x0000000000048947 */ /* 0x000fea0003800000 */
[----:B------:R-:W-:Y:S01]  /*6070*/  BPT.TRAP 0x1 ;  /* 0x000000040000795c */ /* 0x000fe20000300000 */
.L_x_1885:
[----:B--2---:R-:W-:-:S05]  /*6080*/  VIADD R8, R16, 0x10000 ;  /* 0x0001000010087836 */ /* 0x004fca0000000000 */
[----:B------:R-:W-:-:S04]  /*6090*/  SHF.R.U32.HI R8, RZ, 0x4, R8 ;  /* 0x00000004ff087819 */ /* 0x000fc80000011608 */
[----:B------:R-:W-:-:S04]  /*60a0*/  LOP3.LUT R8, R8, 0x3fff, RZ, 0xc0, !PT ;  /* 0x00003fff08087812 */ /* 0x000fc800078ec0ff */
[----:B------:R-:W-:Y:S01]  /*60b0*/  LOP3.LUT R9, R8, 0x10000, RZ, 0xfc, !PT ;  /* 0x0001000008097812 */ /* 0x000fe200078efcff */
[----:B---3--:R-:W-:Y:S06]  /*60c0*/  @P1 BRA `(.L_x_1886) ;  /* 0x0000000000081947 */ /* 0x008fec0003800000 */
[----:B------:R-:W2:Y:S02]  /*60d0*/  SYNCS.PHASECHK.TRANS64.TRYWAIT P1, [R7+URZ+0x30c10], R20 ;  /* 0x030c1014070075a7 */ /* 0x000ea4000802017f */
[----:B--2---:R-:W-:Y:S05]  /*60e0*/  @!P1 BRA `(.L_x_1887) ;  /* 0x000000dc00549947 */ /* 0x004fea0003800000 */
.L_x_1886:
        /* <DEDUP_REMOVED lines=63> */
.L_x_1888:
[----:B------:R1:W1:Y:S01]  /*64e0*/  SYNCS.PHASECHK.TRANS64.TRYWAIT P1, [R7+URZ+0x30c30], R20 ;  /* 0x030c3014070075a7 */ /* 0x000262000802017f */
[----:B------:R-:W-:Y:S05]  /*64f0*/  @!P0 BRA `(.L_x_1889) ;  /* 0x0000000000048947 */ /* 0x000fea0003800000 */
[----:B------:R-:W-:Y:S01]  /*6500*/  BPT.TRAP 0x1 ;  /* 0x000000040000795c */ /* 0x000fe20000300000 */
.L_x_1889:
        /* <DEDUP_REMOVED lines=8> */
.L_x_1890:
        /* <DEDUP_REMOVED lines=629> */
.L_x_1892:
        /* <DEDUP_REMOVED lines=70> */
.L_x_1893:
        /* <DEDUP_REMOVED lines=12> */
.L_x_1883:
        /* <DEDUP_REMOVED lines=121> */
.L_x_1906:
[----:B------:R-:W-:-:S05]  /*9990*/  IMAD.U32 R7, RZ, RZ, UR36 ;  /* 0x00000024ff077e24 */ /* 0x000fca000f8e00ff */
[----:B------:R-:W-:-:S04]  /*99a0*/  LOP3.LUT R7, R7, 0x1, RZ, 0xfc, !PT ;  /* 0x0000000107077812 */ /* 0x000fc800078efcff */
[----:B------:R-:W-:-:S13]  /*99b0*/  ISETP.NE.AND P6, PT, R7, 0x3, PT ;  /* 0x000000030700780c */ /* 0x000fda0003fc5270 */
[----:B--2---:R-:W-:Y:S05]  /*99c0*/  @!P6 BRA `(.L_x_1896) ;  /* 0x000000000004e947 */ /* 0x004fea0003800000 */
[----:B------:R-:W-:Y:S01]  /*99d0*/  BPT.TRAP 0x1 ;  /* 0x000000040000795c */ /* 0x000fe20000300000 */
.L_x_1896:
[----:B------:R-:W-:Y:S01]  /*99e0*/  IMAD R7, R0, 0x8, R16 ;  /* 0x0000000800077824 */ /* 0x000fe200078e0210 */
[----:B------:R-:W-:-:S04]  /*99f0*/  SHF.L.U32 R20, R4, 0x1f, RZ ;  /* 0x0000001f04147819 */ /* 0x000fc800000006ff */
[----:B------:R2:W3:Y:S01]  /*9a00*/  SYNCS.PHASECHK.TRANS64.TRYWAIT P0, [R7+URZ+0x30c10], R20 ;  /* 0x030c1014070075a7 */ /* 0x0004e2000800017f */
[----:B------:R-:W-:Y:S05]  /*9a10*/  @!P6 BRA `(.L_x_1897) ;  /* 0x000000000004e947 */ /* 0x000fea0003800000 */
[----:B------:R-:W-:Y:S01]  /*9a20*/  BPT.TRAP 0x1 ;  /* 0x000000040000795c */ /* 0x000fe20000300000 */
.L_x_1897:
[----:B-1----:R-:W-:-:S05]  /*9a30*/  VIADD R8, R16, 0x10000 ;  /* 0x0001000010087836 */ /* 0x002fca0000000000 */
[----:B------:R-:W-:-:S04]  /*9a40*/  SHF.R.U32.HI R8, RZ, 0x4, R8 ;  /* 0x00000004ff087819 */ /* 0x000fc80000011608 */
[----:B------:R-:W-:-:S04]  /*9a50*/  LOP3.LUT R8, R8, 0x3fff, RZ, 0xc0, !PT ;  /* 0x00003fff08087812 */ /* 0x000fc800078ec0ff */
[----:B------:R-:W-:Y:S01]  /*9a60*/  LOP3.LUT R9, R8, 0x10000, RZ, 0xfc, !PT ;  /* 0x0001000008097812 */ /* 0x000fe200078efcff */
[----:B---3--:R-:W-:Y:S06]  /*9a70*/  @P0 BRA `(.L_x_1898) ;  /* 0x0000000000080947 */ /* 0x008fec0003800000 */
[----:B------:R-:W1:Y:S02]  /*9a80*/  SYNCS.PHASECHK.TRANS64.TRYWAIT P0, [R7+URZ+0x30c10], R20 ;  /* 0x030c1014070075a7 */ /* 0x000e64000800017f */
[----:B-1----:R-:W-:Y:S05]  /*9a90*/  @!P0 BRA `(.L_x_1899) ;  /* 0x000000a400108947 */ /* 0x002fea0003800000 */
.L_x_1898:
        /* <DEDUP_REMOVED lines=62> */
.L_x_1900:
[----:B------:R1:W1:Y:S01]  /*9e80*/  SYNCS.PHASECHK.TRANS64.TRYWAIT P0, [R7+URZ+0x30c30], R20 ;  /* 0x030c3014070075a7 */ /* 0x000262000800017f */
[----:B------:R-:W-:Y:S05]  /*9e90*/  @!P6 BRA `(.L_x_1901) ;  /* 0x000000000004e947 */ /* 0x000fea0003800000 */
[----:B------:R-:W-:Y:S01]  /*9ea0*/  BPT.TRAP 0x1 ;  /* 0x000000040000795c */ /* 0x000fe20000300000 */
.L_x_1901:
        /* <DEDUP_REMOVED lines=8> */
.L_x_1902:
        /* <DEDUP_REMOVED lines=780> */
.L_x_1904:
        /* <DEDUP_REMOVED lines=70> */
.L_x_1905:
        /* <DEDUP_REMOVED lines=12> */
.L_x_1895:
        /* <DEDUP_REMOVED lines=34> */
.L_x_1863:
        /* <DEDUP_REMOVED lines=119> */
.L_x_1908:
        /* <DEDUP_REMOVED lines=50> */
.L_x_1910:
[----:B------:R-:W-:Y:S05]  /*e1c0*/  BSYNC B0 ;  /* 0x0000000000007941 */ /* 0x000fea0003800000 */
.L_x_1909:
        /* <DEDUP_REMOVED lines=17> */
.L_x_1912:
[----:B------:R-:W-:Y:S05]  /*e2e0*/  BSYNC B0 ;  /* 0x0000000000007941 */ /* 0x000fea0003800000 */
.L_x_1911:
        /* <DEDUP_REMOVED lines=16> */
.L_x_1914:
[----:B------:R-:W-:Y:S05]  /*e3f0*/  BSYNC B0 ;  /* 0x0000000000007941 */ /* 0x000fea0003800000 */
.L_x_1913:
        /* <DEDUP_REMOVED lines=16> */
.L_x_1916:
[----:B------:R-:W-:Y:S05]  /*e500*/  BSYNC B0 ;  /* 0x0000000000007941 */ /* 0x000fea0003800000 */
.L_x_1915:
        /* <DEDUP_REMOVED lines=27> */
.L_x_1918:
[----:B------:R-:W-:Y:S05]  /*e6c0*/  BSYNC B0 ;  /* 0x0000000000007941 */ /* 0x000fea0003800000 */
.L_x_1917:
        /* <DEDUP_REMOVED lines=15> */
.L_x_1920:
[----:B------:R-:W-:Y:S05]  /*e7c0*/  BSYNC B0 ;  /* 0x0000000000007941 */ /* 0x000fea0003800000 */
.L_x_1919:
        /* <DEDUP_REMOVED lines=15> */
.L_x_1922:
[----:B------:R-:W-:Y:S05]  /*e8c0*/  BSYNC B0 ;  /* 0x0000000000007941 */ /* 0x000fea0003800000 */
.L_x_1921:
        /* <DEDUP_REMOVED lines=15> */
.L_x_1907:
        /* <DEDUP_REMOVED lines=35> */
.L_x_1923:
        /* <DEDUP_REMOVED lines=46> */
.L_x_1925:
[----:B------:R-:W-:Y:S05]  /*eed0*/  BSYNC B0 ;  /* 0x0000000000007941 */ /* 0x000fea0003800000 */
.L_x_1924:
        /* <DEDUP_REMOVED lines=16> */
.L_x_1927:
[----:B------:R-:W-:Y:S05]  /*efe0*/  BSYNC B0 ;  /* 0x0000000000007941 */ /* 0x000fea0003800000 */
.L_x_1926:
        /* <DEDUP_REMOVED lines=15> */
.L_x_1929:
[----:B------:R-:W-:Y:S05]  /*f0e0*/  BSYNC B0 ;  /* 0x0000000000007941 */ /* 0x000fea0003800000 */
.L_x_1928:
        /* <DEDUP_REMOVED lines=15> */
.L_x_1931:
[----:B------:R-:W-:Y:S05]  /*f1e0*/  BSYNC B0 ;  /* 0x0000000000007941 */ /* 0x000fea0003800000 */
.L_x_1930:
        /* <DEDUP_REMOVED lines=26> */
.L_x_1933:
[----:B------:R-:W-:Y:S05]  /*f390*/  BSYNC B0 ;  /* 0x0000000000007941 */ /* 0x000fea0003800000 */
.L_x_1932:
        /* <DEDUP_REMOVED lines=15> */
.L_x_1935:
[----:B------:R-:W-:Y:S05]  /*f490*/  BSYNC B0 ;  /* 0x0000000000007941 */ /* 0x000fea0003800000 */
.L_x_1934:
        /* <DEDUP_REMOVED lines=15> */
.L_x_1937:
[----:B------:R-:W-:Y:S05]  /*f590*/  BSYNC B0 ;  /* 0x0000000000007941 */ /* 0x000fea0003800000 */
.L_x_1936:
        /* <DEDUP_REMOVED lines=15> */
.L_x_1852:
        /* <DEDUP_REMOVED lines=21> */
.L_x_1939:
        /* <DEDUP_REMOVED lines=13> */
.L_x_1941:
[----:B------:R-:W-:-:S05]  /*f8b0*/  ULDC UR4, c[0x0][0x8bc] ;  /* 0x00022f0000047ab9 */ /* 0x000fca0000000800 */
.L_x_1940:
        /* <DEDUP_REMOVED lines=26> */
[----:B------:R-:W-:Y:S01]  /*fa60*/  ULDC UR10, c[0x0][0x280] ;  /* 0x0000a000000a7ab9 */ /* 0x000fe20000000800 */
[----:B-1----:R-:W-:-:S11]  /*fa70*/  USHF.R.S32.HI UR17, URZ, 0x1f, UR7 ;  /* 0x0000001f3f117899 */ /* 0x002fd60008011407 */
[----:B--2---:R-:W-:Y:S02]  /*fa80*/  @P0 R2UR UR4, R0 ;  /* 0x00000000000402ca */ /* 0x004fe400000e0000 */
[----:B------:R-:W-:-:S04]  /*fa90*/  ISETP.NE.U32.AND P0, PT, RZ, UR8, PT ;  /* 0x00000008ff007c0c */ /* 0x000fc8000bf05070 */
        /* <DEDUP_REMOVED lines=14> */
.L_x_1942:
        /* <DEDUP_REMOVED lines=13> */
.L_x_1943:
        /* <DEDUP_REMOVED lines=12> */
.L_x_1944:
[----:B------:R-:W-:Y:S01]  /*fd10*/  UIADD3 UR8, -UR11, UR10, UR6 ;  /* 0x0000000a0b087290 */ /* 0x000fe2000fffe106 */
[----:B------:R-:W-:Y:S01]  /*fd20*/  ISETP.LE.AND P0, PT, RZ, UR22, PT ;  /* 0x00000016ff007c0c */ /* 0x000fe2000bf03270 */
[----:B------:R-:W-:Y:S01]  /*fd30*/  ULDC UR9, c[0x0][0x74c] ;  /* 0x0001d30000097ab9 */ /* 0x000fe20000000800 */
[----:B------:R-:W-:Y:S02]  /*fd40*/  USHF.R.S32.HI UR13, URZ, 0x1f, UR16 ;  /* 0x0000001f3f0d7899 */ /* 0x000fe40008011410 */
[----:B------:R-:W-:Y:S02]  /*fd50*/  UIADD3 UR9, UR8, -UR9, URZ ;  /* 0x8000000908097290 */ /* 0x000fe4000fffe03f */
[----:B------:R-:W-:Y:S02]  /*fd60*/  UIADD3 UR8, UR10, 0x7f, URZ ;  /* 0x0000007f0a087890 */ /* 0x000fe4000fffe03f */
[----:B------:R-:W-:Y:S01]  /*fd70*/  USHF.R.S32.HI UR12, URZ, 0x1f, UR9 ;  /* 0x0000001f3f0c7899 */ /* 0x000fe20008011409 */
[----:B------:R-:W-:Y:S01]  /*fd80*/  ULDC UR15, c[0x0][0x288] ;  /* 0x0000a200000f7ab9 */ /* 0x000fe20000000800 */
[----:B------:R-:W-:-:S02]  /*fd90*/  USEL UR20, UR13, URZ, !UP0 ;  /* 0x0000003f0d147287 */ /* 0x000fc4000c000000 */
[----:B------:R-:W-:Y:S02]  /*fda0*/  ULEA.HI UR12, UR12, UR9, URZ, 0x7 ;  /* 0x000000090c0c7291 */ /* 0x000fe4000f8f383f */
[----:B------:R-:W-:Y:S02]  /*fdb0*/  USHF.R.S32.HI UR9, URZ, 0x1f, UR8 ;  /* 0x0000001f3f097899 */ /* 0x000fe40008011408 */
[----:B------:R-:W-:Y:S02]  /*fdc0*/  USHF.R.S32.HI UR12, URZ, 0x7, UR12 ;  /* 0x000000073f0c7899 */ /* 0x000fe4000801140c */
[----:B------:R-:W-:Y:S02]  /*fdd0*/  ULEA.HI UR8, UR9, UR8, URZ, 0x7 ;  /* 0x0000000809087291 */ /* 0x000fe4000f8f383f */
[----:B------:R-:W-:Y:S02]  /*fde0*/  UIMAD UR13, UR16, UR15, URZ ;  /* 0x0000000f100d72a4 */ /* 0x000fe4000f8e023f */
[----:B------:R-:W-:-:S02]  /*fdf0*/  UISETP.LT.AND UP1, UPT, URZ, UR12, UPT ;  /* 0x0000000c3f00728c */ /* 0x000fc4000bf21270 */
[----:B------:R-:W-:Y:S02]  /*fe00*/  USHF.R.S32.HI UR8, URZ, 0x7, UR8 ;  /* 0x000000073f087899 */ /* 0x000fe40008011408 */
[----:B------:R-:W-:Y:S02]  /*fe10*/  USEL UR14, UR16, URZ, !UP0 ;  /* 0x0000003f100e7287 */ /* 0x000fe4000c000000 */
[----:B------:R-:W-:Y:S02]  /*fe20*/  UIADD3 UR23, UP0, UR13, UR7, URZ ;  /* 0x000000070d177290 */ /* 0x000fe4000ff1e03f */
[----:B------:R-:W-:Y:S01]  /*fe30*/  USEL UR9, URZ, UR12, !UP1 ;  /* 0x0000000c3f097287 */ /* 0x000fe2000c800000 */
[----:B------:R-:W-:Y:S01]  /*fe40*/  IMAD.U32 R9, RZ, RZ, UR8 ;  /* 0x00000008ff097e24 */ /* 0x000fe2000f8e00ff */
[----:B------:R-:W-:Y:S10]  /*fe50*/  @!P0 BRA `(.L_x_1945) ;  /* 0x0000000000248947 */ /* 0x000ff40003800000 */
[----:B------:R-:W-:-:S03]  /*fe60*/  UIADD3 UR6, UR6, 0xff, UR10 ;  /* 0x000000ff06067890 */ /* 0x000fc6000fffe00a */
[----:B------:R-:W-:Y:S02]  /*fe70*/  ULDC UR10, c[0x0][0x748] ;  /* 0x0001d200000a7ab9 */ /* 0x000fe40000000800 */
[----:B------:R-:W-:-:S04]  /*fe80*/  UIADD3 UR6, UR6, UR10, -UR11 ;  /* 0x0000000a06067290 */ /* 0x000fc8000fffe80b */
[----:B------:R-:W-:-:S04]  /*fe90*/  USHF.R.S32.HI UR10, URZ, 0x1f, UR6 ;  /* 0x0000001f3f0a7899 */ /* 0x000fc80008011406 */
[----:B------:R-:W-:-:S04]  /*fea0*/  ULEA.HI UR10, UR10, UR6, URZ, 0x7 ;  /* 0x000000060a0a7291 */ /* 0x000fc8000f8f383f */
[----:B------:R-:W-:-:S04]  /*feb0*/  USHF.R.S32.HI UR10, URZ, 0x7, UR10 ;  /* 0x000000073f0a7899 */ /* 0x000fc8000801140a */
[----:B------:R-:W-:-:S04]  /*fec0*/  UISETP.LT.AND UP1, UPT, UR8, UR10, UPT ;  /* 0x0000000a0800728c */ /* 0x000fc8000bf21270 */
[----:B------:R-:W-:-:S06]  /*fed0*/  USEL UR10, UR8, UR10, UP1 ;  /* 0x0000000a080a7287 */ /* 0x000fcc0008800000 */
[----:B------:R-:W-:-:S07]  /*fee0*/  IMAD.U32 R9, RZ, RZ, UR10 ;  /* 0x0000000aff097e24 */ /* 0x000fce000f8e00ff */
.L_x_1945:
[----:B------:R-:W-:Y:S02]  /*fef0*/  ISETP.GT.AND P1, PT, R9, UR9, PT ;  /* 0x0000000909007c0c */ /* 0x000fe4000bf24270 */
[----:B------:R-:W-:Y:S01]  /*ff00*/  ELECT P0, URZ, PT ;  /* 0x00000000003f782f */ /* 0x000fe20003800000 */
[----:B------:R-:W-:-:S10]  /*ff10*/  ULEA.HI.X.SX32 UR10, UR13, UR17, 0x1, UP0 ;  /* 0x000000110d0a7291 */ /* 0x000fd400080f0e3f */
[----:B------:R-:W-:Y:S05]  /*ff20*/  @!P1 BRA `(.L_x_1946) ;  /* 0x0000001000849947 */ /* 0x000fea0003800000 */
[----:B------:R-:W1:Y:S01]  /*ff30*/  S2R R2, SR_TID.X ;  /* 0x0000000000027919 */ /* 0x000e620000002100 */
[----:B------:R-:W-:Y:S01]  /*ff40*/  ULDC.64 UR18, c[0x0][0x2d8] ;  /* 0x0000b60000127ab9 */ /* 0x000fe20000000a00 */
[----:B------:R-:W-:Y:S01]  /*ff50*/  VIADD R0, R9, -UR9 ;  /* 0x8000000909007c36 */ /* 0x000fe20008000000 */
[----:B------:R-:W-:Y:S02]  /*ff60*/  UIMAD UR6, UR17, UR18, URZ ;  /* 0x00000012110672a4 */ /* 0x000fe4000f8e023f */
[----:B------:R-:W-:Y:S02]  /*ff70*/  UIMAD.WIDE.U32 UR12, UR7, UR18, URZ ;  /* 0x00000012070c72a5 */ /* 0x000fe4000f8e003f */
[----:B------:R-:W-:Y:S01]  /*ff80*/  UIMAD UR19, UR7, UR19, UR6 ;  /* 0x00000013071372a4 */ /* 0x000fe2000f8e0206 */
[----:B------:R-:W-:Y:S01]  /*ff90*/  LOP3.LUT R0, R0, 0x1, RZ, 0xc0, !PT ;  /* 0x0000000100007812 */ /* 0x000fe200078ec0ff */
[----:B------:R-:W-:Y:S02]  /*ffa0*/  UIADD3 UR6, UP0, UR4, UR12, URZ ;  /* 0x0000000c04067290 */ /* 0x000fe4000ff1e03f */
[----:B------:R-:W-:Y:S01]  /*ffb0*/  UIADD3 UR19, UR13, UR19, URZ ;  /* 0x000000130d137290 */ /* 0x000fe2000fffe03f */
[----:B------:R-:W-:Y:S01]  /*ffc0*/  ISETP.NE.U32.AND P1, PT, R0, 0x1, PT ;  /* 0x000000010000780c */ /* 0x000fe20003f25070 */
[----:B------:R-:W-:Y:S01]  /*ffd0*/  ULDC.64 UR16, c[0x0][0x2e0] ;  /* 0x0000b80000107ab9 */ /* 0x000fe20000000a00 */
[----:B------:R-:W-:Y:S01]  /*ffe0*/  ULDC UR18, c[0x0][0x760] ;  /* 0x0001d80000127ab9 */ /* 0x000fe20000000800 */
[----:B------:R-:W-:-:S02]  /*fff0*/  UIADD3.X UR7, UR5, UR19, URZ, UP0, !UPT ;  /* 0x0000001305077290 */ /* 0x000fc400087fe43f */
[----:B------:R-:W-:Y:S02]  /*10000*/  UIMAD UR11, UR20, UR16, URZ ;  /* 0x00000010140b72a4 */ /* 0x000fe4000f8e023f */
[----:B------:R-:W-:Y:S02]  /*10010*/  UIMAD.WIDE.U32 UR6, UR14, UR16, UR6 ;  /* 0x000000100e0672a5 */ /* 0x000fe4000f8e0006 */
[----:B------:R-:W-:Y:S02]  /*10020*/  UIMAD UR17, UR14, UR17, UR11 ;  /* 0x000000110e1172a4 */ /* 0x000fe4000f8e020b */
[----:B------:R-:W-:Y:S02]  /*10030*/  UIMAD UR11, UR15, UR18, URZ ;  /* 0x000000120f0b72a4 */ /* 0x000fe4000f8e023f */
[----:B------:R-:W-:Y:S01]  /*10040*/  UIADD3 UR24, UR7, UR17, URZ ;  /* 0x0000001107187290 */ /* 0x000fe2000fffe03f */
[----:B-1----:R-:W-:Y:S01]  /*10050*/  LOP3.LUT R10, R2, 0x1f, RZ, 0xc0, !PT ;  /* 0x0000001f020a7812 */ /* 0x002fe200078ec0ff */
[----:B------:R-:W-:Y:S10]  /*10060*/  @P1 BRA `(.L_x_1947) ;  /* 0x00000004006c1947 */ /* 0x000ff40003800000 */
        /* <DEDUP_REMOVED lines=11> */
.L_x_1950:
[----:B------:R-:W2:Y:S04]  /*10120*/  LDG.E.STRONG.GPU R0, desc[UR38][R2.64] ;  /* 0x0000002602007981 */ /* 0x000ea8000c1ef900 */
[----:B--2---:R-:W-:Y:S01]  /*10130*/  CCTL.IVALL ;  /* 0x00000000ff00798f */ /* 0x004fe20002000000 */
[----:B------:R-:W-:Y:S05]  /*10140*/  YIELD ;  /* 0x0000000000007946 */ /* 0x000fea0003800000 */
[----:B------:R-:W-:-:S13]  /*10150*/  ISETP.NE.AND P1, PT, R0, UR22, PT ;  /* 0x0000001600007c0c */ /* 0x000fda000bf25270 */
[----:B------:R-:W-:Y:S05]  /*10160*/  @P1 BRA `(.L_x_1950) ;  /* 0xfffffffc00ec1947 */ /* 0x000fea000383ffff */
.L_x_1949:
[----:B------:R-:W-:Y:S05]  /*10170*/  BSYNC B0 ;  /* 0x0000000000007941 */ /* 0x000fea0003800000 */
.L_x_1948:
[----:B------:R-:W-:-:S03]  /*10180*/  UMOV UR15, 0xffffffff ;  /* 0xffffffff000f7882 */ /* 0x000fc60000000000 */
[----:B------:R-:W-:Y:S05]  /*10190*/  BRA.DIV UR15, `(.L_x_1951) ;  /* 0x0000003e0f787947 */ /* 0x000fea000b800000 */
[----:B------:R-:W-:Y:S01]  /*101a0*/  NOP ;  /* 0x0000000000007918 */ /* 0x000fe20000000000 */
.L_x_2034:
        /* <DEDUP_REMOVED lines=22> */
.L_x_1953:
[----:B------:R-:W-:Y:S05]  /*10310*/  BSYNC B0 ;  /* 0x0000000000007941 */ /* 0x000fea0003800000 */
.L_x_1952:
        /* <DEDUP_REMOVED lines=20> */
.L_x_1955:
[----:B------:R-:W-:Y:S05]  /*10460*/  BSYNC B0 ;  /* 0x0000000000007941 */ /* 0x000fea0003800000 */
.L_x_1954:
[----:B------:R-:W-:Y:S06]  /*10470*/  BAR.ARV 0xa, 0xa0 ;  /* 0x0282800000007b1d */ /* 0x000fec0000002000 */
[----:B------:R-:W-:Y:S04]  /*10480*/  BSSY B0, `(.L_x_1956) ;  /* 0x0000003000007945 */ /* 0x000fe80003800000 */
[----:B------:R-:W-:Y:S05]  /*10490*/  @!P0 BRA `(.L_x_1957) ;  /* 0x0000000000048947 */ /* 0x000fea0003800000 */
[----:B------:R-:W-:-:S04]  /*104a0*/  DEPBAR.LE SB0, 0x0 ;  /* 0x000080000000791a */ /* 0x000fc80000000000 */
.L_x_1957:
[----:B------:R-:W-:Y:S05]  /*104b0*/  BSYNC B0 ;  /* 0x0000000000007941 */ /* 0x000fea0003800000 */
.L_x_1956:
        /* <DEDUP_REMOVED lines=19> */
.L_x_1959:
[----:B------:R-:W-:Y:S05]  /*105f0*/  BSYNC B0 ;  /* 0x0000000000007941 */ /* 0x000fea0003800000 */
.L_x_1958:
[----:B------:R-:W-:Y:S01]  /*10600*/  UIADD3 UR15, UR9, 0x1, URZ ;  /* 0x00000001090f7890 */ /* 0x000fe2000fffe03f */
[----:B------:R-:W-:Y:S11]  /*10610*/  BRA `(.L_x_1960) ;  /* 0x0000000000047947 */ /* 0x000ff60003800000 */
.L_x_1947:
[----:B------:R-:W-:-:S05]  /*10620*/  UMOV UR15, UR9 ;  /* 0x00000009000f7c82 */ /* 0x000fca0008000000 */
.L_x_1960:
[----:B------:R-:W-:-:S06]  /*10630*/  UIADD3 UR9, UR9, 0x1, URZ ;  /* 0x0000000109097890 */ /* 0x000fcc000fffe03f */
[----:B------:R-:W-:Y:S01]  /*10640*/  ISETP.NE.AND P1, PT, R9, UR9, PT ;  /* 0x0000000909007c0c */ /* 0x000fe2000bf25270 */
[----:B------:R-:W-:-:S12]  /*10650*/  UMOV UR9, UR15 ;  /* 0x0000000f00097c82 */ /* 0x000fd80008000000 */
[----:B------:R-:W-:Y:S05]  /*10660*/  @!P1 BRA `(.L_x_1946) ;  /* 0x0000000800b49947 */ /* 0x000fea0003800000 */
[----:B------:R-:W-:Y:S01]  /*10670*/  UMOV UR18, UR12 ;  /* 0x0000000c00127c82 */ /* 0x000fe20008000000 */
[----:B------:R-:W-:Y:S01]  /*10680*/  UMOV UR9, UR15 ;  /* 0x0000000f00097c82 */ /* 0x000fe20008000000 */
[----:B------:R-:W-:-:S03]  /*10690*/  UIMAD.WIDE.U32 UR12, UR14, UR16, UR18 ;  /* 0x000000100e0c72a5 */ /* 0x000fc6000f8e0012 */
[----:B------:R-:W-:Y:S01]  /*106a0*/  ULDC.64 UR18, c[0x0][0x2c0] ;  /* 0x0000b00000127ab9 */ /* 0x000fe20000000a00 */
[----:B------:R-:W-:-:S04]  /*106b0*/  UIADD3 UR4, UP0, UR4, UR12, URZ ;  /* 0x0000000c04047290 */ /* 0x000fc8000ff1e03f */
[----:B------:R-:W-:Y:S02]  /*106c0*/  UIADD3.X UR5, UR5, UR17, UR13, UP0, !UPT ;  /* 0x0000001105057290 */ /* 0x000fe400087fe40d */
[----:B------:R-:W-:-:S04]  /*106d0*/  ULEA UR14, UP0, UR4, UR18, 0x2 ;  /* 0x00000012040e7291 */ /* 0x000fc8000f80103f */
[----:B------:R-:W-:Y:S02]  /*106e0*/  ULEA.HI.X UR5, UR4, UR19, UR5, 0x2, UP0 ;  /* 0x0000001304057291 */ /* 0x000fe400080f1405 */
[----:B------:R-:W-:Y:S01]  /*106f0*/  UIADD3 UR14, UP0, UR14, 0x4000, URZ ;  /* 0x000040000e0e7890 */ /* 0x000fe2000ff1e03f */
[----:B------:R-:W-:-:S03]  /*10700*/  UMOV UR4, URZ ;  /* 0x0000003f00047c82 */ /* 0x000fc60008000000 */
[----:B------:R-:W-:-:S12]  /*10710*/  UIADD3.X UR5, URZ, UR5, URZ, UP0, !UPT ;  /* 0x000000053f057290 */ /* 0x000fd800087fe43f */
.L_x_1985:
        /* <DEDUP_REMOVED lines=11> */
.L_x_1963:
[----:B------:R-:W2:Y:S04]  /*107d0*/  LDG.E.STRONG.GPU R0, desc[UR38][R2.64] ;  /* 0x0000002602007981 */ /* 0x000ea8000c1ef900 */
[----:B--2---:R-:W-:Y:S01]  /*107e0*/  CCTL.IVALL ;  /* 0x00000000ff00798f */ /* 0x004fe20002000000 */
[----:B------:R-:W-:Y:S05]  /*107f0*/  YIELD ;  /* 0x0000000000007946 */ /* 0x000fea0003800000 */
[----:B------:R-:W-:-:S13]  /*10800*/  ISETP.NE.AND P1, PT, R0, UR22, PT ;  /* 0x0000001600007c0c */ /* 0x000fda000bf25270 */
[----:B------:R-:W-:Y:S05]  /*10810*/  @P1 BRA `(.L_x_1963) ;  /* 0xfffffffc00ec1947 */ /* 0x000fea000383ffff */
.L_x_1962:
[----:B------:R-:W-:Y:S05]  /*10820*/  BSYNC B0 ;  /* 0x0000000000007941 */ /* 0x000fea0003800000 */
.L_x_1961:
[----:B------:R-:W-:-:S03]  /*10830*/  UMOV UR16, 0xffffffff ;  /* 0xffffffff00107882 */ /* 0x000fc60000000000 */
[----:B------:R-:W-:Y:S05]  /*10840*/  BRA.DIV UR16, `(.L_x_1964) ;  /* 0x0000003610e87947 */ /* 0x000fea000b800000 */
[----:B------:R-:W-:Y:S01]  /*10850*/  NOP ;  /* 0x0000000000007918 */ /* 0x000fe20000000000 */
.L_x_2037:
        /* <DEDUP_REMOVED lines=8> */
[----:B------:R-:W-:Y:S01]  /*108e0*/  UIADD3 UR25, UP0, UR16, UR6, URZ ;  /* 0x0000000610197290 */ /* 0x000fe2000ff1e03f */
[----:B------:R-:W-:Y:S01]  /*108f0*/  UMOV UR26, 0x0 ;  /* 0x00000000001a7882 */ /* 0x000fe20000000000 */
[----:B------:R-:W-:Y:S01]  /*10900*/  UMOV UR27, 0x14f00000 ;  /* 0x14f00000001b7882 */ /* 0x000fe20000000000 */
[----:B-1----:R-:W-:Y:S02]  /*10910*/  ULEA UR18, UR18, UR17, 0x18 ;  /* 0x0000001112127291 */ /* 0x002fe4000f8ec03f */
[----:B------:R-:W-:-:S02]  /*10920*/  ULEA.HI.X.SX32 UR17, UR16, UR24, 0x1, UP0 ;  /* 0x0000001810117291 */ /* 0x000fc400080f0e3f */
[----:B------:R-:W-:Y:S02]  /*10930*/  ULEA UR16, UP0, UR25, UR20, 0x2 ;  /* 0x0000001419107291 */ /* 0x000fe4000f80103f */
[----:B------:R-:W-:Y:S02]  /*10940*/  UIADD3 UR18, UR18, 0x8000, URZ ;  /* 0x0000800012127890 */ /* 0x000fe4000fffe03f */
[----:B------:R-:W-:Y:S01]  /*10950*/  ULEA.HI.X UR17, UR25, UR21, UR17, 0x2, UP0 ;  /* 0x0000001519117291 */ /* 0x000fe200080f1411 */
[----:B------:R-:W-:-:S08]  /*10960*/  UMOV UR20, 0x400 ;  /* 0x0000040000147882 */ /* 0x000fd00000000000 */
[----:B------:R1:W-:Y:S02]  /*10970*/  UBLKRED.G.S.ADD.F32.RN [UR16], [UR18], UR20, desc[UR26] ;  /* 0x00001a10120073bb */ /* 0x0003e400080a1414 */
[----:B-1----:R0:W-:Y:S02]  /*10980*/  UTMACMDFLUSH ;  /* 0x00000000000079b7 */ /* 0x0021e40000000000 */
.L_x_1966:
[----:B------:R-:W-:Y:S05]  /*10990*/  BSYNC B0 ;  /* 0x0000000000007941 */ /* 0x000fea0003800000 */
.L_x_1965:
[----:B------:R-:W-:Y:S01]  /*109a0*/  ULEA UR18, UR15, UR4, 0xd ;  /* 0x000000040f127291 */ /* 0x000fe2000f8e683f */
[----:B------:R-:W-:Y:S06]  /*109b0*/  BAR.SYNC.DEFER_BLOCKING 0xe, 0xa0 ;  /* 0x0382800000007b1d */ /* 0x000fec0000010000 */
[----:B------:R-:W-:Y:S01]  /*109c0*/  UMOV UR16, UR14 ;  /* 0x0000000e00107c82 */ /* 0x000fe20008000000 */
[----:B------:R-:W-:Y:S01]  /*109d0*/  UMOV UR17, UR5 ;  /* 0x0000000500117c82 */ /* 0x000fe20008000000 */
[----:B------:R-:W-:Y:S01]  /*109e0*/  BSSY B0, `(.L_x_1967) ;  /* 0x000000d000007945 */ /* 0x000fe20003800000 */
[----:B------:R-:W-:-:S03]  /*109f0*/  UIMAD.WIDE UR16, UR18, 0x4, UR16 ;  /* 0x00000004121078a5 */ /* 0x000fc6000f8e0210 */
[----:B------:R-:W-:Y:S09]  /*10a00*/  @!P0 BRA `(.L_x_1968) ;  /* 0x0000000000288947 */ /* 0x000ff20003800000 */
        /* <DEDUP_REMOVED lines=10> */
.L_x_1968:
[----:B------:R-:W-:Y:S05]  /*10ab0*/  BSYNC B0 ;  /* 0x0000000000007941 */ /* 0x000fea0003800000 */
.L_x_1967:
[----:B------:R-:W-:Y:S06]  /*10ac0*/  BAR.ARV 0xa, 0xa0 ;  /* 0x0282800000007b1d */ /* 0x000fec0000002000 */
[----:B------:R-:W-:Y:S04]  /*10ad0*/  BSSY B0, `(.L_x_1969) ;  /* 0x0000003000007945 */ /* 0x000fe80003800000 */
[----:B------:R-:W-:Y:S05]  /*10ae0*/  @!P0 BRA `(.L_x_1970) ;  /* 0x0000000000048947 */ /* 0x000fea0003800000 */
[----:B------:R-:W-:-:S04]  /*10af0*/  DEPBAR.LE SB0, 0x0 ;  /* 0x000080000000791a */ /* 0x000fc80000000000 */
.L_x_1970:
[----:B------:R-:W-:Y:S05]  /*10b00*/  BSYNC B0 ;  /* 0x0000000000007941 */ /* 0x000fea0003800000 */
.L_x_1969:
        /* <DEDUP_REMOVED lines=19> */
.L_x_1972:
[----:B------:R-:W-:Y:S05]  /*10c40*/  BSYNC B0 ;  /* 0x0000000000007941 */ /* 0x000fea0003800000 */
.L_x_1971:
        /* <DEDUP_REMOVED lines=9> */
.L_x_1975:
[----:B------:R-:W2:Y:S04]  /*10ce0*/  LDG.E.STRONG.GPU R0, desc[UR38][R2.64] ;  /* 0x0000002602007981 */ /* 0x000ea8000c1ef900 */
[----:B--2---:R-:W-:Y:S01]  /*10cf0*/  CCTL.IVALL ;  /* 0x00000000ff00798f */ /* 0x004fe20002000000 */
[----:B------:R-:W-:Y:S05]  /*10d00*/  YIELD ;  /* 0x0000000000007946 */ /* 0x000fea0003800000 */
[----:B------:R-:W-:-:S13]  /*10d10*/  ISETP.NE.AND P1, PT, R0, UR22, PT ;  /* 0x0000001600007c0c */ /* 0x000fda000bf25270 */
[----:B------:R-:W-:Y:S05]  /*10d20*/  @P1 BRA `(.L_x_1975) ;  /* 0xfffffffc00ec1947 */ /* 0x000fea000383ffff */
.L_x_1974:
[----:B------:R-:W-:Y:S05]  /*10d30*/  BSYNC B0 ;  /* 0x0000000000007941 */ /* 0x000fea0003800000 */
.L_x_1973:
[----:B------:R-:W-:-:S03]  /*10d40*/  UMOV UR12, 0xffffffff ;  /* 0xffffffff000c7882 */ /* 0x000fc60000000000 */
[----:B------:R-:W-:Y:S05]  /*10d50*/  BRA.DIV UR12, `(.L_x_1976) ;  /* 0x000000320cc07947 */ /* 0x000fea000b800000 */
[----:B------:R-:W-:Y:S01]  /*10d60*/  NOP ;  /* 0x0000000000007918 */ /* 0x000fe20000000000 */
.L_x_2040:
        /* <DEDUP_REMOVED lines=15> */
.L_x_1978:
[----:B------:R-:W-:Y:S05]  /*10e60*/  BSYNC B0 ;  /* 0x0000000000007941 */ /* 0x000fea0003800000 */
.L_x_1977:
        /* <DEDUP_REMOVED lines=15> */
.L_x_1980:
[----:B------:R-:W-:Y:S05]  /*10f60*/  BSYNC B0 ;  /* 0x0000000000007941 */ /* 0x000fea0003800000 */
.L_x_1979:
[----:B------:R-:W-:Y:S06]  /*10f70*/  BAR.ARV 0xa, 0xa0 ;  /* 0x0282800000007b1d */ /* 0x000fec0000002000 */
[----:B------:R-:W-:Y:S04]  /*10f80*/  BSSY B0, `(.L_x_1981) ;  /* 0x0000003000007945 */ /* 0x000fe80003800000 */
[----:B------:R-:W-:Y:S05]  /*10f90*/  @!P0 BRA `(.L_x_1982) ;  /* 0x0000000000048947 */ /* 0x000fea0003800000 */
[----:B------:R-:W-:-:S04]  /*10fa0*/  DEPBAR.LE SB0, 0x0 ;  /* 0x000080000000791a */ /* 0x000fc80000000000 */
.L_x_1982:
[----:B------:R-:W-:Y:S05]  /*10fb0*/  BSYNC B0 ;  /* 0x0000000000007941 */ /* 0x000fea0003800000 */
.L_x_1981:
        /* <DEDUP_REMOVED lines=19> */
.L_x_1984:
[----:B------:R-:W-:Y:S05]  /*110f0*/  BSYNC B0 ;  /* 0x0000000000007941 */ /* 0x000fea0003800000 */
.L_x_1983:
[----:B------:R-:W-:Y:S02]  /*11100*/  UIADD3 UR9, UR9, 0x2, URZ ;  /* 0x0000000209097890 */ /* 0x000fe4000fffe03f */
[----:B------:R-:W-:-:S04]  /*11110*/  UIADD3 UR4, UR4, 0x4000, URZ ;  /* 0x0000400004047890 */ /* 0x000fc8000fffe03f */
[----:B------:R-:W-:-:S13]  /*11120*/  ISETP.LE.AND P1, PT, R9, UR9, PT ;  /* 0x0000000909007c0c */ /* 0x000fda000bf23270 */
[----:B------:R-:W-:Y:S05]  /*11130*/  @!P1 BRA `(.L_x_1985) ;  /* 0xfffffff400789947 */ /* 0x000fea000383ffff */
.L_x_1946:
        /* <DEDUP_REMOVED lines=41> */
.L_x_1988:
[----:B------:R-:W-:Y:S05]  /*113d0*/  BSYNC B0 ;  /* 0x0000000000007941 */ /* 0x000fea0003800000 */
.L_x_1987:
[----:B------:R-:W-:Y:S05]  /*113e0*/  BRA `(.L_x_1989) ;  /* 0x0000000000047947 */ /* 0x000fea0003800000 */
.L_x_1986:
[----:B------:R-:W-:-:S05]  /*113f0*/  UMOV UR4, UR9 ;  /* 0x0000000900047c82 */ /* 0x000fca0008000000 */
.L_x_1989:
        /* <DEDUP_REMOVED lines=11> */
.L_x_1994:
        /* <DEDUP_REMOVED lines=24> */
.L_x_1991:
[----:B------:R-:W-:Y:S05]  /*11630*/  BSYNC B0 ;  /* 0x0000000000007941 */ /* 0x000fea0003800000 */
.L_x_1990:
        /* <DEDUP_REMOVED lines=24> */
.L_x_1993:
[----:B------:R-:W-:Y:S05]  /*117c0*/  BSYNC B0 ;  /* 0x0000000000007941 */ /* 0x000fea0003800000 */
.L_x_1992:
[----:B------:R-:W-:Y:S02]  /*117d0*/  UIADD3 UR7, UR7, 0x2, URZ ;  /* 0x0000000207077890 */ /* 0x000fe4000fffe03f */
[----:B------:R-:W-:Y:S02]  /*117e0*/  ULEA UR5, UR19, UR5, 0x1 ;  /* 0x0000000513057291 */ /* 0x000fe4000f8e083f */
[----:B------:R-:W-:Y:S02]  /*117f0*/  ULEA UR6, UR19, UR6, 0x1 ;  /* 0x0000000613067291 */ /* 0x000fe4000f8e083f */
[----:B------:R-:W-:-:S13]  /*11800*/  ISETP.NE.AND P0, PT, RZ, UR7, PT ;  /* 0x00000007ff007c0c */ /* 0x000fda000bf05270 */
[----:B------:R-:W-:Y:S05]  /*11810*/  @!P0 BRA `(.L_x_1857) ;  /* 0x0000002400248947 */ /* 0x000fea0003800000 */
[----:B------:R-:W-:Y:S05]  /*11820*/  BRA `(.L_x_1994) ;  /* 0xfffffffc00207947 */ /* 0x000fea000383ffff */
.L_x_1938:
        /* <DEDUP_REMOVED lines=14> */
.L_x_1995:
        /* <DEDUP_REMOVED lines=14> */
.L_x_1997:
[----:B------:R-:W-:-:S05]  /*119f0*/  ULDC UR4, c[0x0][0x8bc] ;  /* 0x00022f0000047ab9 */ /* 0x000fca0000000800 */
.L_x_1996:
        /* <DEDUP_REMOVED lines=59> */
.L_x_1999:
        /* <DEDUP_REMOVED lines=13> */
.L_x_2000:
        /* <DEDUP_REMOVED lines=8> */
.L_x_2001:
        /* <DEDUP_REMOVED lines=21> */
.L_x_2002:
        /* <DEDUP_REMOVED lines=50> */
.L_x_2041:
        /* <DEDUP_REMOVED lines=15> */
.L_x_2005:
        /* <DEDUP_REMOVED lines=77> */
.L_x_2016:
[----:B-123--:R-:W-:-:S04]  /*12930*/  SHF.L.U32 R18, R10, 0x1f, RZ ;  /* 0x0000001f0a127819 */ /* 0x00efc800000006ff */
[----:B------:R-:W2:Y:S02]  /*12940*/  SYNCS.PHASECHK.TRANS64.TRYWAIT P1, [R15+URZ+0x30c40], R18 ;  /* 0x030c40120f0075a7 */ /* 0x000ea4000802017f */
[----:B--2---:R-:W-:Y:S05]  /*12950*/  @!P1 BRA `(.L_x_2008) ;  /* 0x0000001400f09947 */ /* 0x004fea0003800000 */
.L_x_2042:
        /* <DEDUP_REMOVED lines=8> */
.L_x_2009:
        /* <DEDUP_REMOVED lines=30> */
.L_x_2043:
        /* <DEDUP_REMOVED lines=8> */
.L_x_2011:
        /* <DEDUP_REMOVED lines=30> */
.L_x_2044:
        /* <DEDUP_REMOVED lines=8> */
.L_x_2013:
        /* <DEDUP_REMOVED lines=24> */
.L_x_2046:
        /* <DEDUP_REMOVED lines=8> */
.L_x_2015:
        /* <DEDUP_REMOVED lines=30> */
.L_x_2007:
[----:B------:R-:W4:Y:S02]  /*13280*/  LDL.LU R4, [R1+0x8] ;  /* 0x0000080001047983 */ /* 0x000f240000300800 */
[----:B----4-:R-:W-:Y:S02]  /*13290*/  ISETP.NE.AND P1, PT, R4, RZ, PT ;  /* 0x000000ff0400720c */ /* 0x010fe40003f25270 */
[----:B------:R4:W5:Y:S11]  /*132a0*/  LDL R4, [R1+0x4] ;  /* 0x0000040001047983 */ /* 0x0009760000100800 */
[----:B----4-:R-:W-:Y:S05]  /*132b0*/  @!P1 BRA `(.L_x_2006) ;  /* 0x0000000400249947 */ /* 0x010fea0003800000 */
[----:B------:R-:W-:-:S04]  /*132c0*/  SHF.L.U32 R12, R10, 0x1f, RZ ;  /* 0x0000001f0a0c7819 */ /* 0x000fc800000006ff */
[----:B------:R-:W4:Y:S02]  /*132d0*/  SYNCS.PHASECHK.TRANS64.TRYWAIT P1, [R15+URZ+0x30c40], R12 ;  /* 0x030c400c0f0075a7 */ /* 0x000f24000802017f */
[----:B----4-:R-:W-:Y:S05]  /*132e0*/  @!P1 BRA `(.L_x_2017) ;  /* 0x0000000c00e09947 */ /* 0x010fea0003800000 */
.L_x_2047:
        /* <DEDUP_REMOVED lines=8> */
.L_x_2018:
        /* <DEDUP_REMOVED lines=27> */
.L_x_2048:
        /* <DEDUP_REMOVED lines=8> */
.L_x_2020:
        /* <DEDUP_REMOVED lines=27> */
.L_x_2006:
[----:B------:R-:W1:Y:S01]  /*13750*/  S2R R0, SR_TID.X ;  /* 0x0000000000007919 */ /* 0x000e620000002100 */
[----:B------:R-:W-:Y:S01]  /*13760*/  IMAD R3, R16, 0x8, R15 ;  /* 0x0000000810037824 */ /* 0x000fe200078e020f */
[----:B-1----:R-:W-:Y:S02]  /*13770*/  LOP3.LUT R2, R0, 0x7f, RZ, 0xc0, !PT ;  /* 0x0000007f00027812 */ /* 0x002fe400078ec0ff */
[----:B------:R-:W-:Y:S02]  /*13780*/  SHF.L.U32 R0, R10, 0x1f, RZ ;  /* 0x0000001f0a007819 */ /* 0x000fe400000006ff */
[----:B------:R-:W-:Y:S02]  /*13790*/  ISETP.NE.AND P1, PT, R2, RZ, PT ;  /* 0x000000ff0200720c */ /* 0x000fe40003f25270 */
[----:B------:R-:W1:Y:S02]  /*137a0*/  SYNCS.PHASECHK.TRANS64.TRYWAIT P0, [R3+URZ+0x30c40], R0 ;  /* 0x030c4000030075a7 */ /* 0x000e64000800017f */
[----:B-1----:R-:W-:Y:S09]  /*137b0*/  @!P0 BRA `(.L_x_2021) ;  /* 0x0000000800d48947 */ /* 0x002ff20003800000 */
.L_x_2049:
[----:B------:R-:W-:Y:S05]  /*137c0*/  @P1 BRA `(.L_x_2022) ;  /* 0x0000000000181947 */ /* 0x000fea0003800000 */
[----:B------:R-:W1:Y:S01]  /*137d0*/  S2R R2, SR_TID.X ;  /* 0x0000000000027919 */ /* 0x000e620000002100 */
[----:B------:R-:W-:-:S04]  /*137e0*/  IMAD.MOV.U32 R0, RZ, RZ, 0x4200 ;  /* 0x00004200ff007424 */ /* 0x000fc800078e00ff */
[----:B------:R1:W-:Y:S02]  /*137f0*/  SYNCS.ARRIVE.TRANS64 RZ, [R3+URZ+0x30c30], R0 ;  /* 0x030c300003ff79a7 */ /* 0x0003e4000800003f */
[----:B-1----:R-:W-:-:S13]  /*13800*/  LOP3.LUT P0, RZ, R2, 0x1f, RZ, 0xc0, !PT ;  /* 0x0000001f02ff7812 */ /* 0x002fda000780c0ff */
[----:B------:R-:W-:Y:S05]  /*13810*/  @!P0 BRA `(.L_x_2022) ;  /* 0x0000000000048947 */ /* 0x000fea0003800000 */
[----:B------:R-:W-:Y:S01]  /*13820*/  BPT.TRAP 0x1 ;  /* 0x000000040000795c */ /* 0x000fe20000300000 */
.L_x_2022:
        /* <DEDUP_REMOVED lines=34> */
.L_x_2003:
[----:B------:R-:W-:Y:S05]  /*13a50*/  BSYNC B0 ;  /* 0x0000000000007941 */ /* 0x000fea0003800000 */
.L_x_1998:
[----:B------:R-:W-:-:S03]  /*13a60*/  UMOV UR8, 0xffffffff ;  /* 0xffffffff00087882 */ /* 0x000fc60000000000 */
[----:B------:R-:W-:Y:S05]  /*13a70*/  BRA.DIV UR8, `(.L_x_2023) ;  /* 0x0000000a08387947 */ /* 0x000fea000b800000 */
[----:B------:R-:W-:-:S13]  /*13a80*/  ELECT P6, URZ, PT ;  /* 0x00000000003f782f */ /* 0x000fda00038c0000 */
.L_x_2052:
[----:B------:R-:W-:Y:S05]  /*13a90*/  @!P6 BRA `(.L_x_1857) ;  /* 0x000000000084e947 */ /* 0x000fea0003800000 */
[----:B------:R-:W-:-:S06]  /*13aa0*/  ULOP3.LUT UR8, UR36, 0x2, URZ, 0xfc, !UPT ;  /* 0x0000000224087892 */ /* 0x000fcc000f8efc3f */
[----:B------:R-:W-:-:S05]  /*13ab0*/  IMAD.U32 R2, RZ, RZ, UR8 ;  /* 0x00000008ff027e24 */ /* 0x000fca000f8e00ff */
[----:B------:R-:W-:-:S13]  /*13ac0*/  ISETP.NE.AND P2, PT, R2, 0x3, PT ;  /* 0x000000030200780c */ /* 0x000fda0003f45270 */
[----:B------:R-:W-:Y:S05]  /*13ad0*/  @!P2 BRA `(.L_x_2024) ;  /* 0x000000000004a947 */ /* 0x000fea0003800000 */
[----:B---3--:R-:W-:Y:S01]  /*13ae0*/  BPT.TRAP 0x1 ;  /* 0x000000040000795c */ /* 0x008fe20000300000 */
.L_x_2024:
        /* <DEDUP_REMOVED lines=15> */
.L_x_2053:
[----:B------:R-:W2:Y:S02]  /*13be0*/  SYNCS.PHASECHK.TRANS64.TRYWAIT P0, [R3+URZ], R2 ;  /* 0x00000002030075a7 */ /* 0x000ea4000800017f */
[----:B--2---:R-:W-:Y:S05]  /*13bf0*/  @!P0 BRA `(.L_x_2026) ;  /* 0x00000008000c8947 */ /* 0x004fea0003800000 */
.L_x_2054:
[----:B------:R-:W-:Y:S05]  /*13c00*/  @!P2 BRA `(.L_x_2027) ;  /* 0x000000000004a947 */ /* 0x000fea0003800000 */
[----:B---3--:R-:W-:Y:S01]  /*13c10*/  BPT.TRAP 0x1 ;  /* 0x000000040000795c */ /* 0x008fe20000300000 */
.L_x_2027:
[----:B--2---:R-:W-:-:S04]  /*13c20*/  VIADD R3, R8, 0x30c40 ;  /* 0x00030c4008037836 */ /* 0x004fc80000000000 */
[----:B------:R-:W-:-:S04]  /*13c30*/  IMAD R5, R0, 0x8, R3 ;  /* 0x0000000800057824 */ /* 0x000fc800078e0203 */
[----:B------:R-:W2:Y:S02]  /*13c40*/  SYNCS.PHASECHK.TRANS64.TRYWAIT P0, [R5+URZ], R4 ;  /* 0x00000004050075a7 */ /* 0x000ea4000800017f */
[----:B--2---:R-:W-:Y:S05]  /*13c50*/  @!P0 BRA `(.L_x_2028) ;  /* 0x0000000800088947 */ /* 0x004fea0003800000 */
.L_x_2055:
[----:B------:R-:W-:-:S07]  /*13c60*/  IMAD R3, R6, 0x8, R3 ;  /* 0x0000000806037824 */ /* 0x000fce00078e0203 */
.L_x_2029:
[----:B----4-:R4:W1:Y:S02]  /*13c70*/  SYNCS.PHASECHK.TRANS64.TRYWAIT P0, [R3+URZ], R2 ;  /* 0x00000002030075a7 */ /* 0x010864000800017f */
[----:B-1----:R-:W-:Y:S05]  /*13c80*/  @!P0 NANOSLEEP.SYNCS 0x989680 ;  /* 0x009896800000895d */ /* 0x002fea0003900000 */
[----:B------:R-:W1:Y:S02]  /*13c90*/  @!P0 SYNCS.PHASECHK.TRANS64 P0, [R3+URZ], R2 ;  /* 0x00000002030085a7 */ /* 0x000e64000800007f */
[----:B-1----:R-:W-:Y:S05]  /*13ca0*/  @!P0 BRA `(.L_x_2029) ;  /* 0xfffffffc00f08947 */ /* 0x002fea000383ffff */
.L_x_1857:
[----:B---3--:R-:W-:Y:S05]  /*13cb0*/  BSYNC B6 ;  /* 0x0000000000067941 */ /* 0x008fea0003800000 */
.L_x_1851:
[----:B------:R-:W-:Y:S05]  /*13cc0*/  EXIT ;  /* 0x000000000000794d */ /* 0x000fea0003800000 */
.L_x_1868:
[----:B------:R-:W-:Y:S02]  /*13cd0*/  IMAD.MOV.U32 R13, RZ, RZ, R10 ;  /* 0x000000ffff0d7224 */ /* 0x000fe400078e000a */
[----:B------:R-:W-:Y:S02]  /*13ce0*/  IMAD.MOV.U32 R12, RZ, RZ, RZ ;  /* 0x000000ffff0c7224 */ /* 0x000fe400078e00ff */
[----:B------:R-:W-:Y:S02]  /*13cf0*/  IMAD.MOV.U32 R11, RZ, RZ, 0x1f ;  /* 0x0000001fff0b7424 */ /* 0x000fe400078e00ff */
[----:B------:R-:W-:-:S07]  /*13d00*/  IMAD.MOV.U32 R15, RZ, RZ, -0x1 ;  /* 0xffffffffff0f7424 */ /* 0x000fce00078e00ff */
[----:B------:R-:W-:Y:S05]  /*13d10*/  WARPSYNC.COLLECTIVE R15, `(.L_x_2030) ;  /* 0x000000000f087348 */ /* 0x000fea0003c00000 */
[----:B------:R1:W2:Y:S02]  /*13d20*/  SHFL.IDX P6, R14, R13, R12, R11 ;  /* 0x0000000c0d0e7389 */ /* 0x0002a400000c000b */
[----:B-12---:R-:W-:Y:S01]  /*13d30*/  ENDCOLLECTIVE ;  /* 0x000000000000791b */ /* 0x006fe20003800000 */
.L_x_2030:
[----:B------:R-:W-:Y:S05]  /*13d40*/  BRA `(.L_x_2031) ;  /* 0xfffffed400b47947 */ /* 0x000fea000383ffff */
.L_x_1870:
[----:B--2---:R2:W3:Y:S02]  /*13d50*/  SYNCS.PHASECHK.TRANS64.TRYWAIT P0, [R16+URZ+0x30c00], R11 ;  /* 0x030c000b100075a7 */ /* 0x0044e4000800017f */
[----:B---3--:R-:W-:Y:S05]  /*13d60*/  @!P0 NANOSLEEP.SYNCS 0x989680 ;  /* 0x009896800000895d */ /* 0x008fea0003900000 */
[----:B------:R-:W3:Y:S02]  /*13d70*/  @!P0 SYNCS.PHASECHK.TRANS64 P0, [R16+URZ+0x30c00], R11 ;  /* 0x030c000b100085a7 */ /* 0x000ee4000800007f */
[----:B---3--:R-:W-:Y:S05]  /*13d80*/  @!P0 BRA `(.L_x_1870) ;  /* 0xfffffffc00f08947 */ /* 0x008fea000383ffff */
[----:B------:R-:W-:Y:S05]  /*13d90*/  BRA `(.L_x_1869) ;  /* 0xfffffed400fc7947 */ /* 0x000fea000383ffff */
.L_x_1875:
[----:B--2---:R2:W3:Y:S02]  /*13da0*/  SYNCS.PHASECHK.TRANS64.TRYWAIT P0, [R8+URZ+0x30c10], R23 ;  /* 0x030c1017080075a7 */ /* 0x0044e4000800017f */
[----:B---3--:R-:W-:Y:S05]  /*13db0*/  @!P0 NANOSLEEP.SYNCS 0x989680 ;  /* 0x009896800000895d */ /* 0x008fea0003900000 */
[----:B------:R-:W3:Y:S02]  /*13dc0*/  @!P0 SYNCS.PHASECHK.TRANS64 P0, [R8+URZ+0x30c10], R23 ;  /* 0x030c1017080085a7 */ /* 0x000ee4000800007f */
[----:B---3--:R-:W-:Y:S05]  /*13dd0*/  @!P0 BRA `(.L_x_1875) ;  /* 0xfffffffc00f08947 */ /* 0x008fea000383ffff */
[----:B------:R-:W-:Y:S05]  /*13de0*/  BRA `(.L_x_1874) ;  /* 0xfffffee000207947 */ /* 0x000fea000383ffff */
.L_x_1879:
[----:B------:R1:W1:Y:S02]  /*13df0*/  SYNCS.PHASECHK.TRANS64.TRYWAIT P0, [R8+URZ+0x30c30], R23 ;  /* 0x030c3017080075a7 */ /* 0x000264000800017f */
[----:B-1----:R-:W-:Y:S05]  /*13e00*/  @!P0 NANOSLEEP.SYNCS 0x989680 ;  /* 0x009896800000895d */ /* 0x002fea0003900000 */
[----:B------:R-:W1:Y:S02]  /*13e10*/  @!P0 SYNCS.PHASECHK.TRANS64 P0, [R8+URZ+0x30c30], R23 ;  /* 0x030c3017080085a7 */ /* 0x000e64000800007f */
[----:B-1----:R-:W-:Y:S05]  /*13e20*/  @!P0 BRA `(.L_x_1879) ;  /* 0xfffffffc00f08947 */ /* 0x002fea000383ffff */
[----:B------:R-:W-:Y:S05]  /*13e30*/  BRA `(.L_x_1878) ;  /* 0xfffffee400207947 */ /* 0x000fea000383ffff */
.L_x_1887:
[----:B--2---:R2:W3:Y:S02]  /*13e40*/  SYNCS.PHASECHK.TRANS64.TRYWAIT P1, [R7+URZ+0x30c10], R20 ;  /* 0x030c1014070075a7 */ /* 0x0044e4000802017f */
[----:B---3--:R-:W-:Y:S05]  /*13e50*/  @!P1 NANOSLEEP.SYNCS 0x989680 ;  /* 0x009896800000995d */ /* 0x008fea0003900000 */
[----:B------:R-:W3:Y:S02]  /*13e60*/  @!P1 SYNCS.PHASECHK.TRANS64 P1, [R7+URZ+0x30c10], R20 ;  /* 0x030c1014070095a7 */ /* 0x000ee4000802007f */
[----:B---3--:R-:W-:Y:S05]  /*13e70*/  @!P1 BRA `(.L_x_1887) ;  /* 0xfffffffc00f09947 */ /* 0x008fea000383ffff */
[----:B------:R-:W-:Y:S05]  /*13e80*/  BRA `(.L_x_1886) ;  /* 0xffffff2000987947 */ /* 0x000fea000383ffff */
.L_x_1891:
[----:B------:R1:W1:Y:S02]  /*13e90*/  SYNCS.PHASECHK.TRANS64.TRYWAIT P1, [R7+URZ+0x30c30], R20 ;  /* 0x030c3014070075a7 */ /* 0x000264000802017f */
[----:B-1----:R-:W-:Y:S05]  /*13ea0*/  @!P1 NANOSLEEP.SYNCS 0x989680 ;  /* 0x009896800000995d */ /* 0x002fea0003900000 */
[----:B------:R-:W1:Y:S02]  /*13eb0*/  @!P1 SYNCS.PHASECHK.TRANS64 P1, [R7+URZ+0x30c30], R20 ;  /* 0x030c3014070095a7 */ /* 0x000e64000802007f */
[----:B-1----:R-:W-:Y:S05]  /*13ec0*/  @!P1 BRA `(.L_x_1891) ;  /* 0xfffffffc00f09947 */ /* 0x002fea000383ffff */
[----:B------:R-:W-:Y:S05]  /*13ed0*/  BRA `(.L_x_1890) ;  /* 0xffffff2400ac7947 */ /* 0x000fea000383ffff */
.L_x_1899:
[----:B-1----:R1:W3:Y:S02]  /*13ee0*/  SYNCS.PHASECHK.TRANS64.TRYWAIT P0, [R7+URZ+0x30c10], R20 ;  /* 0x030c1014070075a7 */ /* 0x0022e4000800017f */
[----:B---3--:R-:W-:Y:S05]  /*13ef0*/  @!P0 NANOSLEEP.SYNCS 0x989680 ;  /* 0x009896800000895d */ /* 0x008fea0003900000 */
[----:B------:R-:W3:Y:S02]  /*13f00*/  @!P0 SYNCS.PHASECHK.TRANS64 P0, [R7+URZ+0x30c10], R20 ;  /* 0x030c1014070085a7 */ /* 0x000ee4000800007f */
[----:B---3--:R-:W-:Y:S05]  /*13f10*/  @!P0 BRA `(.L_x_1899) ;  /* 0xfffffffc00f08947 */ /* 0x008fea000383ffff */
[----:B------:R-:W-:Y:S05]  /*13f20*/  BRA `(.L_x_1898) ;  /* 0xffffff5800dc7947 */ /* 0x000fea000383ffff */
.L_x_1903:
[----:B------:R1:W1:Y:S02]  /*13f30*/  SYNCS.PHASECHK.TRANS64.TRYWAIT P0, [R7+URZ+0x30c30], R20 ;  /* 0x030c3014070075a7 */ /* 0x000264000800017f */
[----:B-1----:R-:W-:Y:S05]  /*13f40*/  @!P0 NANOSLEEP.SYNCS 0x989680 ;  /* 0x009896800000895d */ /* 0x002fea0003900000 */
[----:B------:R-:W1:Y:S02]  /*13f50*/  @!P0 SYNCS.PHASECHK.TRANS64 P0, [R7+URZ+0x30c30], R20 ;  /* 0x030c3014070085a7 */ /* 0x000e64000800007f */
[----:B-1----:R-:W-:Y:S05]  /*13f60*/  @!P0 BRA `(.L_x_1903) ;  /* 0xfffffffc00f08947 */ /* 0x002fea000383ffff */
[----:B------:R-:W-:Y:S05]  /*13f70*/  BRA `(.L_x_1902) ;  /* 0xffffff5c00ec7947 */ /* 0x000fea000383ffff */
.L_x_1951:
[----:B------:R-:W-:Y:S01]  /*13f80*/  BSSY B0, `(.L_x_2032) ;  /* 0x0000005000007945 */ /* 0x000fe20003800000 */
[----:B------:R-:W-:-:S07]  /*13f90*/  IMAD.MOV.U32 R15, RZ, RZ, -0x1 ;  /* 0xffffffffff0f7424 */ /* 0x000fce00078e00ff */
[----:B------:R-:W-:Y:S05]  /*13fa0*/  WARPSYNC.COLLECTIVE R15, `(.L_x_2033) ;  /* 0x000000000f087348 */ /* 0x000fea0003c00000 */
[----:B------:R-:W-:Y:S01]  /*13fb0*/  NOP ;  /* 0x0000000000007918 */ /* 0x000fe20000000000 */
[----:B------:R-:W-:Y:S01]  /*13fc0*/  ENDCOLLECTIVE ;  /* 0x000000000000791b */ /* 0x000fe20003800000 */
.L_x_2033:
[----:B------:R-:W-:Y:S05]  /*13fd0*/  BSYNC B0 ;  /* 0x0000000000007941 */ /* 0x000fea0003800000 */
.L_x_2032:
[----:B------:R-:W-:Y:S05]  /*13fe0*/  BRA `(.L_x_2034) ;  /* 0xffffffc000707947 */ /* 0x000fea000383ffff */
.L_x_1964:
[----:B------:R-:W-:Y:S01]  /*13ff0*/  BSSY B0, `(.L_x_2035) ;  /* 0x0000005000007945 */ /* 0x000fe20003800000 */
[----:B------:R-:W-:-:S07]  /*14000*/  IMAD.MOV.U32 R15, RZ, RZ, -0x1 ;  /* 0xffffffffff0f7424 */ /* 0x000fce00078e00ff */
[----:B------:R-:W-:Y:S05]  /*14010*/  WARPSYNC.COLLECTIVE R15, `(.L_x_2036) ;  /* 0x000000000f087348 */ /* 0x000fea0003c00000 */
[----:B------:R-:W-:Y:S01]  /*14020*/  NOP ;  /* 0x0000000000007918 */ /* 0x000fe20000000000 */
[----:B------:R-:W-:Y:S01]  /*14030*/  ENDCOLLECTIVE ;  /* 0x000000000000791b */ /* 0x000fe20003800000 */
.L_x_2036:
[----:B------:R-:W-:Y:S05]  /*14040*/  BSYNC B0 ;  /* 0x0000000000007941 */ /* 0x000fea0003800000 */
.L_x_2035:
[----:B------:R-:W-:Y:S05]  /*14050*/  BRA `(.L_x_2037) ;  /* 0xffffffc800007947 */ /* 0x000fea000383ffff */
.L_x_1976:
[----:B------:R-:W-:Y:S01]  /*14060*/  BSSY B0, `(.L_x_2038) ;  /* 0x0000005000007945 */ /* 0x000fe20003800000 */
[----:B------:R-:W-:-:S07]  /*14070*/  IMAD.MOV.U32 R15, RZ, RZ, -0x1 ;  /* 0xffffffffff0f7424 */ /* 0x000fce00078e00ff */
[----:B------:R-:W-:Y:S05]  /*14080*/  WARPSYNC.COLLECTIVE R15, `(.L_x_2039) ;  /* 0x000000000f087348 */ /* 0x000fea0003c00000 */
[----:B------:R-:W-:Y:S01]  /*14090*/  NOP ;  /* 0x0000000000007918 */ /* 0x000fe20000000000 */
[----:B------:R-:W-:Y:S01]  /*140a0*/  ENDCOLLECTIVE ;  /* 0x000000000000791b */ /* 0x000fe20003800000 */
.L_x_2039:
[----:B------:R-:W-:Y:S05]  /*140b0*/  BSYNC B0 ;  /* 0x0000000000007941 */ /* 0x000fea0003800000 */
.L_x_2038:
[----:B------:R-:W-:Y:S05]  /*140c0*/  BRA `(.L_x_2040) ;  /* 0xffffffcc00287947 */ /* 0x000fea000383ffff */
.L_x_2004:
[----:B-1----:R1:W2:Y:S02]  /*140d0*/  SYNCS.PHASECHK.TRANS64.TRYWAIT P0, [R15+URZ+0x30c20], R0 ;  /* 0x030c20000f0075a7 */ /* 0x0022a4000800017f */
[----:B--2---:R-:W-:Y:S05]  /*140e0*/  @!P0 NANOSLEEP.SYNCS 0x989680 ;  /* 0x009896800000895d */ /* 0x004fea0003900000 */
[----:B------:R-:W2:Y:S02]  /*140f0*/  @!P0 SYNCS.PHASECHK.TRANS64 P0, [R15+URZ+0x30c20], R0 ;  /* 0x030c20000f0085a7 */ /* 0x000ea4000800007f */
[----:B--2---:R-:W-:Y:S05]  /*14100*/  @!P0 BRA `(.L_x_2004) ;  /* 0xfffffffc00f08947 */ /* 0x004fea000383ffff */
[----:B------:R-:W-:Y:S05]  /*14110*/  BRA `(.L_x_2041) ;  /* 0xffffffe000947947 */ /* 0x000fea000383ffff */
.L_x_2008:
[----:B--2---:R2:W3:Y:S02]  /*14120*/  SYNCS.PHASECHK.TRANS64.TRYWAIT P1, [R15+URZ+0x30c40], R18 ;  /* 0x030c40120f0075a7 */ /* 0x0044e4000802017f */
[----:B---3--:R-:W-:Y:S05]  /*14130*/  @!P1 NANOSLEEP.SYNCS 0x989680 ;  /* 0x009896800000995d */ /* 0x008fea0003900000 */
[----:B------:R-:W3:Y:S02]  /*14140*/  @!P1 SYNCS.PHASECHK.TRANS64 P1, [R15+URZ+0x30c40], R18 ;  /* 0x030c40120f0095a7 */ /* 0x000ee4000802007f */
[----:B---3--:R-:W-:Y:S05]  /*14150*/  @!P1 BRA `(.L_x_2008) ;  /* 0xfffffffc00f09947 */ /* 0x008fea000383ffff */
[----:B------:R-:W-:Y:S05]  /*14160*/  BRA `(.L_x_2042) ;  /* 0xffffffe400fc7947 */ /* 0x000fea000383ffff */
.L_x_2010:
[----:B-1----:R1:W3:Y:S02]  /*14170*/  SYNCS.PHASECHK.TRANS64.TRYWAIT P1, [R15+URZ+0x30c28], R18 ;  /* 0x030c28120f0075a7 */ /* 0x0022e4000802017f */
[----:B---3--:R-:W-:Y:S05]  /*14180*/  @!P1 NANOSLEEP.SYNCS 0x989680 ;  /* 0x009896800000995d */ /* 0x008fea0003900000 */
[----:B------:R-:W3:Y:S02]  /*14190*/  @!P1 SYNCS.PHASECHK.TRANS64 P1, [R15+URZ+0x30c28], R18 ;  /* 0x030c28120f0095a7 */ /* 0x000ee4000802007f */
[----:B---3--:R-:W-:Y:S05]  /*141a0*/  @!P1 BRA `(.L_x_2010) ;  /* 0xfffffffc00f09947 */ /* 0x008fea000383ffff */
[----:B------:R-:W-:Y:S05]  /*141b0*/  BRA `(.L_x_2043) ;  /* 0xffffffe800807947 */ /* 0x000fea000383ffff */
.L_x_2012:
[----:B---3--:R3:W4:Y:S02]  /*141c0*/  SYNCS.PHASECHK.TRANS64.TRYWAIT P1, [R15+URZ+0x30c48], R18 ;  /* 0x030c48120f0075a7 */ /* 0x008724000802017f */
[----:B----4-:R-:W-:Y:S05]  /*141d0*/  @!P1 NANOSLEEP.SYNCS 0x989680 ;  /* 0x009896800000995d */ /* 0x010fea0003900000 */
[----:B------:R-:W4:Y:S02]  /*141e0*/  @!P1 SYNCS.PHASECHK.TRANS64 P1, [R15+URZ+0x30c48], R18 ;  /* 0x030c48120f0095a7 */ /* 0x000f24000802007f */
[----:B----4-:R-:W-:Y:S05]  /*141f0*/  @!P1 BRA `(.L_x_2012) ;  /* 0xfffffffc00f09947 */ /* 0x010fea000383ffff */
[----:B------:R-:W-:Y:S05]  /*14200*/  BRA `(.L_x_2044) ;  /* 0xffffffec00047947 */ /* 0x000fea000383ffff */
.L_x_2014:
[----:B------:R-:W-:-:S07]  /*14210*/  SHF.L.U32 R4, R10, 0x1f, RZ ;  /* 0x0000001f0a047819 */ /* 0x000fce00000006ff */
.L_x_2045:
[----:B----4-:R4:W1:Y:S02]  /*14220*/  SYNCS.PHASECHK.TRANS64.TRYWAIT P1, [R15+URZ+0x30c20], R4 ;  /* 0x030c20040f0075a7 */ /* 0x010864000802017f */
[----:B-1----:R-:W-:Y:S05]  /*14230*/  @!P1 NANOSLEEP.SYNCS 0x989680 ;  /* 0x009896800000995d */ /* 0x002fea0003900000 */
[----:B------:R-:W1:Y:S02]  /*14240*/  @!P1 SYNCS.PHASECHK.TRANS64 P1, [R15+URZ+0x30c20], R4 ;  /* 0x030c20040f0095a7 */ /* 0x000e64000802007f */
[----:B-1----:R-:W-:Y:S05]  /*14250*/  @!P1 BRA `(.L_x_2045) ;  /* 0xfffffffc00f09947 */ /* 0x002fea000383ffff */
[----:B------:R-:W-:Y:S05]  /*14260*/  BRA `(.L_x_2046) ;  /* 0xffffffec006c7947 */ /* 0x000fea000383ffff */
.L_x_2017:
[----:B----4-:R4:W1:Y:S02]  /*14270*/  SYNCS.PHASECHK.TRANS64.TRYWAIT P1, [R15+URZ+0x30c40], R12 ;  /* 0x030c400c0f0075a7 */ /* 0x010864000802017f */
[----:B-1----:R-:W-:Y:S05]  /*14280*/  @!P1 NANOSLEEP.SYNCS 0x989680 ;  /* 0x009896800000995d */ /* 0x002fea0003900000 */
[----:B------:R-:W1:Y:S02]  /*14290*/  @!P1 SYNCS.PHASECHK.TRANS64 P1, [R15+URZ+0x30c40], R12 ;  /* 0x030c400c0f0095a7 */ /* 0x000e64000802007f */
[----:B-1----:R-:W-:Y:S05]  /*142a0*/  @!P1 BRA `(.L_x_2017) ;  /* 0xfffffffc00f09947 */ /* 0x002fea000383ffff */
[----:B------:R-:W-:Y:S05]  /*142b0*/  BRA `(.L_x_2047) ;  /* 0xfffffff0000c7947 */ /* 0x000fea000383ffff */
.L_x_2019:
[----:B-1----:R1:W2:Y:S02]  /*142c0*/  SYNCS.PHASECHK.TRANS64.TRYWAIT P1, [R15+URZ+0x30c28], R12 ;  /* 0x030c280c0f0075a7 */ /* 0x0022a4000802017f */
[----:B--2---:R-:W-:Y:S05]  /*142d0*/  @!P1 NANOSLEEP.SYNCS 0x989680 ;  /* 0x009896800000995d */ /* 0x004fea0003900000 */
[----:B------:R-:W2:Y:S02]  /*142e0*/  @!P1 SYNCS.PHASECHK.TRANS64 P1, [R15+URZ+0x30c28], R12 ;  /* 0x030c280c0f0095a7 */ /* 0x000ea4000802007f */
[----:B--2---:R-:W-:Y:S05]  /*142f0*/  @!P1 BRA `(.L_x_2019) ;  /* 0xfffffffc00f09947 */ /* 0x004fea000383ffff */
[----:B------:R-:W-:Y:S05]  /*14300*/  BRA `(.L_x_2048) ;  /* 0xfffffff000847947 */ /* 0x000fea000383ffff */
.L_x_2021:
[----:B------:R1:W1:Y:S02]  /*14310*/  SYNCS.PHASECHK.TRANS64.TRYWAIT P0, [R3+URZ+0x30c40], R0 ;  /* 0x030c4000030075a7 */ /* 0x000264000800017f */
[----:B-1----:R-:W-:Y:S05]  /*14320*/  @!P0 NANOSLEEP.SYNCS 0x989680 ;  /* 0x009896800000895d */ /* 0x002fea0003900000 */
[----:B------:R-:W1:Y:S02]  /*14330*/  @!P0 SYNCS.PHASECHK.TRANS64 P0, [R3+URZ+0x30c40], R0 ;  /* 0x030c4000030085a7 */ /* 0x000e64000800007f */
[----:B-1----:R-:W-:Y:S05]  /*14340*/  @!P0 BRA `(.L_x_2021) ;  /* 0xfffffffc00f08947 */ /* 0x002fea000383ffff */
[----:B------:R-:W-:Y:S05]  /*14350*/  BRA `(.L_x_2049) ;  /* 0xfffffff400187947 */ /* 0x000fea000383ffff */
.L_x_2023:
[----:B------:R-:W-:Y:S01]  /*14360*/  BSSY B0, `(.L_x_2050) ;  /* 0x0000006000007945 */ /* 0x000fe20003800000 */
[----:B------:R-:W-:-:S07]  /*14370*/  IMAD.MOV.U32 R15, RZ, RZ, -0x1 ;  /* 0xffffffffff0f7424 */ /* 0x000fce00078e00ff */
[----:B---3--:R-:W-:Y:S05]  /*14380*/  WARPSYNC.COLLECTIVE R15, `(.L_x_2051) ;  /* 0x000000000f0c7348 */ /* 0x008fea0003c00000 */
[----:B------:R-:W-:Y:S02]  /*14390*/  ELECT P6, UR62, PT ;  /* 0x00000000003e782f */ /* 0x000fe400038c0000 */
[----:B------:R-:W-:Y:S01]  /*143a0*/  MOV R14, UR62 ;  /* 0x0000003e000e7c02 */ /* 0x000fe20008000f00 */
[----:B---3--:R-:W-:Y:S10]  /*143b0*/  ENDCOLLECTIVE ;  /* 0x000000000000791b */ /* 0x008ff40003800000 */
.L_x_2051:
[----:B------:R-:W-:Y:S05]  /*143c0*/  BSYNC B0 ;  /* 0x0000000000007941 */ /* 0x000fea0003800000 */
.L_x_2050:
[----:B------:R-:W-:Y:S05]  /*143d0*/  BRA `(.L_x_2052) ;  /* 0xfffffff400ac7947 */ /* 0x000fea000383ffff */
.L_x_2025:
[----:B-1----:R1:W2:Y:S02]  /*143e0*/  SYNCS.PHASECHK.TRANS64.TRYWAIT P0, [R7+URZ], R4 ;  /* 0x00000004070075a7 */ /* 0x0022a4000800017f */
[----:B--2---:R-:W-:Y:S05]  /*143f0*/  @!P0 NANOSLEEP.SYNCS 0x989680 ;  /* 0x009896800000895d */ /* 0x004fea0003900000 */
[----:B------:R-:W2:Y:S02]  /*14400*/  @!P0 SYNCS.PHASECHK.TRANS64 P0, [R7+URZ], R4 ;  /* 0x00000004070085a7 */ /* 0x000ea4000800007f */
[----:B--2---:R-:W-:Y:S05]  /*14410*/  @!P0 BRA `(.L_x_2025) ;  /* 0xfffffffc00f08947 */ /* 0x004fea000383ffff */
[----:B------:R-:W-:Y:S05]  /*14420*/  BRA `(.L_x_2053) ;  /* 0xfffffff400ec7947 */ /* 0x000fea000383ffff */
.L_x_2026:
[----:B--2---:R2:W4:Y:S02]  /*14430*/  SYNCS.PHASECHK.TRANS64.TRYWAIT P0, [R3+URZ], R2 ;  /* 0x00000002030075a7 */ /* 0x004524000800017f */
[----:B----4-:R-:W-:Y:S05]  /*14440*/  @!P0 NANOSLEEP.SYNCS 0x989680 ;  /* 0x009896800000895d */ /* 0x010fea0003900000 */
[----:B------:R-:W4:Y:S02]  /*14450*/  @!P0 SYNCS.PHASECHK.TRANS64 P0, [R3+URZ], R2 ;  /* 0x00000002030085a7 */ /* 0x000f24000800007f */
[----:B----4-:R-:W-:Y:S05]  /*14460*/  @!P0 BRA `(.L_x_2026) ;  /* 0xfffffffc00f08947 */ /* 0x010fea000383ffff */
[----:B------:R-:W-:Y:S05]  /*14470*/  BRA `(.L_x_2054) ;  /* 0xfffffff400e07947 */ /* 0x000fea000383ffff */
.L_x_2028:
[----:B--2---:R2:W4:Y:S02]  /*14480*/  SYNCS.PHASECHK.TRANS64.TRYWAIT P0, [R5+URZ], R4 ;  /* 0x00000004050075a7 */ /* 0x004524000800017f */
[----:B----4-:R-:W-:Y:S05]  /*14490*/  @!P0 NANOSLEEP.SYNCS 0x989680 ;  /* 0x009896800000895d */ /* 0x010fea0003900000 */
[----:B------:R-:W4:Y:S02]  /*144a0*/  @!P0 SYNCS.PHASECHK.TRANS64 P0, [R5+URZ], R4 ;  /* 0x00000004050085a7 */ /* 0x000f24000800007f */
[----:B----4-:R-:W-:Y:S05]  /*144b0*/  @!P0 BRA `(.L_x_2028) ;  /* 0xfffffffc00f08947 */ /* 0x010fea000383ffff */
[----:B------:R-:W-:Y:S05]  /*144c0*/  BRA `(.L_x_2055) ;  /* 0xfffffff400e47947 */ /* 0x000fea000383ffff */
.L_x_2056:
        /* <DEDUP_REMOVED lines=11> */
.L_x_3706:


//--------------------- .text._ZN7cutlass13device_kernelIN5flash11enable_sm90INS1_16FlashAttnBwdSm90INS1_25CollectiveMainloopBwdSm90ILi2ELi2ELi2EN4cute5tupleIJNS5_1CILi1EEES8_S8_EEENS6_IJNS7_ILi128EEESA_NS7_ILi64EEEEEENS_10bfloat16_tEfNS_4arch4Sm90ELb0ELb1ELb0ELb1ELb0ELb1ELb0ELb0ELi2ELi1ELi2ELi2ELb0EEENS1_24CollectiveEpilogueBwdGQAISC_fSF_Li256ELb1ELb0EEENS1_19SingleTileSchedulerILb1ELb0ELb0ELi128EEEEEEEEEvNT_6ParamsE --------------------------
	.section	.text._ZN7cutlass13device_kernelIN5flash11enable_sm90INS1_16FlashAttnBwdSm90INS1_25CollectiveMainloopBwdSm90ILi2ELi2ELi2EN4cute5tupleIJNS5_1CILi1EEES8_S8_EEENS6_IJNS7_ILi128EEESA_NS7_ILi64EEEEEENS_10bfloat16_tEfNS_4arch4Sm90ELb0ELb1ELb0ELb1ELb0ELb1ELb0ELb0ELi2ELi1ELi2ELi2ELb0EEENS1_24CollectiveEpilogueBwdGQAISC_fSF_Li256ELb1ELb0EEENS1_19SingleTileSchedulerILb1ELb0ELb0ELi128EEEEEEEEEvNT_6ParamsE,"ax",@progbits
	.align	128
.text._ZN7cutlass13device_kernelIN5flash11enable_sm90INS1_16FlashAttnBwdSm90INS1_25CollectiveMainloopBwdSm90ILi2ELi2ELi2EN4cute5tupleIJNS5_1CILi1EEES8_S8_EEENS6_IJNS7_ILi128EEESA_NS7_ILi64EEEEEENS_10bfloat16_tEfNS_4arch4Sm90ELb0ELb1ELb0ELb1ELb0ELb1ELb0ELb0ELi2ELi1ELi2ELi2ELb0EEENS1_24CollectiveEpilogueBwdGQAISC_fSF_Li256ELb1ELb0EEENS1_19SingleTileSchedulerILb1ELb0ELb0ELi128EEEEEEEEEvNT_6ParamsE:
        .type           _ZN7cutlass13device_kernelIN5flash11enable_sm90INS1_16FlashAttnBwdSm90INS1_25CollectiveMainloopBwdSm90ILi2ELi2ELi2EN4cute5tupleIJNS5_1CILi1EEES8_S8_EEENS6_IJNS7_ILi128EEESA_NS7_ILi64EEEEEENS_10bfloat16_tEfNS_4arch4Sm90ELb0ELb1ELb0ELb1ELb0ELb1ELb0ELb0ELi2ELi1ELi2ELi2ELb0EEENS1_24CollectiveEpilogueBwdGQAISC_fSF_Li256ELb1ELb0EEENS1_19SingleTileSchedulerILb1ELb0ELb0ELi128EEEEEEEEEvNT_6ParamsE,@function
        .size           _ZN7cutlass13device_kernelIN5flash11enable_sm90INS1_16FlashAttnBwdSm90INS1_25CollectiveMainloopBwdSm90ILi2ELi2ELi2EN4cute5tupleIJNS5_1CILi1EEES8_S8_EEENS6_IJNS7_ILi128EEESA_NS7_ILi64EEEEEENS_10bfloat16_tEfNS_4arch4Sm90ELb0ELb1ELb0ELb1ELb0ELb1ELb0ELb0ELi2ELi1ELi2ELi2ELb0EEENS1_24CollectiveEpilogueBwdGQAISC_fSF_Li256ELb1ELb0EEENS1_19SingleTileSchedulerILb1ELb0ELb0ELi128EEEEEEEEEvNT_6ParamsE,(.L_x_3707 - _ZN7cutlass13device_kernelIN5flash11enable_sm90INS1_16FlashAttnBwdSm90INS1_25CollectiveMainloopBwdSm90ILi2ELi2ELi2EN4cute5tupleIJNS5_1CILi1EEES8_S8_EEENS6_IJNS7_ILi128EEESA_NS7_ILi64EEEEEENS_10bfloat16_tEfNS_4arch4Sm90ELb0ELb1ELb0ELb1ELb0ELb1ELb0ELb0ELi2ELi1ELi2ELi2ELb0EEENS1_24CollectiveEpilogueBwdGQAISC_fSF_Li256ELb1ELb0EEENS1_19SingleTileSchedulerILb1ELb0ELb0ELi128EEEEEEEEEvNT_6ParamsE)
        .other          _ZN7cutlass13device_kernelIN5flash11enable_sm90INS1_16FlashAttnBwdSm90INS1_25CollectiveMainloopBwdSm90ILi2ELi2ELi2EN4cute5tupleIJNS5_1CILi1EEES8_S8_EEENS6_IJNS7_ILi128EEESA_NS7_ILi64EEEEEENS_10bfloat16_tEfNS_4arch4Sm90ELb0ELb1ELb0ELb1ELb0ELb1ELb0ELb0ELi2ELi1ELi2ELi2ELb0EEENS1_24CollectiveEpilogueBwdGQAISC_fSF_Li256ELb1ELb0EEENS1_19SingleTileSchedulerILb1ELb0ELb0ELi128EEEEEEEEEvNT_6ParamsE,@"STO_CUDA_ENTRY STV_DEFAULT"
_ZN7cutlass13device_kernelIN5flash11enable_sm90INS1_16FlashAttnBwdSm90INS1_25CollectiveMainloopBwdSm90ILi2ELi2ELi2EN4cute5tupleIJNS5_1CILi1EEES8_S8_EEENS6_IJNS7_ILi128EEESA_NS7_ILi64EEEEEENS_10bfloat16_tEfNS_4arch4Sm90ELb0ELb1ELb0ELb1ELb0ELb1ELb0ELb0ELi2ELi1ELi2ELi2ELb0EEENS1_24CollectiveEpilogueBwdGQAISC_fSF_Li256ELb1ELb0EEENS1_19SingleTileSchedulerILb1ELb0ELb0ELi128EEEEEEEEEvNT_6ParamsE:
        /* <DEDUP_REMOVED lines=24> */
.L_x_2058:
[----:B------:R-:W-:Y:S05]  /*0180*/  BSYNC B0 ;  /* 0x0000000000007941 */ /* 0x000fea0003800000 */
.L_x_2057:
        /* <DEDUP_REMOVED lines=37> */
.L_x_2059:
        /* <DEDUP_REMOVED lines=22> */
.L_x_2060:
[----:B------:R-:W-:Y:S01]  /*0540*/  PLOP3.LUT P0, PT, PT, PT, UP0, 0x80, 0x0 ;  /* 0x000000000000781c */ /* 0x000fe20003f0f008 */
[----:B------:R-:W-:Y:S01]  /*0550*/  NOP ;  /* 0x0000000000007918 */ /* 0x000fe20000000000 */
[----:B------:R-:W-:Y:S01]  /*0560*/  ULDC.64 UR38, c[0x0][0x208] ;  /* 0x0000820000267ab9 */ /* 0x000fe20000000a00 */
[----:B------:R-:W-:Y:S01]  /*0570*/  BSSY B6, `(.L_x_2061) ;  /* 0x000113b000067945 */ /* 0x000fe20003800000 */
[----:B-12-4-:R-:W-:Y:S09]  /*0580*/  BAR.SYNC.DEFER_BLOCKING 0x0 ;  /* 0x0000000000007b1d */ /* 0x016ff20000010000 */
[----:B------:R-:W-:Y:S05]  /*0590*/  @!P0 BRA `(.L_x_2062) ;  /* 0x000000dc001c8947 */ /* 0x000fea0003800000 */
.L_x_2063:
        /* <DEDUP_REMOVED lines=24> */
.L_x_2064:
        /* <DEDUP_REMOVED lines=14> */
.L_x_2066:
[----:B------:R-:W-:-:S05]  /*0800*/  ULDC UR4, c[0x0][0x8c4] ;  /* 0x0002310000047ab9 */ /* 0x000fca0000000800 */
.L_x_2065:
        /* <DEDUP_REMOVED lines=19> */
.L_x_2068:
        /* <DEDUP_REMOVED lines=14> */
.L_x_2069:
        /* <DEDUP_REMOVED lines=11> */
.L_x_2070:
        /* <DEDUP_REMOVED lines=13> */
.L_x_2071:
        /* <DEDUP_REMOVED lines=50> */
.L_x_2072:
        /* <DEDUP_REMOVED lines=28> */
.L_x_2075:
        /* <DEDUP_REMOVED lines=15> */
.L_x_2074:
        /* <DEDUP_REMOVED lines=22> */
.L_x_2077:
        /* <DEDUP_REMOVED lines=15> */
.L_x_2076:
[----:B------:R-:W-:Y:S01]  /*13c0*/  SHF.R.S32.HI R6, RZ, 0x1f, R17 ;  /* 0x0000001fff067819 */ /* 0x000fe20000011411 */
[----:B------:R-:W-:-:S03]  /*13d0*/  UMOV UR4, 0xffffffff ;  /* 0xffffffff00047882 */ /* 0x000fc60000000000 */
[----:B------:R-:W-:-:S04]  /*13e0*/  LEA.HI R0, R6, R17, RZ, 0x7 ;  /* 0x0000001106007211 */ /* 0x000fc800078f38ff */
[----:B------:R-:W-:Y:S01]  /*13f0*/  SHF.R.S32.HI R10, RZ, 0x7, R0 ;  /* 0x00000007ff0a7819 */ /* 0x000fe20000011400 */
[----:B------:R-:W-:Y:S06]  /*1400*/  BRA.DIV UR4, `(.L_x_2078) ;  /* 0x00000106044c7947 */ /* 0x000fec000b800000 */
[----:B------:R1:W2:Y:S02]  /*1410*/  SHFL.IDX PT, R14, R10, RZ, 0x1f ;  /* 0x00001fff0a0e7589 */ /* 0x0002a400000e0000 */
.L_x_2186:
        /* <DEDUP_REMOVED lines=23> */
.L_x_2079:
        /* <DEDUP_REMOVED lines=60> */
[----:B------:R-:W-:Y:S02]  /*1950*/  LOP3.LUT R0, R5, 0xffffffe0, RZ, 0xc0, !PT ;  /* 0xffffffe005007812 */ /* 0x000fe400078ec0ff */
[----:B------:R-:W-:Y:S02]  /*1960*/  CS2R R182, SRZ ;  /* 0x0000000000b67805 */ /* 0x000fe4000001ff00 */
[--C-:B------:R-:W-:Y:S02]  /*1970*/  SHF.R.S32.HI R8, RZ, 0x2, R9.reuse ;  /* 0x00000002ff087819 */ /* 0x100fe40000011409 */
[----:B------:R-:W-:Y:S02]  /*1980*/  CS2R R180, SRZ ;  /* 0x0000000000b47805 */ /* 0x000fe4000001ff00 */
[----:B------:R-:W-:Y:S01]  /*1990*/  SHF.R.S32.HI R5, RZ, 0x1f, R9 ;  /* 0x0000001fff057819 */ /* 0x000fe20000011409 */
[----:B------:R-:W-:Y:S01]  /*19a0*/  IMAD.IADD R0, R17, 0x1, -R0 ;  /* 0x0000000111007824 */ /* 0x000fe200078e0a00 */
[----:B------:R-:W-:-:S02]  /*19b0*/  LEA.HI R6, R6, R17, RZ, 0x2 ;  /* 0x0000001106067211 */ /* 0x000fc400078f10ff */
[----:B------:R-:W-:Y:S02]  /*19c0*/  CS2R R178, SRZ ;  /* 0x0000000000b27805 */ /* 0x000fe4000001ff00 */
[----:B------:R-:W-:Y:S02]  /*19d0*/  LEA.HI R5, R5, R8, RZ, 0x3 ;  /* 0x0000000805057211 */ /* 0x000fe400078f18ff */
[----:B------:R-:W-:Y:S02]  /*19e0*/  CS2R R176, SRZ ;  /* 0x0000000000b07805 */ /* 0x000fe4000001ff00 */
[----:B------:R-:W-:Y:S02]  /*19f0*/  SHF.R.S32.HI R7, RZ, 0x1f, R0 ;  /* 0x0000001fff077819 */ /* 0x000fe40000011400 */
[----:B------:R-:W-:Y:S02]  /*1a00*/  CS2R R174, SRZ ;  /* 0x0000000000ae7805 */ /* 0x000fe4000001ff00 */
[----:B------:R-:W-:-:S02]  /*1a10*/  LOP3.LUT R9, R5, 0xfffffff8, RZ, 0xc0, !PT ;  /* 0xfffffff805097812 */ /* 0x000fc400078ec0ff */
[----:B------:R-:W-:Y:S02]  /*1a20*/  CS2R R172, SRZ ;  /* 0x0000000000ac7805 */ /* 0x000fe4000001ff00 */
[----:B------:R-:W-:Y:S02]  /*1a30*/  LOP3.LUT R6, R6, 0xfffffffc, RZ, 0xc0, !PT ;  /* 0xfffffffc06067812 */ /* 0x000fe400078ec0ff */
[----:B------:R-:W-:Y:S02]  /*1a40*/  CS2R R170, SRZ ;  /* 0x0000000000aa7805 */ /* 0x000fe4000001ff00 */
[CC--:B------:R-:W-:Y:S01]  /*1a50*/  LEA.HI R4, R7.reuse, R0.reuse, RZ, 0x3 ;  /* 0x0000000007047211 */ /* 0x0c0fe200078f18ff */
[----:B------:R-:W-:Y:S01]  /*1a60*/  IMAD.IADD R8, R8, 0x1, -R9 ;  /* 0x0000000108087824 */ /* 0x000fe200078e0a09 */
[----:B------:R-:W-:Y:S01]  /*1a70*/  LEA.HI R7, R7, R0, RZ, 0x2 ;  /* 0x0000000007077211 */ /* 0x000fe200078f10ff */
[----:B------:R-:W-:Y:S01]  /*1a80*/  IMAD.IADD R5, R17, 0x1, -R6 ;  /* 0x0000000111057824 */ /* 0x000fe200078e0a06 */
[----:B------:R-:W-:-:S02]  /*1a90*/  SHF.R.S32.HI R0, RZ, 0x3, R4 ;  /* 0x00000003ff007819 */ /* 0x000fc40000011404 */
[----:B------:R-:W-:Y:S02]  /*1aa0*/  CS2R R168, SRZ ;  /* 0x0000000000a87805 */ /* 0x000fe4000001ff00 */
[----:B------:R-:W-:Y:S02]  /*1ab0*/  SHF.R.S32.HI R9, RZ, 0x1f, R4 ;  /* 0x0000001fff097819 */ /* 0x000fe40000011404 */
[----:B------:R-:W-:Y:S02]  /*1ac0*/  CS2R R166, SRZ ;  /* 0x0000000000a67805 */ /* 0x000fe4000001ff00 */
[----:B------:R-:W-:Y:S02]  /*1ad0*/  LEA.HI R6, R10, R11, RZ, 0x5 ;  /* 0x0000000b0a067211 */ /* 0x000fe400078f28ff */
[----:B------:R-:W-:Y:S02]  /*1ae0*/  CS2R R164, SRZ ;  /* 0x0000000000a47805 */ /* 0x000fe4000001ff00 */
[----:B------:R-:W-:-:S02]  /*1af0*/  SHF.R.S32.HI R4, RZ, 0x2, R7 ;  /* 0x00000002ff047819 */ /* 0x000fc40000011407 */
[----:B------:R-:W-:Y:S02]  /*1b00*/  CS2R R162, SRZ ;  /* 0x0000000000a27805 */ /* 0x000fe4000001ff00 */
[----:B------:R-:W-:Y:S02]  /*1b10*/  LEA.HI R10, R12, R12, RZ, 0x1 ;  /* 0x0000000c0c0a7211 */ /* 0x000fe400078f08ff */
[----:B------:R-:W-:Y:S02]  /*1b20*/  CS2R R160, SRZ ;  /* 0x0000000000a07805 */ /* 0x000fe4000001ff00 */
[----:B------:R-:W-:Y:S01]  /*1b30*/  SHF.R.S32.HI R11, RZ, 0x5, R6 ;  /* 0x00000005ff0b7819 */ /* 0x000fe20000011406 */
[----:B------:R-:W-:Y:S01]  /*1b40*/  VIADD R6, R4, 0x8 ;  /* 0x0000000804067836 */ /* 0x000fe20000000000 */
[----:B------:R-:W-:Y:S02]  /*1b50*/  LEA.HI R9, R9, R0, RZ, 0x4 ;  /* 0x0000000009097211 */ /* 0x000fe400078f20ff */
[----:B------:R-:W-:-:S02]  /*1b60*/  CS2R R158, SRZ ;  /* 0x00000000009e7805 */ /* 0x000fc4000001ff00 */
[----:B------:R-:W-:Y:S01]  /*1b70*/  LOP3.LUT R10, R10, 0x3fffffe, RZ, 0xc0, !PT ;  /* 0x03fffffe0a0a7812 */ /* 0x000fe200078ec0ff */
[----:B------:R-:W-:Y:S01]  /*1b80*/  IMAD R11, R11, 0x10, R8 ;  /* 0x000000100b0b7824 */ /* 0x000fe200078e0208 */
        /* <DEDUP_REMOVED lines=9> */
[C---:B------:R-:W-:Y:S01]  /*1c20*/  VIADD R10, R4.reuse, 0x10 ;  /* 0x00000010040a7836 */ /* 0x040fe20000000000 */
[----:B------:R-:W-:Y:S01]  /*1c30*/  SHF.R.S32.HI R11, RZ, 0x1f, R8 ;  /* 0x0000001fff0b7819 */ /* 0x000fe20000011408 */
[----:B------:R-:W-:Y:S01]  /*1c40*/  VIADD R12, R4, 0x18 ;  /* 0x00000018040c7836 */ /* 0x000fe20000000000 */
[----:B------:R-:W-:Y:S01]  /*1c50*/  CS2R R154, SRZ ;  /* 0x00000000009a7805 */ /* 0x000fe2000001ff00 */
[----:B------:R-:W-:Y:S01]  /*1c60*/  IMAD.IADD R9, R6, 0x1, -R9 ;  /* 0x0000000106097824 */ /* 0x000fe200078e0a09 */
[----:B------:R-:W-:Y:S01]  /*1c70*/  LEA.HI R6, R10, R10, RZ, 0x1 ;  /* 0x0000000a0a067211 */ /* 0x000fe200078f08ff */
[----:B------:R-:W-:Y:S01]  /*1c80*/  IMAD.IADD R7, R4, 0x1, -R7 ;  /* 0x0000000104077824 */ /* 0x000fe200078e0a07 */
[----:B------:R-:W-:-:S02]  /*1c90*/  LEA.HI R14, R12, R12, RZ, 0x1 ;  /* 0x0000000c0c0e7211 */ /* 0x000fc400078f08ff */
[----:B------:R-:W-:Y:S02]  /*1ca0*/  CS2R R152, SRZ ;  /* 0x0000000000987805 */ /* 0x000fe4000001ff00 */
[----:B------:R-:W-:Y:S01]  /*1cb0*/  SHF.R.S32.HI R4, RZ, 0x1, R8 ;  /* 0x00000001ff047819 */ /* 0x000fe20000011408 */
[----:B------:R-:W-:Y:S01]  /*1cc0*/  IMAD R229, R0, 0x8, R7 ;  /* 0x0000000800e57824 */ /* 0x000fe200078e0207 */
[----:B------:R-:W-:Y:S01]  /*1cd0*/  LOP3.LUT R13, R6, 0xfffffffe, RZ, 0xc0, !PT ;  /* 0xfffffffe060d7812 */ /* 0x000fe200078ec0ff */
[----:B------:R-:W-:Y:S01]  /*1ce0*/  IMAD.U32 R7, RZ, RZ, UR44 ;  /* 0x0000002cff077e24 */ /* 0x000fe2000f8e00ff */
[--C-:B------:R-:W-:Y:S01]  /*1cf0*/  SHF.R.S32.HI R8, RZ, 0x1, R6.reuse ;  /* 0x00000001ff087819 */ /* 0x100fe20000011406 */
[----:B------:R-:W-:Y:S01]  /*1d00*/  IMAD.MOV.U32 R0, RZ, RZ, RZ ;  /* 0x000000ffff007224 */ /* 0x000fe200078e00ff */
        /* <DEDUP_REMOVED lines=26> */
[----:B------:R-:W-:Y:S01]  /*1eb0*/  IADD3 R6, -R18, UR41, -R7 ;  /* 0x0000002912067c10 */ /* 0x000fe2000fffe907 */
[----:B------:R-:W-:Y:S01]  /*1ec0*/  IMAD R227, R4, 0x8, R9 ;  /* 0x0000000804e37824 */ /* 0x000fe200078e0209 */
[----:B------:R-:W-:Y:S01]  /*1ed0*/  CS2R R194, SRZ ;  /* 0x0000000000c27805 */ /* 0x000fe2000001ff00 */
[----:B------:R-:W-:Y:S01]  /*1ee0*/  IMAD R226, R226, 0x8, R13 ;  /* 0x00000008e2e27824 */ /* 0x000fe200078e020d */
[----:B------:R-:W-:Y:S01]  /*1ef0*/  CS2R R192, SRZ ;  /* 0x0000000000c07805 */ /* 0x000fe2000001ff00 */
[----:B------:R-:W-:Y:S01]  /*1f00*/  IMAD.MOV.U32 R4, RZ, RZ, RZ ;  /* 0x000000ffff047224 */ /* 0x000fe200078e00ff */
[----:B------:R-:W-:-:S02]  /*1f10*/  CS2R R190, SRZ ;  /* 0x0000000000be7805 */ /* 0x000fc4000001ff00 */
[----:B------:R-:W-:Y:S02]  /*1f20*/  CS2R R188, SRZ ;  /* 0x0000000000bc7805 */ /* 0x000fe4000001ff00 */
[----:B------:R-:W-:Y:S02]  /*1f30*/  CS2R R186, SRZ ;  /* 0x0000000000ba7805 */ /* 0x000fe4000001ff00 */
[----:B------:R-:W-:Y:S02]  /*1f40*/  CS2R R184, SRZ ;  /* 0x0000000000b87805 */ /* 0x000fe4000001ff00 */
[----:B------:R-:W-:-:S07]  /*1f50*/  IADD3 R7, RZ, -UR44, -R18 ;  /* 0x8000002cff077c10 */ /* 0x000fce000fffe812 */
.L_x_2092:
[----:B------:R-:W-:-:S06]  /*1f60*/  ULOP3.LUT UR4, UR36, 0x1, URZ, 0xfc, !UPT ;  /* 0x0000000124047892 */ /* 0x000fcc000f8efc3f */
[----:B-1----:R-:W-:-:S05]  /*1f70*/  IMAD.U32 R8, RZ, RZ, UR4 ;  /* 0x00000004ff087e24 */ /* 0x002fca000f8e00ff */
[----:B------:R-:W-:-:S13]  /*1f80*/  ISETP.NE.AND P6, PT, R8, 0x3, PT ;  /* 0x000000030800780c */ /* 0x000fda0003fc5270 */
[----:B------:R-:W-:Y:S05]  /*1f90*/  @!P6 BRA `(.L_x_2082) ;  /* 0x000000000004e947 */ /* 0x000fea0003800000 */
[----:B------:R-:W-:Y:S01]  /*1fa0*/  BPT.TRAP 0x1 ;  /* 0x000000040000795c */ /* 0x000fe20000300000 */
.L_x_2082:
[----:B------:R-:W-:Y:S01]  /*1fb0*/  IMAD R8, R0, 0x8, R16 ;  /* 0x0000000800087824 */ /* 0x000fe200078e0210 */
[----:B------:R-:W-:-:S04]  /*1fc0*/  SHF.L.U32 R23, R4, 0x1f, RZ ;  /* 0x0000001f04177819 */ /* 0x000fc800000006ff */
[----:B------:R1:W2:Y:S01]  /*1fd0*/  SYNCS.PHASECHK.TRANS64.TRYWAIT P0, [R8+URZ+0x30c10], R23 ;  /* 0x030c1017080075a7 */ /* 0x0002a2000800017f */
[----:B------:R-:W-:Y:S05]  /*1fe0*/  @!P6 BRA `(.L_x_2083) ;  /* 0x000000000004e947 */ /* 0x000fea0003800000 */
[----:B------:R-:W-:Y:S01]  /*1ff0*/  BPT.TRAP 0x1 ;  /* 0x000000040000795c */ /* 0x000fe20000300000 */
.L_x_2083:
[----:B------:R-:W-:-:S05]  /*2000*/  VIADD R9, R16, 0x10000 ;  /* 0x0001000010097836 */ /* 0x000fca0000000000 */
[----:B------:R-:W-:-:S04]  /*2010*/  SHF.R.U32.HI R9, RZ, 0x4, R9 ;  /* 0x00000004ff097819 */ /* 0x000fc80000011609 */
[----:B------:R-:W-:Y:S01]  /*2020*/  LOP3.LUT R9, R9, 0x3fff, RZ, 0xc0, !PT ;  /* 0x00003fff09097812 */ /* 0x000fe200078ec0ff */
[----:B--2---:R-:W-:Y:S06]  /*2030*/  @P0 BRA `(.L_x_2084) ;  /* 0x0000000000080947 */ /* 0x004fec0003800000 */
[----:B------:R-:W2:Y:S02]  /*2040*/  SYNCS.PHASECHK.TRANS64.TRYWAIT P0, [R8+URZ+0x30c10], R23 ;  /* 0x030c1017080075a7 */ /* 0x000ea4000800017f */
[----:B--2---:R-:W-:Y:S05]  /*2050*/  @!P0 BRA `(.L_x_2085) ;  /* 0x000000f8006c8947 */ /* 0x004fea0003800000 */
.L_x_2084:
        /* <DEDUP_REMOVED lines=60> */
.L_x_2086:
[----:B------:R1:W1:Y:S01]  /*2420*/  SYNCS.PHASECHK.TRANS64.TRYWAIT P0, [R8+URZ+0x30c30], R23 ;  /* 0x030c3017080075a7 */ /* 0x000262000800017f */
[----:B------:R-:W-:Y:S05]  /*2430*/  @!P6 BRA `(.L_x_2087) ;  /* 0x000000000004e947 */ /* 0x000fea0003800000 */
[----:B------:R-:W-:Y:S01]  /*2440*/  BPT.TRAP 0x1 ;  /* 0x000000040000795c */ /* 0x000fe20000300000 */
.L_x_2087:
[----:B------:R-:W2:Y:S01]  /*2450*/  LDC.64 R24, c[0x0][0x748] ;  /* 0x0001d200ff187b82 */ /* 0x000ea20000000a00 */
[----:B------:R-:W-:-:S05]  /*2460*/  VIADD R13, R16, 0x18000 ;  /* 0x00018000100d7836 */ /* 0x000fca0000000000 */
[----:B------:R-:W-:Y:S01]  /*2470*/  SHF.R.U32.HI R13, RZ, 0x4, R13 ;  /* 0x00000004ff0d7819 */ /* 0x000fe2000001160d */
[----:B-1----:R-:W-:Y:S06]  /*2480*/  @P0 BRA `(.L_x_2088) ;  /* 0x0000000000080947 */ /* 0x002fec0003800000 */
[----:B------:R-:W1:Y:S02]  /*2490*/  SYNCS.PHASECHK.TRANS64.TRYWAIT P0, [R8+URZ+0x30c30], R23 ;  /* 0x030c3017080075a7 */ /* 0x000e64000800017f */
[----:B-1----:R-:W-:Y:S05]  /*24a0*/  @!P0 BRA `(.L_x_2089) ;  /* 0x000000f4006c8947 */ /* 0x002fea0003800000 */
.L_x_2088:
        /* <DEDUP_REMOVED lines=32> */
[----:B------:R-:W-:Y:S01]  /*26b0*/  VIADD R221, R5, 0x8 ;  /* 0x0000000805dd7836 */ /* 0x000fe20000000000 */
[C---:B------:R-:W-:Y:S01]  /*26c0*/  ISETP.GE.AND P1, PT, R22.reuse, RZ, PT ;  /* 0x000000ff1600720c */ /* 0x040fe20003f26270 */
[----:B------:R-:W-:Y:S01]  /*26d0*/  ULDC UR11, c[0x0][0x744] ;  /* 0x0001d100000b7ab9 */ /* 0x000fe20000000800 */
        /* <DEDUP_REMOVED lines=16> */
[----:B------:R-:W-:Y:S01]  /*27e0*/  VIADD R23, R5, 0xc ;  /* 0x0000000c05177836 */ /* 0x000fe20000000000 */
[----:B------:R-:W-:Y:S01]  /*27f0*/  ISETP.GE.AND P1, PT, R22, 0x8, PT ;  /* 0x000000081600780c */ /* 0x000fe20003f26270 */
[--C-:B--2---:R-:W-:Y:S01]  /*2800*/  FFMA.FTZ R222, R222, UR11, -R217.reuse ;  /* 0x0000000bdede7c23 */ /* 0x104fe200080108d9 */
[----:B------:R-:W-:Y:S01]  /*2810*/  FFMA.FTZ R217, R148, UR11, -R217 ;  /* 0x0000000b94d97c23 */ /* 0x000fe200080108d9 */
[----:B------:R-:W-:Y:S01]  /*2820*/  ISETP.GE.AND P3, PT, R13, 0x8, PT ;  /* 0x000000080d00780c */ /* 0x000fe20003f66270 */
[----:B------:R-:W-:Y:S01]  /*2830*/  HGMMA.64x128x16.F32.BF16 R24, gdesc[UR4], RZ, !UPT, gsb0 ;  /* 0x01e00000041879f0 */ /* 0x000fe2000c0018ff */
[----:B------:R-:W-:Y:S01]  /*2840*/  UIADD3 UR6, UR10, 0x2, URZ ;  /* 0x000000020a067890 */ /* 0x000fe2000fffe03f */
[----:B------:R-:W1:Y:S01]  /*2850*/  SHFL.IDX PT, R216, R21, R23, 0x1f ;  /* 0x00001f1715d87589 */ /* 0x000e6200000e0000 */
[----:B------:R-:W-:Y:S01]  /*2860*/  UIADD3 UR4, UR9, 0x2, URZ ;  /* 0x0000000209047890 */ /* 0x000fe2000fffe03f */
[----:B------:R-:W-:Y:S01]  /*2870*/  ISETP.GT.OR P1, PT, R20, 0x8, !P1 ;  /* 0x000000081400780c */ /* 0x000fe20004f24670 */
[----:B------:R-:W-:Y:S01]  /*2880*/  UMOV UR7, 0x40000040 ;  /* 0x4000004000077882 */ /* 0x000fe20000000000 */
[----:B------:R-:W-:Y:S01]  /*2890*/  UMOV UR5, 0x40000040 ;  /* 0x4000004000057882 */ /* 0x000fe20000000000 */
[----:B------:R-:W-:Y:S01]  /*28a0*/  VIADD R148, R5, 0x10 ;  /* 0x0000001005947836 */ /* 0x000fe20000000000 */
[----:B------:R-:W-:Y:S01]  /*28b0*/  ISETP.GE.AND P0, PT, R13, 0x9, PT ;  /* 0x000000090d00780c */ /* 0x000fe20003f06270 */
[----:B------:R-:W-:Y:S01]  /*28c0*/  MUFU.EX2 R219, R219 ;  /* 0x000000db00db7308 */ /* 0x000fe20000000800 */
[----:B------:R-:W-:-:S02]  /*28d0*/  ISETP.GT.OR P3, PT, R19, 0x8, !P3 ;  /* 0x000000081300780c */ /* 0x000fc40005f64670 */
[----:B------:R-:W-:Y:S01]  /*28e0*/  FSEL R88, R88, -INF , !P1 ;  /* 0xff80000058587808 */ /* 0x000fe20004800000 */
[----:B------:R-:W2:Y:S01]  /*28f0*/  SHFL.IDX PT, R150, R21, R148, 0x1f ;  /* 0x00001f9415967589 */ /* 0x000ea200000e0000 */
[----:B------:R-:W-:Y:S02]  /*2900*/  ISETP.GE.AND P1, PT, R13, 0x10, PT ;  /* 0x000000100d00780c */ /* 0x000fe40003f26270 */
[----:B------:R-:W-:Y:S02]  /*2910*/  ISETP.GE.AND P2, PT, R22, 0x9, PT ;  /* 0x000000091600780c */ /* 0x000fe40003f46270 */
[C---:B------:R-:W-:Y:S02]  /*2920*/  ISETP.GT.OR P0, PT, R19.reuse, 0x9, !P0 ;  /* 0x000000091300780c */ /* 0x040fe40004704670 */
[----:B------:R-:W-:Y:S01]  /*2930*/  FSEL R218, R90, -INF , !P3 ;  /* 0xff8000005ada7808 */ /* 0x000fe20005800000 */
[----:B---3--:R-:W-:Y:S01]  /*2940*/  FFMA.FTZ R90, R88, UR11, -R149 ;  /* 0x0000000b585a7c23 */ /* 0x008fe20008010895 */
[----:B------:R-:W-:Y:S01]  /*2950*/  ISETP.GT.OR P1, PT, R19, 0x10, !P1 ;  /* 0x000000101300780c */ /* 0x000fe20004f24670 */
[----:B------:R-:W-:Y:S01]  /*2960*/  MUFU.EX2 R88, R220 ;  /* 0x000000dc00587308 */ /* 0x000fe20000000800 */
[----:B------:R-:W-:-:S02]  /*2970*/  ISETP.GT.OR P2, PT, R20, 0x9, !P2 ;  /* 0x000000091400780c */ /* 0x000fc40005744670 */
[----:B------:R-:W-:Y:S01]  /*2980*/  FSEL R151, R91, -INF , !P0 ;  /* 0xff8000005b977808 */ /* 0x000fe20004000000 */
[----:B------:R-:W-:Y:S01]  /*2990*/  FFMA.FTZ R91, R218, UR11, -R149 ;  /* 0x0000000bda5b7c23 */ /* 0x000fe20008010895 */
[----:B------:R-:W-:Y:S02]  /*29a0*/  FSEL R149, R94, -INF , !P1 ;  /* 0xff8000005e957808 */ /* 0x000fe40004800000 */
[C---:B------:R-:W-:Y:S01]  /*29b0*/  ISETP.GE.AND P1, PT, R22.reuse, 0x11, PT ;  /* 0x000000111600780c */ /* 0x040fe20003f26270 */
[----:B------:R-:W-:Y:S01]  /*29c0*/  MUFU.EX2 R90, R90 ;  /* 0x0000005a005a7308 */ /* 0x000fe20000000800 */
[C---:B------:R-:W-:Y:S02]  /*29d0*/  ISETP.GE.AND P4, PT, R22.reuse, 0x18, PT ;  /* 0x000000181600780c */ /* 0x040fe40003f86270 */
[----:B------:R-:W-:Y:S02]  /*29e0*/  FSEL R89, R89, -INF , !P2 ;  /* 0xff80000059597808 */ /* 0x000fe40005000000 */
[----:B------:R-:W-:-:S02]  /*29f0*/  ISETP.GE.AND P0, PT, R22, 0x10, PT ;  /* 0x000000101600780c */ /* 0x000fc40003f06270 */
[C---:B------:R-:W-:Y:S01]  /*2a00*/  ISETP.GT.OR P1, PT, R20.reuse, 0x11, !P1 ;  /* 0x000000111400780c */ /* 0x040fe20004f24670 */
[--C-:B-1----:R-:W-:Y:S01]  /*2a10*/  FFMA.FTZ R218, R89, UR11, -R216.reuse ;  /* 0x0000000b59da7c23 */ /* 0x102fe200080108d8 */
[C---:B------:R-:W-:Y:S01]  /*2a20*/  ISETP.GT.OR P4, PT, R20.reuse, 0x18, !P4 ;  /* 0x000000181400780c */ /* 0x040fe20006784670 */
[----:B------:R-:W-:Y:S01]  /*2a30*/  FFMA.FTZ R216, R151, UR11, -R216 ;  /* 0x0000000b97d87c23 */ /* 0x000fe200080108d8 */
[----:B------:R-:W-:Y:S01]  /*2a40*/  ISETP.GT.OR P0, PT, R20, 0x10, !P0 ;  /* 0x000000101400780c */ /* 0x000fe20004704670 */
[----:B------:R-:W-:Y:S01]  /*2a50*/  MUFU.EX2 R91, R91 ;  /* 0x0000005b005b7308 */ /* 0x000fe20000000800 */
[----:B------:R-:W-:Y:S02]  /*2a60*/  FSEL R151, R93, -INF , !P1 ;  /* 0xff8000005d977808 */ /* 0x000fe40004800000 */
[----:B------:R-:W-:Y:S02]  /*2a70*/  FSEL R96, R96, -INF , !P4 ;  /* 0xff80000060607808 */ /* 0x000fe40006000000 */
[----:B------:R-:W-:-:S02]  /*2a80*/  ISETP.GE.AND P5, PT, R22, 0x19, PT ;  /* 0x000000191600780c */ /* 0x000fc40003fa6270 */
[C---:B------:R-:W-:Y:S01]  /*2a90*/  ISETP.GE.AND P1, PT, R22.reuse, 0x29, PT ;  /* 0x000000291600780c */ /* 0x040fe20003f26270 */
[----:B------:R-:W-:Y:S01]  /*2aa0*/  MUFU.EX2 R93, R216 ;  /* 0x000000d8005d7308 */ /* 0x000fe20000000800 */
[----:B------:R-:W-:Y:S02]  /*2ab0*/  ISETP.GE.AND P4, PT, R22, 0x30, PT ;  /* 0x000000301600780c */ /* 0x000fe40003f86270 */
        /* <DEDUP_REMOVED lines=9> */
[----:B------:R-:W-:Y:S02]  /*2b50*/  FSEL R108, R108, -INF , !P4 ;  /* 0xff8000006c6c7808 */ /* 0x000fe40006000000 */
[C---:B------:R-:W-:Y:S02]  /*2b60*/  ISETP.GE.AND P5, PT, R22.reuse, 0x31, PT ;  /* 0x000000311600780c */ /* 0x040fe40003fa6270 */
[C---:B------:R-:W-:Y:S01]  /*2b70*/  ISETP.GE.AND P1, PT, R22.reuse, 0x41, PT ;  /* 0x000000411600780c */ /* 0x040fe20003f26270 */
[----:B------:R2:W3:Y:S01]  /*2b80*/  MUFU.EX2 R92, R218 ;  /* 0x000000da005c7308 */ /* 0x0004e20000000800 */
[----:B------:R-:W-:Y:S01]  /*2b90*/  ISETP.GE.AND P4, PT, R22, 0x48, PT ;  /* 0x000000481600780c */ /* 0x000fe20003f86270 */
[----:B-1----:R-:W-:Y:S01]  /*2ba0*/  VIADD R217, R5, 0x14 ;  /* 0x0000001405d97836 */ /* 0x002fe20000000000 */
[C---:B------:R-:W-:Y:S02]  /*2bb0*/  ISETP.GT.OR P5, PT, R20.reuse, 0x31, !P5 ;  /* 0x000000311400780c */ /* 0x040fe40006fa4670 */
[----:B------:R-:W-:-:S02]  /*2bc0*/  ISETP.GT.OR P1, PT, R20, 0x41, !P1 ;  /* 0x000000411400780c */ /* 0x000fc40004f24670 */
[----:B------:R-:W-:Y:S01]  /*2bd0*/  ISETP.GT.OR P4, PT, R20, 0x48, !P4 ;  /* 0x000000481400780c */ /* 0x000fe20006784670 */
[----:B------:R-:W-:Y:S01]  /*2be0*/  MUFU.EX2 R94, R94 ;  /* 0x0000005e005e7308 */ /* 0x000fe20000000800 */
[----:B------:R-:W-:Y:S01]  /*2bf0*/  FSEL R109, R109, -INF , !P5 ;  /* 0xff8000006d6d7808 */ /* 0x000fe20006800000 */
[----:B--2---:R-:W-:Y:S01]  /*2c00*/  VIADD R218, R5, 0x18 ;  /* 0x0000001805da7836 */ /* 0x004fe20000000000 */
[----:B------:R-:W-:Y:S02]  /*2c10*/  FSEL R117, R117, -INF , !P1 ;  /* 0xff80000075757808 */ /* 0x000fe40004800000 */
[----:B------:R-:W-:Y:S02]  /*2c20*/  FSEL R220, R120, -INF , !P4 ;  /* 0xff80000078dc7808 */ /* 0x000fe40006000000 */
[C---:B------:R-:W-:Y:S01]  /*2c30*/  ISETP.GE.AND P5, PT, R22.reuse, 0x49, PT ;  /* 0x000000491600780c */ /* 0x040fe20003fa6270 */
[----:B------:R1:W-:Y:S01]  /*2c40*/  MUFU.EX2 R120, R222 ;  /* 0x000000de00787308 */ /* 0x0003e20000000800 */
[C---:B------:R-:W-:Y:S01]  /*2c50*/  ISETP.GE.AND P1, PT, R22.reuse, 0x59, PT ;  /* 0x000000591600780c */ /* 0x040fe20003f26270 */
[----:B------:R-:W2:Y:S01]  /*2c60*/  SHFL.IDX PT, R228, R21, R218, 0x1f ;  /* 0x00001fda15e47589 */ /* 0x000ea200000e0000 */
[----:B------:R-:W-:-:S02]  /*2c70*/  ISETP.GE.AND P4, PT, R22, 0x60, PT ;  /* 0x000000601600780c */ /* 0x000fc40003f86270 */
[C---:B------:R-:W-:Y:S02]  /*2c80*/  ISETP.GT.OR P5, PT, R20.reuse, 0x49, !P5 ;  /* 0x000000491400780c */ /* 0x040fe40006fa4670 */
[C---:B------:R-:W-:Y:S02]  /*2c90*/  ISETP.GT.OR P1, PT, R20.reuse, 0x59, !P1 ;  /* 0x000000591400780c */ /* 0x040fe40004f24670 */
[----:B------:R-:W-:Y:S01]  /*2ca0*/  ISETP.GT.OR P4, PT, R20, 0x60, !P4 ;  /* 0x000000601400780c */ /* 0x000fe20006784670 */
[----:B-1----:R-:W1:Y:S01]  /*2cb0*/  SHFL.IDX PT, R222, R21, R217, 0x1f ;  /* 0x00001fd915de7589 */ /* 0x002e6200000e0000 */
[----:B------:R-:W-:Y:S02]  /*2cc0*/  FSEL R121, R121, -INF , !P5 ;  /* 0xff80000079797808 */ /* 0x000fe40006800000 */
[----:B------:R-:W-:Y:S02]  /*2cd0*/  FSEL R129, R129, -INF , !P1 ;  /* 0xff80000081817808 */ /* 0x000fe40004800000 */
[----:B------:R-:W-:-:S02]  /*2ce0*/  FSEL R132, R132, -INF , !P4 ;  /* 0xff80000084847808 */ /* 0x000fc40006000000 */
[C---:B------:R-:W-:Y:S02]  /*2cf0*/  ISETP.GE.AND P2, PT, R22.reuse, 0x20, PT ;  /* 0x000000201600780c */ /* 0x040fe40003f46270 */
[C---:B------:R-:W-:Y:S02]  /*2d00*/  ISETP.GE.AND P3, PT, R22.reuse, 0x21, PT ;  /* 0x000000211600780c */ /* 0x040fe40003f66270 */
[C---:B------:R-:W-:Y:S02]  /*2d10*/  ISETP.GE.AND P0, PT, R22.reuse, 0x28, PT ;  /* 0x000000281600780c */ /* 0x040fe40003f06270 */
[----:B------:R-:W-:Y:S02]  /*2d20*/  ISETP.GE.AND P5, PT, R22, 0x61, PT ;  /* 0x000000611600780c */ /* 0x000fe40003fa6270 */
[C---:B------:R-:W-:Y:S01]  /*2d30*/  ISETP.GE.AND P1, PT, R13.reuse, 0x11, PT ;  /* 0x000000110d00780c */ /* 0x040fe20003f26270 */
[----:B--2---:R-:W-:Y:S01]  /*2d40*/  FFMA.FTZ R96, R96, UR11, -R228 ;  /* 0x0000000b60607c23 */ /* 0x004fe200080108e4 */
[----:B------:R-:W-:-:S02]  /*2d50*/  ISETP.GE.AND P4, PT, R13, 0x18, PT ;  /* 0x000000180d00780c */ /* 0x000fc40003f86270 */
[C---:B------:R-:W-:Y:S02]  /*2d60*/  ISETP.GT.OR P2, PT, R20.reuse, 0x20, !P2 ;  /* 0x000000201400780c */ /* 0x040fe40005744670 */
[C---:B------:R-:W-:Y:S02]  /*2d70*/  ISETP.GT.OR P3, PT, R20.reuse, 0x21, !P3 ;  /* 0x000000211400780c */ /* 0x040fe40005f64670 */
[C---:B------:R-:W-:Y:S02]  /*2d80*/  ISETP.GT.OR P0, PT, R20.reuse, 0x28, !P0 ;  /* 0x000000281400780c */ /* 0x040fe40004704670 */
[----:B------:R-:W-:Y:S02]  /*2d90*/  ISETP.GT.OR P5, PT, R20, 0x61, !P5 ;  /* 0x000000611400780c */ /* 0x000fe40006fa4670 */
[C---:B------:R-:W-:Y:S02]  /*2da0*/  ISETP.GT.OR P1, PT, R19.reuse, 0x11, !P1 ;  /* 0x000000111300780c */ /* 0x040fe40004f24670 */
[----:B------:R-:W-:-:S02]  /*2db0*/  ISETP.GT.OR P4, PT, R19, 0x18, !P4 ;  /* 0x000000181300780c */ /* 0x000fc40006784670 */
[----:B------:R-:W-:Y:S02]  /*2dc0*/  FSEL R100, R100, -INF , !P2 ;  /* 0xff80000064647808 */ /* 0x000fe40005000000 */
[----:B------:R-:W-:Y:S02]  /*2dd0*/  FSEL R101, R101, -INF , !P3 ;  /* 0xff80000065657808 */ /* 0x000fe40005800000 */
[----:B------:R-:W-:Y:S01]  /*2de0*/  FSEL R104, R104, -INF , !P0 ;  /* 0xff80000068687808 */ /* 0x000fe20004000000 */
[----:B------:R-:W-:Y:S02]  /*2df0*/  WARPGROUP.DEPBAR.LE gsb0, 0x0 ;  /* 0x00008000000079c5 */ /* 0x000fe40000010000 */
[----:B------:R-:W-:Y:S01]  /*2e00*/  WARPGROUP.ARRIVE ;  /* 0x00000000000079c5 */ /* 0x000fe20000000000 */
[----:B------:R-:W-:Y:S02]  /*2e10*/  FSEL R133, R133, -INF , !P5 ;  /* 0xff80000085857808 */ /* 0x000fe40006800000 */
[----:B------:R-:W-:-:S02]  /*2e20*/  FSEL R97, R95, -INF , !P1 ;  /* 0xff8000005f617808 */ /* 0x000fc40004800000 */
[----:B------:R-:W-:Y:S01]  /*2e30*/  FSEL R98, R98, -INF , !P4 ;  /* 0xff80000062627808 */ /* 0x000fe20006000000 */
[----:B------:R-:W-:Y:S01]  /*2e40*/  HGMMA.64x128x16.F32.BF16 R24, gdesc[UR4], R24, gsb0 ;  /* 0x01e00000041879f0 */ /* 0x000fe20008001818 */
[----:B------:R-:W-:Y:S01]  /*2e50*/  UIADD3 UR6, UR10, 0x4, URZ ;  /* 0x000000040a067890 */ /* 0x000fe2000fffe03f */
[C---:B------:R-:W-:Y:S01]  /*2e60*/  ISETP.GE.AND P2, PT, R22.reuse, 0x38, PT ;  /* 0x000000381600780c */ /* 0x040fe20003f46270 */
[----:B------:R-:W-:Y:S01]  /*2e70*/  UIADD3 UR4, UR9, 0x4, URZ ;  /* 0x0000000409047890 */ /* 0x000fe2000fffe03f */
[C---:B------:R-:W-:Y:S01]  /*2e80*/  ISETP.GE.AND P3, PT, R22.reuse, 0x39, PT ;  /* 0x000000391600780c */ /* 0x040fe20003f66270 */
[----:B------:R-:W-:Y:S01]  /*2e90*/  UMOV UR7, 0x40000040 ;  /* 0x4000004000077882 */ /* 0x000fe20000000000 */
[----:B------:R-:W-:Y:S01]  /*2ea0*/  UMOV UR5, 0x40000040 ;  /* 0x4000004000057882 */ /* 0x000fe20000000000 */
[----:B------:R-:W-:Y:S01]  /*2eb0*/  ISETP.GE.AND P0, PT, R22, 0x40, PT ;  /* 0x000000401600780c */ /* 0x000fe20003f06270 */
[----:B-1----:R-:W-:Y:S01]  /*2ec0*/  FFMA.FTZ R233, R97, UR11, -R222 ;  /* 0x0000000b61e97c23 */ /* 0x002fe200080108de */
[C---:B------:R-:W-:Y:S01]  /*2ed0*/  ISETP.GE.AND P5, PT, R13.reuse, 0x19, PT ;  /* 0x000000190d00780c */ /* 0x040fe20003fa6270 */
[----:B------:R-:W1:Y:S01]  /*2ee0*/  MUFU.EX2 R97, R96 ;  /* 0x0000006000617308 */ /* 0x000e620000000800 */
[----:B------:R-:W-:-:S02]  /*2ef0*/  ISETP.GE.AND P1, PT, R13, 0x20, PT ;  /* 0x000000200d00780c */ /* 0x000fc40003f26270 */
[----:B------:R-:W-:Y:S02]  /*2f00*/  ISETP.GE.AND P4, PT, R13, 0x21, PT ;  /* 0x000000210d00780c */ /* 0x000fe40003f86270 */
[C---:B------:R-:W-:Y:S02]  /*2f10*/  ISETP.GT.OR P2, PT, R20.reuse, 0x38, !P2 ;  /* 0x000000381400780c */ /* 0x040fe40005744670 */
[C---:B------:R-:W-:Y:S01]  /*2f20*/  ISETP.GT.OR P3, PT, R20.reuse, 0x39, !P3 ;  /* 0x000000391400780c */ /* 0x040fe20005f64670 */
[----:B------:R2:W1:Y:S01]  /*2f30*/  MUFU.EX2 R95, R150 ;  /* 0x00000096005f7308 */ /* 0x0004620000000800 */
[----:B------:R-:W-:Y:S02]  /*2f40*/  ISETP.GT.OR P0, PT, R20, 0x40, !P0 ;  /* 0x000000401400780c */ /* 0x000fe40004704670 */
[C---:B------:R-:W-:Y:S02]  /*2f50*/  ISETP.GT.OR P5, PT, R19.reuse, 0x19, !P5 ;  /* 0x000000191300780c */ /* 0x040fe40006fa4670 */
[----:B------:R-:W-:-:S02]  /*2f60*/  ISETP.GT.OR P1, PT, R19, 0x20, !P1 ;  /* 0x000000201300780c */ /* 0x000fc40004f24670 */
[----:B------:R-:W-:Y:S02]  /*2f70*/  ISETP.GT.OR P4, PT, R19, 0x21, !P4 ;  /* 0x000000211300780c */ /* 0x000fe40006784670 */
[----:B------:R-:W-:Y:S01]  /*2f80*/  FSEL R112, R112, -INF , !P2 ;  /* 0xff80000070707808 */ /* 0x000fe20005000000 */
[----:B--2---:R-:W-:Y:S01]  /*2f90*/  VIADD R150, R5, 0x1c ;  /* 0x0000001c05967836 */ /* 0x004fe20000000000 */
[----:B------:R-:W-:Y:S02]  /*2fa0*/  FSEL R113, R113, -INF , !P3 ;  /* 0xff80000071717808 */ /* 0x000fe40005800000 */
[----:B------:R-:W-:Y:S02]  /*2fb0*/  FSEL R116, R116, -INF , !P0 ;  /* 0xff80000074747808 */ /* 0x000fe40004000000 */
[----:B------:R-:W-:Y:S01]  /*2fc0*/  FSEL R99, R99, -INF , !P5 ;  /* 0xff80000063637808 */ /* 0x000fe20006800000 */
[----:B------:R2:W4:Y:S01]  /*2fd0*/  SHFL.IDX PT, R232, R21, R150, 0x1f ;  /* 0x00001f9615e87589 */ /* 0x00052200000e0000 */
[----:B------:R-:W-:-:S02]  /*2fe0*/  FSEL R102, R102, -INF , !P1 ;  /* 0xff80000066667808 */ /* 0x000fc40004800000 */
[----:B------:R-:W-:Y:S02]  /*2ff0*/  FSEL R103, R103, -INF , !P4 ;  /* 0xff80000067677808 */ /* 0x000fe40006000000 */
[C---:B------:R-:W-:Y:S02]  /*3000*/  ISETP.GE.AND P2, PT, R22.reuse, 0x50, PT ;  /* 0x000000501600780c */ /* 0x040fe40003f46270 */
[C---:B------:R-:W-:Y:S02]  /*3010*/  ISETP.GE.AND P3, PT, R22.reuse, 0x51, PT ;  /* 0x000000511600780c */ /* 0x040fe40003f66270 */
[----:B------:R-:W-:Y:S01]  /*3020*/  ISETP.GE.AND P0, PT, R22, 0x58, PT ;  /* 0x000000581600780c */ /* 0x000fe20003f06270 */
[----:B--2---:R-:W2:Y:S01]  /*3030*/  MUFU.EX2 R21, R233 ;  /* 0x000000e900157308 */ /* 0x004ea20000000800 */
[C---:B------:R-:W-:Y:S02]  /*3040*/  ISETP.GE.AND P5, PT, R13.reuse, 0x28, PT ;  /* 0x000000280d00780c */ /* 0x040fe40003fa6270 */
[----:B------:R-:W-:-:S02]  /*3050*/  ISETP.GE.AND P1, PT, R13, 0x29, PT ;  /* 0x000000290d00780c */ /* 0x000fc40003f26270 */
[----:B------:R-:W-:Y:S02]  /*3060*/  ISETP.GE.AND P4, PT, R13, 0x30, PT ;  /* 0x000000300d00780c */ /* 0x000fe40003f86270 */
[C---:B------:R-:W-:Y:S02]  /*3070*/  ISETP.GT.OR P2, PT, R20.reuse, 0x50, !P2 ;  /* 0x000000501400780c */ /* 0x040fe40005744670 */
[C---:B------:R-:W-:Y:S02]  /*3080*/  ISETP.GT.OR P3, PT, R20.reuse, 0x51, !P3 ;  /* 0x000000511400780c */ /* 0x040fe40005f64670 */
[----:B------:R-:W-:Y:S02]  /*3090*/  ISETP.GT.OR P0, PT, R20, 0x58, !P0 ;  /* 0x000000581400780c */ /* 0x000fe40004704670 */
[----:B------:R-:W-:Y:S01]  /*30a0*/  ISETP.GT.OR P5, PT, R19, 0x28, !P5 ;  /* 0x000000281300780c */ /* 0x000fe20006fa4670 */
[--C-:B----4-:R-:W-:Y:S01]  /*30b0*/  FFMA.FTZ R230, R149, UR11, -R232.reuse ;  /* 0x0000000b95e67c23 */ /* 0x110fe200080108e8 */
[----:B------:R-:W-:Y:S01]  /*30c0*/  ISETP.GT.OR P1, PT, R19, 0x29, !P1 ;  /* 0x000000291300780c */ /* 0x000fe20004f24670 */
[----:B------:R-:W-:Y:S01]  /*30d0*/  FFMA.FTZ R99, R99, UR11, -R232 ;  /* 0x0000000b63637c23 */ /* 0x000fe200080108e8 */
[----:B------:R-:W-:-:S02]  /*30e0*/  ISETP.GT.OR P4, PT, R19, 0x30, !P4 ;  /* 0x000000301300780c */ /* 0x000fc40006784670 */
[----:B------:R-:W-:Y:S02]  /*30f0*/  FSEL R124, R124, -INF , !P2 ;  /* 0xff8000007c7c7808 */ /* 0x000fe40005000000 */
[----:B------:R-:W-:Y:S01]  /*3100*/  FSEL R125, R125, -INF , !P3 ;  /* 0xff8000007d7d7808 */ /* 0x000fe20005800000 */
[----:B------:R-:W-:Y:S01]  /*3110*/  MUFU.EX2 R99, R99 ;  /* 0x0000006300637308 */ /* 0x000fe20000000800 */
[----:B------:R-:W-:Y:S02]  /*3120*/  FSEL R128, R128, -INF , !P0 ;  /* 0xff80000080807808 */ /* 0x000fe40004000000 */
[----:B------:R-:W-:Y:S02]  /*3130*/  FSEL R216, R106, -INF , !P5 ;  /* 0xff8000006ad87808 */ /* 0x000fe40006800000 */
[----:B------:R-:W-:Y:S01]  /*3140*/  FSEL R107, R107, -INF , !P1 ;  /* 0xff8000006b6b7808 */ /* 0x000fe20004800000 */
[----:B------:R-:W4:Y:S01]  /*3150*/  SHFL.IDX PT, R106, R18, R221, 0x1f ;  /* 0x00001fdd126a7589 */ /* 0x000f2200000e0000 */
        /* <DEDUP_REMOVED lines=9> */
[C---:B------:R-:W-:Y:S01]  /*31f0*/  ISETP.GT.OR P2, PT, R20.reuse, 0x68, !P2 ;  /* 0x000000681400780c */ /* 0x040fe20005744670 */
[----:B------:R-:W3:Y:S01]  /*3200*/  SHFL.IDX PT, R98, R18, R5, 0x1f ;  /* 0x00001f0512627589 */ /* 0x000ee200000e0000 */
[----:B------:R-:W-:Y:S01]  /*3210*/  ISETP.GT.OR P0, PT, R20, 0x70, !P0 ;  /* 0x000000701400780c */ /* 0x000fe20004704670 */
[----:B------:R1:W5:Y:S01]  /*3220*/  MUFU.EX2 R96, R151 ;  /* 0x0000009700607308 */ /* 0x0003620000000800 */
[----:B------:R-:W-:Y:S01]  /*3230*/  FSEL R136, R136, -INF , !P2 ;  /* 0xff80000088887808 */ /* 0x000fe20005000000 */
[----:B------:R-:W2:Y:S01]  /*3240*/  SHFL.IDX PT, R228, R18, R223, 0x1f ;  /* 0x00001fdf12e47589 */ /* 0x000ea200000e0000 */
[----:B------:R-:W-:-:S02]  /*3250*/  ISETP.GE.AND P2, PT, R13, 0x31, PT ;  /* 0x000000310d00780c */ /* 0x000fc40003f46270 */
[----:B------:R-:W-:Y:S01]  /*3260*/  FSEL R140, R140, -INF , !P0 ;  /* 0xff8000008c8c7808 */ /* 0x000fe20004000000 */
[----:B------:R-:W5:Y:S01]  /*3270*/  SHFL.IDX PT, R222, R18, R23, 0x1f ;  /* 0x00001f1712de7589 */ /* 0x000f6200000e0000 */
[----:B------:R-:W-:Y:S01]  /*3280*/  ISETP.GE.AND P0, PT, R13, 0x39, PT ;  /* 0x000000390d00780c */ /* 0x000fe20003f06270 */
[--C-:B----4-:R-:W-:Y:S01]  /*3290*/  FFMA.FTZ R216, R216, UR11, -R106.reuse ;  /* 0x0000000bd8d87c23 */ /* 0x110fe2000801086a */
[C---:B------:R-:W-:Y:S01]  /*32a0*/  ISETP.GT.OR P2, PT, R19.reuse, 0x31, !P2 ;  /* 0x000000311300780c */ /* 0x040fe20005744670 */
[----:B-1----:R-:W1:Y:S01]  /*32b0*/  SHFL.IDX PT, R151, R18, R148, 0x1f ;  /* 0x00001f9412977589 */ /* 0x002e6200000e0000 */
[----:B------:R-:W-:Y:S01]  /*32c0*/  ISETP.GT.OR P0, PT, R19, 0x39, !P0 ;  /* 0x000000391300780c */ /* 0x000fe20004704670 */
[----:B------:R-:W-:Y:S01]  /*32d0*/  FFMA.FTZ R104, R104, UR11, -R106 ;  /* 0x0000000b68687c23 */ /* 0x000fe2000801086a */
[C---:B------:R-:W-:Y:S01]  /*32e0*/  ISETP.GT.OR P3, PT, R20.reuse, 0x69, !P3 ;  /* 0x000000691400780c */ /* 0x040fe20005f64670 */
[----:B------:R-:W-:Y:S01]  /*32f0*/  MUFU.EX2 R22, R22 ;  /* 0x0000001600167308 */ /* 0x000fe20000000800 */
[----:B------:R-:W-:-:S02]  /*3300*/  ISETP.GT.OR P5, PT, R20, 0x71, !P5 ;  /* 0x000000711400780c */ /* 0x000fc40006fa4670 */
[----:B------:R-:W-:Y:S02]  /*3310*/  FSEL R137, R137, -INF , !P3 ;  /* 0xff80000089897808 */ /* 0x000fe40005800000 */
[----:B------:R-:W-:Y:S02]  /*3320*/  ISETP.GE.AND P3, PT, R13, 0x38, PT ;  /* 0x000000380d00780c */ /* 0x000fe40003f66270 */
[----:B------:R-:W-:Y:S01]  /*3330*/  ISETP.GT.OR P1, PT, R20, 0x78, !P1 ;  /* 0x000000781400780c */ /* 0x000fe20004f24670 */
[--C-:B---3--:R-:W-:Y:S01]  /*3340*/  FFMA.FTZ R149, R102, UR11, -R98.reuse ;  /* 0x0000000b66957c23 */ /* 0x108fe20008010862 */
[----:B------:R-:W-:Y:S01]  /*3350*/  ISETP.GT.OR P3, PT, R19, 0x38, !P3 ;  /* 0x000000381300780c */ /* 0x000fe20005f64670 */
[----:B------:R-:W-:Y:S01]  /*3360*/  FFMA.FTZ R100, R100, UR11, -R98 ;  /* 0x0000000b64647c23 */ /* 0x000fe20008010862 */
[----:B------:R-:W-:Y:S01]  /*3370*/  ISETP.GT.OR P4, PT, R20, 0x79, !P4 ;  /* 0x000000791400780c */ /* 0x000fe20006784670 */
[--C-:B--2---:R-:W-:Y:S01]  /*3380*/  FFMA.FTZ R102, R101, UR11, -R228.reuse ;  /* 0x0000000b65667c23 */ /* 0x104fe200080108e4 */
[----:B------:R-:W-:Y:S01]  /*3390*/  FFMA.FTZ R103, R103, UR11, -R228 ;  /* 0x0000000b67677c23 */ /* 0x000fe200080108e4 */
[----:B------:R2:W-:Y:S01]  /*33a0*/  MUFU.EX2 R101, R149 ;  /* 0x0000009500657308 */ /* 0x0005e20000000800 */
[----:B------:R-:W-:Y:S01]  /*33b0*/  SHFL.IDX PT, R228, R18, R150, 0x1f ;  /* 0x00001f9612e47589 */ /* 0x000fe200000e0000 */
[--C-:B-----5:R-:W-:Y:S01]  /*33c0*/  FFMA.FTZ R106, R105, UR11, -R222.reuse ;  /* 0x0000000b696a7c23 */ /* 0x120fe200080108de */
[----:B------:R-:W-:Y:S01]  /*33d0*/  FFMA.FTZ R107, R107, UR11, -R222 ;  /* 0x0000000b6b6b7c23 */ /* 0x000fe200080108de */
[----:B------:R-:W-:Y:S01]  /*33e0*/  FSEL R144, R144, -INF , !P1 ;  /* 0xff80000090907808 */ /* 0x000fe20004800000 */
[----:B------:R-:W3:Y:S01]  /*33f0*/  SHFL.IDX PT, R222, R18, R217, 0x1f ;  /* 0x00001fd912de7589 */ /* 0x000ee200000e0000 */
[--C-:B-1----:R-:W-:Y:S01]  /*3400*/  FFMA.FTZ R108, R108, UR11, -R151.reuse ;  /* 0x0000000b6c6c7c23 */ /* 0x102fe20008010897 */
[----:B------:R-:W-:Y:S01]  /*3410*/  FFMA.FTZ R110, R110, UR11, -R151 ;  /* 0x0000000b6e6e7c23 */ /* 0x000fe20008010897 */
[----:B------:R-:W-:Y:S01]  /*3420*/  FSEL R151, R111, -INF , !P2 ;  /* 0xff8000006f977808 */ /* 0x000fe20005000000 */
[----:B------:R1:W-:Y:S01]  /*3430*/  MUFU.EX2 R105, R216 ;  /* 0x000000d800697308 */ /* 0x0003e20000000800 */
[----:B------:R-:W-:-:S02]  /*3440*/  ISETP.GE.AND P2, PT, R13, 0x40, PT ;  /* 0x000000400d00780c */ /* 0x000fc40003f46270 */
[----:B------:R-:W-:Y:S02]  /*3450*/  FSEL R111, R115, -INF , !P0 ;  /* 0xff800000736f7808 */ /* 0x000fe40004000000 */
[----:B------:R-:W-:Y:S01]  /*3460*/  ISETP.GE.AND P0, PT, R13, 0x48, PT ;  /* 0x000000480d00780c */ /* 0x000fe20003f06270 */
[----:B------:R-:W-:Y:S02]  /*3470*/  WARPGROUP.DEPBAR.LE gsb0, 0x0 ;  /* 0x00008000000079c5 */ /* 0x000fe40000010000 */
[----:B------:R-:W-:Y:S01]  /*3480*/  WARPGROUP.ARRIVE ;  /* 0x00000000000079c5 */ /* 0x000fe20000000000 */
[C---:B------:R-:W-:Y:S01]  /*3490*/  ISETP.GT.OR P2, PT, R19.reuse, 0x40, !P2 ;  /* 0x000000401300780c */ /* 0x040fe20005744670 */
[----:B------:R-:W-:Y:S01]  /*34a0*/  MUFU.EX2 R98, R230 ;  /* 0x000000e600627308 */ /* 0x000fe20000000800 */
[----:B------:R-:W-:Y:S02]  /*34b0*/  ISETP.GT.OR P0, PT, R19, 0x48, !P0 ;  /* 0x000000481300780c */ /* 0x000fe40004704670 */
[----:B------:R-:W-:Y:S01]  /*34c0*/  FSEL R118, R118, -INF , !P2 ;  /* 0xff80000076767808 */ /* 0x000fe20005000000 */
[----:B------:R-:W-:Y:S01]  /*34d0*/  HGMMA.64x128x16.F32.BF16 R24, gdesc[UR4], R24, gsb0 ;  /* 0x01e00000041879f0 */ /* 0x000fe20008001818 */
[----:B------:R-:W-:Y:S01]  /*34e0*/  UIADD3 UR6, UR10, 0x6, URZ ;  /* 0x000000060a067890 */ /* 0x000fe2000fffe03f */
[C---:B------:R-:W-:Y:S01]  /*34f0*/  ISETP.GE.AND P2, PT, R13.reuse, 0x49, PT ;  /* 0x000000490d00780c */ /* 0x040fe20003f46270 */
[----:B------:R-:W-:Y:S01]  /*3500*/  UIADD3 UR4, UR9, 0x6, URZ ;  /* 0x0000000609047890 */ /* 0x000fe2000fffe03f */
[----:B------:R-:W-:Y:S01]  /*3510*/  FSEL R122, R122, -INF , !P0 ;  /* 0xff8000007a7a7808 */ /* 0x000fe20004000000 */
[----:B------:R-:W-:Y:S01]  /*3520*/  UMOV UR7, 0x40000040 ;  /* 0x4000004000077882 */ /* 0x000fe20000000000 */
[----:B------:R-:W-:Y:S01]  /*3530*/  UMOV UR5, 0x40000040 ;  /* 0x4000004000057882 */ /* 0x000fe20000000000 */
[----:B------:R-:W-:Y:S01]  /*3540*/  ISETP.GE.AND P0, PT, R13, 0x51, PT ;  /* 0x000000510d00780c */ /* 0x000fe20003f06270 */
[--C-:B---3--:R-:W-:Y:S01]  /*3550*/  FFMA.FTZ R109, R109, UR11, -R222.reuse ;  /* 0x0000000b6d6d7c23 */ /* 0x108fe200080108de */
[----:B------:R-:W-:Y:S01]  /*3560*/  ISETP.GT.OR P2, PT, R19, 0x49, !P2 ;  /* 0x000000491300780c */ /* 0x000fe20005744670 */
[----:B------:R-:W-:Y:S01]  /*3570*/  FFMA.FTZ R151, R151, UR11, -R222 ;  /* 0x0000000b97977c23 */ /* 0x000fe200080108de */
[----:B------:R-:W-:Y:S01]  /*3580*/  ISETP.GT.OR P0, PT, R19, 0x51, !P0 ;  /* 0x000000511300780c */ /* 0x000fe20004704670 */
[----:B------:R-:W3:Y:S01]  /*3590*/  SHFL.IDX PT, R222, R12, R221, 0x1f ;  /* 0x00001fdd0cde7589 */ /* 0x000ee200000e0000 */
[----:B--2---:R-:W-:Y:S01]  /*35a0*/  FSEL R149, R114, -INF , !P3 ;  /* 0xff80000072957808 */ /* 0x004fe20005800000 */
[----:B------:R-:W-:Y:S01]  /*35b0*/  MUFU.EX2 R100, R100 ;  /* 0x0000006400647308 */ /* 0x000fe20000000800 */
[----:B-1----:R-:W-:-:S02]  /*35c0*/  FSEL R216, R123, -INF , !P2 ;  /* 0xff8000007bd87808 */ /* 0x002fc40005000000 */
[C---:B------:R-:W-:Y:S02]  /*35d0*/  ISETP.GE.AND P3, PT, R13.reuse, 0x41, PT ;  /* 0x000000410d00780c */ /* 0x040fe40003f66270 */
[----:B------:R-:W-:Y:S02]  /*35e0*/  ISETP.GE.AND P2, PT, R13, 0x58, PT ;  /* 0x000000580d00780c */ /* 0x000fe40003f46270 */
[----:B------:R-:W-:Y:S01]  /*35f0*/  FSEL R127, R127, -INF , !P0 ;  /* 0xff8000007f7f7808 */ /* 0x000fe20004000000 */
[----:B------:R-:W1:Y:S01]  /*3600*/  MUFU.EX2 R102, R102 ;  /* 0x0000006600667308 */ /* 0x000e620000000800 */
[----:B------:R-:W-:Y:S02]  /*3610*/  ISETP.GE.AND P0, PT, R13, 0x60, PT ;  /* 0x000000600d00780c */ /* 0x000fe40003f06270 */
[C---:B------:R-:W-:Y:S02]  /*3620*/  ISETP.GT.OR P3, PT, R19.reuse, 0x41, !P3 ;  /* 0x000000411300780c */ /* 0x040fe40005f64670 */
[----:B------:R-:W-:-:S02]  /*3630*/  ISETP.GT.OR P2, PT, R19, 0x58, !P2 ;  /* 0x000000581300780c */ /* 0x000fc40005744670 */
[----:B------:R-:W-:Y:S01]  /*3640*/  ISETP.GT.OR P0, PT, R19, 0x60, !P0 ;  /* 0x000000601300780c */ /* 0x000fe20004704670 */
[----:B------:R-:W2:Y:S01]  /*3650*/  MUFU.EX2 R103, R103 ;  /* 0x0000006700677308 */ /* 0x000ea20000000800 */
[----:B------:R-:W-:Y:S02]  /*3660*/  FSEL R119, R119, -INF , !P3 ;  /* 0xff80000077777808 */ /* 0x000fe40005800000 */
[----:B------:R-:W-:Y:S02]  /*3670*/  FSEL R114, R130, -INF , !P2 ;  /* 0xff80000082727808 */ /* 0x000fe40005000000 */
[----:B------:R-:W-:Y:S01]  /*3680*/  ISETP.GE.AND P3, PT, R13, 0x50, PT ;  /* 0x000000500d00780c */ /* 0x000fe20003f66270 */
[----:B---3--:R-:W-:Y:S01]  /*3690*/  FFMA.FTZ R220, R220, UR11, -R222 ;  /* 0x0000000bdcdc7c23 */ /* 0x008fe200080108de */
[----:B------:R-:W-:Y:S01]  /*36a0*/  FSEL R130, R134, -INF , !P0 ;  /* 0xff80000086827808 */ /* 0x000fe20004000000 */
[----:B------:R-:W3:Y:S01]  /*36b0*/  MUFU.EX2 R104, R104 ;  /* 0x0000006800687308 */ /* 0x000ee20000000800 */
[----:B------:R-:W4:Y:S01]  /*36c0*/  SHFL.IDX PT, R134, R18, R218, 0x1f ;  /* 0x00001fda12867589 */ /* 0x000f2200000e0000 */
[----:B------:R-:W-:-:S02]  /*36d0*/  ISETP.GT.OR P3, PT, R19, 0x50, !P3 ;  /* 0x000000501300780c */ /* 0x000fc40005f64670 */
[C---:B------:R-:W-:Y:S02]  /*36e0*/  ISETP.GE.AND P2, PT, R13.reuse, 0x61, PT ;  /* 0x000000610d00780c */ /* 0x040fe40003f46270 */
[----:B------:R-:W-:Y:S02]  /*36f0*/  FSEL R123, R126, -INF , !P3 ;  /* 0xff8000007e7b7808 */ /* 0x000fe40005800000 */
[----:B------:R-:W-:Y:S01]  /*3700*/  ISETP.GE.AND P3, PT, R13, 0x59, PT ;  /* 0x000000590d00780c */ /* 0x000fe20003f66270 */
[----:B------:R-:W5:Y:S01]  /*3710*/  MUFU.EX2 R106, R106 ;  /* 0x0000006a006a7308 */ /* 0x000f620000000800 */
[C---:B------:R-:W-:Y:S02]  /*3720*/  ISETP.GT.OR P2, PT, R19.reuse, 0x61, !P2 ;  /* 0x000000611300780c */ /* 0x040fe40005744670 */
[----:B------:R-:W-:Y:S02]  /*3730*/  ISETP.GT.OR P3, PT, R19, 0x59, !P3 ;  /* 0x000000591300780c */ /* 0x000fe40005f64670 */
[----:B------:R-:W-:-:S02]  /*3740*/  FSEL R115, R135, -INF , !P2 ;  /* 0xff80000087737808 */ /* 0x000fc40005000000 */
[----:B------:R-:W-:Y:S01]  /*3750*/  FSEL R131, R131, -INF , !P3 ;  /* 0xff80000083837808 */ /* 0x000fe20005800000 */
[----:B------:R-:W1:Y:S01]  /*3760*/  SHFL.IDX PT, R135, R12, R5, 0x1f ;  /* 0x00001f050c877589 */ /* 0x000e6200000e0000 */
[C---:B------:R-:W-:Y:S01]  /*3770*/  ISETP.GE.AND P3, PT, R13.reuse, 0x68, PT ;  /* 0x000000680d00780c */ /* 0x040fe20003f66270 */
[----:B------:R-:W5:Y:S01]  /*3780*/  MUFU.EX2 R107, R107 ;  /* 0x0000006b006b7308 */ /* 0x000f620000000800 */
[C---:B------:R-:W-:Y:S02]  /*3790*/  ISETP.GE.AND P0, PT, R13.reuse, 0x69, PT ;  /* 0x000000690d00780c */ /* 0x040fe40003f06270 */
[----:B------:R-:W-:Y:S02]  /*37a0*/  ISETP.GE.AND P2, PT, R13, 0x70, PT ;  /* 0x000000700d00780c */ /* 0x000fe40003f46270 */
[C---:B------:R-:W-:Y:S01]  /*37b0*/  ISETP.GT.OR P3, PT, R19.reuse, 0x68, !P3 ;  /* 0x000000681300780c */ /* 0x040fe20005f64670 */
[--C-:B----4-:R-:W-:Y:S01]  /*37c0*/  FFMA.FTZ R20, R112, UR11, -R134.reuse ;  /* 0x0000000b70147c23 */ /* 0x110fe20008010886 */
[----:B------:R-:W-:Y:S01]  /*37d0*/  ISETP.GT.OR P0, PT, R19, 0x69, !P0 ;  /* 0x000000691300780c */ /* 0x000fe20004704670 */
[----:B------:R-:W-:Y:S01]  /*37e0*/  FFMA.FTZ R134, R149, UR11, -R134 ;  /* 0x0000000b95867c23 */ /* 0x000fe20008010886 */
[----:B------:R-:W-:Y:S01]  /*37f0*/  ISETP.GT.OR P2, PT, R19, 0x70, !P2 ;  /* 0x000000701300780c */ /* 0x000fe20005744670 */
[----:B------:R-:W4:Y:S01]  /*3800*/  SHFL.IDX PT, R149, R12, R23, 0x1f ;  /* 0x00001f170c957589 */ /* 0x000f2200000e0000 */
[----:B------:R-:W-:Y:S01]  /*3810*/  FSEL R138, R138, -INF , !P3 ;  /* 0xff8000008a8a7808 */ /* 0x000fe20005800000 */
[----:B------:R-:W-:Y:S01]  /*3820*/  MUFU.EX2 R18, R134 ;  /* 0x0000008600127308 */ /* 0x000fe20000000800 */
[----:B------:R-:W-:Y:S01]  /*3830*/  FSEL R126, R139, -INF , !P0 ;  /* 0xff8000008b7e7808 */ /* 0x000fe20004000000 */
[----:B------:R-:W2:Y:S01]  /*3840*/  SHFL.IDX PT, R112, R12, R148, 0x1f ;  /* 0x00001f940c707589 */ /* 0x000ea200000e0000 */
[----:B------:R-:W-:-:S02]  /*3850*/  FSEL R142, R142, -INF , !P2 ;  /* 0xff8000008e8e7808 */ /* 0x000fc40005000000 */
[C---:B------:R-:W-:Y:S01]  /*3860*/  ISETP.GE.AND P3, PT, R13.reuse, 0x71, PT ;  /* 0x000000710d00780c */ /* 0x040fe20003f66270 */
[----:B------:R-:W3:Y:S01]  /*3870*/  SHFL.IDX PT, R139, R12, R150, 0x1f ;  /* 0x00001f960c8b7589 */ /* 0x000ee200000e0000 */
[C---:B------:R-:W-:Y:S01]  /*3880*/  ISETP.GE.AND P0, PT, R13.reuse, 0x78, PT ;  /* 0x000000780d00780c */ /* 0x040fe20003f06270 */
[----:B------:R-:W5:Y:S01]  /*3890*/  MUFU.EX2 R108, R108 ;  /* 0x0000006c006c7308 */ /* 0x000f620000000800 */
[----:B------:R-:W-:Y:S01]  /*38a0*/  ISETP.GE.AND P2, PT, R13, 0x79, PT ;  /* 0x000000790d00780c */ /* 0x000fe20003f46270 */
[----:B-1----:R-:W-:Y:S01]  /*38b0*/  FFMA.FTZ R118, R118, UR11, -R135 ;  /* 0x0000000b76767c23 */ /* 0x002fe20008010887 */
[C---:B------:R-:W-:Y:S02]  /*38c0*/  ISETP.GT.OR P3, PT, R19.reuse, 0x71, !P3 ;  /* 0x000000711300780c */ /* 0x040fe40005f64670 */
[C---:B------:R-:W-:Y:S02]  /*38d0*/  ISETP.GT.OR P0, PT, R19.reuse, 0x78, !P0 ;  /* 0x000000781300780c */ /* 0x040fe40004704670 */
[----:B------:R-:W-:Y:S01]  /*38e0*/  ISETP.GT.OR P2, PT, R19, 0x79, !P2 ;  /* 0x000000791300780c */ /* 0x000fe20005744670 */
[----:B------:R1:W5:Y:S01]  /*38f0*/  MUFU.EX2 R13, R109 ;  /* 0x0000006d000d7308 */ /* 0x0003620000000800 */
[----:B------:R-:W-:-:S02]  /*3900*/  FSEL R146, R146, -INF , !P0 ;  /* 0xff80000092927808 */ /* 0x000fc40004000000 */
[----:B------:R-:W-:Y:S02]  /*3910*/  FSEL R147, R147, -INF , !P2 ;  /* 0xff80000093937808 */ /* 0x000fe40005000000 */
[----:B------:R-:W-:-:S03]  /*3920*/  FSEL R145, R145, -INF , !P4 ;  /* 0xff80000091917808 */ /* 0x000fc60006000000 */
[----:B------:R5:W-:Y:S01]  /*3930*/  MUFU.EX2 R19, R151 ;  /* 0x0000009700137308 */ /* 0x000be20000000800 */
[--C-:B-1----:R-:W-:Y:S01]  /*3940*/  FFMA.FTZ R109, R113, UR11, -R228.reuse ;  /* 0x0000000b716d7c23 */ /* 0x102fe200080108e4 */
[----:B------:R-:W-:Y:S01]  /*3950*/  FFMA.FTZ R228, R111, UR11, -R228 ;  /* 0x0000000b6fe47c23 */ /* 0x000fe200080108e4 */
[----:B------:R-:W1:Y:S01]  /*3960*/  SHFL.IDX PT, R113, R12, R217, 0x1f ;  /* 0x00001fd90c717589 */ /* 0x000e6200000e0000 */
[----:B------:R-:W-:Y:S01]  /*3970*/  FFMA.FTZ R111, R116, UR11, -R135 ;  /* 0x0000000b746f7c23 */ /* 0x000fe20008010887 */
[----:B------:R-:W-:Y:S01]  /*3980*/  FFMA.FTZ R116, R122, UR11, -R222 ;  /* 0x0000000b7a747c23 */ /* 0x000fe200080108de */
[----:B----4-:R-:W-:Y:S01]  /*3990*/  FFMA.FTZ R122, R121, UR11, -R149 ;  /* 0x0000000b797a7c23 */ /* 0x010fe20008010895 */
[----:B------:R-:W-:Y:S01]  /*39a0*/  SHFL.IDX PT, R135, R12, R218, 0x1f ;  /* 0x00001fda0c877589 */ /* 0x000fe200000e0000 */
[--C-:B--2---:R-:W-:Y:S01]  /*39b0*/  FFMA.FTZ R121, R123, UR11, -R112.reuse ;  /* 0x0000000b7b797c23 */ /* 0x104fe20008010870 */
[----:B------:R-:W-:Y:S01]  /*39c0*/  FFMA.FTZ R124, R124, UR11, -R112 ;  /* 0x0000000b7c7c7c23 */ /* 0x000fe20008010870 */
[----:B---3--:R-:W-:Y:S01]  /*39d0*/  FFMA.FTZ R131, R131, UR11, -R139 ;  /* 0x0000000b83837c23 */ /* 0x008fe2000801088b */
[----:B-----5:R-:W2:Y:S01]  /*39e0*/  SHFL.IDX PT, R151, R12, R223, 0x1f ;  /* 0x00001fdf0c977589 */ /* 0x020ea200000e0000 */
[----:B------:R1:W-:Y:S03]  /*39f0*/  MUFU.EX2 R112, R118 ;  /* 0x0000007600707308 */ /* 0x0003e60000000800 */
[----:B------:R-:W3:Y:S05]  /*3a00*/  SHFL.IDX PT, R123, R17, R223, 0x1f ;  /* 0x00001fdf117b7589 */ /* 0x000eea00000e0000 */
[----:B------:R-:W-:Y:S01]  /*3a10*/  MUFU.EX2 R116, R116 ;  /* 0x0000007400747308 */ /* 0x000fe20000000800 */
[----:B-1----:R-:W-:-:S07]  /*3a20*/  FFMA.FTZ R118, R125, UR11, -R113 ;  /* 0x0000000b7d767c23 */ /* 0x002fce0008010871 */
[----:B------:R-:W-:Y:S01]  /*3a30*/  MUFU.EX2 R111, R111 ;  /* 0x0000006f006f7308 */ /* 0x000fe20000000800 */
[----:B------:R-:W1:Y:S01]  /*3a40*/  SHFL.IDX PT, R125, R17, R221, 0x1f ;  /* 0x00001fdd117d7589 */ /* 0x000e6200000e0000 */
[--C-:B--2---:R-:W-:Y:S01]  /*3a50*/  FFMA.FTZ R134, R117, UR11, -R151.reuse ;  /* 0x0000000b75867c23 */ /* 0x104fe20008010897 */
[----:B------:R-:W-:Y:S01]  /*3a60*/  FFMA.FTZ R151, R119, UR11, -R151 ;  /* 0x0000000b77977c23 */ /* 0x000fe20008010897 */
[----:B------:R-:W-:Y:S01]  /*3a70*/  FFMA.FTZ R119, R127, UR11, -R113 ;  /* 0x0000000b7f777c23 */ /* 0x000fe20008010871 */
[----:B------:R-:W-:-:S03]  /*3a80*/  FFMA.FTZ R117, R216, UR11, -R149 ;  /* 0x0000000bd8757c23 */ /* 0x000fc60008010895 */
[----:B------:R2:W-:Y:S01]  /*3a90*/  MUFU.EX2 R113, R134 ;  /* 0x0000008600717308 */ /* 0x0005e20000000800 */
[----:B------:R-:W-:Y:S01]  /*3aa0*/  FFMA.FTZ R149, R128, UR11, -R135 ;  /* 0x0000000b80957c23 */ /* 0x000fe20008010887 */
[----:B------:R-:W-:Y:S02]  /*3ab0*/  WARPGROUP.DEPBAR.LE gsb0, 0x0 ;  /* 0x00008000000079c5 */ /* 0x000fe40000010000 */
[----:B------:R-:W-:Y:S01]  /*3ac0*/  WARPGROUP.ARRIVE ;  /* 0x00000000000079c5 */ /* 0x000fe20000000000 */
[--C-:B---3--:R-:W-:Y:S01]  /*3ad0*/  FFMA.FTZ R133, R133, UR11, -R123.reuse ;  /* 0x0000000b85857c23 */ /* 0x108fe2000801087b */
[----:B------:R-:W-:Y:S01]  /*3ae0*/  FFMA.FTZ R128, R115, UR11, -R123 ;  /* 0x0000000b73807c23 */ /* 0x000fe2000801087b */
[----:B------:R-:W3:Y:S01]  /*3af0*/  SHFL.IDX PT, R216, R17, R5, 0x1f ;  /* 0x00001f0511d87589 */ /* 0x000ee200000e0000 */
[----:B------:R-:W-:Y:S01]  /*3b00*/  FFMA.FTZ R135, R114, UR11, -R135 ;  /* 0x0000000b72877c23 */ /* 0x000fe20008010887 */
[----:B--2---:R-:W-:Y:S01]  /*3b10*/  FFMA.FTZ R134, R129, UR11, -R139 ;  /* 0x0000000b81867c23 */ /* 0x004fe2000801088b */
[----:B------:R-:W-:Y:S01]  /*3b20*/  HGMMA.64x128x16.F32.BF16 R24, gdesc[UR4], R24, gsb0 ;  /* 0x01e00000041879f0 */ /* 0x000fe20008001818 */
[----:B------:R-:W2:Y:S01]  /*3b30*/  SHFL.IDX PT, R129, R17, R148, 0x1f ;  /* 0x00001f9411817589 */ /* 0x000ea200000e0000 */
[----:B------:R-:W-:Y:S01]  /*3b40*/  MUFU.EX2 R114, R220 ;  /* 0x000000dc00727308 */ /* 0x000fe20000000800 */
[----:B------:R-:W-:Y:S01]  /*3b50*/  UMOV UR6, UR8 ;  /* 0x0000000800067c82 */ /* 0x000fe20008000000 */
[--C-:B-1----:R-:W-:Y:S01]  /*3b60*/  FFMA.FTZ R136, R136, UR11, -R125.reuse ;  /* 0x0000000b88887c23 */ /* 0x102fe2000801087d */
[----:B------:R-:W-:Y:S01]  /*3b70*/  SHFL.IDX PT, R123, R17, R218, 0x1f ;  /* 0x00001fda117b7589 */ /* 0x000fe200000e0000 */
[----:B------:R-:W-:Y:S01]  /*3b80*/  FFMA.FTZ R125, R138, UR11, -R125 ;  /* 0x0000000b8a7d7c23 */ /* 0x000fe2000801087d */
[----:B------:R-:W-:Y:S01]  /*3b90*/  FSEL R138, R141, -INF , !P5 ;  /* 0xff8000008d8a7808 */ /* 0x000fe20006800000 */
[----:B------:R-:W-:Y:S01]  /*3ba0*/  UMOV UR7, 0x40000040 ;  /* 0x4000004000077882 */ /* 0x000fe20000000000 */
[----:B------:R-:W1:Y:S01]  /*3bb0*/  SHFL.IDX PT, R127, R17, R217, 0x1f ;  /* 0x00001fd9117f7589 */ /* 0x000e6200000e0000 */
[----:B------:R4:W-:Y:S01]  /*3bc0*/  MUFU.EX2 R115, R122 ;  /* 0x0000007a00737308 */ /* 0x0009e20000000800 */
[----:B------:R-:W-:Y:S01]  /*3bd0*/  UIADD3 UR4, UR8, 0x80, URZ ;  /* 0x0000008008047890 */ /* 0x000fe2000fffe03f */
[----:B------:R-:W-:-:S06]  /*3be0*/  UMOV UR5, 0x40000040 ;  /* 0x4000004000057882 */ /* 0x000fcc0000000000 */
[----:B------:R-:W-:Y:S01]  /*3bf0*/  MUFU.EX2 R118, R118 ;  /* 0x0000007600767308 */ /* 0x000fe20000000800 */
[--C-:B---3--:R-:W-:Y:S01]  /*3c00*/  FFMA.FTZ R132, R132, UR11, -R216.reuse ;  /* 0x0000000b84847c23 */ /* 0x108fe200080108d8 */
[----:B------:R-:W-:Y:S01]  /*3c10*/  FFMA.FTZ R130, R130, UR11, -R216 ;  /* 0x0000000b82827c23 */ /* 0x000fe200080108d8 */
[----:B------:R-:W-:Y:S01]  /*3c20*/  FSEL R216, R143, -INF , !P3 ;  /* 0xff8000008fd87808 */ /* 0x000fe20005800000 */
[--C-:B--2---:R-:W-:Y:S01]  /*3c30*/  FFMA.FTZ R140, R140, UR11, -R129.reuse ;  /* 0x0000000b8c8c7c23 */ /* 0x104fe20008010881 */
[----:B------:R-:W-:-:S03]  /*3c40*/  FFMA.FTZ R129, R142, UR11, -R129 ;  /* 0x0000000b8e817c23 */ /* 0x000fc60008010881 */
[----:B------:R-:W-:Y:S01]  /*3c50*/  MUFU.EX2 R119, R119 ;  /* 0x0000007700777308 */ /* 0x000fe20000000800 */
[----:B------:R-:W4:Y:S01]  /*3c60*/  SHFL.IDX PT, R142, R17, R150, 0x1f ;  /* 0x00001f96118e7589 */ /* 0x000f2200000e0000 */
[--C-:B-1----:R-:W-:Y:S01]  /*3c70*/  FFMA.FTZ R138, R138, UR11, -R127.reuse ;  /* 0x0000000b8a8a7c23 */ /* 0x102fe2000801087f */
[----:B------:R-:W-:-:S05]  /*3c80*/  FFMA.FTZ R127, R216, UR11, -R127 ;  /* 0x0000000bd87f7c23 */ /* 0x000fca000801087f */
[----:B------:R-:W-:Y:S08]  /*3c90*/  MUFU.EX2 R117, R117 ;  /* 0x0000007500757308 */ /* 0x000ff00000000800 */
[----:B------:R-:W1:Y:S08]  /*3ca0*/  MUFU.EX2 R110, R110 ;  /* 0x0000006e006e7308 */ /* 0x000e700000000800 */
[----:B------:R-:W-:Y:S01]  /*3cb0*/  MUFU.EX2 R20, R20 ;  /* 0x0000001400147308 */ /* 0x000fe20000000800 */
[----:B----4-:R-:W-:-:S07]  /*3cc0*/  FFMA.FTZ R122, R145, UR11, -R142 ;  /* 0x0000000b917a7c23 */ /* 0x010fce000801088e */
        /* <DEDUP_REMOVED lines=9> */
[----:B------:R2:W3:Y:S04]  /*3d60*/  LDS R139, [R11+0x400] ;  /* 0x000400000b8b7984 */ /* 0x0004e80000000800 */
[----:B------:R4:W-:Y:S01]  /*3d70*/  LDS R141, [R15+0x400] ;  /* 0x000400000f8d7984 */ /* 0x0009e20000000800 */
[----:B--2---:R2:W-:Y:S08]  /*3d80*/  MUFU.EX2 R11, R151 ;  /* 0x00000097000b7308 */ /* 0x0045f00000000800 */
[----:B----4-:R4:W5:Y:S01]  /*3d90*/  MUFU.EX2 R15, R124 ;  /* 0x0000007c000f7308 */ /* 0x0109620000000800 */
[----:B--2---:R2:W1:Y:S01]  /*3da0*/  SHFL.IDX PT, R151, R17, R23, 0x1f ;  /* 0x00001f1711977589 */ /* 0x00446200000e0000 */
[--C-:B----4-:R-:W-:Y:S01]  /*3db0*/  FFMA.FTZ R124, R144, UR11, -R123.reuse ;  /* 0x0000000b907c7c23 */ /* 0x110fe2000801087b */
[----:B------:R-:W-:-:S05]  /*3dc0*/  FFMA.FTZ R123, R146, UR11, -R123 ;  /* 0x0000000b927b7c23 */ /* 0x000fca000801087b */
[----:B--2---:R2:W4:Y:S08]  /*3dd0*/  MUFU.EX2 R17, R121 ;  /* 0x0000007900117308 */ /* 0x0045300000000800 */
[----:B------:R-:W-:Y:S01]  /*3de0*/  MUFU.EX2 R124, R124 ;  /* 0x0000007c007c7308 */ /* 0x000fe20000000800 */
[----:B--2---:R-:W-:Y:S01]  /*3df0*/  FFMA.FTZ R121, R147, UR11, -R142 ;  /* 0x0000000b93797c23 */ /* 0x004fe2000801088e */
[----:B---3--:R-:W2:Y:S01]  /*3e00*/  SHFL.IDX PT, R144, R139, R23, 0x1f ;  /* 0x00001f178b907589 */ /* 0x008ea200000e0000 */
[--C-:B-1----:R-:W-:Y:S01]  /*3e10*/  FFMA.FTZ R137, R137, UR11, -R151.reuse ;  /* 0x0000000b89897c23 */ /* 0x102fe20008010897 */
[----:B------:R-:W-:-:S04]  /*3e20*/  FFMA.FTZ R126, R126, UR11, -R151 ;  /* 0x0000000b7e7e7c23 */ /* 0x000fc80008010897 */
[----:B------:R-:W-:Y:S01]  /*3e30*/  MUFU.EX2 R123, R123 ;  /* 0x0000007b007b7308 */ /* 0x000fe20000000800 */
[----:B------:R-:W1:Y:S04]  /*3e40*/  SHFL.IDX PT, R143, R139, R223, 0x1f ;  /* 0x00001fdf8b8f7589 */ /* 0x000e6800000e0000 */
[----:B------:R-:W3:Y:S03]  /*3e50*/  SHFL.IDX PT, R146, R139, R148, 0x1f ;  /* 0x00001f948b927589 */ /* 0x000ee600000e0000 */
[----:B------:R-:W-:Y:S01]  /*3e60*/  MUFU.EX2 R137, R137 ;  /* 0x0000008900897308 */ /* 0x000fe20000000800 */
[----:B------:R-:W5:Y:S04]  /*3e70*/  SHFL.IDX PT, R220, R139, R221, 0x1f ;  /* 0x00001fdd8bdc7589 */ /* 0x000f6800000e0000 */
[----:B------:R-:W4:Y:S03]  /*3e80*/  SHFL.IDX PT, R216, R139, R217, 0x1f ;  /* 0x00001fd98bd87589 */ /* 0x000f2600000e0000 */
[----:B------:R-:W-:Y:S01]  /*3e90*/  MUFU.EX2 R126, R126 ;  /* 0x0000007e007e7308 */ /* 0x000fe20000000800 */
[----:B------:R-:W4:Y:S01]  /*3ea0*/  SHFL.IDX PT, R151, R139, R218, 0x1f ;  /* 0x00001fda8b977589 */ /* 0x000f2200000e0000 */
[----:B--2---:R-:W-:-:S03]  /*3eb0*/  FADD.FTZ R147, R29, -R144 ;  /* 0x800000901d937221 */ /* 0x004fc60000010000 */
[----:B------:R-:W2:Y:S03]  /*3ec0*/  SHFL.IDX PT, R222, R139, R5, 0x1f ;  /* 0x00001f058bde7589 */ /* 0x000ea600000e0000 */
[----:B------:R5:W-:Y:S01]  /*3ed0*/  MUFU.EX2 R29, R135 ;  /* 0x00000087001d7308 */ /* 0x000be20000000800 */
[--C-:B-1----:R-:W-:Y:S01]  /*3ee0*/  FADD.FTZ R142, R25, -R143.reuse ;  /* 0x8000008f198e7221 */ /* 0x102fe20000010000 */
[----:B------:R-:W-:Y:S01]  /*3ef0*/  FADD.FTZ R143, R27, -R143 ;  /* 0x8000008f1b8f7221 */ /* 0x000fe20000010000 */
[----:B------:R-:W-:Y:S01]  /*3f00*/  FADD.FTZ R27, R31, -R144 ;  /* 0x800000901f1b7221 */ /* 0x000fe20000010000 */
[----:B------:R-:W-:Y:S01]  /*3f10*/  FMUL.FTZ R147, R92, R147 ;  /* 0x000000935c937220 */ /* 0x000fe20000410000 */
[--C-:B---3--:R-:W-:Y:S01]  /*3f20*/  FADD.FTZ R144, R32, -R146.reuse ;  /* 0x8000009220907221 */ /* 0x108fe20000010000 */
[----:B------:R-:W-:Y:S01]  /*3f30*/  FADD.FTZ R34, R34, -R146 ;  /* 0x8000009222227221 */ /* 0x000fe20000010000 */
[----:B------:R-:W1:Y:S01]  /*3f40*/  SHFL.IDX PT, R31, R141, R223, 0x1f ;  /* 0x00001fdf8d1f7589 */ /* 0x000e6200000e0000 */
[--C-:B-----5:R-:W-:Y:S01]  /*3f50*/  FADD.FTZ R145, R28, -R220.reuse ;  /* 0x800000dc1c917221 */ /* 0x120fe20000010000 */
[----:B------:R-:W-:-:S02]  /*3f60*/  FADD.FTZ R25, R30, -R220 ;  /* 0x800000dc1e197221 */ /* 0x000fc40000010000 */
[----:B------:R3:W-:Y:S01]  /*3f70*/  LDS R135, [R14+0x400] ;  /* 0x000400000e877984 */ /* 0x0007e20000000800 */
[----:B------:R5:W1:Y:S01]  /*3f80*/  MUFU.EX2 R28, R149 ;  /* 0x00000095001c7308 */ /* 0x000a620000000800 */
[--C-:B----4-:R-:W-:Y:S01]  /*3f90*/  FADD.FTZ R146, R33, -R216.reuse ;  /* 0x800000d821927221 */ /* 0x110fe20000010000 */
[----:B------:R-:W-:Y:S01]  /*3fa0*/  FADD.FTZ R35, R35, -R216 ;  /* 0x800000d823237221 */ /* 0x000fe20000010000 */
[----:B------:R-:W4:Y:S01]  /*3fb0*/  SHFL.IDX PT, R30, R139, R150, 0x1f ;  /* 0x00001f968b1e7589 */ /* 0x000f2200000e0000 */
[----:B------:R-:W-:Y:S01]  /*3fc0*/  FMUL.FTZ R25, R91, R25 ;  /* 0x000000195b197220 */ /* 0x000fe20000410000 */
[--C-:B------:R-:W-:Y:S01]  /*3fd0*/  FADD.FTZ R36, R36, -R151.reuse ;  /* 0x8000009724247221 */ /* 0x100fe20000010000 */
[----:B------:R-:W-:Y:S01]  /*3fe0*/  FADD.FTZ R38, R38, -R151 ;  /* 0x8000009726267221 */ /* 0x000fe20000010000 */
[----:B------:R-:W4:Y:S01]  /*3ff0*/  SHFL.IDX PT, R33, R141, R218, 0x1f ;  /* 0x00001fda8d217589 */ /* 0x000f2200000e0000 */
[----:B---3--:R3:W4:Y:S01]  /*4000*/  MUFU.EX2 R14, R134 ;  /* 0x00000086000e7308 */ /* 0x0087220000000800 */
[----:B------:R-:W-:Y:S01]  /*4010*/  FMUL.FTZ R36, R97, R36 ;  /* 0x0000002461247220 */ /* 0x000fe20000410000 */
[--C-:B--2---:R-:W-:Y:S01]  /*4020*/  FADD.FTZ R26, R26, -R222.reuse ;  /* 0x800000de1a1a7221 */ /* 0x104fe20000010000 */
[----:B------:R-:W2:Y:S01]  /*4030*/  SHFL.IDX PT, R151, R141, R221, 0x1f ;  /* 0x00001fdd8d977589 */ /* 0x000ea200000e0000 */
[----:B------:R-:W-:Y:S01]  /*4040*/  FMUL.FTZ R34, R95, R34 ;  /* 0x000000225f227220 */ /* 0x000fe20000410000 */
[----:B------:R-:W-:Y:S01]  /*4050*/  FMUL.FTZ R35, R21, R35 ;  /* 0x0000002315237220 */ /* 0x000fe20000410000 */
[----:B------:R-:W-:Y:S01]  /*4060*/  FMUL.FTZ R26, R88, R26 ;  /* 0x0000001a581a7220 */ /* 0x000fe20000410000 */
[----:B-----5:R-:W5:Y:S01]  /*4070*/  SHFL.IDX PT, R149, R141, R23, 0x1f ;  /* 0x00001f178d957589 */ /* 0x020f6200000e0000 */
[----:B------:R-:W-:Y:S01]  /*4080*/  FADD.FTZ R24, R24, -R222 ;  /* 0x800000de18187221 */ /* 0x000fe20000010000 */
[----:B------:R-:W-:-:S02]  /*4090*/  FMUL.FTZ R38, R96, R38 ;  /* 0x0000002660267220 */ /* 0x000fc40000410000 */
[----:B---3--:R3:W-:Y:S01]  /*40a0*/  LDS R134, [R10+0x400] ;  /* 0x000400000a867984 */ /* 0x0087e20000000800 */
[--C-:B-1----:R-:W-:Y:S01]  /*40b0*/  FADD.FTZ R41, R41, -R31.reuse ;  /* 0x8000001f29297221 */ /* 0x102fe20000010000 */
[----:B------:R-:W-:Y:S02]  /*40c0*/  FADD.FTZ R43, R43, -R31 ;  /* 0x8000001f2b2b7221 */ /* 0x000fe40000010000 */
[----:B------:R-:W1:Y:S01]  /*40d0*/  SHFL.IDX PT, R139, R141, R148, 0x1f ;  /* 0x00001f948d8b7589 */ /* 0x000e6200000e0000 */
[----:B------:R-:W-:Y:S01]  /*40e0*/  MUFU.EX2 R31, R130 ;  /* 0x00000082001f7308 */ /* 0x000fe20000000800 */
[----:B------:R-:W-:Y:S01]  /*40f0*/  FMUL.FTZ R41, R102, R41 ;  /* 0x0000002966297220 */ /* 0x000fe20000410000 */
[----:B------:R-:W-:Y:S01]  /*4100*/  FMUL.FTZ R43, R103, R43 ;  /* 0x0000002b672b7220 */ /* 0x000fe20000410000 */
[----:B------:R-:W1:Y:S01]  /*4110*/  SHFL.IDX PT, R32, R141, R217, 0x1f ;  /* 0x00001fd98d207589 */ /* 0x000e6200000e0000 */
[--C-:B----4-:R-:W-:Y:S01]  /*4120*/  FADD.FTZ R37, R37, -R30.reuse ;  /* 0x8000001e25257221 */ /* 0x110fe20000010000 */
[----:B------:R-:W-:Y:S01]  /*4130*/  FADD.FTZ R39, R39, -R30 ;  /* 0x8000001e27277221 */ /* 0x000fe20000010000 */
[--C-:B------:R-:W-:Y:S01]  /*4140*/  FADD.FTZ R52, R52, -R33.reuse ;  /* 0x8000002134347221 */ /* 0x100fe20000010000 */
[----:B------:R-:W-:Y:S01]  /*4150*/  FADD.FTZ R54, R54, -R33 ;  /* 0x8000002136367221 */ /* 0x000fe20000010000 */
[----:B------:R-:W4:Y:S01]  /*4160*/  SHFL.IDX PT, R216, R141, R5, 0x1f ;  /* 0x00001f058dd87589 */ /* 0x000f2200000e0000 */
[----:B---3--:R-:W-:Y:S01]  /*4170*/  MUFU.EX2 R10, R131 ;  /* 0x00000083000a7308 */ /* 0x008fe20000000800 */
[--C-:B--2---:R-:W-:Y:S01]  /*4180*/  FADD.FTZ R44, R44, -R151.reuse ;  /* 0x800000972c2c7221 */ /* 0x104fe20000010000 */
[----:B------:R-:W-:Y:S01]  /*4190*/  FADD.FTZ R46, R46, -R151 ;  /* 0x800000972e2e7221 */ /* 0x000fe20000010000 */
[----:B------:R-:W-:Y:S01]  /*41a0*/  FMUL.FTZ R37, R98, R37 ;  /* 0x0000002562257220 */ /* 0x000fe20000410000 */
[----:B------:R-:W2:Y:S01]  /*41b0*/  SHFL.IDX PT, R151, R141, R150, 0x1f ;  /* 0x00001f968d977589 */ /* 0x000ea200000e0000 */
[--C-:B-----5:R-:W-:Y:S01]  /*41c0*/  FADD.FTZ R45, R45, -R149.reuse ;  /* 0x800000952d2d7221 */ /* 0x120fe20000010000 */
[----:B------:R-:W-:Y:S01]  /*41d0*/  FADD.FTZ R47, R47, -R149 ;  /* 0x800000952f2f7221 */ /* 0x000fe20000010000 */
[----:B------:R-:W-:Y:S01]  /*41e0*/  FMUL.FTZ R39, R99, R39 ;  /* 0x0000002763277220 */ /* 0x000fe20000410000 */
[----:B------:R3:W-:Y:S01]  /*41f0*/  MUFU.EX2 R30, R132 ;  /* 0x00000084001e7308 */ /* 0x0007e20000000800 */
[----:B------:R-:W5:Y:S01]  /*4200*/  SHFL.IDX PT, R141, R135, R5, 0x1f ;  /* 0x00001f05878d7589 */ /* 0x000f6200000e0000 */
[----:B------:R-:W-:Y:S01]  /*4210*/  FMUL.FTZ R44, R104, R44 ;  /* 0x0000002c682c7220 */ /* 0x000fe20000410000 */
[----:B------:R-:W-:Y:S01]  /*4220*/  FMUL.FTZ R45, R106, R45 ;  /* 0x0000002d6a2d7220 */ /* 0x000fe20000410000 */
[----:B------:R-:W-:Y:S01]  /*4230*/  FMUL.FTZ R46, R105, R46 ;  /* 0x0000002e692e7220 */ /* 0x000fe20000410000 */
[--C-:B-1----:R-:W-:Y:S01]  /*4240*/  FADD.FTZ R48, R48, -R139.reuse ;  /* 0x8000008b30307221 */ /* 0x102fe20000010000 */
[----:B------:R-:W-:Y:S01]  /*4250*/  FADD.FTZ R50, R50, -R139 ;  /* 0x8000008b32327221 */ /* 0x000fe20000010000 */
[----:B------:R-:W1:Y:S01]  /*4260*/  SHFL.IDX PT, R149, R135, R223, 0x1f ;  /* 0x00001fdf87957589 */ /* 0x000e6200000e0000 */
[----:B------:R5:W1:Y:S01]  /*4270*/  MUFU.EX2 R33, R128 ;  /* 0x0000008000217308 */ /* 0x000a620000000800 */
[--C-:B------:R-:W-:Y:S01]  /*4280*/  FADD.FTZ R49, R49, -R32.reuse ;  /* 0x8000002031317221 */ /* 0x100fe20000010000 */
[----:B------:R-:W-:Y:S01]  /*4290*/  FADD.FTZ R51, R51, -R32 ;  /* 0x8000002033337221 */ /* 0x000fe20000010000 */
[----:B------:R-:W1:Y:S01]  /*42a0*/  SHFL.IDX PT, R139, R135, R221, 0x1f ;  /* 0x00001fdd878b7589 */ /* 0x000e6200000e0000 */
[----:B------:R-:W-:Y:S01]  /*42b0*/  FMUL.FTZ R47, R107, R47 ;  /* 0x0000002f6b2f7220 */ /* 0x000fe20000410000 */
[----:B------:R-:W-:Y:S01]  /*42c0*/  FMUL.FTZ R48, R108, R48 ;  /* 0x000000306c307220 */ /* 0x000fe20000410000 */
[----:B------:R-:W-:Y:S01]  /*42d0*/  FMUL.FTZ R49, R13, R49 ;  /* 0x000000310d317220 */ /* 0x000fe20000410000 */
[----:B---3--:R-:W3:Y:S01]  /*42e0*/  SHFL.IDX PT, R132, R135, R23, 0x1f ;  /* 0x00001f1787847589 */ /* 0x008ee200000e0000 */
[----:B------:R1:W3:Y:S01]  /*42f0*/  MUFU.EX2 R32, R133 ;  /* 0x0000008500207308 */ /* 0x0002e20000000800 */
[--C-:B----4-:R-:W-:Y:S01]  /*4300*/  FADD.FTZ R40, R40, -R216.reuse ;  /* 0x800000d828287221 */ /* 0x110fe20000010000 */
[----:B------:R-:W-:Y:S01]  /*4310*/  FADD.FTZ R42, R42, -R216 ;  /* 0x800000d82a2a7221 */ /* 0x000fe20000010000 */
[----:B------:R-:W4:Y:S01]  /*4320*/  SHFL.IDX PT, R131, R135, R148, 0x1f ;  /* 0x00001f9487837589 */ /* 0x000f2200000e0000 */
[--C-:B--2---:R-:W-:Y:S01]  /*4330*/  FADD.FTZ R53, R53, -R151.reuse ;  /* 0x8000009735357221 */ /* 0x104fe20000010000 */
[----:B------:R-:W-:Y:S01]  /*4340*/  FADD.FTZ R55, R55, -R151 ;  /* 0x8000009737377221 */ /* 0x000fe20000010000 */
[----:B------:R-:W-:Y:S01]  /*4350*/  FMUL.FTZ R40, R100, R40 ;  /* 0x0000002864287220 */ /* 0x000fe20000410000 */
[----:B------:R-:W2:Y:S01]  /*4360*/  SHFL.IDX PT, R130, R135, R217, 0x1f ;  /* 0x00001fd987827589 */ /* 0x000ea200000e0000 */
[----:B------:R-:W-:Y:S01]  /*4370*/  FMUL.FTZ R42, R101, R42 ;  /* 0x0000002a652a7220 */ /* 0x000fe20000410000 */
[--C-:B-----5:R-:W-:Y:S01]  /*4380*/  FADD.FTZ R56, R56, -R141.reuse ;  /* 0x8000008d38387221 */ /* 0x120fe20000010000 */
[----:B------:R-:W-:Y:S01]  /*4390*/  FADD.FTZ R58, R58, -R141 ;  /* 0x8000008d3a3a7221 */ /* 0x000fe20000010000 */
[----:B------:R-:W5:Y:S01]  /*43a0*/  SHFL.IDX PT, R128, R135, R218, 0x1f ;  /* 0x00001fda87807589 */ /* 0x000f6200000e0000 */
[----:B------:R-:W-:Y:S01]  /*43b0*/  FMUL.FTZ R50, R110, R50 ;  /* 0x000000326e327220 */ /* 0x000fe20000410000 */
[----:B------:R-:W-:Y:S01]  /*43c0*/  FMUL.FTZ R56, R111, R56 ;  /* 0x000000386f387220 */ /* 0x000fe20000410000 */
[----:B------:R-:W-:Y:S01]  /*43d0*/  FMUL.FTZ R58, R112, R58 ;  /* 0x0000003a703a7220 */ /* 0x000fe20000410000 */
[----:B------:R-:W5:Y:S01]  /*43e0*/  SHFL.IDX PT, R135, R135, R150, 0x1f ;  /* 0x00001f9687877589 */ /* 0x000f6200000e0000 */
[--C-:B-1----:R-:W-:Y:S01]  /*43f0*/  FADD.FTZ R57, R57, -R149.reuse ;  /* 0x8000009539397221 */ /* 0x102fe20000010000 */
[----:B------:R-:W-:Y:S01]  /*4400*/  FADD.FTZ R59, R59, -R149 ;  /* 0x800000953b3b7221 */ /* 0x000fe20000010000 */
[----:B------:R-:W-:Y:S01]  /*4410*/  FMUL.FTZ R51, R19, R51 ;  /* 0x0000003313337220 */ /* 0x000fe20000410000 */
[----:B------:R-:W1:Y:S01]  /*4420*/  SHFL.IDX PT, R150, R134, R150, 0x1f ;  /* 0x00001f9686967589 */ /* 0x000e6200000e0000 */
[--C-:B------:R-:W-:Y:S01]  /*4430*/  FADD.FTZ R60, R60, -R139.reuse ;  /* 0x8000008b3c3c7221 */ /* 0x100fe20000010000 */
[----:B------:R-:W-:Y:S01]  /*4440*/  FADD.FTZ R62, R62, -R139 ;  /* 0x8000008b3e3e7221 */ /* 0x000fe20000010000 */
[----:B------:R-:W-:Y:S01]  /*4450*/  FMUL.FTZ R57, R113, R57 ;  /* 0x0000003971397220 */ /* 0x000fe20000410000 */
[----:B------:R2:W1:Y:S01]  /*4460*/  SHFL.IDX PT, R133, R134, R23, 0x1f ;  /* 0x00001f1786857589 */ /* 0x00046200000e0000 */
[--C-:B---3--:R-:W-:Y:S01]  /*4470*/  FADD.FTZ R61, R61, -R132.reuse ;  /* 0x800000843d3d7221 */ /* 0x108fe20000010000 */
[----:B------:R-:W-:Y:S01]  /*4480*/  FADD.FTZ R63, R63, -R132 ;  /* 0x800000843f3f7221 */ /* 0x000fe20000010000 */
[----:B------:R-:W-:Y:S01]  /*4490*/  FMUL.FTZ R60, R114, R60 ;  /* 0x0000003c723c7220 */ /* 0x000fe20000410000 */
[----:B------:R-:W3:Y:S01]  /*44a0*/  SHFL.IDX PT, R148, R134, R148, 0x1f ;  /* 0x00001f9486947589 */ /* 0x000ee200000e0000 */
[--C-:B----4-:R-:W-:Y:S01]  /*44b0*/  FADD.FTZ R66, R66, -R131.reuse ;  /* 0x8000008342427221 */ /* 0x110fe20000010000 */
[----:B------:R-:W-:Y:S01]  /*44c0*/  FADD.FTZ R64, R64, -R131 ;  /* 0x8000008340407221 */ /* 0x000fe20000010000 */
[----:B------:R-:W-:Y:S01]  /*44d0*/  FMUL.FTZ R61, R115, R61 ;  /* 0x0000003d733d7220 */ /* 0x000fe20000410000 */
[----:B------:R-:W4:Y:S01]  /*44e0*/  SHFL.IDX PT, R223, R134, R223, 0x1f ;  /* 0x00001fdf86df7589 */ /* 0x000f2200000e0000 */
[--C-:B--2---:R-:W-:Y:S01]  /*44f0*/  FADD.FTZ R65, R65, -R130.reuse ;  /* 0x8000008241417221 */ /* 0x104fe20000010000 */
[----:B------:R-:W-:Y:S01]  /*4500*/  FADD.FTZ R67, R67, -R130 ;  /* 0x8000008243437221 */ /* 0x000fe20000010000 */
[----:B------:R2:W2:Y:S01]  /*4510*/  MUFU.EX2 R23, R136 ;  /* 0x0000008800177308 */ /* 0x0004a20000000800 */
[----:B------:R-:W-:Y:S01]  /*4520*/  SHFL.IDX PT, R221, R134, R221, 0x1f ;  /* 0x00001fdd86dd7589 */ /* 0x000fe200000e0000 */
[--C-:B-----5:R-:W-:Y:S01]  /*4530*/  FADD.FTZ R130, R68, -R128.reuse ;  /* 0x8000008044827221 */ /* 0x120fe20000010000 */
[----:B------:R-:W-:Y:S01]  /*4540*/  FADD.FTZ R128, R70, -R128 ;  /* 0x8000008046807221 */ /* 0x000fe20000010000 */
[----:B------:R-:W-:Y:S01]  /*4550*/  FMUL.FTZ R64, R15, R64 ;  /* 0x000000400f407220 */ /* 0x000fe20000410000 */
[----:B------:R-:W5:Y:S01]  /*4560*/  SHFL.IDX PT, R217, R134, R217, 0x1f ;  /* 0x00001fd986d97589 */ /* 0x000f6200000e0000 */
[--C-:B------:R-:W-:Y:S01]  /*4570*/  FADD.FTZ R70, R69, -R135.reuse ;  /* 0x8000008745467221 */ /* 0x100fe20000010000 */
[----:B------:R-:W-:Y:S01]  /*4580*/  FADD.FTZ R135, R71, -R135 ;  /* 0x8000008747877221 */ /* 0x000fe20000010000 */
[----:B------:R-:W-:Y:S01]  /*4590*/  FMUL.FTZ R69, R120, R142 ;  /* 0x0000008e78457220 */ /* 0x000fe20000410000 */
[----:B------:R-:W2:Y:S01]  /*45a0*/  SHFL.IDX PT, R218, R134, R218, 0x1f ;  /* 0x00001fda86da7589 */ /* 0x000ea200000e0000 */
[--C-:B-1----:R-:W-:Y:S01]  /*45b0*/  FADD.FTZ R216, R85, -R150.reuse ;  /* 0x8000009655d87221 */ /* 0x102fe20000010000 */
[----:B------:R-:W-:Y:S01]  /*45c0*/  FMUL.FTZ R85, R89, R143 ;  /* 0x0000008f59557220 */ /* 0x000fe20000410000 */
[----:B------:R-:W-:Y:S01]  /*45d0*/  FADD.FTZ R150, R87, -R150 ;  /* 0x8000009657967221 */ /* 0x000fe20000010000 */
[----:B------:R-:W1:Y:S01]  /*45e0*/  SHFL.IDX PT, R134, R134, R5, 0x1f ;  /* 0x00001f0586867589 */ /* 0x000e6200000e0000 */
[--C-:B------:R-:W-:Y:S01]  /*45f0*/  FADD.FTZ R139, R77, -R133.reuse ;  /* 0x800000854d8b7221 */ /* 0x100fe20000010000 */
[----:B------:R-:W-:Y:S01]  /*4600*/  FADD.FTZ R141, R79, -R133 ;  /* 0x800000854f8d7221 */ /* 0x000fe20000010000 */
[----:B------:R-:W-:Y:S01]  /*4610*/  F2FP.BF16.F32.PACK_AB R85, R85, R26 ;  /* 0x0000001a5555723e */ /* 0x000fe200000010ff */
[--C-:B---3--:R-:W-:Y:S01]  /*4620*/  FADD.FTZ R133, R80, -R148.reuse ;  /* 0x8000009450857221 */ /* 0x108fe20000010000 */
[----:B------:R-:W-:Y:S01]  /*4630*/  FMUL.FTZ R26, R93, R27 ;  /* 0x0000001b5d1a7220 */ /* 0x000fe20000410000 */
[----:B------:R-:W-:Y:S01]  /*4640*/  FADD.FTZ R148, R82, -R148 ;  /* 0x8000009452947221 */ /* 0x000fe20000010000 */
[----:B------:R-:W-:Y:S01]  /*4650*/  FMUL.FTZ R80, R94, R144 ;  /* 0x000000905e507220 */ /* 0x000fe20000410000 */
[----:B------:R-:W-:Y:S01]  /*4660*/  FMUL.FTZ R27, R22, R146 ;  /* 0x00000092161b7220 */ /* 0x000fe20000410000 */
[----:B------:R-:W-:Y:S01]  /*4670*/  F2FP.BF16.F32.PACK_AB R82, R37, R36 ;  /* 0x000000242552723e */ /* 0x000fe200000010ff */
[--C-:B----4-:R-:W-:Y:S01]  /*4680*/  FADD.FTZ R132, R73, -R223.reuse ;  /* 0x800000df49847221 */ /* 0x110fe20000010000 */
[----:B------:R-:W3:Y:S01]  /*4690*/  MUFU.EX2 R36, R121 ;  /* 0x0000007900247308 */ /* 0x000ee20000000800 */
[----:B------:R-:W-:Y:S01]  /*46a0*/  F2FP.BF16.F32.PACK_AB R87, R26, R25 ;  /* 0x000000191a57723e */ /* 0x000fe200000010ff */
[----:B------:R-:W-:Y:S01]  /*46b0*/  FMUL.FTZ R25, R118, R65 ;  /* 0x0000004176197220 */ /* 0x000fe20000410000 */
[----:B------:R-:W-:Y:S01]  /*46c0*/  F2FP.BF16.F32.PACK_AB R80, R27, R80 ;  /* 0x000000501b50723e */ /* 0x000fe200000010ff */
[----:B------:R-:W-:Y:S01]  /*46d0*/  FMUL.FTZ R65, R17, R66 ;  /* 0x0000004211417220 */ /* 0x000fe20000410000 */
[----:B------:R-:W-:Y:S01]  /*46e0*/  FADD.FTZ R223, R75, -R223 ;  /* 0x800000df4bdf7221 */ /* 0x000fe20000010000 */
[----:B------:R-:W-:Y:S01]  /*46f0*/  FMUL.FTZ R26, R119, R67 ;  /* 0x00000043771a7220 */ /* 0x000fe20000410000 */
[----:B------:R-:W-:Y:S01]  /*4700*/  FMUL.FTZ R66, R28, R130 ;  /* 0x000000821c427220 */ /* 0x000fe20000410000 */
[----:B------:R-:W-:Y:S01]  /*4710*/  FMUL.FTZ R27, R14, R70 ;  /* 0x000000460e1b7220 */ /* 0x000fe20000410000 */
[----:B-----5:R-:W-:Y:S01]  /*4720*/  FADD.FTZ R149, R81, -R217 ;  /* 0x800000d951957221 */ /* 0x020fe20000010000 */
[--C-:B--2---:R-:W-:Y:S01]  /*4730*/  FADD.FTZ R151, R84, -R218.reuse ;  /* 0x800000da54977221 */ /* 0x104fe20000010000 */
[----:B------:R-:W-:Y:S01]  /*4740*/  F2FP.BF16.F32.PACK_AB R81, R35, R34 ;  /* 0x000000222351723e */ /* 0x000fe200000010ff */
[----:B------:R-:W-:Y:S01]  /*4750*/  FADD.FTZ R218, R86, -R218 ;  /* 0x800000da56da7221 */ /* 0x000fe20000010000 */
[--C-:B-1----:R-:W-:Y:S01]  /*4760*/  FADD.FTZ R131, R72, -R134.reuse ;  /* 0x8000008648837221 */ /* 0x102fe20000010000 */
[----:B------:R-:W-:Y:S01]  /*4770*/  FADD.FTZ R134, R74, -R134 ;  /* 0x800000864a867221 */ /* 0x000fe20000010000 */
[----:B------:R-:W-:Y:S01]  /*4780*/  F2FP.BF16.F32.PACK_AB R70, R61, R60 ;  /* 0x0000003c3d46723e */ /* 0x000fe200000010ff */
        /* <DEDUP_REMOVED lines=81> */
[----:B------:R-:W-:Y:S02]  /*4ca0*/  F2FP.BF16.F32.PACK_AB R35, R126, R125 ;  /* 0x0000007d7e23723e */ /* 0x000fe400000010ff */
[----:B-1----:R-:W-:Y:S02]  /*4cb0*/  F2FP.BF16.F32.PACK_AB R34, R137, R23 ;  /* 0x000000178922723e */ /* 0x002fe400000010ff */
        /* <DEDUP_REMOVED lines=32> */
[----:B------:R-:W-:Y:S02]  /*4ec0*/  F2FP.BF16.F32.PACK_AB R25, R11, R112 ;  /* 0x000000700b19723e */ /* 0x000fe400000010ff */
[----:B------:R-:W-:-:S02]  /*4ed0*/  F2FP.BF16.F32.PACK_AB R26, R115, R114 ;  /* 0x00000072731a723e */ /* 0x000fc400000010ff */
[----:B------:R-:W-:-:S04]  /*4ee0*/  F2FP.BF16.F32.PACK_AB R27, R117, R116 ;  /* 0x00000074751b723e */ /* 0x000fc800000010ff */
[----:B------:R-:W-:-:S06]  /*4ef0*/  WARPGROUP.ARRIVE ;  /* 0x00000000000079c5 */ /* 0x000fcc0000000000 */
        /* <DEDUP_REMOVED lines=9> */
[----:B------:R-:W-:Y:S01]  /*4f90*/  F2FP.BF16.F32.PACK_AB R27, R10, R29 ;  /* 0x0000001d0a1b723e */ /* 0x000fe200000010ff */
[----:B------:R-:W-:-:S03]  /*4fa0*/  IMAD R10, R235, 0x2000, R231 ;  /* 0x00002000eb0a7824 */ /* 0x000fc600078e02e7 */
[----:B------:R-:W-:Y:S02]  /*4fb0*/  WARPGROUP.ARRIVE ;  /* 0x00000000000079c5 */ /* 0x000fe40000000000 */
[----:B------:R-:W-:-:S04]  /*4fc0*/  SHF.R.U32.HI R10, RZ, 0x4, R10 ;  /* 0x00000004ff0a7819 */ /* 0x000fc8000001160a */
[----:B------:R-:W-:Y:S01]  /*4fd0*/  HGMMA.64x64x16.F32.BF16 R184, R24, gdesc[UR4].tnspB, R184, gsb0 ;  /* 0x40e0000418b87df0 */ /* 0x000fe200080018b8 */
[----:B------:R-:W-:Y:S01]  /*4fe0*/  UMOV UR6, UR4 ;  /* 0x0000000400067c82 */ /* 0x000fe20008000000 */
[----:B------:R-:W-:Y:S01]  /*4ff0*/  UMOV UR7, 0x40000040 ;  /* 0x4000004000077882 */ /* 0x000fe20000000000 */
[----:B------:R-:W-:Y:S02]  /*5000*/  LOP3.LUT R10, R10, 0x3fff, RZ, 0xc0, !PT ;  /* 0x00003fff0a0a7812 */ /* 0x000fe400078ec0ff */
[----:B------:R-:W-:Y:S02]  /*5010*/  R2UR UR4, R16 ;  /* 0x00000000100472ca */ /* 0x000fe400000e0000 */
[----:B------:R-:W-:-:S05]  /*5020*/  LOP3.LUT R11, R10, 0x10000, RZ, 0xfc, !PT ;  /* 0x000100000a0b7812 */ /* 0x000fca00078efcff */
[----:B------:R-:W-:-:S05]  /*5030*/  IMAD R11, R0, 0x800, R11 ;  /* 0x00000800000b7824 */ /* 0x000fca00078e020b */
[----:B------:R-:W-:Y:S01]  /*5040*/  R2UR UR9, R11 ;  /* 0x000000000b0972ca */ /* 0x000fe200000e0000 */
[----:B------:R-:W-:-:S04]  /*5050*/  USHF.R.U32.HI UR4, URZ, 0x4, UR4 ;  /* 0x000000043f047899 */ /* 0x000fc80008011604 */
[----:B------:R-:W-:-:S08]  /*5060*/  ULOP3.LUT UR10, UR4, 0x3fff, URZ, 0xc0, !UPT ;  /* 0x00003fff040a7892 */ /* 0x000fd0000f8ec03f */
        /* <DEDUP_REMOVED lines=69> */
.L_x_2090:
        /* <DEDUP_REMOVED lines=68> */
.L_x_2091:
        /* <DEDUP_REMOVED lines=11> */
.L_x_2081:
        /* <DEDUP_REMOVED lines=130> */
.L_x_2104:
[----:B------:R-:W-:-:S05]  /*61d0*/  IMAD.U32 R7, RZ, RZ, UR36 ;  /* 0x00000024ff077e24 */ /* 0x000fca000f8e00ff */
[----:B------:R-:W-:-:S04]  /*61e0*/  LOP3.LUT R7, R7, 0x1, RZ, 0xfc, !PT ;  /* 0x0000000107077812 */ /* 0x000fc800078efcff */
[----:B------:R-:W-:-:S13]  /*61f0*/  ISETP.NE.AND P0, PT, R7, 0x3, PT ;  /* 0x000000030700780c */ /* 0x000fda0003f05270 */
[----:B------:R-:W-:Y:S05]  /*6200*/  @!P0 BRA `(.L_x_2094) ;  /* 0x0000000000048947 */ /* 0x000fea0003800000 */
[----:B------:R-:W-:Y:S01]  /*6210*/  BPT.TRAP 0x1 ;  /* 0x000000040000795c */ /* 0x000fe20000300000 */
.L_x_2094:
[----:B------:R-:W-:Y:S01]  /*6220*/  IMAD R7, R0, 0x8, R16 ;  /* 0x0000000800077824 */ /* 0x000fe200078e0210 */
[----:B------:R-:W-:-:S04]  /*6230*/  SHF.L.U32 R20, R4, 0x1f, RZ ;  /* 0x0000001f04147819 */ /* 0x000fc800000006ff */
[----:B------:R1:W3:Y:S01]  /*6240*/  SYNCS.PHASECHK.TRANS64.TRYWAIT P1, [R7+URZ+0x30c10], R20 ;  /* 0x030c1014070075a7 */ /* 0x0002e2000802017f */
[----:B------:R-:W-:Y:S05]  /*6250*/  @!P0 BRA `(.L_x_2095) ;  /* 0x0000000000048947 */ /* 0x000fea0003800000 */
[----:B------:R-:W-:Y:S01]  /*6260*/  BPT.TRAP 0x1 ;  /* 0x000000040000795c */ /* 0x000fe20000300000 */
.L_x_2095:
[----:B--2---:R-:W-:-:S05]  /*6270*/  VIADD R8, R16, 0x10000 ;  /* 0x0001000010087836 */ /* 0x004fca0000000000 */
[----:B------:R-:W-:-:S04]  /*6280*/  SHF.R.U32.HI R8, RZ, 0x4, R8 ;  /* 0x00000004ff087819 */ /* 0x000fc80000011608 */
[----:B------:R-:W-:-:S04]  /*6290*/  LOP3.LUT R8, R8, 0x3fff, RZ, 0xc0, !PT ;  /* 0x00003fff08087812 */ /* 0x000fc800078ec0ff */
[----:B------:R-:W-:Y:S01]  /*62a0*/  LOP3.LUT R9, R8, 0x10000, RZ, 0xfc, !PT ;  /* 0x0001000008097812 */ /* 0x000fe200078efcff */
[----:B---3--:R-:W-:Y:S06]  /*62b0*/  @P1 BRA `(.L_x_2096) ;  /* 0x0000000000081947 */ /* 0x008fec0003800000 */
[----:B------:R-:W2:Y:S02]  /*62c0*/  SYNCS.PHASECHK.TRANS64.TRYWAIT P1, [R7+URZ+0x30c10], R20 ;  /* 0x030c1014070075a7 */ /* 0x000ea4000802017f */
[----:B--2---:R-:W-:Y:S05]  /*62d0*/  @!P1 BRA `(.L_x_2097) ;  /* 0x000000b400f49947 */ /* 0x004fea0003800000 */
.L_x_2096:
        /* <DEDUP_REMOVED lines=28> */
[----:B------:R-:W-:Y:S02]  /*64a0*/  VIADD R10, R16, 0x20000 ;  /* 0x00020000100a7836 */ /* 0x000fe40000000000 */
[----:B------:R-:W-:-:S02]  /*64b0*/  IMAD R15, R9, 0x4, R16 ;  /* 0x00000004090f7824 */ /* 0x000fc400078e0210 */
        /* <DEDUP_REMOVED lines=16> */
[----:B------:R-:W-:Y:S02]  /*65c0*/  IMAD R218, R221, 0x4, R16 ;  /* 0x00000004ddda7824 */ /* 0x000fe400078e0210 */
[----:B------:R-:W-:-:S02]  /*65d0*/  IMAD R220, R11, 0x4, R10 ;  /* 0x000000040bdc7824 */ /* 0x000fc400078e020a */
        /* <DEDUP_REMOVED lines=15> */
.L_x_2098:
[----:B------:R1:W1:Y:S01]  /*66d0*/  SYNCS.PHASECHK.TRANS64.TRYWAIT P1, [R7+URZ+0x30c30], R20 ;  /* 0x030c3014070075a7 */ /* 0x000262000802017f */
[----:B------:R-:W-:Y:S05]  /*66e0*/  @!P0 BRA `(.L_x_2099) ;  /* 0x0000000000048947 */ /* 0x000fea0003800000 */
[----:B------:R-:W-:Y:S01]  /*66f0*/  BPT.TRAP 0x1 ;  /* 0x000000040000795c */ /* 0x000fe20000300000 */
.L_x_2099:
        /* <DEDUP_REMOVED lines=8> */
.L_x_2100:
        /* <DEDUP_REMOVED lines=14> */
[----:B------:R-:W-:Y:S01]  /*6860*/  SHFL.IDX PT, R13, R15, R13, 0x1f ;  /* 0x00001f0d0f0d7589 */ /* 0x000fe200000e0000 */
        /* <DEDUP_REMOVED lines=70> */
[----:B------:R-:W-:Y:S01]  /*6cd0*/  UIADD3 UR6, UR6, 0x6, URZ ;  /* 0x0000000606067890 */ /* 0x000fe2000fffe03f */
[--C-:B--2---:R-:W-:Y:S01]  /*6ce0*/  FFMA.FTZ R89, R89, UR5, -R9.reuse ;  /* 0x0000000559597c23 */ /* 0x104fe20008010809 */
[----:B------:R-:W-:Y:S01]  /*6cf0*/  MUFU.EX2 R225, R90 ;  /* 0x0000005a00e17308 */ /* 0x000fe20000000800 */
[----:B------:R-:W-:Y:S01]  /*6d00*/  FFMA.FTZ R9, R91, UR5, -R9 ;  /* 0x000000055b097c23 */ /* 0x000fe20008010809 */
[----:B------:R-:W-:Y:S01]  /*6d10*/  FFMA.FTZ R100, R100, UR5, -R14 ;  /* 0x0000000564647c23 */ /* 0x000fe2000801080e */
[--C-:B---3--:R-:W-:Y:S01]  /*6d20*/  FFMA.FTZ R21, R108, UR5, -R22.reuse ;  /* 0x000000056c157c23 */ /* 0x108fe20008010816 */
[----:B------:R-:W-:Y:S01]  /*6d30*/  FFMA.FTZ R22, R110, UR5, -R22 ;  /* 0x000000056e167c23 */ /* 0x000fe20008010816 */
[--C-:B----4-:R-:W-:Y:S01]  /*6d40*/  FFMA.FTZ R231, R231, UR5, -R10.reuse ;  /* 0x00000005e7e77c23 */ /* 0x110fe2000801080a */
[----:B------:R-:W-:Y:S01]  /*6d50*/  FFMA.FTZ R10, R94, UR5, -R10 ;  /* 0x000000055e0a7c23 */ /* 0x000fe2000801080a */
[----:B------:R-:W-:Y:S01]  /*6d60*/  FFMA.FTZ R14, R102, UR5, -R14 ;  /* 0x00000005660e7c23 */ /* 0x000fe2000801080e */
[----:B------:R-:W-:Y:S01]  /*6d70*/  MUFU.EX2 R224, R89 ;  /* 0x0000005900e07308 */ /* 0x000fe20000000800 */
[--C-:B-----5:R-:W-:Y:S01]  /*6d80*/  FFMA.FTZ R96, R96, UR5, -R12.reuse ;  /* 0x0000000560607c23 */ /* 0x120fe2000801080c */
[----:B------:R-:W-:Y:S01]  /*6d90*/  FFMA.FTZ R12, R98, UR5, -R12 ;  /* 0x00000005620c7c23 */ /* 0x000fe2000801080c */
[----:B------:R-:W-:Y:S01]  /*6da0*/  FFMA.FTZ R97, R97, UR5, -R13 ;  /* 0x0000000561617c23 */ /* 0x000fe2000801080d */
[----:B------:R-:W-:Y:S01]  /*6db0*/  SHFL.IDX PT, R98, R223, R6, 0x1f ;  /* 0x00001f06df627589 */ /* 0x000fe200000e0000 */
        /* <DEDUP_REMOVED lines=8> */
[----:B------:R-:W-:Y:S01]  /*6e40*/  FFMA.FTZ R17, R104, UR5, -R18 ;  /* 0x0000000568117c23 */ /* 0x000fe20008010812 */
[----:B------:R-:W-:-:S02]  /*6e50*/  VIADD R104, R6, 0x18 ;  /* 0x0000001806687836 */ /* 0x000fc40000000000 */
[----:B------:R-:W-:Y:S01]  /*6e60*/  FFMA.FTZ R18, R106, UR5, -R18 ;  /* 0x000000056a127c23 */ /* 0x000fe20008010812 */
[----:B------:R1:W-:Y:S01]  /*6e70*/  MUFU.EX2 R226, R101 ;  /* 0x0000006500e27308 */ /* 0x0003e20000000800 */
[----:B------:R-:W-:Y:S01]  /*6e80*/  VIADD R106, R6, 0x10 ;  /* 0x00000010066a7836 */ /* 0x000fe20000000000 */
[----:B------:R-:W2:Y:S01]  /*6e90*/  SHFL.IDX PT, R88, R234, R103, 0x1f ;  /* 0x00001f67ea587589 */ /* 0x000ea200000e0000 */
[--C-:B------:R-:W-:Y:S01]  /*6ea0*/  FFMA.FTZ R19, R105, UR5, -R20.reuse ;  /* 0x0000000569137c23 */ /* 0x100fe20008010814 */
[----:B------:R-:W-:Y:S01]  /*6eb0*/  FFMA.FTZ R20, R107, UR5, -R20 ;  /* 0x000000056b147c23 */ /* 0x000fe20008010814 */
[----:B------:R-:W-:Y:S01]  /*6ec0*/  FSEL R107, R129, -INF , P2 ;  /* 0xff800000816b7808 */ /* 0x000fe20001000000 */
[----:B------:R-:W3:Y:S01]  /*6ed0*/  SHFL.IDX PT, R94, R234, R104, 0x1f ;  /* 0x00001f68ea5e7589 */ /* 0x000ee200000e0000 */
[----:B------:R-:W-:Y:S01]  /*6ee0*/  FSEL R105, R128, -INF , P2 ;  /* 0xff80000080697808 */ /* 0x000fe20001000000 */
[----:B------:R4:W-:Y:S01]  /*6ef0*/  MUFU.EX2 R228, R93 ;  /* 0x0000005d00e47308 */ /* 0x0009e20000000800 */
[C---:B-1----:R-:W-:Y:S01]  /*6f00*/  VIADD R101, R6.reuse, 0x14 ;  /* 0x0000001406657836 */ /* 0x042fe20000000000 */
[----:B------:R-:W1:Y:S04]  /*6f10*/  SHFL.IDX PT, R90, R234, R106, 0x1f ;  /* 0x00001f6aea5a7589 */ /* 0x000e6800000e0000 */
[----:B------:R-:W5:Y:S02]  /*6f20*/  SHFL.IDX PT, R92, R234, R101, 0x1f ;  /* 0x00001f65ea5c7589 */ /* 0x000f6400000e0000 */
[----:B------:R5:W-:Y:S01]  /*6f30*/  MUFU.EX2 R230, R96 ;  /* 0x0000006000e67308 */ /* 0x000be20000000800 */
[----:B----4-:R-:W-:Y:S01]  /*6f40*/  VIADD R93, R6, 0x1c ;  /* 0x0000001c065d7836 */ /* 0x010fe20000000000 */
[----:B------:R-:W4:Y:S04]  /*6f50*/  SHFL.IDX PT, R103, R223, R103, 0x1f ;  /* 0x00001f67df677589 */ /* 0x000f2800000e0000 */
[----:B------:R3:W4:Y:S02]  /*6f60*/  SHFL.IDX PT, R234, R234, R93, 0x1f ;  /* 0x00001f5deaea7589 */ /* 0x00072400000e0000 */
[----:B------:R4:W-:Y:S02]  /*6f70*/  MUFU.EX2 R227, R97 ;  /* 0x0000006100e37308 */ /* 0x0009e40000000800 */
[----:B------:R5:W-:Y:S01]  /*6f80*/  SHFL.IDX PT, R110, R223, R104, 0x1f ;  /* 0x00001f68df6e7589 */ /* 0x000be200000e0000 */
[--C-:B--2---:R-:W-:Y:S01]  /*6f90*/  FFMA.FTZ R23, R109, UR5, -R88.reuse ;  /* 0x000000056d177c23 */ /* 0x104fe20008010858 */
[----:B------:R-:W-:Y:S01]  /*6fa0*/  FSEL R109, R125, -INF , P2 ;  /* 0xff8000007d6d7808 */ /* 0x000fe20001000000 */
[----:B------:R-:W-:Y:S01]  /*6fb0*/  FFMA.FTZ R88, R111, UR5, -R88 ;  /* 0x000000056f587c23 */ /* 0x000fe20008010858 */
[----:B------:R2:W2:Y:S01]  /*6fc0*/  SHFL.IDX PT, R108, R223, R101, 0x1f ;  /* 0x00001f65df6c7589 */ /* 0x0004a200000e0000 */
[----:B------:R-:W-:Y:S01]  /*6fd0*/  FSEL R111, R133, -INF , P2 ;  /* 0xff800000856f7808 */ /* 0x000fe20001000000 */
[--C-:B---3--:R-:W-:Y:S01]  /*6fe0*/  FFMA.FTZ R93, R116, UR5, -R94.reuse ;  /* 0x00000005745d7c23 */ /* 0x108fe2000801085e */
[----:B------:R-:W-:Y:S01]  /*6ff0*/  FFMA.FTZ R94, R118, UR5, -R94 ;  /* 0x00000005765e7c23 */ /* 0x000fe2000801085e */
[----:B------:R-:W-:Y:S01]  /*7000*/  FSEL R118, R145, -INF , P2 ;  /* 0xff80000091767808 */ /* 0x000fe20001000000 */
[----:B------:R-:W-:-:S02]  /*7010*/  VIADD R145, R6, 0x14 ;  /* 0x0000001406917836 */ /* 0x000fc40000000000 */
[--C-:B-1----:R-:W-:Y:S01]  /*7020*/  FFMA.FTZ R89, R112, UR5, -R90.reuse ;  /* 0x0000000570597c23 */ /* 0x102fe2000801085a */
[----:B------:R-:W-:Y:S01]  /*7030*/  FFMA.FTZ R90, R114, UR5, -R90 ;  /* 0x00000005725a7c23 */ /* 0x000fe2000801085a */
[----:B-----5:R-:W-:Y:S01]  /*7040*/  FFMA.FTZ R91, R113, UR5, -R92 ;  /* 0x00000005715b7c23 */ /* 0x020fe2000801085c */
[C---:B------:R-:W-:Y:S01]  /*7050*/  VIADD R113, R6.reuse, 0x4 ;  /* 0x0000000406717836 */ /* 0x040fe20000000000 */
[----:B------:R-:W-:Y:S01]  /*7060*/  FSEL R104, R127, -INF , P1 ;  /* 0xff8000007f687808 */ /* 0x000fe20000800000 */
[----:B------:R-:W-:Y:S02]  /*7070*/  VIADD R114, R6, 0x8 ;  /* 0x0000000806727836 */ /* 0x000fe40000000000 */
[--C-:B----4-:R-:W-:Y:S01]  /*7080*/  FFMA.FTZ R109, R109, UR5, -R103.reuse ;  /* 0x000000056d6d7c23 */ /* 0x110fe20008010867 */
[----:B------:R-:W1:Y:S01]  /*7090*/  SHFL.IDX PT, R106, R223, R106, 0x1f ;  /* 0x00001f6adf6a7589 */ /* 0x000e6200000e0000 */
[----:B--2---:R-:W-:Y:S01]  /*70a0*/  FSEL R101, R124, -INF , P2 ;  /* 0xff8000007c657808 */ /* 0x004fe20001000000 */
[----:B------:R-:W-:Y:S01]  /*70b0*/  FFMA.FTZ R104, R104, UR5, -R103 ;  /* 0x0000000568687c23 */ /* 0x000fe20008010867 */
[--C-:B------:R-:W-:Y:S01]  /*70c0*/  FFMA.FTZ R95, R117, UR5, -R234.reuse ;  /* 0x00000005755f7c23 */ /* 0x100fe200080108ea */
[----:B------:R-:W2:Y:S01]  /*70d0*/  SHFL.IDX PT, R100, R223, R113, 0x1f ;  /* 0x00001f71df647589 */ /* 0x000ea200000e0000 */
[----:B------:R3:W-:Y:S01]  /*70e0*/  MUFU.EX2 R103, R109 ;  /* 0x0000006d00677308 */ /* 0x0007e20000000800 */
[----:B------:R-:W-:Y:S01]  /*70f0*/  FFMA.FTZ R96, R119, UR5, -R234 ;  /* 0x0000000577607c23 */ /* 0x000fe200080108ea */
[----:B------:R-:W-:Y:S01]  /*7100*/  VIADD R234, R6, 0x1c ;  /* 0x0000001c06ea7836 */ /* 0x000fe20000000000 */
[----:B------:R-:W4:Y:S01]  /*7110*/  SHFL.IDX PT, R117, R218, R145, 0x1f ;  /* 0x00001f91da757589 */ /* 0x000f2200000e0000 */
[----:B------:R-:W-:Y:S01]  /*7120*/  FFMA.FTZ R97, R120, UR5, -R98 ;  /* 0x0000000578617c23 */ /* 0x000fe20008010862 */
[----:B------:R-:W-:Y:S01]  /*7130*/  FSEL R120, R144, -INF , P2 ;  /* 0xff80000090787808 */ /* 0x000fe20001000000 */
[--C-:B------:R-:W-:Y:S01]  /*7140*/  FFMA.FTZ R107, R107, UR5, -R108.reuse ;  /* 0x000000056b6b7c23 */ /* 0x100fe2000801086c */
[----:B------:R-:W5:Y:S01]  /*7150*/  SHFL.IDX PT, R102, R223, R114, 0x1f ;  /* 0x00001f72df667589 */ /* 0x000f6200000e0000 */
[----:B------:R-:W-:Y:S01]  /*7160*/  FFMA.FTZ R108, R131, UR5, -R108 ;  /* 0x00000005836c7c23 */ /* 0x000fe2000801086c */
[----:B---3--:R-:W-:Y:S01]  /*7170*/  FSEL R109, R132, -INF , P2 ;  /* 0xff800000846d7808 */ /* 0x008fe20001000000 */
[----:B------:R-:W-:Y:S01]  /*7180*/  VIADD R144, R6, 0xc ;  /* 0x0000000c06907836 */ /* 0x000fe20000000000 */
[----:B------:R-:W3:Y:S01]  /*7190*/  SHFL.IDX PT, R112, R223, R234, 0x1f ;  /* 0x00001feadf707589 */ /* 0x000ee200000e0000 */
[----:B------:R-:W-:Y:S01]  /*71a0*/  FSEL R116, R148, -INF , P2 ;  /* 0xff80000094747808 */ /* 0x000fe20001000000 */
[----:B------:R-:W-:-:S02]  /*71b0*/  VIADD R148, R6, 0x10 ;  /* 0x0000001006947836 */ /* 0x000fc40000000000 */
[--C-:B------:R-:W-:Y:S01]  /*71c0*/  FFMA.FTZ R109, R109, UR5, -R110.reuse ;  /* 0x000000056d6d7c23 */ /* 0x100fe2000801086e */
[----:B------:R-:W-:Y:S01]  /*71d0*/  FFMA.FTZ R110, R134, UR5, -R110 ;  /* 0x00000005866e7c23 */ /* 0x000fe2000801086e */
[----:B------:R-:W3:Y:S01]  /*71e0*/  SHFL.IDX PT, R131, R218, R6, 0x1f ;  /* 0x00001f06da837589 */ /* 0x000ee200000e0000 */
[----:B------:R-:W-:Y:S01]  /*71f0*/  FSEL R125, R140, -INF , P2 ;  /* 0xff8000008c7d7808 */ /* 0x000fe20001000000 */
[----:B------:R-:W-:Y:S01]  /*7200*/  FFMA.FTZ R98, R122, UR5, -R98 ;  /* 0x000000057a627c23 */ /* 0x000fe20008010862 */
[--C-:B-1----:R-:W-:Y:S01]  /*7210*/  FFMA.FTZ R105, R105, UR5, -R106.reuse ;  /* 0x0000000569697c23 */ /* 0x102fe2000801086a */
[----:B------:R1:W3:Y:S01]  /*7220*/  SHFL.IDX PT, R134, R218, R113, 0x1f ;  /* 0x00001f71da867589 */ /* 0x0002e200000e0000 */
[----:B------:R-:W-:Y:S01]  /*7230*/  FFMA.FTZ R106, R130, UR5, -R106 ;  /* 0x00000005826a7c23 */ /* 0x000fe2000801086a */
[----:B------:R-:W-:Y:S01]  /*7240*/  FSEL R130, R136, -INF , P2 ;  /* 0xff80000088827808 */ /* 0x000fe20001000000 */
[--C-:B--2---:R-:W-:Y:S01]  /*7250*/  FFMA.FTZ R99, R99, UR5, -R100.reuse ;  /* 0x0000000563637c23 */ /* 0x104fe20008010864 */
[----:B------:R-:W-:Y:S01]  /*7260*/  FFMA.FTZ R100, R123, UR5, -R100 ;  /* 0x000000057b647c23 */ /* 0x000fe20008010864 */
[----:B------:R-:W2:Y:S01]  /*7270*/  SHFL.IDX PT, R121, R218, R144, 0x1f ;  /* 0x00001f90da797589 */ /* 0x000ea200000e0000 */
[----:B------:R-:W-:Y:S01]  /*7280*/  FSEL R122, R141, -INF , P2 ;  /* 0xff8000008d7a7808 */ /* 0x000fe20001000000 */
[--C-:B----4-:R-:W-:Y:S01]  /*7290*/  FFMA.FTZ R118, R118, UR5, -R117.reuse ;  /* 0x0000000576767c23 */ /* 0x110fe20008010875 */
[----:B------:R-:W-:Y:S01]  /*72a0*/  FFMA.FTZ R117, R147, UR5, -R117 ;  /* 0x0000000593757c23 */ /* 0x000fe20008010875 */
[----:B------:R4:W2:Y:S01]  /*72b0*/  SHFL.IDX PT, R123, R218, R114, 0x1f ;  /* 0x00001f72da7b7589 */ /* 0x0008a200000e0000 */
[----:B-1----:R-:W-:Y:S01]  /*72c0*/  FSEL R113, R151, -INF , P1 ;  /* 0xff80000097717808 */ /* 0x002fe20000800000 */
[----:B------:R-:W-:-:S02]  /*72d0*/  VIADD R151, R6, 0x4 ;  /* 0x0000000406977836 */ /* 0x000fc40000000000 */
[--C-:B-----5:R-:W-:Y:S01]  /*72e0*/  FFMA.FTZ R101, R101, UR5, -R102.reuse ;  /* 0x0000000565657c23 */ /* 0x120fe20008010866 */
[----:B------:R-:W5:Y:S01]  /*72f0*/  LDL R147, [R1+0x2c] ;  /* 0x00002c0001937983 */ /* 0x000f620000100800 */
[----:B------:R-:W-:Y:S01]  /*7300*/  FFMA.FTZ R102, R126, UR5, -R102 ;  /* 0x000000057e667c23 */ /* 0x000fe20008010866 */
[--C-:B---3--:R-:W-:Y:S01]  /*7310*/  FFMA.FTZ R111, R111, UR5, -R112.reuse ;  /* 0x000000056f6f7c23 */ /* 0x108fe20008010870 */
[----:B------:R-:W-:Y:S01]  /*7320*/  FFMA.FTZ R112, R135, UR5, -R112 ;  /* 0x0000000587707c23 */ /* 0x000fe20008010870 */
[----:B------:R-:W-:Y:S01]  /*7330*/  FSEL R135, R137, -INF , P2 ;  /* 0xff80000089877808 */ /* 0x000fe20001000000 */
[C---:B------:R-:W-:Y:S01]  /*7340*/  VIADD R223, R6.reuse, 0x18 ;  /* 0x0000001806df7836 */ /* 0x040fe20000000000 */
[----:B----4-:R-:W-:Y:S01]  /*7350*/  FSEL R114, R149, -INF , P2 ;  /* 0xff80000095727808 */ /* 0x010fe20001000000 */
[----:B------:R-:W-:Y:S02]  /*7360*/  VIADD R149, R6, 0x8 ;  /* 0x0000000806957836 */ /* 0x000fe40000000000 */
[--C-:B------:R-:W-:Y:S01]  /*7370*/  FFMA.FTZ R130, R130, UR5, -R131.reuse ;  /* 0x0000000582827c23 */ /* 0x100fe20008010883 */
[----:B------:R-:W-:Y:S01]  /*7380*/  FFMA.FTZ R131, R138, UR5, -R131 ;  /* 0x000000058a837c23 */ /* 0x000fe20008010883 */
[----:B------:R-:W-:Y:S01]  /*7390*/  FFMA.FTZ R92, R115, UR5, -R92 ;  /* 0x00000005735c7c23 */ /* 0x000fe2000801085c */
[--C-:B------:R-:W-:Y:S01]  /*73a0*/  FFMA.FTZ R135, R135, UR5, -R134.reuse ;  /* 0x0000000587877c23 */ /* 0x100fe20008010886 */
[----:B------:R-:W-:Y:S01]  /*73b0*/  FFMA.FTZ R134, R139, UR5, -R134 ;  /* 0x000000058b867c23 */ /* 0x000fe20008010886 */
[----:B------:R-:W1:Y:S01]  /*73c0*/  SHFL.IDX PT, R119, R218, R148, 0x1f ;  /* 0x00001f94da777589 */ /* 0x000e6200000e0000 */
[----:B------:R-:W3:Y:S01]  /*73d0*/  MUFU.EX2 R10, R10 ;  /* 0x0000000a000a7308 */ /* 0x000ee20000000800 */
[----:B------:R-:W-:-:S02]  /*73e0*/  WARPGROUP.DEPBAR.LE gsb0, 0x0 ;  /* 0x00008000000079c5 */ /* 0x000fc40000010000 */
[----:B------:R-:W-:Y:S01]  /*73f0*/  WARPGROUP.ARRIVE ;  /* 0x00000000000079c5 */ /* 0x000fe20000000000 */
[--C-:B--2---:R-:W-:Y:S01]  /*7400*/  FFMA.FTZ R122, R122, UR5, -R121.reuse ;  /* 0x000000057a7a7c23 */ /* 0x104fe20008010879 */
[----:B------:R-:W-:Y:S01]  /*7410*/  FFMA.FTZ R121, R143, UR5, -R121 ;  /* 0x000000058f797c23 */ /* 0x000fe20008010879 */
[--C-:B------:R-:W-:Y:S01]  /*7420*/  FFMA.FTZ R125, R125, UR5, -R123.reuse ;  /* 0x000000057d7d7c23 */ /* 0x100fe2000801087b */
[----:B------:R-:W-:Y:S01]  /*7430*/  FFMA.FTZ R123, R142, UR5, -R123 ;  /* 0x000000058e7b7c23 */ /* 0x000fe2000801087b */
[----:B------:R-:W2:Y:S01]  /*7440*/  SHFL.IDX PT, R115, R218, R223, 0x1f ;  /* 0x00001fdfda737589 */ /* 0x000ea200000e0000 */
[----:B------:R-:W-:Y:S01]  /*7450*/  HGMMA.64x128x16.F32.BF16 R24, gdesc[UR8], R24, gsb0 ;  /* 0x01e00000081879f0 */ /* 0x000fe20008001818 */
[----:B------:R-:W-:Y:S01]  /*7460*/  R2UR UR8, R236 ;  /* 0x00000000ec0872ca */ /* 0x000fe200000e0000 */
[----:B------:R-:W-:Y:S01]  /*7470*/  UMOV UR10, UR4 ;  /* 0x00000004000a7c82 */ /* 0x000fe20008000000 */
[----:B------:R-:W-:Y:S01]  /*7480*/  R2UR UR9, R237 ;  /* 0x00000000ed0972ca */ /* 0x000fe200000e0000 */
[----:B------:R-:W-:Y:S01]  /*7490*/  UMOV UR11, 0x40000040 ;  /* 0x40000040000b7882 */ /* 0x000fe20000000000 */
[----:B------:R-:W4:Y:S01]  /*74a0*/  SHFL.IDX PT, R218, R218, R234, 0x1f ;  /* 0x00001feadada7589 */ /* 0x000f2200000e0000 */
[----:B------:R-:W3:Y:S01]  /*74b0*/  MUFU.EX2 R11, R11 ;  /* 0x0000000b000b7308 */ /* 0x000ee20000000800 */
[----:B------:R-:W-:-:S07]  /*74c0*/  R2UR UR4, R217 ;  /* 0x00000000d90472ca */ /* 0x000fce00000e0000 */
[----:B------:R-:W-:Y:S01]  /*74d0*/  MUFU.EX2 R9, R9 ;  /* 0x0000000900097308 */ /* 0x000fe20000000800 */
[--C-:B-1----:R-:W-:Y:S01]  /*74e0*/  FFMA.FTZ R120, R120, UR5, -R119.reuse ;  /* 0x0000000578787c23 */ /* 0x102fe20008010877 */
[----:B------:R-:W-:-:S06]  /*74f0*/  FFMA.FTZ R119, R146, UR5, -R119 ;  /* 0x0000000592777c23 */ /* 0x000fcc0008010877 */
[----:B------:R-:W-:Y:S01]  /*7500*/  MUFU.EX2 R107, R107 ;  /* 0x0000006b006b7308 */ /* 0x000fe20000000800 */
[--C-:B--2---:R-:W-:Y:S01]  /*7510*/  FFMA.FTZ R116, R116, UR5, -R115.reuse ;  /* 0x0000000574747c23 */ /* 0x104fe20008010873 */
[----:B------:R-:W-:Y:S01]  /*7520*/  FFMA.FTZ R115, R150, UR5, -R115 ;  /* 0x0000000596737c23 */ /* 0x000fe20008010873 */
[----:B----4-:R-:W-:-:S05]  /*7530*/  FFMA.FTZ R114, R114, UR5, -R218 ;  /* 0x0000000572727c23 */ /* 0x010fca00080108da */
[----:B------:R-:W-:Y:S01]  /*7540*/  MUFU.EX2 R14, R14 ;  /* 0x0000000e000e7308 */ /* 0x000fe20000000800 */
[----:B------:R-:W-:-:S07]  /*7550*/  FFMA.FTZ R113, R113, UR5, -R218 ;  /* 0x0000000571717c23 */ /* 0x000fce00080108da */
[----:B------:R-:W1:Y:S08]  /*7560*/  MUFU.EX2 R15, R15 ;  /* 0x0000000f000f7308 */ /* 0x000e700000000800 */
[----:B------:R-:W2:Y:S08]  /*7570*/  MUFU.EX2 R101, R101 ;  /* 0x0000006500657308 */ /* 0x000eb00000000800 */
        /* <DEDUP_REMOVED lines=12> */
[----:B------:R-:W4:Y:S01]  /*7640*/  MUFU.EX2 R97, R97 ;  /* 0x0000006100617308 */ /* 0x000f220000000800 */
[----:B------:R-:W-:Y:S01]  /*7650*/  HGMMA.64x128x16.F32.BF16 R24, gdesc[UR8], R24, gsb0 ;  /* 0x01e00000081879f0 */ /* 0x000fe20008001818 */
[----:B------:R-:W-:Y:S01]  /*7660*/  R2UR UR8, R232 ;  /* 0x00000000e80872ca */ /* 0x000fe200000e0000 */
[----:B------:R-:W-:Y:S01]  /*7670*/  UMOV UR10, UR6 ;  /* 0x00000006000a7c82 */ /* 0x000fe20008000000 */
[----:B------:R-:W-:Y:S01]  /*7680*/  R2UR UR9, R233 ;  /* 0x00000000e90972ca */ /* 0x000fe200000e0000 */
[----:B------:R-:W-:-:S03]  /*7690*/  UMOV UR11, 0x40000040 ;  /* 0x40000040000b7882 */ /* 0x000fc60000000000 */
[----:B------:R-:W-:Y:S08]  /*76a0*/  MUFU.EX2 R98, R98 ;  /* 0x0000006200627308 */ /* 0x000ff00000000800 */
[----:B------:R-:W4:Y:S08]  /*76b0*/  MUFU.EX2 R99, R99 ;  /* 0x0000006300637308 */ /* 0x000f300000000800 */
        /* <DEDUP_REMOVED lines=24> */
[----:B------:R-:W3:Y:S04]  /*7840*/  LDS R216, [R216+0x400] ;  /* 0x00040000d8d87984 */ /* 0x000ee80000000800 */
[----:B------:R-:W1:Y:S04]  /*7850*/  LDS R220, [R220+0x400] ;  /* 0x00040000dcdc7984 */ /* 0x000e680000000800 */
[----:B------:R-:W-:Y:S04]  /*7860*/  LDS R219, [R219+0x400] ;  /* 0x00040000dbdb7984 */ /* 0x000fe80000000800 */
[----:B------:R-:W-:Y:S04]  /*7870*/  LDS R221, [R221+0x400] ;  /* 0x00040000dddd7984 */ /* 0x000fe80000000800 */
[----:B---3--:R-:W3:Y:S04]  /*7880*/  SHFL.IDX PT, R124, R216, R6, 0x1f ;  /* 0x00001f06d87c7589 */ /* 0x008ee800000e0000 */
[----:B------:R-:W2:Y:S04]  /*7890*/  SHFL.IDX PT, R126, R216, R151, 0x1f ;  /* 0x00001f97d87e7589 */ /* 0x000ea800000e0000 */
[----:B------:R-:W4:Y:S04]  /*78a0*/  SHFL.IDX PT, R133, R216, R149, 0x1f ;  /* 0x00001f95d8857589 */ /* 0x000f2800000e0000 */
[----:B------:R-:W5:Y:S04]  /*78b0*/  SHFL.IDX PT, R127, R216, R144, 0x1f ;  /* 0x00001f90d87f7589 */ /* 0x000f6800000e0000 */
[----:B------:R-:W5:Y:S04]  /*78c0*/  SHFL.IDX PT, R129, R216, R148, 0x1f ;  /* 0x00001f94d8817589 */ /* 0x000f6800000e0000 */
[----:B-1----:R-:W1:Y:S01]  /*78d0*/  SHFL.IDX PT, R137, R220, R144, 0x1f ;  /* 0x00001f90dc897589 */ /* 0x002e6200000e0000 */
[--C-:B---3--:R-:W-:Y:S01]  /*78e0*/  FADD.FTZ R24, R24, -R124.reuse ;  /* 0x8000007c18187221 */ /* 0x108fe20000010000 */
[----:B------:R-:W-:-:S02]  /*78f0*/  FADD.FTZ R26, R26, -R124 ;  /* 0x8000007c1a1a7221 */ /* 0x000fc40000010000 */
[----:B------:R-:W3:Y:S01]  /*7900*/  SHFL.IDX PT, R138, R220, R148, 0x1f ;  /* 0x00001f94dc8a7589 */ /* 0x000ee200000e0000 */
[--C-:B--2---:R-:W-:Y:S01]  /*7910*/  FADD.FTZ R124, R25, -R126.reuse ;  /* 0x8000007e197c7221 */ /* 0x104fe20000010000 */
[----:B------:R-:W-:Y:S02]  /*7920*/  FADD.FTZ R126, R27, -R126 ;  /* 0x8000007e1b7e7221 */ /* 0x000fe40000010000 */
[----:B------:R-:W-:Y:S01]  /*7930*/  SHFL.IDX PT, R132, R216, R145, 0x1f ;  /* 0x00001f91d8847589 */ /* 0x000fe200000e0000 */
[--C-:B----4-:R-:W-:Y:S01]  /*7940*/  FADD.FTZ R128, R28, -R133.reuse ;  /* 0x800000851c807221 */ /* 0x110fe20000010000 */
[----:B------:R-:W-:Y:S01]  /*7950*/  FADD.FTZ R25, R30, -R133 ;  /* 0x800000851e197221 */ /* 0x000fe20000010000 */
[----:B------:R2:W4:Y:S01]  /*7960*/  MUFU.EX2 R28, R130 ;  /* 0x00000082001c7308 */ /* 0x0005220000000800 */
[----:B------:R-:W4:Y:S01]  /*7970*/  SHFL.IDX PT, R142, R216, R234, 0x1f ;  /* 0x00001fead88e7589 */ /* 0x000f2200000e0000 */
[----:B-----5:R-:W-:-:S03]  /*7980*/  FADD.FTZ R27, R31, -R127 ;  /* 0x8000007f1f1b7221 */ /* 0x020fc60000010000 */
[----:B------:R-:W5:Y:S03]  /*7990*/  SHFL.IDX PT, R139, R220, R149, 0x1f ;  /* 0x00001f95dc8b7589 */ /* 0x000f6600000e0000 */
[----:B------:R3:W5:Y:S01]  /*79a0*/  MUFU.EX2 R30, R135 ;  /* 0x00000087001e7308 */ /* 0x0007620000000800 */
[----:B--2---:R-:W-:Y:S01]  /*79b0*/  FADD.FTZ R130, R29, -R127 ;  /* 0x8000007f1d827221 */ /* 0x004fe20000010000 */
[----:B------:R-:W-:Y:S01]  /*79c0*/  FADD.FTZ R127, R32, -R129 ;  /* 0x80000081207f7221 */ /* 0x000fe20000010000 */
[----:B------:R-:W2:Y:S01]  /*79d0*/  SHFL.IDX PT, R143, R216, R223, 0x1f ;  /* 0x00001fdfd88f7589 */ /* 0x000ea200000e0000 */
[--C-:B-1----:R-:W-:Y:S01]  /*79e0*/  FADD.FTZ R45, R45, -R137.reuse ;  /* 0x800000892d2d7221 */ /* 0x102fe20000010000 */
[----:B------:R-:W-:Y:S01]  /*79f0*/  FADD.FTZ R47, R47, -R137 ;  /* 0x800000892f2f7221 */ /* 0x000fe20000010000 */
[----:B------:R-:W-:Y:S01]  /*7a00*/  FADD.FTZ R129, R34, -R129 ;  /* 0x8000008122817221 */ /* 0x000fe20000010000 */
[----:B------:R-:W1:Y:S01]  /*7a10*/  SHFL.IDX PT, R32, R220, R145, 0x1f ;  /* 0x00001f91dc207589 */ /* 0x000e6200000e0000 */
[--C-:B---3--:R-:W-:Y:S01]  /*7a20*/  FADD.FTZ R48, R48, -R138.reuse ;  /* 0x8000008a30307221 */ /* 0x108fe20000010000 */
[----:B------:R-:W-:Y:S01]  /*7a30*/  FADD.FTZ R50, R50, -R138 ;  /* 0x8000008a32327221 */ /* 0x000fe20000010000 */
[----:B------:R3:W1:Y:S01]  /*7a40*/  MUFU.EX2 R29, R131 ;  /* 0x00000083001d7308 */ /* 0x0006620000000800 */
[----:B------:R-:W1:Y:S04]  /*7a50*/  SHFL.IDX PT, R135, R219, R6, 0x1f ;  /* 0x00001f06db877589 */ /* 0x000e6800000e0000 */
[----:B------:R-:W1:Y:S01]  /*7a60*/  SHFL.IDX PT, R136, R220, R223, 0x1f ;  /* 0x00001fdfdc887589 */ /* 0x000e6200000e0000 */
[--C-:B----4-:R-:W-:Y:S01]  /*7a70*/  FADD.FTZ R37, R37, -R142.reuse ;  /* 0x8000008e25257221 */ /* 0x110fe20000010000 */
[----:B------:R-:W-:-:S02]  /*7a80*/  FADD.FTZ R39, R39, -R142 ;  /* 0x8000008e27277221 */ /* 0x000fc40000010000 */
[----:B------:R-:W4:Y:S01]  /*7a90*/  SHFL.IDX PT, R137, R219, R149, 0x1f ;  /* 0x00001f95db897589 */ /* 0x000f2200000e0000 */
[--C-:B---3--:R-:W-:Y:S01]  /*7aa0*/  FADD.FTZ R131, R33, -R132.reuse ;  /* 0x8000008421837221 */ /* 0x108fe20000010000 */
[----:B------:R-:W-:Y:S01]  /*7ab0*/  FADD.FTZ R132, R35, -R132 ;  /* 0x8000008423847221 */ /* 0x000fe20000010000 */
[----:B------:R3:W4:Y:S01]  /*7ac0*/  MUFU.EX2 R31, R134 ;  /* 0x00000086001f7308 */ /* 0x0007220000000800 */
[----:B------:R-:W-:Y:S01]  /*7ad0*/  SHFL.IDX PT, R138, R221, R148, 0x1f ;  /* 0x00001f94dd8a7589 */ /* 0x000fe200000e0000 */
[--C-:B-----5:R-:W-:Y:S01]  /*7ae0*/  FADD.FTZ R44, R44, -R139.reuse ;  /* 0x8000008b2c2c7221 */ /* 0x120fe20000010000 */
[----:B------:R-:W-:Y:S02]  /*7af0*/  FADD.FTZ R46, R46, -R139 ;  /* 0x8000008b2e2e7221 */ /* 0x000fe40000010000 */
[----:B------:R-:W5:Y:S01]  /*7b00*/  SHFL.IDX PT, R35, R219, R144, 0x1f ;  /* 0x00001f90db237589 */ /* 0x000f6200000e0000 */
[----:B--2---:R-:W-:-:S03]  /*7b10*/  FADD.FTZ R133, R36, -R143 ;  /* 0x8000008f24857221 */ /* 0x004fc60000010000 */
[----:B------:R-:W2:Y:S01]  /*7b20*/  SHFL.IDX PT, R140, R220, R151, 0x1f ;  /* 0x00001f97dc8c7589 */ /* 0x000ea200000e0000 */
[--C-:B-1----:R-:W-:Y:S01]  /*7b30*/  FADD.FTZ R49, R49, -R32.reuse ;  /* 0x8000002031317221 */ /* 0x102fe20000010000 */
[----:B------:R-:W-:Y:S02]  /*7b40*/  FADD.FTZ R51, R51, -R32 ;  /* 0x8000002033337221 */ /* 0x000fe40000010000 */
[----:B------:R-:W1:Y:S01]  /*7b50*/  SHFL.IDX PT, R141, R220, R6, 0x1f ;  /* 0x00001f06dc8d7589 */ /* 0x000e6200000e0000 */
[----:B------:R5:W1:Y:S01]  /*7b60*/  MUFU.EX2 R32, R125 ;  /* 0x0000007d00207308 */ /* 0x000a620000000800 */
[--C-:B------:R-:W-:Y:S01]  /*7b70*/  FADD.FTZ R56, R56, -R135.reuse ;  /* 0x8000008738387221 */ /* 0x100fe20000010000 */
[----:B------:R-:W-:Y:S01]  /*7b80*/  FADD.FTZ R58, R58, -R135 ;  /* 0x800000873a3a7221 */ /* 0x000fe20000010000 */
[----:B---3--:R-:W-:Y:S01]  /*7b90*/  SHFL.IDX PT, R134, R219, R145, 0x1f ;  /* 0x00001f91db867589 */ /* 0x008fe200000e0000 */
[--C-:B------:R-:W-:Y:S01]  /*7ba0*/  FADD.FTZ R52, R52, -R136.reuse ;  /* 0x8000008834347221 */ /* 0x100fe20000010000 */
[----:B------:R-:W-:Y:S01]  /*7bb0*/  FADD.FTZ R54, R54, -R136 ;  /* 0x8000008836367221 */ /* 0x000fe20000010000 */
[----:B------:R-:W-:Y:S01]  /*7bc0*/  FMUL.FTZ R25, R10, R25 ;  /* 0x000000190a197220 */ /* 0x000fe20000410000 */
[----:B------:R-:W-:Y:S01]  /*7bd0*/  SHFL.IDX PT, R142, R221, R145, 0x1f ;  /* 0x00001f91dd8e7589 */ /* 0x000fe200000e0000 */
[--C-:B----4-:R-:W-:Y:S01]  /*7be0*/  FADD.FTZ R60, R60, -R137.reuse ;  /* 0x800000893c3c7221 */ /* 0x110fe20000010000 */
[----:B------:R-:W-:Y:S01]  /*7bf0*/  FADD.FTZ R62, R62, -R137 ;  /* 0x800000893e3e7221 */ /* 0x000fe20000010000 */
[----:B------:R-:W-:Y:S01]  /*7c00*/  FMUL.FTZ R27, R11, R27 ;  /* 0x0000001b0b1b7220 */ /* 0x000fe20000410000 */
[----:B------:R-:W3:Y:S01]  /*7c10*/  SHFL.IDX PT, R33, R220, R234, 0x1f ;  /* 0x00001feadc217589 */ /* 0x000ee200000e0000 */
[----:B------:R-:W-:Y:S01]  /*7c20*/  FMUL.FTZ R26, R225, R26 ;  /* 0x0000001ae11a7220 */ /* 0x000fe20000410000 */
[----:B------:R-:W-:Y:S01]  /*7c30*/  MUFU.EX2 R119, R119 ;  /* 0x0000007700777308 */ /* 0x000fe20000000800 */
[----:B------:R-:W-:Y:S01]  /*7c40*/  FADD.FTZ R38, R38, -R143 ;  /* 0x8000008f26267221 */ /* 0x000fe20000010000 */
[----:B-----5:R-:W-:Y:S04]  /*7c50*/  SHFL.IDX PT, R125, R221, R6, 0x1f ;  /* 0x00001f06dd7d7589 */ /* 0x020fe800000e0000 */
[----:B------:R-:W4:Y:S01]  /*7c60*/  SHFL.IDX PT, R34, R219, R151, 0x1f ;  /* 0x00001f97db227589 */ /* 0x000f2200000e0000 */
[----:B------:R-:W-:Y:S01]  /*7c70*/  FMUL.FTZ R37, R226, R37 ;  /* 0x00000025e2257220 */ /* 0x000fe20000410000 */
[--C-:B------:R-:W-:Y:S01]  /*7c80*/  FADD.FTZ R61, R61, -R35.reuse ;  /* 0x800000233d3d7221 */ /* 0x100fe20000010000 */
[----:B------:R-:W-:Y:S01]  /*7c90*/  FADD.FTZ R63, R63, -R35 ;  /* 0x800000233f3f7221 */ /* 0x000fe20000010000 */
[----:B------:R-:W-:Y:S01]  /*7ca0*/  SHFL.IDX PT, R135, R221, R151, 0x1f ;  /* 0x00001f97dd877589 */ /* 0x000fe200000e0000 */
[----:B------:R-:W-:Y:S01]  /*7cb0*/  MUFU.EX2 R118, R118 ;  /* 0x0000007600767308 */ /* 0x000fe20000000800 */
[----:B------:R-:W-:Y:S01]  /*7cc0*/  FMUL.FTZ R39, R15, R39 ;  /* 0x000000270f277220 */ /* 0x000fe20000410000 */
[--C-:B--2---:R-:W-:Y:S01]  /*7cd0*/  FADD.FTZ R41, R41, -R140.reuse ;  /* 0x8000008c29297221 */ /* 0x104fe20000010000 */
[----:B------:R-:W-:Y:S01]  /*7ce0*/  SHFL.IDX PT, R139, R221, R149, 0x1f ;  /* 0x00001f95dd8b7589 */ /* 0x000fe200000e0000 */
[----:B------:R-:W-:Y:S01]  /*7cf0*/  FADD.FTZ R43, R43, -R140 ;  /* 0x8000008c2b2b7221 */ /* 0x000fe20000010000 */
[--C-:B-1----:R-:W-:Y:S01]  /*7d00*/  FADD.FTZ R40, R40, -R141.reuse ;  /* 0x8000008d28287221 */ /* 0x102fe20000010000 */
[----:B------:R-:W-:Y:S01]  /*7d10*/  FADD.FTZ R42, R42, -R141 ;  /* 0x8000008d2a2a7221 */ /* 0x000fe20000010000 */
[----:B------:R-:W-:Y:S04]  /*7d20*/  SHFL.IDX PT, R144, R221, R144, 0x1f ;  /* 0x00001f90dd907589 */ /* 0x000fe800000e0000 */
[----:B------:R-:W-:Y:S04]  /*7d30*/  SHFL.IDX PT, R145, R221, R223, 0x1f ;  /* 0x00001fdfdd917589 */ /* 0x000fe800000e0000 */
[----:B------:R-:W1:Y:S04]  /*7d40*/  SHFL.IDX PT, R36, R219, R223, 0x1f ;  /* 0x00001fdfdb247589 */ /* 0x000e6800000e0000 */
[----:B------:R-:W2:Y:S01]  /*7d50*/  SHFL.IDX PT, R136, R219, R148, 0x1f ;  /* 0x00001f94db887589 */ /* 0x000ea200000e0000 */
[----:B------:R-:W-:Y:S01]  /*7d60*/  FADD.FTZ R137, R80, -R138 ;  /* 0x8000008a50897221 */ /* 0x000fe20000010000 */
[--C-:B---3--:R-:W-:Y:S01]  /*7d70*/  FADD.FTZ R53, R53, -R33.reuse ;  /* 0x8000002135357221 */ /* 0x108fe20000010000 */
[----:B------:R-:W-:Y:S01]  /*7d80*/  FADD.FTZ R55, R55, -R33 ;  /* 0x8000002137377221 */ /* 0x000fe20000010000 */
[----:B------:R-:W3:Y:S01]  /*7d90*/  SHFL.IDX PT, R221, R221, R234, 0x1f ;  /* 0x00001feadddd7589 */ /* 0x000ee200000e0000 */
[----:B------:R5:W-:Y:S01]  /*7da0*/  MUFU.EX2 R35, R121 ;  /* 0x0000007900237308 */ /* 0x000be20000000800 */
[--C-:B----4-:R-:W-:Y:S01]  /*7db0*/  FADD.FTZ R57, R57, -R34.reuse ;  /* 0x8000002239397221 */ /* 0x110fe20000010000 */
[----:B------:R-:W-:Y:S01]  /*7dc0*/  FADD.FTZ R59, R59, -R34 ;  /* 0x800000223b3b7221 */ /* 0x000fe20000010000 */
[----:B------:R-:W4:Y:S01]  /*7dd0*/  SHFL.IDX PT, R219, R219, R234, 0x1f ;  /* 0x00001feadbdb7589 */ /* 0x000f2200000e0000 */
[----:B------:R-:W-:Y:S01]  /*7de0*/  FADD.FTZ R138, R82, -R138 ;  /* 0x8000008a528a7221 */ /* 0x000fe20000010000 */
[----:B------:R-:W-:Y:S01]  /*7df0*/  FMUL.FTZ R82, R229, R133 ;  /* 0x00000085e5527220 */ /* 0x000fe20000410000 */
[----:B------:R-:W-:-:S02]  /*7e00*/  FADD.FTZ R65, R65, -R134 ;  /* 0x8000008641417221 */ /* 0x000fc40000010000 */
[----:B------:R2:W4:Y:S01]  /*7e10*/  MUFU.EX2 R33, R123 ;  /* 0x0000007b00217308 */ /* 0x0005220000000800 */
[----:B-----5:R-:W-:Y:S01]  /*7e20*/  FADD.FTZ R121, R67, -R134 ;  /* 0x8000008643797221 */ /* 0x020fe20000010000 */
[----:B------:R-:W-:Y:S01]  /*7e30*/  F2FP.BF16.F32.PACK_AB R82, R37, R82 ;  /* 0x000000522552723e */ /* 0x000fe200000010ff */
[----:B-1----:R-:W-:-:S05]  /*7e40*/  FADD.FTZ R67, R70, -R36 ;  /* 0x8000002446437221 */ /* 0x002fca0000010000 */
[----:B------:R1:W5:Y:S01]  /*7e50*/  MUFU.EX2 R34, R122 ;  /* 0x0000007a00227308 */ /* 0x0003620000000800 */
[----:B--2---:R-:W-:Y:S01]  /*7e60*/  FADD.FTZ R123, R68, -R36 ;  /* 0x80000024447b7221 */ /* 0x004fe20000010000 */
[--C-:B------:R-:W-:Y:S01]  /*7e70*/  FADD.FTZ R64, R64, -R136.reuse ;  /* 0x8000008840407221 */ /* 0x100fe20000010000 */
[----:B------:R-:W-:Y:S01]  /*7e80*/  FADD.FTZ R66, R66, -R136 ;  /* 0x8000008842427221 */ /* 0x000fe20000010000 */
[----:B---3--:R-:W-:Y:S01]  /*7e90*/  FADD.FTZ R146, R85, -R221 ;  /* 0x800000dd55927221 */ /* 0x008fe20000010000 */
[----:B------:R-:W-:-:S03]  /*7ea0*/  FMUL.FTZ R85, R9, R126 ;  /* 0x0000007e09557220 */ /* 0x000fc60000410000 */
[----:B------:R2:W3:Y:S01]  /*7eb0*/  MUFU.EX2 R36, R120 ;  /* 0x0000007800247308 */ /* 0x0004e20000000800 */
[----:B------:R-:W-:Y:S01]  /*7ec0*/  FADD.FTZ R221, R87, -R221 ;  /* 0x800000dd57dd7221 */ /* 0x000fe20000010000 */
[----:B------:R-:W-:Y:S01]  /*7ed0*/  F2FP.BF16.F32.PACK_AB R87, R27, R25 ;  /* 0x000000191b57723e */ /* 0x000fe200000010ff */
[----:B------:R-:W-:Y:S01]  /*7ee0*/  FMUL.FTZ R25, R107, R65 ;  /* 0x000000416b197220 */ /* 0x000fe20000410000 */
[----:B------:R-:W-:-:S04]  /*7ef0*/  F2FP.BF16.F32.PACK_AB R85, R85, R26 ;  /* 0x0000001a5555723e */ /* 0x000fc800000010ff */
[----:B------:R-:W3:Y:S01]  /*7f00*/  MUFU.EX2 R117, R117 ;  /* 0x0000007500757308 */ /* 0x000ee20000000800 */
        /* <DEDUP_REMOVED lines=8> */
[----:B------:R-:W-:Y:S01]  /*7f90*/  FMUL.FTZ R26, R108, R121 ;  /* 0x000000796c1a7220 */ /* 0x000fe20000410000 */
[----:B-1----:R-:W-:-:S06]  /*7fa0*/  FADD.FTZ R122, R72, -R125 ;  /* 0x8000007d487a7221 */ /* 0x002fcc0000010000 */
[----:B------:R-:W1:Y:S01]  /*7fb0*/  MUFU.EX2 R114, R114 ;  /* 0x0000007200727308 */ /* 0x000e620000000800 */
[----:B------:R-:W-:-:S07]  /*7fc0*/  FADD.FTZ R134, R73, -R135 ;  /* 0x8000008749867221 */ /* 0x000fce0000010000 */
[----:B------:R-:W1:Y:S01]  /*7fd0*/  MUFU.EX2 R37, R113 ;  /* 0x0000007100257308 */ /* 0x000e620000000800 */
[----:B------:R-:W-:Y:S01]  /*7fe0*/  FADD.FTZ R125, R74, -R125 ;  /* 0x8000007d4a7d7221 */ /* 0x000fe20000010000 */
[----:B------:R-:W-:Y:S01]  /*7ff0*/  FADD.FTZ R135, R75, -R135 ;  /* 0x800000874b877221 */ /* 0x000fe20000010000 */
[--C-:B------:R-:W-:Y:S01]  /*8000*/  FADD.FTZ R140, R81, -R142.reuse ;  /* 0x8000008e518c7221 */ /* 0x100fe20000010000 */
[--C-:B------:R-:W-:Y:S01]  /*8010*/  FADD.FTZ R143, R84, -R145.reuse ;  /* 0x80000091548f7221 */ /* 0x100fe20000010000 */
[----:B------:R-:W-:Y:S01]  /*8020*/  FADD.FTZ R142, R83, -R142 ;  /* 0x8000008e538e7221 */ /* 0x000fe20000010000 */
[----:B------:R-:W-:Y:S01]  /*8030*/  FADD.FTZ R145, R86, -R145 ;  /* 0x8000009156917221 */ /* 0x000fe20000010000 */
        /* <DEDUP_REMOVED lines=9> */
[----:B--2---:R-:W-:Y:S01]  /*80d0*/  FADD.FTZ R120, R71, -R219 ;  /* 0x800000db47787221 */ /* 0x004fe20000010000 */
        /* <DEDUP_REMOVED lines=64> */
[----:B------:R-:W-:Y:S01]  /*84e0*/  FMUL.FTZ R26, R37, R221 ;  /* 0x000000dd251a7220 */ /* 0x000fe20000410000 */
[----:B------:R-:W-:Y:S01]  /*84f0*/  F2FP.BF16.F32.PACK_AB R72, R49, R48 ;  /* 0x000000303148723e */ /* 0x000fe200000010ff */
[----:B------:R-:W-:Y:S01]  /*8500*/  UMOV UR6, UR4 ;  /* 0x0000000400067c82 */ /* 0x000fe20008000000 */
[----:B------:R-:W-:Y:S01]  /*8510*/  F2FP.BF16.F32.PACK_AB R73, R51, R50 ;  /* 0x000000323349723e */ /* 0x000fe200000010ff */
[----:B------:R-:W-:Y:S01]  /*8520*/  UMOV UR7, 0x40000040 ;  /* 0x4000004000077882 */ /* 0x000fe20000000000 */
[----:B------:R-:W-:Y:S01]  /*8530*/  F2FP.BF16.F32.PACK_AB R74, R53, R52 ;  /* 0x00000034354a723e */ /* 0x000fe200000010ff */
[----:B------:R-:W2:Y:S01]  /*8540*/  LDL R38, [R1+0x40] ;  /* 0x0000400001267983 */ /* 0x000ea20000100800 */
        /* <DEDUP_REMOVED lines=152> */
.L_x_2102:
        /* <DEDUP_REMOVED lines=70> */
.L_x_2103:
        /* <DEDUP_REMOVED lines=12> */
.L_x_2093:
        /* <DEDUP_REMOVED lines=121> */
.L_x_2116:
[----:B------:R-:W-:-:S05]  /*9b80*/  IMAD.U32 R7, RZ, RZ, UR36 ;  /* 0x00000024ff077e24 */ /* 0x000fca000f8e00ff */
[----:B------:R-:W-:-:S04]  /*9b90*/  LOP3.LUT R7, R7, 0x1, RZ, 0xfc, !PT ;  /* 0x0000000107077812 */ /* 0x000fc800078efcff */
[----:B------:R-:W-:-:S13]  /*9ba0*/  ISETP.NE.AND P6, PT, R7, 0x3, PT ;  /* 0x000000030700780c */ /* 0x000fda0003fc5270 */
[----:B--2---:R-:W-:Y:S05]  /*9bb0*/  @!P6 BRA `(.L_x_2106) ;  /* 0x000000000004e947 */ /* 0x004fea0003800000 */
[----:B------:R-:W-:Y:S01]  /*9bc0*/  BPT.TRAP 0x1 ;  /* 0x000000040000795c */ /* 0x000fe20000300000 */
.L_x_2106:
[----:B------:R-:W-:Y:S01]  /*9bd0*/  IMAD R7, R0, 0x8, R16 ;  /* 0x0000000800077824 */ /* 0x000fe200078e0210 */
[----:B------:R-:W-:-:S04]  /*9be0*/  SHF.L.U32 R20, R4, 0x1f, RZ ;  /* 0x0000001f04147819 */ /* 0x000fc800000006ff */
[----:B------:R2:W3:Y:S01]  /*9bf0*/  SYNCS.PHASECHK.TRANS64.TRYWAIT P0, [R7+URZ+0x30c10], R20 ;  /* 0x030c1014070075a7 */ /* 0x0004e2000800017f */
[----:B------:R-:W-:Y:S05]  /*9c00*/  @!P6 BRA `(.L_x_2107) ;  /* 0x000000000004e947 */ /* 0x000fea0003800000 */
[----:B------:R-:W-:Y:S01]  /*9c10*/  BPT.TRAP 0x1 ;  /* 0x000000040000795c */ /* 0x000fe20000300000 */
.L_x_2107:
[----:B-1----:R-:W-:-:S05]  /*9c20*/  VIADD R8, R16, 0x10000 ;  /* 0x0001000010087836 */ /* 0x002fca0000000000 */
[----:B------:R-:W-:-:S04]  /*9c30*/  SHF.R.U32.HI R8, RZ, 0x4, R8 ;  /* 0x00000004ff087819 */ /* 0x000fc80000011608 */
[----:B------:R-:W-:-:S04]  /*9c40*/  LOP3.LUT R8, R8, 0x3fff, RZ, 0xc0, !PT ;  /* 0x00003fff08087812 */ /* 0x000fc800078ec0ff */
[----:B------:R-:W-:Y:S01]  /*9c50*/  LOP3.LUT R9, R8, 0x10000, RZ, 0xfc, !PT ;  /* 0x0001000008097812 */ /* 0x000fe200078efcff */
[----:B---3--:R-:W-:Y:S06]  /*9c60*/  @P0 BRA `(.L_x_2108) ;  /* 0x0000000000080947 */ /* 0x008fec0003800000 */
[----:B------:R-:W1:Y:S02]  /*9c70*/  SYNCS.PHASECHK.TRANS64.TRYWAIT P0, [R7+URZ+0x30c10], R20 ;  /* 0x030c1014070075a7 */ /* 0x000e64000800017f */
[----:B-1----:R-:W-:Y:S05]  /*9c80*/  @!P0 BRA `(.L_x_2109) ;  /* 0x0000007c00b08947 */ /* 0x002fea0003800000 */
.L_x_2108:
        /* <DEDUP_REMOVED lines=32> */
[----:B------:R-:W-:Y:S02]  /*9e90*/  VIADD R10, R16, 0x20000 ;  /* 0x00020000100a7836 */ /* 0x000fe40000000000 */
[----:B------:R-:W-:Y:S02]  /*9ea0*/  IMAD R221, R219, 0x4, R16 ;  /* 0x00000004dbdd7824 */ /* 0x000fe400078e0210 */
[----:B------:R-:W-:-:S02]  /*9eb0*/  IMAD R223, R223, 0x4, R10 ;  /* 0x00000004dfdf7824 */ /* 0x000fc400078e020a */
        /* <DEDUP_REMOVED lines=27> */
.L_x_2110:
[----:B------:R1:W1:Y:S01]  /*a070*/  SYNCS.PHASECHK.TRANS64.TRYWAIT P0, [R7+URZ+0x30c30], R20 ;  /* 0x030c3014070075a7 */ /* 0x000262000800017f */
[----:B------:R-:W-:Y:S05]  /*a080*/  @!P6 BRA `(.L_x_2111) ;  /* 0x000000000004e947 */ /* 0x000fea0003800000 */
[----:B------:R-:W-:Y:S01]  /*a090*/  BPT.TRAP 0x1 ;  /* 0x000000040000795c */ /* 0x000fe20000300000 */
.L_x_2111:
        /* <DEDUP_REMOVED lines=8> */
.L_x_2112:
        /* <DEDUP_REMOVED lines=33> */
[----:B------:R-:W-:Y:S01]  /*a330*/  UIADD3 UR6, UR6, 0x6, URZ ;  /* 0x0000000606067890 */ /* 0x000fe2000fffe03f */
[----:B------:R-:W-:Y:S01]  /*a340*/  SEL R225, R225, 0x80, !P2 ;  /* 0x00000080e1e17807 */ /* 0x000fe20005000000 */
[----:B------:R-:W-:Y:S01]  /*a350*/  SHFL.IDX PT, R11, R17, R23, 0x1f ;  /* 0x00001f17110b7589 */ /* 0x000fe200000e0000 */
[----:B------:R-:W-:Y:S01]  /*a360*/  SEL R224, R224, 0x80, P1 ;  /* 0x00000080e0e07807 */ /* 0x000fe20000800000 */
[----:B------:R-:W-:Y:S01]  /*a370*/  VIADD R13, R5, 0xc ;  /* 0x0000000c050d7836 */ /* 0x000fe20000000000 */
[----:B------:R-:W-:-:S02]  /*a380*/  SEL R217, R217, 0x80, !P0 ;  /* 0x00000080d9d97807 */ /* 0x000fc40004000000 */
[----:B------:R-:W-:Y:S02]  /*a390*/  ISETP.GE.AND P1, PT, R225, RZ, PT ;  /* 0x000000ffe100720c */ /* 0x000fe40003f26270 */
[----:B------:R-:W-:Y:S01]  /*a3a0*/  SEL R222, R222, 0x80, P3 ;  /* 0x00000080dede7807 */ /* 0x000fe20001800000 */
[----:B------:R1:W5:Y:S01]  /*a3b0*/  SHFL.IDX PT, R10, R17, R13, 0x1f ;  /* 0x00001f0d110a7589 */ /* 0x00036200000e0000 */
[----:B------:R-:W-:Y:S02]  /*a3c0*/  ISETP.GE.AND P0, PT, R217, 0x1, PT ;  /* 0x00000001d900780c */ /* 0x000fe40003f06270 */
[----:B------:R-:W-:Y:S02]  /*a3d0*/  ISETP.GT.OR P1, PT, R224, RZ, !P1 ;  /* 0x000000ffe000720c */ /* 0x000fe40004f24670 */
[----:B------:R-:W-:Y:S02]  /*a3e0*/  ISETP.GT.OR P0, PT, R222, 0x1, !P0 ;  /* 0x00000001de00780c */ /* 0x000fe40004704670 */
[----:B------:R-:W-:-:S02]  /*a3f0*/  FSEL R88, R88, -INF , !P1 ;  /* 0xff80000058587808 */ /* 0x000fc40004800000 */
[----:B------:R-:W-:Y:S01]  /*a400*/  ISETP.GE.AND P1, PT, R225, 0x8, PT ;  /* 0x00000008e100780c */ /* 0x000fe20003f26270 */
[----:B-1----:R-:W-:Y:S01]  /*a410*/  VIADD R13, R5, 0x10 ;  /* 0x00000010050d7836 */ /* 0x002fe20000000000 */
[----:B------:R-:W-:Y:S01]  /*a420*/  FSEL R91, R91, -INF , !P0 ;  /* 0xff8000005b5b7808 */ /* 0x000fe20004000000 */
[----:B--2---:R-:W-:Y:S01]  /*a430*/  FFMA.FTZ R88, R88, UR5, -R9 ;  /* 0x0000000558587c23 */ /* 0x004fe20008010809 */
[C---:B------:R-:W-:Y:S02]  /*a440*/  ISETP.GE.AND P0, PT, R217.reuse, 0x9, PT ;  /* 0x00000009d900780c */ /* 0x040fe40003f06270 */
[----:B------:R-:W-:Y:S01]  /*a450*/  ISETP.GT.OR P1, PT, R224, 0x8, !P1 ;  /* 0x00000008e000780c */ /* 0x000fe20004f24670 */
[----:B------:R1:W-:Y:S01]  /*a460*/  MUFU.EX2 R227, R88 ;  /* 0x0000005800e37308 */ /* 0x0003e20000000800 */
[----:B------:R-:W-:Y:S01]  /*a470*/  ISETP.GE.AND P3, PT, R217, RZ, PT ;  /* 0x000000ffd900720c */ /* 0x000fe20003f66270 */
[----:B------:R-:W2:Y:S01]  /*a480*/  SHFL.IDX PT, R18, R17, R13, 0x1f ;  /* 0x00001f0d11127589 */ /* 0x000ea200000e0000 */
[----:B------:R-:W-:-:S02]  /*a490*/  ISETP.GT.OR P0, PT, R222, 0x9, !P0 ;  /* 0x00000009de00780c */ /* 0x000fc40004704670 */
[----:B------:R-:W-:Y:S02]  /*a4a0*/  FSEL R92, R92, -INF , !P1 ;  /* 0xff8000005c5c7808 */ /* 0x000fe40004800000 */
[----:B------:R-:W-:Y:S02]  /*a4b0*/  ISETP.GE.AND P2, PT, R225, 0x1, PT ;  /* 0x00000001e100780c */ /* 0x000fe40003f46270 */
[----:B------:R-:W-:Y:S01]  /*a4c0*/  ISETP.GT.OR P3, PT, R222, RZ, !P3 ;  /* 0x000000ffde00720c */ /* 0x000fe20005f64670 */
[----:B-1----:R-:W-:Y:S01]  /*a4d0*/  SHFL.IDX PT, R88, R17, R21, 0x1f ;  /* 0x00001f1511587589 */ /* 0x002fe200000e0000 */
[----:B------:R-:W-:Y:S02]  /*a4e0*/  ISETP.GE.AND P1, PT, R217, 0x10, PT ;  /* 0x00000010d900780c */ /* 0x000fe40003f26270 */
[----:B------:R-:W-:Y:S02]  /*a4f0*/  FSEL R95, R95, -INF , !P0 ;  /* 0xff8000005f5f7808 */ /* 0x000fe40004000000 */
[----:B------:R-:W-:-:S02]  /*a500*/  ISETP.GT.OR P2, PT, R224, 0x1, !P2 ;  /* 0x00000001e000780c */ /* 0x000fc40005744670 */
[----:B------:R-:W-:Y:S01]  /*a510*/  FSEL R90, R90, -INF , !P3 ;  /* 0xff8000005a5a7808 */ /* 0x000fe20005800000 */
[----:B-----5:R-:W-:Y:S01]  /*a520*/  FFMA.FTZ R14, R95, UR5, -R10 ;  /* 0x000000055f0e7c23 */ /* 0x020fe2000801080a */
[----:B------:R-:W-:Y:S02]  /*a530*/  ISETP.GE.AND P0, PT, R225, 0x10, PT ;  /* 0x00000010e100780c */ /* 0x000fe40003f06270 */
        /* <DEDUP_REMOVED lines=11> */
[----:B------:R-:W-:Y:S01]  /*a5f0*/  FFMA.FTZ R11, R91, UR5, -R11 ;  /* 0x000000055b0b7c23 */ /* 0x000fe2000801080b */
[----:B------:R-:W-:Y:S01]  /*a600*/  ISETP.GT.OR P3, PT, R222, 0x8, !P3 ;  /* 0x00000008de00780c */ /* 0x000fe20005f64670 */
[----:B------:R-:W-:Y:S01]  /*a610*/  SHFL.IDX PT, R91, R231, R23, 0x1f ;  /* 0x00001f17e75b7589 */ /* 0x000fe200000e0000 */
[----:B------:R-:W-:Y:S01]  /*a620*/  ISETP.GE.AND P1, PT, R217, 0x11, PT ;  /* 0x00000011d900780c */ /* 0x000fe20003f26270 */
[----:B------:R-:W1:Y:S01]  /*a630*/  MUFU.EX2 R9, R9 ;  /* 0x0000000900097308 */ /* 0x000e620000000800 */
[----:B------:R-:W-:Y:S01]  /*a640*/  FSEL R15, R96, -INF , !P0 ;  /* 0xff800000600f7808 */ /* 0x000fe20004000000 */
[----:B------:R-:W3:Y:S01]  /*a650*/  SHFL.IDX PT, R12, R17, R90, 0x1f ;  /* 0x00001f5a110c7589 */ /* 0x000ee200000e0000 */
[----:B------:R-:W-:Y:S01]  /*a660*/  ISETP.GT.OR P2, PT, R224, 0x9, !P2 ;  /* 0x00000009e000780c */ /* 0x000fe20005744670 */
[----:B------:R-:W-:Y:S01]  /*a670*/  VIADD R96, R5, 0x14 ;  /* 0x0000001405607836 */ /* 0x000fe20000000000 */
[----:B------:R-:W-:Y:S01]  /*a680*/  FSEL R94, R94, -INF , !P3 ;  /* 0xff8000005e5e7808 */ /* 0x000fe20005800000 */
[--C-:B--2---:R-:W-:Y:S01]  /*a690*/  FFMA.FTZ R15, R15, UR5, -R18.reuse ;  /* 0x000000050f0f7c23 */ /* 0x104fe20008010812 */
[----:B------:R-:W-:Y:S01]  /*a6a0*/  ISETP.GE.AND P0, PT, R225, 0x11, PT ;  /* 0x00000011e100780c */ /* 0x000fe20003f06270 */
[----:B------:R-:W-:Y:S01]  /*a6b0*/  FFMA.FTZ R18, R98, UR5, -R18 ;  /* 0x0000000562127c23 */ /* 0x000fe20008010812 */
[----:B------:R-:W-:Y:S01]  /*a6c0*/  ISETP.GT.OR P1, PT, R222, 0x11, !P1 ;  /* 0x00000011de00780c */ /* 0x000fe20004f24670 */
[----:B------:R-:W2:Y:S01]  /*a6d0*/  SHFL.IDX PT, R19, R17, R96, 0x1f ;  /* 0x00001f6011137589 */ /* 0x000ea200000e0000 */
[----:B------:R-:W-:Y:S01]  /*a6e0*/  ISETP.GE.AND P3, PT, R217, 0x18, PT ;  /* 0x00000018d900780c */ /* 0x000fe20003f66270 */
[----:B------:R-:W-:Y:S01]  /*a6f0*/  VIADD R98, R5, 0x18 ;  /* 0x0000001805627836 */ /* 0x000fe20000000000 */
[----:B------:R-:W-:Y:S01]  /*a700*/  FSEL R93, R93, -INF , !P2 ;  /* 0xff8000005d5d7808 */ /* 0x000fe20005000000 */
[----:B------:R-:W-:Y:S01]  /*a710*/  MUFU.EX2 R11, R11 ;  /* 0x0000000b000b7308 */ /* 0x000fe20000000800 */
[----:B------:R-:W-:-:S02]  /*a720*/  ISETP.GT.OR P0, PT, R224, 0x11, !P0 ;  /* 0x00000011e000780c */ /* 0x000fc40004704670 */
[----:B------:R-:W-:Y:S01]  /*a730*/  FSEL R99, R99, -INF , !P1 ;  /* 0xff80000063637808 */ /* 0x000fe20004800000 */
[----:B------:R-:W-:Y:S01]  /*a740*/  FFMA.FTZ R13, R93, UR5, -R10 ;  /* 0x000000055d0d7c23 */ /* 0x000fe2000801080a */
[----:B------:R-:W-:Y:S01]  /*a750*/  ISETP.GE.AND P2, PT, R225, 0x18, PT ;  /* 0x00000018e100780c */ /* 0x000fe20003f46270 */
[----:B------:R-:W-:Y:S01]  /*a760*/  SHFL.IDX PT, R93, R231, R90, 0x1f ;  /* 0x00001f5ae75d7589 */ /* 0x000fe200000e0000 */
[----:B------:R-:W-:Y:S01]  /*a770*/  ISETP.GT.OR P1, PT, R222, 0x18, !P3 ;  /* 0x00000018de00780c */ /* 0x000fe20005f24670 */
[----:B------:R-:W-:Y:S01]  /*a780*/  MUFU.EX2 R226, R226 ;  /* 0x000000e200e27308 */ /* 0x000fe20000000800 */
[----:B------:R-:W-:Y:S01]  /*a790*/  FSEL R97, R97, -INF , !P0 ;  /* 0xff80000061617808 */ /* 0x000fe20004000000 */
[----:B------:R2:W5:Y:S01]  /*a7a0*/  SHFL.IDX PT, R20, R17, R98, 0x1f ;  /* 0x00001f6211147589 */ /* 0x00056200000e0000 */
[----:B------:R-:W-:Y:S01]  /*a7b0*/  ISETP.GT.OR P0, PT, R224, 0x18, !P2 ;  /* 0x00000018e000780c */ /* 0x000fe20005704670 */
[--C-:B---3--:R-:W-:Y:S01]  /*a7c0*/  FFMA.FTZ R92, R92, UR5, -R12.reuse ;  /* 0x000000055c5c7c23 */ /* 0x108fe2000801080c */
[----:B------:R-:W-:Y:S01]  /*a7d0*/  FSEL R102, R102, -INF , !P1 ;  /* 0xff80000066667808 */ /* 0x000fe20004800000 */
[----:B------:R-:W-:Y:S01]  /*a7e0*/  FFMA.FTZ R12, R94, UR5, -R12 ;  /* 0x000000055e0c7c23 */ /* 0x000fe2000801080c */
[----:B------:R-:W-:Y:S01]  /*a7f0*/  ISETP.GE.AND P1, PT, R225, 0x20, PT ;  /* 0x00000020e100780c */ /* 0x000fe20003f26270 */
[----:B------:R-:W-:Y:S01]  /*a800*/  VIADD R94, R5, 0xc ;  /* 0x0000000c055e7836 */ /* 0x000fe20000000000 */
[----:B------:R-:W-:Y:S01]  /*a810*/  FSEL R21, R100, -INF , !P0 ;  /* 0xff80000064157808 */ /* 0x000fe20004000000 */
[----:B------:R3:W-:Y:S01]  /*a820*/  MUFU.EX2 R10, R92 ;  /* 0x0000005c000a7308 */ /* 0x0007e20000000800 */
[----:B------:R-:W-:Y:S01]  /*a830*/  ISETP.GE.AND P0, PT, R225, 0x19, PT ;  /* 0x00000019e100780c */ /* 0x000fe20003f06270 */
[--C-:B--2---:R-:W-:Y:S01]  /*a840*/  FFMA.FTZ R17, R97, UR5, -R19.reuse ;  /* 0x0000000561117c23 */ /* 0x104fe20008010813 */
[C---:B------:R-:W-:Y:S01]  /*a850*/  ISETP.GT.OR P1, PT, R224.reuse, 0x20, !P1 ;  /* 0x00000020e000780c */ /* 0x040fe20004f24670 */
[----:B------:R2:W1:Y:S01]  /*a860*/  SHFL.IDX PT, R95, R231, R94, 0x1f ;  /* 0x00001f5ee75f7589 */ /* 0x00046200000e0000 */
[----:B------:R-:W-:Y:S01]  /*a870*/  ISETP.GT.OR P0, PT, R224, 0x19, !P0 ;  /* 0x00000019e000780c */ /* 0x000fe20004704670 */
[----:B------:R-:W-:Y:S01]  /*a880*/  FFMA.FTZ R19, R99, UR5, -R19 ;  /* 0x0000000563137c23 */ /* 0x000fe20008010813 */
[----:B------:R-:W-:Y:S01]  /*a890*/  FSEL R23, R104, -INF , !P1 ;  /* 0xff80000068177808 */ /* 0x000fe20004800000 */
[----:B------:R-:W1:Y:S01]  /*a8a0*/  SHFL.IDX PT, R99, R231, R96, 0x1f ;  /* 0x00001f60e7637589 */ /* 0x000e6200000e0000 */
[C---:B------:R-:W-:Y:S01]  /*a8b0*/  ISETP.GE.AND P3, PT, R217.reuse, 0x20, PT ;  /* 0x00000020d900780c */ /* 0x040fe20003f66270 */
[----:B------:R-:W1:Y:S01]  /*a8c0*/  MUFU.EX2 R12, R12 ;  /* 0x0000000c000c7308 */ /* 0x000e620000000800 */
[----:B------:R-:W-:Y:S01]  /*a8d0*/  ISETP.GE.AND P1, PT, R217, 0x21, PT ;  /* 0x00000021d900780c */ /* 0x000fe20003f26270 */
[----:B----4-:R-:W-:Y:S01]  /*a8e0*/  SHFL.IDX PT, R104, R220, R5, 0x1f ;  /* 0x00001f05dc687589 */ /* 0x010fe200000e0000 */
[----:B------:R-:W-:Y:S01]  /*a8f0*/  FSEL R22, R101, -INF , !P0 ;  /* 0xff80000065167808 */ /* 0x000fe20004000000 */
[----:B--2---:R-:W-:Y:S01]  /*a900*/  VIADD R94, R5, 0x10 ;  /* 0x00000010055e7836 */ /* 0x004fe20000000000 */
[C---:B------:R-:W-:Y:S01]  /*a910*/  ISETP.GT.OR P0, PT, R222.reuse, 0x20, !P3 ;  /* 0x00000020de00780c */ /* 0x040fe20005f04670 */
[----:B------:R-:W2:Y:S01]  /*a920*/  SHFL.IDX PT, R101, R231, R98, 0x1f ;  /* 0x00001f62e7657589 */ /* 0x000ea200000e0000 */
[----:B------:R-:W-:Y:S01]  /*a930*/  ISETP.GT.OR P1, PT, R222, 0x21, !P1 ;  /* 0x00000021de00780c */ /* 0x000fe20004f24670 */
[----:B-----5:R-:W-:Y:S01]  /*a940*/  FFMA.FTZ R21, R21, UR5, -R20 ;  /* 0x0000000515157c23 */ /* 0x020fe20008010814 */
[----:B------:R-:W-:-:S02]  /*a950*/  WARPGROUP.DEPBAR.LE gsb0, 0x0 ;  /* 0x00008000000079c5 */ /* 0x000fc40000010000 */
[----:B------:R-:W-:Y:S01]  /*a960*/  WARPGROUP.ARRIVE ;  /* 0x00000000000079c5 */ /* 0x000fe20000000000 */
[----:B------:R-:W-:Y:S01]  /*a970*/  ISETP.GE.AND P3, PT, R217, 0x28, PT ;  /* 0x00000028d900780c */ /* 0x000fe20003f66270 */
[----:B------:R4:W5:Y:S01]  /*a980*/  SHFL.IDX PT, R97, R231, R94, 0x1f ;  /* 0x00001f5ee7617589 */ /* 0x00096200000e0000 */
        /* <DEDUP_REMOVED lines=9> */
[----:B------:R-:W-:Y:S01]  /*aa20*/  VIADD R102, R5, 0x1c ;  /* 0x0000001c05667836 */ /* 0x000fe20000000000 */
[----:B------:R-:W-:Y:S01]  /*aa30*/  FSEL R110, R110, -INF , !P1 ;  /* 0xff8000006e6e7808 */ /* 0x000fe20004800000 */
[----:B------:R-:W-:Y:S01]  /*aa40*/  FFMA.FTZ R22, R22, UR5, -R88 ;  /* 0x0000000516167c23 */ /* 0x000fe20008010858 */
[----:B------:R-:W-:Y:S01]  /*aa50*/  FSEL R106, R106, -INF , !P0 ;  /* 0xff8000006a6a7808 */ /* 0x000fe20004000000 */
[--C-:B------:R-:W-:Y:S01]  /*aa60*/  FFMA.FTZ R23, R23, UR5, -R89.reuse ;  /* 0x0000000517177c23 */ /* 0x100fe20008010859 */
[----:B------:R-:W-:Y:S01]  /*aa70*/  ISETP.GE.AND P1, PT, R217, 0x29, PT ;  /* 0x00000029d900780c */ /* 0x000fe20003f26270 */
[----:B------:R-:W-:Y:S01]  /*aa80*/  SHFL.IDX PT, R231, R231, R102, 0x1f ;  /* 0x00001f66e7e77589 */ /* 0x000fe200000e0000 */
[----:B------:R-:W-:Y:S01]  /*aa90*/  ISETP.GT.OR P2, PT, R222, 0x19, !P2 ;  /* 0x00000019de00780c */ /* 0x000fe20005744670 */
[----:B------:R-:W-:Y:S01]  /*aaa0*/  FFMA.FTZ R89, R106, UR5, -R89 ;  /* 0x000000056a597c23 */ /* 0x000fe20008010859 */
[----:B------:R-:W-:Y:S01]  /*aab0*/  ISETP.GE.AND P0, PT, R225, 0x21, PT ;  /* 0x00000021e100780c */ /* 0x000fe20003f06270 */
[----:B------:R-:W-:Y:S01]  /*aac0*/  MUFU.EX2 R21, R21 ;  /* 0x0000001500157308 */ /* 0x000fe20000000800 */
[----:B------:R-:W-:-:S02]  /*aad0*/  ISETP.GT.OR P1, PT, R222, 0x29, !P1 ;  /* 0x00000029de00780c */ /* 0x000fc40004f24670 */
[----:B------:R-:W-:Y:S02]  /*aae0*/  FSEL R103, R103, -INF , !P2 ;  /* 0xff80000067677808 */ /* 0x000fe40005000000 */
[----:B------:R-:W-:Y:S02]  /*aaf0*/  ISETP.GT.OR P0, PT, R224, 0x21, !P0 ;  /* 0x00000021e000780c */ /* 0x000fe40004704670 */
[----:B------:R-:W-:Y:S01]  /*ab00*/  ISETP.GE.AND P2, PT, R225, 0x28, PT ;  /* 0x00000028e100780c */ /* 0x000fe20003f46270 */
[----:B------:R-:W-:Y:S01]  /*ab10*/  FFMA.FTZ R88, R103, UR5, -R88 ;  /* 0x0000000567587c23 */ /* 0x000fe20008010858 */
[----:B------:R-:W-:Y:S01]  /*ab20*/  FSEL R111, R111, -INF , !P1 ;  /* 0xff8000006f6f7808 */ /* 0x000fe20004800000 */
[----:B------:R-:W-:Y:S01]  /*ab30*/  MUFU.EX2 R22, R22 ;  /* 0x0000001600167308 */ /* 0x000fe20000000800 */
[----:B------:R-:W-:Y:S02]  /*ab40*/  FSEL R90, R105, -INF , !P0 ;  /* 0xff800000695a7808 */ /* 0x000fe40004000000 */
[----:B------:R-:W-:-:S02]  /*ab50*/  ISETP.GE.AND P1, PT, R217, 0x30, PT ;  /* 0x00000030d900780c */ /* 0x000fc40003f26270 */
[----:B------:R-:W-:Y:S01]  /*ab60*/  ISETP.GT.OR P0, PT, R224, 0x28, !P2 ;  /* 0x00000028e000780c */ /* 0x000fe20005704670 */
[--C-:B------:R-:W-:Y:S01]  /*ab70*/  FFMA.FTZ R90, R90, UR5, -R91.reuse ;  /* 0x000000055a5a7c23 */ /* 0x100fe2000801085b */
[----:B------:R-:W-:Y:S01]  /*ab80*/  ISETP.GT.OR P1, PT, R222, 0x30, !P1 ;  /* 0x00000030de00780c */ /* 0x000fe20004f24670 */
[----:B------:R-:W-:Y:S01]  /*ab90*/  FFMA.FTZ R91, R107, UR5, -R91 ;  /* 0x000000056b5b7c23 */ /* 0x000fe2000801085b */
[----:B---3--:R-:W-:Y:S01]  /*aba0*/  FSEL R92, R108, -INF , !P0 ;  /* 0xff8000006c5c7808 */ /* 0x008fe20004000000 */
[----:B------:R-:W-:Y:S01]  /*abb0*/  MUFU.EX2 R20, R20 ;  /* 0x0000001400147308 */ /* 0x000fe20000000800 */
[C---:B------:R-:W-:Y:S02]  /*abc0*/  ISETP.GE.AND P0, PT, R225.reuse, 0x29, PT ;  /* 0x00000029e100780c */ /* 0x040fe40003f06270 */
[----:B------:R-:W-:Y:S01]  /*abd0*/  FSEL R114, R114, -INF , !P1 ;  /* 0xff80000072727808 */ /* 0x000fe20004800000 */
[--C-:B------:R-:W-:Y:S01]  /*abe0*/  FFMA.FTZ R92, R92, UR5, -R93.reuse ;  /* 0x000000055c5c7c23 */ /* 0x100fe2000801085d */
[C---:B------:R-:W-:Y:S01]  /*abf0*/  ISETP.GE.AND P1, PT, R225.reuse, 0x31, PT ;  /* 0x00000031e100780c */ /* 0x040fe20003f26270 */
[----:B------:R-:W-:Y:S01]  /*ac00*/  FFMA.FTZ R93, R110, UR5, -R93 ;  /* 0x000000056e5d7c23 */ /* 0x000fe2000801085d */
[----:B------:R-:W-:Y:S01]  /*ac10*/  ISETP.GT.OR P0, PT, R224, 0x29, !P0 ;  /* 0x00000029e000780c */ /* 0x000fe20004704670 */
[----:B------:R-:W-:Y:S01]  /*ac20*/  MUFU.EX2 R88, R88 ;  /* 0x0000005800587308 */ /* 0x000fe20000000800 */
[----:B------:R-:W-:-:S02]  /*ac30*/  ISETP.GE.AND P2, PT, R225, 0x38, PT ;  /* 0x00000038e100780c */ /* 0x000fc40003f46270 */
[----:B------:R-:W-:Y:S02]  /*ac40*/  ISETP.GE.AND P3, PT, R217, 0x31, PT ;  /* 0x00000031d900780c */ /* 0x000fe40003f66270 */
[C---:B------:R-:W-:Y:S02]  /*ac50*/  ISETP.GT.OR P1, PT, R224.reuse, 0x31, !P1 ;  /* 0x00000031e000780c */ /* 0x040fe40004f24670 */
[----:B----4-:R-:W-:Y:S01]  /*ac60*/  FSEL R94, R109, -INF , !P0 ;  /* 0xff8000006d5e7808 */ /* 0x010fe20004000000 */
[----:B------:R-:W-:Y:S01]  /*ac70*/  VIADD R109, R5, 0xc ;  /* 0x0000000c056d7836 */ /* 0x000fe20000000000 */
[----:B------:R-:W-:Y:S01]  /*ac80*/  ISETP.GT.OR P2, PT, R224, 0x38, !P2 ;  /* 0x00000038e000780c */ /* 0x000fe20005744670 */
[----:B------:R-:W-:Y:S01]  /*ac90*/  MUFU.EX2 R13, R13 ;  /* 0x0000000d000d7308 */ /* 0x000fe20000000800 */
[----:B------:R-:W-:Y:S01]  /*aca0*/  ISETP.GT.OR P3, PT, R222, 0x31, !P3 ;  /* 0x00000031de00780c */ /* 0x000fe20005f64670 */
[--C-:B-1----:R-:W-:Y:S01]  /*acb0*/  FFMA.FTZ R94, R94, UR5, -R95.reuse ;  /* 0x000000055e5e7c23 */ /* 0x102fe2000801085f */
[----:B------:R-:W-:Y:S01]  /*acc0*/  ISETP.GE.AND P0, PT, R225, 0x30, PT ;  /* 0x00000030e100780c */ /* 0x000fe20003f06270 */
[----:B------:R-:W-:Y:S01]  /*acd0*/  FFMA.FTZ R95, R111, UR5, -R95 ;  /* 0x000000056f5f7c23 */ /* 0x000fe2000801085f */
[----:B------:R-:W-:Y:S01]  /*ace0*/  FSEL R98, R113, -INF , !P1 ;  /* 0xff80000071627808 */ /* 0x000fe20004800000 */
[----:B------:R1:W3:Y:S01]  /*acf0*/  SHFL.IDX PT, R111, R220, R109, 0x1f ;  /* 0x00001f6ddc6f7589 */ /* 0x0002e200000e0000 */
[----:B------:R-:W-:Y:S01]  /*ad00*/  FSEL R115, R115, -INF , !P3 ;  /* 0xff80000073737808 */ /* 0x000fe20005800000 */
[----:B------:R-:W-:Y:S01]  /*ad10*/  MUFU.EX2 R15, R15 ;  /* 0x0000000f000f7308 */ /* 0x000fe20000000800 */
[----:B------:R-:W-:Y:S01]  /*ad20*/  FSEL R100, R116, -INF , !P2 ;  /* 0xff80000074647808 */ /* 0x000fe20005000000 */
[--C-:B------:R-:W-:Y:S01]  /*ad30*/  FFMA.FTZ R98, R98, UR5, -R99.reuse ;  /* 0x0000000562627c23 */ /* 0x100fe20008010863 */
[----:B------:R-:W-:Y:S01]  /*ad40*/  ISETP.GE.AND P1, PT, R225, 0x41, PT ;  /* 0x00000041e100780c */ /* 0x000fe20003f26270 */
[----:B------:R-:W-:Y:S01]  /*ad50*/  FFMA.FTZ R99, R115, UR5, -R99 ;  /* 0x0000000573637c23 */ /* 0x000fe20008010863 */
[----:B------:R-:W-:Y:S01]  /*ad60*/  ISETP.GT.OR P0, PT, R224, 0x30, !P0 ;  /* 0x00000030e000780c */ /* 0x000fe20004704670 */
[----:B--2---:R-:W-:Y:S01]  /*ad70*/  FFMA.FTZ R100, R100, UR5, -R101 ;  /* 0x0000000564647c23 */ /* 0x004fe20008010865 */
[----:B------:R-:W-:Y:S01]  /*ad80*/  ISETP.GE.AND P2, PT, R225, 0x48, PT ;  /* 0x00000048e100780c */ /* 0x000fe20003f46270 */
[----:B-1----:R-:W-:Y:S01]  /*ad90*/  VIADD R109, R5, 0x10 ;  /* 0x00000010056d7836 */ /* 0x002fe20000000000 */
[----:B------:R-:W-:Y:S01]  /*ada0*/  ISETP.GE.AND P3, PT, R225, 0x49, PT ;  /* 0x00000049e100780c */ /* 0x000fe20003f66270 */
[----:B------:R-:W-:Y:S01]  /*adb0*/  MUFU.EX2 R18, R18 ;  /* 0x0000001200127308 */ /* 0x000fe20000000800 */
[----:B------:R-:W-:-:S02]  /*adc0*/  ISETP.GT.OR P1, PT, R224, 0x41, !P1 ;  /* 0x00000041e000780c */ /* 0x000fc40004f24670 */
[----:B------:R-:W-:Y:S01]  /*add0*/  FSEL R96, R112, -INF , !P0 ;  /* 0xff80000070607808 */ /* 0x000fe20004000000 */
[----:B------:R-:W-:Y:S01]  /*ade0*/  VIADD R112, R5, 0x8 ;  /* 0x0000000805707836 */ /* 0x000fe20000000000 */
[C---:B------:R-:W-:Y:S01]  /*adf0*/  ISETP.GT.OR P2, PT, R224.reuse, 0x48, !P2 ;  /* 0x00000048e000780c */ /* 0x040fe20005744670 */
[----:B------:R3:W-:Y:S01]  /*ae00*/  SHFL.IDX PT, R113, R220, R109, 0x1f ;  /* 0x00001f6ddc717589 */ /* 0x0007e200000e0000 */
[----:B------:R-:W-:Y:S01]  /*ae10*/  ISETP.GT.OR P3, PT, R224, 0x49, !P3 ;  /* 0x00000049e000780c */ /* 0x000fe20005f64670 */
[--C-:B-----5:R-:W-:Y:S01]  /*ae20*/  FFMA.FTZ R96, R96, UR5, -R97.reuse ;  /* 0x0000000560607c23 */ /* 0x120fe20008010861 */
[----:B------:R-:W-:Y:S01]  /*ae30*/  FSEL R121, R121, -INF , !P1 ;  /* 0xff80000079797808 */ /* 0x000fe20004800000 */
[----:B------:R-:W1:Y:S01]  /*ae40*/  SHFL.IDX PT, R110, R220, R112, 0x1f ;  /* 0x00001f70dc6e7589 */ /* 0x000e6200000e0000 */
[----:B------:R-:W-:Y:S01]  /*ae50*/  ISETP.GE.AND P1, PT, R225, 0x59, PT ;  /* 0x00000059e100780c */ /* 0x000fe20003f26270 */
[----:B------:R-:W-:Y:S01]  /*ae60*/  FFMA.FTZ R97, R114, UR5, -R97 ;  /* 0x0000000572617c23 */ /* 0x000fe20008010861 */
[----:B------:R-:W-:Y:S01]  /*ae70*/  FSEL R124, R124, -INF , !P2 ;  /* 0xff8000007c7c7808 */ /* 0x000fe20005000000 */
[----:B------:R-:W-:Y:S01]  /*ae80*/  VIADD R114, R5, 0x4 ;  /* 0x0000000405727836 */ /* 0x000fe20000000000 */
[----:B------:R-:W-:Y:S01]  /*ae90*/  FSEL R125, R125, -INF , !P3 ;  /* 0xff8000007d7d7808 */ /* 0x000fe20005800000 */
[----:B------:R-:W-:Y:S01]  /*aea0*/  MUFU.EX2 R17, R17 ;  /* 0x0000001100117308 */ /* 0x000fe20000000800 */
[----:B------:R-:W-:-:S02]  /*aeb0*/  ISETP.GE.AND P2, PT, R225, 0x60, PT ;  /* 0x00000060e100780c */ /* 0x000fc40003f46270 */
[----:B------:R-:W-:Y:S01]  /*aec0*/  ISETP.GE.AND P3, PT, R225, 0x61, PT ;  /* 0x00000061e100780c */ /* 0x000fe20003f66270 */
[----:B------:R-:W2:Y:S01]  /*aed0*/  SHFL.IDX PT, R103, R220, R114, 0x1f ;  /* 0x00001f72dc677589 */ /* 0x000ea200000e0000 */
[C---:B------:R-:W-:Y:S01]  /*aee0*/  ISETP.GT.OR P1, PT, R224.reuse, 0x59, !P1 ;  /* 0x00000059e000780c */ /* 0x040fe20004f24670 */
[----:B---3--:R-:W-:Y:S01]  /*aef0*/  FFMA.FTZ R109, R125, UR5, -R111 ;  /* 0x000000057d6d7c23 */ /* 0x008fe2000801086f */
[C---:B------:R-:W-:Y:S01]  /*af00*/  ISETP.GT.OR P2, PT, R224.reuse, 0x60, !P2 ;  /* 0x00000060e000780c */ /* 0x040fe20005744670 */
[----:B------:R-:W-:Y:S01]  /*af10*/  MUFU.EX2 R19, R19 ;  /* 0x0000001300137308 */ /* 0x000fe20000000800 */
[----:B------:R-:W-:Y:S02]  /*af20*/  ISETP.GT.OR P3, PT, R224, 0x61, !P3 ;  /* 0x00000061e000780c */ /* 0x000fe40005f64670 */
[----:B------:R-:W-:Y:S02]  /*af30*/  ISETP.GE.AND P4, PT, R225, 0x40, PT ;  /* 0x00000040e100780c */ /* 0x000fe40003f86270 */
[----:B------:R-:W-:-:S02]  /*af40*/  FSEL R133, R133, -INF , !P1 ;  /* 0xff80000085857808 */ /* 0x000fc40004800000 */
[----:B------:R-:W-:Y:S01]  /*af50*/  ISETP.GE.AND P0, PT, R217, 0x38, PT ;  /* 0x00000038d900780c */ /* 0x000fe20003f06270 */
[----:B------:R-:W-:Y:S01]  /*af60*/  MUFU.EX2 R109, R109 ;  /* 0x0000006d006d7308 */ /* 0x000fe20000000800 */
[----:B------:R-:W-:Y:S01]  /*af70*/  ISETP.GE.AND P5, PT, R225, 0x39, PT ;  /* 0x00000039e100780c */ /* 0x000fe20003fa6270 */
[----:B-1----:R-:W-:Y:S01]  /*af80*/  FFMA.FTZ R108, R124, UR5, -R110 ;  /* 0x000000057c6c7c23 */ /* 0x002fe2000801086e */
[----:B------:R-:W-:Y:S02]  /*af90*/  ISETP.GE.AND P1, PT, R217, 0x39, PT ;  /* 0x00000039d900780c */ /* 0x000fe40003f26270 */
[----:B------:R-:W-:Y:S02]  /*afa0*/  FSEL R136, R136, -INF , !P2 ;  /* 0xff80000088887808 */ /* 0x000fe40005000000 */
[----:B------:R-:W-:Y:S01]  /*afb0*/  FSEL R137, R137, -INF , !P3 ;  /* 0xff80000089897808 */ /* 0x000fe20005800000 */
[----:B------:R-:W-:Y:S01]  /*afc0*/  MUFU.EX2 R108, R108 ;  /* 0x0000006c006c7308 */ /* 0x000fe20000000800 */
[----:B------:R-:W-:-:S02]  /*afd0*/  ISETP.GE.AND P2, PT, R217, 0x40, PT ;  /* 0x00000040d900780c */ /* 0x000fc40003f46270 */
[----:B------:R-:W-:Y:S01]  /*afe0*/  ISETP.GE.AND P3, PT, R217, 0x41, PT ;  /* 0x00000041d900780c */ /* 0x000fe20003f66270 */
[----:B--2---:R-:W-:Y:S01]  /*aff0*/  FFMA.FTZ R106, R121, UR5, -R103 ;  /* 0x00000005796a7c23 */ /* 0x004fe20008010867 */
[----:B------:R-:W-:Y:S02]  /*b000*/  ISETP.GT.OR P4, PT, R224, 0x40, !P4 ;  /* 0x00000040e000780c */ /* 0x000fe40006784670 */
[----:B------:R-:W-:Y:S01]  /*b010*/  ISETP.GT.OR P0, PT, R222, 0x38, !P0 ;  /* 0x00000038de00780c */ /* 0x000fe20004704670 */
[----:B------:R-:W-:Y:S01]  /*b020*/  MUFU.EX2 R23, R23 ;  /* 0x0000001700177308 */ /* 0x000fe20000000800 */
[----:B------:R-:W-:Y:S02]  /*b030*/  ISETP.GT.OR P5, PT, R224, 0x39, !P5 ;  /* 0x00000039e000780c */ /* 0x000fe40006fa4670 */
[C---:B------:R-:W-:Y:S02]  /*b040*/  ISETP.GT.OR P1, PT, R222.reuse, 0x39, !P1 ;  /* 0x00000039de00780c */ /* 0x040fe40004f24670 */
[----:B------:R-:W-:-:S02]  /*b050*/  ISETP.GT.OR P2, PT, R222, 0x40, !P2 ;  /* 0x00000040de00780c */ /* 0x000fc40005744670 */
[----:B------:R-:W-:Y:S01]  /*b060*/  ISETP.GT.OR P3, PT, R222, 0x41, !P3 ;  /* 0x00000041de00780c */ /* 0x000fe20005f64670 */
[----:B------:R-:W-:Y:S01]  /*b070*/  MUFU.EX2 R106, R106 ;  /* 0x0000006a006a7308 */ /* 0x000fe20000000800 */
[----:B------:R-:W-:Y:S02]  /*b080*/  FSEL R120, R120, -INF , !P4 ;  /* 0xff80000078787808 */ /* 0x000fe40006000000 */
[----:B------:R-:W-:Y:S02]  /*b090*/  FSEL R118, R118, -INF , !P0 ;  /* 0xff80000076767808 */ /* 0x000fe40004000000 */
[----:B------:R-:W-:Y:S01]  /*b0a0*/  FSEL R117, R117, -INF , !P5 ;  /* 0xff80000075757808 */ /* 0x000fe20006800000 */
[----:B------:R-:W-:Y:S02]  /*b0b0*/  WARPGROUP.DEPBAR.LE gsb0, 0x0 ;  /* 0x00008000000079c5 */ /* 0x000fe40000010000 */
[----:B------:R-:W-:Y:S01]  /*b0c0*/  WARPGROUP.ARRIVE ;  /* 0x00000000000079c5 */ /* 0x000fe20000000000 */
[----:B------:R-:W-:Y:S01]  /*b0d0*/  ISETP.GE.AND P4, PT, R225, 0x58, PT ;  /* 0x00000058e100780c */ /* 0x000fe20003f86270 */
[--C-:B------:R-:W-:Y:S01]  /*b0e0*/  FFMA.FTZ R102, R117, UR5, -R231.reuse ;  /* 0x0000000575667c23 */ /* 0x100fe200080108e7 */
[----:B------:R-:W-:Y:S01]  /*b0f0*/  FSEL R119, R119, -INF , !P1 ;  /* 0xff80000077777808 */ /* 0x000fe20004800000 */
[--C-:B------:R-:W-:Y:S01]  /*b100*/  FFMA.FTZ R120, R120, UR5, -R104.reuse ;  /* 0x0000000578787c23 */ /* 0x100fe20008010868 */
        /* <DEDUP_REMOVED lines=8> */
[----:B------:R-:W-:Y:S01]  /*b190*/  ISETP.GE.AND P1, PT, R217, 0x48, PT ;  /* 0x00000048d900780c */ /* 0x000fe20003f26270 */
[----:B------:R-:W-:Y:S01]  /*b1a0*/  VIADD R231, R5, 0x14 ;  /* 0x0000001405e77836 */ /* 0x000fe20000000000 */
[----:B------:R-:W-:Y:S01]  /*b1b0*/  FSEL R105, R122, -INF , !P2 ;  /* 0xff8000007a697808 */ /* 0x000fe20005000000 */
[----:B------:R-:W-:Y:S01]  /*b1c0*/  FFMA.FTZ R101, R118, UR5, -R101 ;  /* 0x0000000576657c23 */ /* 0x000fe20008010865 */
        /* <DEDUP_REMOVED lines=9> */
[----:B------:R-:W-:Y:S02]  /*b260*/  ISETP.GT.OR P5, PT, R224, 0x51, !P5 ;  /* 0x00000051e000780c */ /* 0x000fe40006fa4670 */
[----:B------:R-:W-:Y:S02]  /*b270*/  ISETP.GT.OR P1, PT, R222, 0x48, !P1 ;  /* 0x00000048de00780c */ /* 0x000fe40004f24670 */
[C---:B------:R-:W-:Y:S02]  /*b280*/  ISETP.GT.OR P2, PT, R224.reuse, 0x71, !P2 ;  /* 0x00000071e000780c */ /* 0x040fe40005744670 */
[----:B------:R-:W-:Y:S01]  /*b290*/  ISETP.GT.OR P3, PT, R224, 0x78, !P3 ;  /* 0x00000078e000780c */ /* 0x000fe20005f64670 */
[----:B------:R2:W-:Y:S01]  /*b2a0*/  MUFU.EX2 R104, R119 ;  /* 0x0000007700687308 */ /* 0x0005e20000000800 */
[----:B------:R-:W-:-:S02]  /*b2b0*/  FSEL R132, R132, -INF , !P4 ;  /* 0xff80000084847808 */ /* 0x000fc40006000000 */
[----:B------:R-:W-:Y:S02]  /*b2c0*/  FSEL R128, R128, -INF , !P0 ;  /* 0xff80000080807808 */ /* 0x000fe40004000000 */
[----:B------:R-:W-:Y:S02]  /*b2d0*/  FSEL R129, R129, -INF , !P5 ;  /* 0xff80000081817808 */ /* 0x000fe40006800000 */
[C---:B------:R-:W-:Y:S01]  /*b2e0*/  ISETP.GE.AND P4, PT, R225.reuse, 0x70, PT ;  /* 0x00000070e100780c */ /* 0x040fe20003f86270 */
[----:B------:R-:W-:Y:S01]  /*b2f0*/  MUFU.EX2 R105, R105 ;  /* 0x0000006900697308 */ /* 0x000fe20000000800 */
[----:B------:R-:W-:Y:S02]  /*b300*/  FSEL R126, R126, -INF , !P1 ;  /* 0xff8000007e7e7808 */ /* 0x000fe40004800000 */
[C---:B------:R-:W-:Y:S02]  /*b310*/  ISETP.GE.AND P0, PT, R225.reuse, 0x68, PT ;  /* 0x00000068e100780c */ /* 0x040fe40003f06270 */
[C---:B------:R-:W-:Y:S01]  /*b320*/  ISETP.GE.AND P5, PT, R225.reuse, 0x69, PT ;  /* 0x00000069e100780c */ /* 0x040fe20003fa6270 */
[----:B------:R-:W-:Y:S01]  /*b330*/  FFMA.FTZ R110, R126, UR5, -R110 ;  /* 0x000000057e6e7c23 */ /* 0x000fe2000801086e */
[----:B------:R-:W-:Y:S01]  /*b340*/  ISETP.GE.AND P1, PT, R225, 0x79, PT ;  /* 0x00000079e100780c */ /* 0x000fe20003f26270 */
[----:B------:R-:W-:Y:S01]  /*b350*/  VIADD R225, R5, 0x1c ;  /* 0x0000001c05e17836 */ /* 0x000fe20000000000 */
[----:B------:R-:W-:Y:S01]  /*b360*/  FSEL R124, R145, -INF , !P2 ;  /* 0xff800000917c7808 */ /* 0x000fe20005000000 */
[----:B------:R-:W-:Y:S01]  /*b370*/  MUFU.EX2 R107, R107 ;  /* 0x0000006b006b7308 */ /* 0x000fe20000000800 */
[----:B------:R-:W-:-:S02]  /*b380*/  FSEL R122, R148, -INF , !P3 ;  /* 0xff800000947a7808 */ /* 0x000fc40005800000 */
[C---:B------:R-:W-:Y:S01]  /*b390*/  ISETP.GE.AND P2, PT, R217.reuse, 0x58, PT ;  /* 0x00000058d900780c */ /* 0x040fe20003f46270 */
[----:B------:R-:W-:Y:S01]  /*b3a0*/  SHFL.IDX PT, R148, R221, R5, 0x1f ;  /* 0x00001f05dd947589 */ /* 0x000fe200000e0000 */
[----:B------:R-:W-:Y:S02]  /*b3b0*/  ISETP.GE.AND P3, PT, R217, 0x59, PT ;  /* 0x00000059d900780c */ /* 0x000fe40003f66270 */
[C---:B------:R-:W-:Y:S01]  /*b3c0*/  ISETP.GT.OR P4, PT, R224.reuse, 0x70, !P4 ;  /* 0x00000070e000780c */ /* 0x040fe20006784670 */
[----:B------:R-:W3:Y:S01]  /*b3d0*/  MUFU.EX2 R110, R110 ;  /* 0x0000006e006e7308 */ /* 0x000ee20000000800 */
[C---:B------:R-:W-:Y:S02]  /*b3e0*/  ISETP.GT.OR P0, PT, R224.reuse, 0x68, !P0 ;  /* 0x00000068e000780c */ /* 0x040fe40004704670 */
[C---:B------:R-:W-:Y:S02]  /*b3f0*/  ISETP.GT.OR P5, PT, R224.reuse, 0x69, !P5 ;  /* 0x00000069e000780c */ /* 0x040fe40006fa4670 */
[----:B------:R-:W-:Y:S01]  /*b400*/  ISETP.GT.OR P1, PT, R224, 0x79, !P1 ;  /* 0x00000079e000780c */ /* 0x000fe20004f24670 */
[----:B------:R-:W-:Y:S01]  /*b410*/  VIADD R224, R5, 0x18 ;  /* 0x0000001805e07836 */ /* 0x000fe20000000000 */
[C---:B------:R-:W-:Y:S01]  /*b420*/  ISETP.GT.OR P2, PT, R222.reuse, 0x58, !P2 ;  /* 0x00000058de00780c */ /* 0x040fe20005744670 */
[----:B------:R-:W-:Y:S01]  /*b430*/  MUFU.EX2 R90, R90 ;  /* 0x0000005a005a7308 */ /* 0x000fe20000000800 */
[----:B------:R-:W-:-:S02]  /*b440*/  ISETP.GT.OR P3, PT, R222, 0x59, !P3 ;  /* 0x00000059de00780c */ /* 0x000fc40005f64670 */
[----:B------:R-:W-:Y:S02]  /*b450*/  FSEL R126, R144, -INF , !P4 ;  /* 0xff800000907e7808 */ /* 0x000fe40006000000 */
[----:B------:R-:W-:Y:S02]  /*b460*/  ISETP.GE.AND P4, PT, R217, 0x51, PT ;  /* 0x00000051d900780c */ /* 0x000fe40003f86270 */
[----:B------:R-:W-:Y:S01]  /*b470*/  FSEL R117, R134, -INF , !P2 ;  /* 0xff80000086757808 */ /* 0x000fe20005000000 */
[----:B------:R-:W-:Y:S01]  /*b480*/  MUFU.EX2 R91, R91 ;  /* 0x0000005b005b7308 */ /* 0x000fe20000000800 */
[----:B------:R-:W-:Y:S01]  /*b490*/  FSEL R115, R135, -INF , !P3 ;  /* 0xff80000087737808 */ /* 0x000fe20005800000 */
[----:B------:R-:W4:Y:S01]  /*b4a0*/  SHFL.IDX PT, R134, R220, R224, 0x1f ;  /* 0x00001fe0dc867589 */ /* 0x000f2200000e0000 */
[----:B------:R-:W-:Y:S02]  /*b4b0*/  FSEL R140, R140, -INF , !P0 ;  /* 0xff8000008c8c7808 */ /* 0x000fe40004000000 */
[----:B------:R-:W-:Y:S01]  /*b4c0*/  ISETP.GE.AND P0, PT, R217, 0x49, PT ;  /* 0x00000049d900780c */ /* 0x000fe20003f06270 */
[----:B------:R-:W5:Y:S01]  /*b4d0*/  SHFL.IDX PT, R135, R220, R231, 0x1f ;  /* 0x00001fe7dc877589 */ /* 0x000f6200000e0000 */
[C---:B------:R-:W-:Y:S01]  /*b4e0*/  ISETP.GT.OR P4, PT, R222.reuse, 0x51, !P4 ;  /* 0x00000051de00780c */ /* 0x040fe20006784670 */
[----:B------:R-:W-:Y:S01]  /*b4f0*/  MUFU.EX2 R92, R92 ;  /* 0x0000005c005c7308 */ /* 0x000fe20000000800 */
[----:B------:R-:W-:Y:S01]  /*b500*/  ISETP.GT.OR P0, PT, R222, 0x49, !P0 ;  /* 0x00000049de00780c */ /* 0x000fe20004704670 */
[----:B------:R-:W-:Y:S01]  /*b510*/  SHFL.IDX PT, R220, R220, R225, 0x1f ;  /* 0x00001fe1dcdc7589 */ /* 0x000fe200000e0000 */
[----:B------:R-:W-:-:S02]  /*b520*/  FSEL R144, R131, -INF , !P4 ;  /* 0xff80000083907808 */ /* 0x000fc40006000000 */
[----:B------:R-:W-:Y:S01]  /*b530*/  FSEL R127, R127, -INF , !P0 ;  /* 0xff8000007f7f7808 */ /* 0x000fe20004000000 */
[----:B------:R-:W2:Y:S01]  /*b540*/  SHFL.IDX PT, R131, R221, R114, 0x1f ;  /* 0x00001f72dd837589 */ /* 0x000ea200000e0000 */
[----:B------:R-:W-:Y:S01]  /*b550*/  FSEL R116, R141, -INF , !P5 ;  /* 0xff8000008d747808 */ /* 0x000fe20006800000 */
[----:B------:R-:W-:Y:S01]  /*b560*/  MUFU.EX2 R93, R93 ;  /* 0x0000005d005d7308 */ /* 0x000fe20000000800 */
[----:B------:R-:W-:Y:S01]  /*b570*/  ISETP.GE.AND P0, PT, R217, 0x61, PT ;  /* 0x00000061d900780c */ /* 0x000fe20003f06270 */
[----:B------:R-:W-:Y:S01]  /*b580*/  FFMA.FTZ R111, R127, UR5, -R111 ;  /* 0x000000057f6f7c23 */ /* 0x000fe2000801086f */
[----:B------:R-:W-:Y:S02]  /*b590*/  ISETP.GE.AND P5, PT, R217, 0x50, PT ;  /* 0x00000050d900780c */ /* 0x000fe40003fa6270 */
[----:B-1----:R-:W-:Y:S02]  /*b5a0*/  FSEL R120, R149, -INF , !P1 ;  /* 0xff80000095787808 */ /* 0x002fe40004800000 */
[C---:B------:R-:W-:Y:S01]  /*b5b0*/  ISETP.GT.OR P0, PT, R222.reuse, 0x61, !P0 ;  /* 0x00000061de00780c */ /* 0x040fe20004704670 */
[----:B------:R-:W1:Y:S01]  /*b5c0*/  MUFU.EX2 R111, R111 ;  /* 0x0000006f006f7308 */ /* 0x000e620000000800 */
[----:B------:R-:W-:Y:S01]  /*b5d0*/  ISETP.GE.AND P1, PT, R217, 0x60, PT ;  /* 0x00000060d900780c */ /* 0x000fe20003f26270 */
[----:B----4-:R-:W-:Y:S01]  /*b5e0*/  FFMA.FTZ R117, R117, UR5, -R134 ;  /* 0x0000000575757c23 */ /* 0x010fe20008010886 */
[----:B------:R-:W-:-:S02]  /*b5f0*/  ISETP.GT.OR P5, PT, R222, 0x50, !P5 ;  /* 0x00000050de00780c */ /* 0x000fc40006fa4670 */
[----:B------:R-:W-:Y:S01]  /*b600*/  FSEL R141, R139, -INF , !P0 ;  /* 0xff8000008b8d7808 */ /* 0x000fe20004000000 */
[----:B-----5:R-:W-:Y:S01]  /*b610*/  FFMA.FTZ R129, R129, UR5, -R135 ;  /* 0x0000000581817c23 */ /* 0x020fe20008010887 */
[----:B------:R-:W-:Y:S01]  /*b620*/  FSEL R118, R130, -INF , !P5 ;  /* 0xff80000082767808 */ /* 0x000fe20006800000 */
[----:B------:R-:W-:Y:S01]  /*b630*/  FFMA.FTZ R139, R136, UR5, -R148 ;  /* 0x00000005888b7c23 */ /* 0x000fe20008010894 */
[----:B------:R-:W-:Y:S01]  /*b640*/  ISETP.GT.OR P1, PT, R222, 0x60, !P1 ;  /* 0x00000060de00780c */ /* 0x000fe20004f24670 */
[----:B------:R4:W5:Y:S01]  /*b650*/  SHFL.IDX PT, R130, R221, R112, 0x1f ;  /* 0x00001f70dd827589 */ /* 0x00096200000e0000 */
[C---:B------:R-:W-:Y:S01]  /*b660*/  ISETP.GE.AND P0, PT, R217.reuse, 0x79, PT ;  /* 0x00000079d900780c */ /* 0x040fe20003f06270 */
[----:B------:R-:W-:Y:S01]  /*b670*/  MUFU.EX2 R117, R117 ;  /* 0x0000007500757308 */ /* 0x000fe20000000800 */
[----:B------:R-:W-:Y:S01]  /*b680*/  ISETP.GE.AND P5, PT, R217, 0x68, PT ;  /* 0x00000068d900780c */ /* 0x000fe20003fa6270 */
[----:B--2---:R-:W-:Y:S01]  /*b690*/  FFMA.FTZ R141, R141, UR5, -R131 ;  /* 0x000000058d8d7c23 */ /* 0x004fe20008010883 */
[----:B------:R-:W-:-:S02]  /*b6a0*/  FSEL R138, R138, -INF , !P1 ;  /* 0xff8000008a8a7808 */ /* 0x000fc40004800000 */
[----:B------:R-:W-:Y:S02]  /*b6b0*/  ISETP.GT.OR P0, PT, R222, 0x79, !P0 ;  /* 0x00000079de00780c */ /* 0x000fe40004704670 */
[C---:B------:R-:W-:Y:S01]  /*b6c0*/  ISETP.GE.AND P4, PT, R217.reuse, 0x69, PT ;  /* 0x00000069d900780c */ /* 0x040fe20003f86270 */
[--C-:B----4-:R-:W-:Y:S01]  /*b6d0*/  FFMA.FTZ R112, R128, UR5, -R113.reuse ;  /* 0x0000000580707c23 */ /* 0x110fe20008010871 */
[C---:B------:R-:W-:Y:S01]  /*b6e0*/  ISETP.GE.AND P2, PT, R217.reuse, 0x70, PT ;  /* 0x00000070d900780c */ /* 0x040fe20003f46270 */
[----:B------:R-:W-:Y:S01]  /*b6f0*/  FFMA.FTZ R113, R118, UR5, -R113 ;  /* 0x0000000576717c23 */ /* 0x000fe20008010871 */
[----:B------:R-:W-:Y:S01]  /*b700*/  ISETP.GE.AND P3, PT, R217, 0x71, PT ;  /* 0x00000071d900780c */ /* 0x000fe20003f66270 */
[--C-:B------:R-:W-:Y:S01]  /*b710*/  FFMA.FTZ R118, R133, UR5, -R220.reuse ;  /* 0x0000000585767c23 */ /* 0x100fe200080108dc */
[----:B------:R-:W-:Y:S01]  /*b720*/  ISETP.GE.AND P1, PT, R217, 0x78, PT ;  /* 0x00000078d900780c */ /* 0x000fe20003f26270 */
[----:B------:R-:W-:Y:S01]  /*b730*/  FFMA.FTZ R133, R115, UR5, -R220 ;  /* 0x0000000573857c23 */ /* 0x000fe200080108dc */
[C---:B------:R-:W-:Y:S01]  /*b740*/  ISETP.GT.OR P5, PT, R222.reuse, 0x68, !P5 ;  /* 0x00000068de00780c */ /* 0x040fe20006fa4670 */
[----:B------:R-:W-:Y:S01]  /*b750*/  VIADD R220, R5, 0x4 ;  /* 0x0000000405dc7836 */ /* 0x000fe20000000000 */
[----:B------:R-:W-:Y:S01]  /*b760*/  FSEL R119, R151, -INF , !P0 ;  /* 0xff80000097777808 */ /* 0x000fe20004000000 */
[C---:B------:R-:W-:Y:S01]  /*b770*/  VIADD R151, R5.reuse, 0x8 ;  /* 0x0000000805977836 */ /* 0x040fe20000000000 */
[----:B------:R-:W-:Y:S01]  /*b780*/  ISETP.GT.OR P4, PT, R222, 0x69, !P4 ;  /* 0x00000069de00780c */ /* 0x000fe20006784670 */
[----:B------:R-:W-:Y:S01]  /*b790*/  FFMA.FTZ R128, R144, UR5, -R135 ;  /* 0x0000000590807c23 */ /* 0x000fe20008010887 */
[C---:B------:R-:W-:Y:S01]  /*b7a0*/  ISETP.GT.OR P2, PT, R222.reuse, 0x70, !P2 ;  /* 0x00000070de00780c */ /* 0x040fe20005744670 */
[----:B------:R-:W-:Y:S01]  /*b7b0*/  MUFU.EX2 R115, R129 ;  /* 0x0000008100737308 */ /* 0x000fe20000000800 */
[----:B------:R-:W-:Y:S01]  /*b7c0*/  ISETP.GT.OR P3, PT, R222, 0x71, !P3 ;  /* 0x00000071de00780c */ /* 0x000fe20005f64670 */
[----:B------:R-:W-:Y:S01]  /*b7d0*/  FFMA.FTZ R144, R132, UR5, -R134 ;  /* 0x0000000584907c23 */ /* 0x000fe20008010886 */
[----:B------:R-:W-:Y:S01]  /*b7e0*/  ISETP.GT.OR P1, PT, R222, 0x78, !P1 ;  /* 0x00000078de00780c */ /* 0x000fe20004f24670 */
[----:B------:R-:W-:Y:S01]  /*b7f0*/  VIADD R222, R5, 0xc ;  /* 0x0000000c05de7836 */ /* 0x000fe20000000000 */
[----:B------:R-:W-:Y:S01]  /*b800*/  FSEL R114, R142, -INF , !P5 ;  /* 0xff8000008e727808 */ /* 0x000fe20006800000 */
[----:B------:R-:W-:-:S02]  /*b810*/  WARPGROUP.DEPBAR.LE gsb0, 0x0 ;  /* 0x00008000000079c5 */ /* 0x000fc40000010000 */
[----:B------:R-:W-:Y:S01]  /*b820*/  WARPGROUP.ARRIVE ;  /* 0x00000000000079c5 */ /* 0x000fe20000000000 */
[----:B------:R-:W-:Y:S01]  /*b830*/  FFMA.FTZ R142, R137, UR5, -R131 ;  /* 0x00000005898e7c23 */ /* 0x000fe20008010883 */
[----:B------:R-:W2:Y:S01]  /*b840*/  SHFL.IDX PT, R134, R221, R224, 0x1f ;  /* 0x00001fe0dd867589 */ /* 0x000ea200000e0000 */
[----:B------:R-:W-:Y:S01]  /*b850*/  FSEL R125, R146, -INF , !P2 ;  /* 0xff800000927d7808 */ /* 0x000fe20005000000 */
[----:B------:R-:W-:Y:S01]  /*b860*/  FFMA.FTZ R146, R138, UR5, -R148 ;  /* 0x000000058a927c23 */ /* 0x000fe20008010894 */
[----:B------:R-:W-:Y:S01]  /*b870*/  FSEL R121, R150, -INF , !P1 ;  /* 0xff80000096797808 */ /* 0x000fe20004800000 */
[----:B------:R-:W-:Y:S01]  /*b880*/  HGMMA.64x128x16.F32.BF16 R24, gdesc[UR12], R24, gsb0 ;  /* 0x01e000000c1879f0 */ /* 0x000fe20008001818 */
[----:B------:R-:W4:Y:S01]  /*b890*/  SHFL.IDX PT, R135, R221, R231, 0x1f ;  /* 0x00001fe7dd877589 */ /* 0x000f2200000e0000 */
[----:B------:R-:W-:Y:S01]  /*b8a0*/  FSEL R123, R147, -INF , !P3 ;  /* 0xff800000937b7808 */ /* 0x000fe20005800000 */
[----:B------:R-:W-:Y:S01]  /*b8b0*/  VIADD R217, R5, 0x10 ;  /* 0x0000001005d97836 */ /* 0x000fe20000000000 */
[----:B------:R-:W-:Y:S01]  /*b8c0*/  FSEL R127, R143, -INF , !P4 ;  /* 0xff8000008f7f7808 */ /* 0x000fe20006000000 */
[----:B------:R-:W3:Y:S01]  /*b8d0*/  SHFL.IDX PT, R145, R221, R222, 0x1f ;  /* 0x00001fdedd917589 */ /* 0x000ee200000e0000 */
[--C-:B-----5:R-:W-:Y:S01]  /*b8e0*/  FFMA.FTZ R132, R140, UR5, -R130.reuse ;  /* 0x000000058c847c23 */ /* 0x120fe20008010882 */
[----:B------:R-:W-:Y:S01]  /*b8f0*/  FFMA.FTZ R130, R114, UR5, -R130 ;  /* 0x0000000572827c23 */ /* 0x000fe20008010882 */
[----:B------:R-:W5:Y:S01]  /*b900*/  MUFU.EX2 R112, R112 ;  /* 0x0000007000707308 */ /* 0x000f620000000800 */
[----:B------:R-:W1:Y:S04]  /*b910*/  SHFL.IDX PT, R143, R221, R217, 0x1f ;  /* 0x00001fd9dd8f7589 */ /* 0x000e6800000e0000 */
[----:B------:R-:W5:Y:S03]  /*b920*/  SHFL.IDX PT, R221, R221, R225, 0x1f ;  /* 0x00001fe1dddd7589 */ /* 0x000f6600000e0000 */
[----:B------:R3:W-:Y:S01]  /*b930*/  MUFU.EX2 R114, R128 ;  /* 0x0000008000727308 */ /* 0x0007e20000000800 */
[--C-:B--2---:R-:W-:Y:S01]  /*b940*/  FFMA.FTZ R122, R122, UR5, -R134.reuse ;  /* 0x000000057a7a7c23 */ /* 0x104fe20008010886 */
[----:B------:R-:W-:-:S06]  /*b950*/  FFMA.FTZ R121, R121, UR5, -R134 ;  /* 0x0000000579797c23 */ /* 0x000fcc0008010886 */
[----:B------:R-:W-:Y:S01]  /*b960*/  MUFU.EX2 R94, R94 ;  /* 0x0000005e005e7308 */ /* 0x000fe20000000800 */
[--C-:B----4-:R-:W-:Y:S01]  /*b970*/  FFMA.FTZ R124, R124, UR5, -R135.reuse ;  /* 0x000000057c7c7c23 */ /* 0x110fe20008010887 */
[----:B------:R-:W-:Y:S01]  /*b980*/  FFMA.FTZ R123, R123, UR5, -R135 ;  /* 0x000000057b7b7c23 */ /* 0x000fe20008010887 */
[--C-:B---3--:R-:W-:Y:S01]  /*b990*/  FFMA.FTZ R128, R116, UR5, -R145.reuse ;  /* 0x0000000574807c23 */ /* 0x108fe20008010891 */
[----:B------:R-:W-:-:S04]  /*b9a0*/  FFMA.FTZ R127, R127, UR5, -R145 ;  /* 0x000000057f7f7c23 */ /* 0x000fc80008010891 */
[----:B------:R-:W-:Y:S01]  /*b9b0*/  MUFU.EX2 R116, R144 ;  /* 0x0000009000747308 */ /* 0x000fe20000000800 */
[--C-:B-1----:R-:W-:Y:S01]  /*b9c0*/  FFMA.FTZ R126, R126, UR5, -R143.reuse ;  /* 0x000000057e7e7c23 */ /* 0x102fe2000801088f */
[----:B------:R-:W-:Y:S01]  /*b9d0*/  FFMA.FTZ R125, R125, UR5, -R143 ;  /* 0x000000057d7d7c23 */ /* 0x000fe2000801088f */
[--C-:B-----5:R-:W-:Y:S01]  /*b9e0*/  FFMA.FTZ R120, R120, UR5, -R221.reuse ;  /* 0x0000000578787c23 */ /* 0x120fe200080108dd */
[----:B------:R-:W-:-:S04]  /*b9f0*/  FFMA.FTZ R119, R119, UR5, -R221 ;  /* 0x0000000577777c23 */ /* 0x000fc800080108dd */
        /* <DEDUP_REMOVED lines=11> */
[----:B------:R-:W1:Y:S04]  /*bab0*/  LDS R223, [R223+0x400] ;  /* 0x00040000dfdf7984 */ /* 0x000e680000000800 */
[----:B------:R-:W2:Y:S04]  /*bac0*/  LDS R216, [R216+0x400] ;  /* 0x00040000d8d87984 */ /* 0x000ea80000000800 */
[----:B------:R-:W-:Y:S04]  /*bad0*/  LDS R218, [R218+0x400] ;  /* 0x00040000dada7984 */ /* 0x000fe80000000800 */
[----:B------:R-:W-:Y:S04]  /*bae0*/  LDS R219, [R219+0x400] ;  /* 0x00040000dbdb7984 */ /* 0x000fe80000000800 */
[----:B-1----:R-:W1:Y:S04]  /*baf0*/  SHFL.IDX PT, R129, R223, R5, 0x1f ;  /* 0x00001f05df817589 */ /* 0x002e6800000e0000 */
[----:B------:R-:W3:Y:S04]  /*bb00*/  SHFL.IDX PT, R131, R223, R220, 0x1f ;  /* 0x00001fdcdf837589 */ /* 0x000ee800000e0000 */
[----:B------:R-:W4:Y:S04]  /*bb10*/  SHFL.IDX PT, R136, R223, R151, 0x1f ;  /* 0x00001f97df887589 */ /* 0x000f2800000e0000 */
[----:B------:R-:W5:Y:S04]  /*bb20*/  SHFL.IDX PT, R137, R223, R222, 0x1f ;  /* 0x00001fdedf897589 */ /* 0x000f6800000e0000 */
[----:B------:R-:W5:Y:S04]  /*bb30*/  SHFL.IDX PT, R138, R223, R231, 0x1f ;  /* 0x00001fe7df8a7589 */ /* 0x000f6800000e0000 */
[----:B--2---:R-:W2:Y:S01]  /*bb40*/  SHFL.IDX PT, R148, R216, R220, 0x1f ;  /* 0x00001fdcd8947589 */ /* 0x004ea200000e0000 */
[--C-:B-1----:R-:W-:Y:S01]  /*bb50*/  FADD.FTZ R24, R24, -R129.reuse ;  /* 0x8000008118187221 */ /* 0x102fe20000010000 */
[----:B------:R-:W-:-:S02]  /*bb60*/  FADD.FTZ R26, R26, -R129 ;  /* 0x800000811a1a7221 */ /* 0x000fc40000010000 */
[----:B------:R-:W1:Y:S01]  /*bb70*/  SHFL.IDX PT, R135, R223, R217, 0x1f ;  /* 0x00001fd9df877589 */ /* 0x000e6200000e0000 */
[--C-:B---3--:R-:W-:Y:S01]  /*bb80*/  FADD.FTZ R129, R25, -R131.reuse ;  /* 0x8000008319817221 */ /* 0x108fe20000010000 */
[----:B------:R-:W-:Y:S02]  /*bb90*/  FADD.FTZ R131, R27, -R131 ;  /* 0x800000831b837221 */ /* 0x000fe40000010000 */
[----:B------:R-:W3:Y:S01]  /*bba0*/  SHFL.IDX PT, R140, R223, R224, 0x1f ;  /* 0x00001fe0df8c7589 */ /* 0x000ee200000e0000 */
[--C-:B----4-:R-:W-:Y:S01]  /*bbb0*/  FADD.FTZ R134, R28, -R136.reuse ;  /* 0x800000881c867221 */ /* 0x110fe20000010000 */
[----:B------:R-:W-:Y:S01]  /*bbc0*/  FADD.FTZ R25, R30, -R136 ;  /* 0x800000881e197221 */ /* 0x000fe20000010000 */
[----:B------:R1:W-:Y:S01]  /*bbd0*/  MUFU.EX2 R28, R133 ;  /* 0x00000085001c7308 */ /* 0x0003e20000000800 */
[----:B------:R-:W4:Y:S01]  /*bbe0*/  SHFL.IDX PT, R150, R223, R225, 0x1f ;  /* 0x00001fe1df967589 */ /* 0x000f2200000e0000 */
[--C-:B-----5:R-:W-:Y:S01]  /*bbf0*/  FADD.FTZ R136, R29, -R137.reuse ;  /* 0x800000891d887221 */ /* 0x120fe20000010000 */
[----:B------:R-:W-:-:S02]  /*bc00*/  FADD.FTZ R27, R31, -R137 ;  /* 0x800000891f1b7221 */ /* 0x000fc40000010000 */
[----:B------:R-:W5:Y:S01]  /*bc10*/  SHFL.IDX PT, R149, R216, R5, 0x1f ;  /* 0x00001f05d8957589 */ /* 0x000f6200000e0000 */
[--C-:B------:R-:W-:Y:S01]  /*bc20*/  FADD.FTZ R137, R33, -R138.reuse ;  /* 0x8000008a21897221 */ /* 0x100fe20000010000 */
[----:B------:R-:W-:Y:S01]  /*bc30*/  FADD.FTZ R138, R35, -R138 ;  /* 0x8000008a238a7221 */ /* 0x000fe20000010000 */
[----:B------:R1:W-:Y:S01]  /*bc40*/  MUFU.EX2 R31, R142 ;  /* 0x0000008e001f7308 */ /* 0x0003e20000000800 */
[----:B------:R-:W5:Y:S01]  /*bc50*/  SHFL.IDX PT, R35, R218, R220, 0x1f ;  /* 0x00001fdcda237589 */ /* 0x000f6200000e0000 */
[--C-:B--2---:R-:W-:Y:S01]  /*bc60*/  FADD.FTZ R41, R41, -R148.reuse ;  /* 0x8000009429297221 */ /* 0x104fe20000010000 */
[----:B------:R-:W-:Y:S02]  /*bc70*/  FADD.FTZ R43, R43, -R148 ;  /* 0x800000942b2b7221 */ /* 0x000fe40000010000 */
[----:B------:R-:W2:Y:S01]  /*bc80*/  SHFL.IDX PT, R145, R216, R231, 0x1f ;  /* 0x00001fe7d8917589 */ /* 0x000ea200000e0000 */
[----:B-1----:R-:W-:-:S03]  /*bc90*/  FADD.FTZ R133, R32, -R135 ;  /* 0x8000008720857221 */ /* 0x002fc60000010000 */
[----:B------:R1:W-:Y:S01]  /*bca0*/  SHFL.IDX PT, R142, R219, R220, 0x1f ;  /* 0x00001fdcdb8e7589 */ /* 0x0003e200000e0000 */
[----:B------:R1:W-:Y:S01]  /*bcb0*/  MUFU.EX2 R29, R139 ;  /* 0x0000008b001d7308 */ /* 0x0003e20000000800 */
[----:B------:R-:W-:Y:S01]  /*bcc0*/  FADD.FTZ R135, R34, -R135 ;  /* 0x8000008722877221 */ /* 0x000fe20000010000 */
[----:B---3--:R-:W-:Y:S01]  /*bcd0*/  FADD.FTZ R38, R38, -R140 ;  /* 0x8000008c26267221 */ /* 0x008fe20000010000 */
[----:B------:R-:W3:Y:S04]  /*bce0*/  SHFL.IDX PT, R32, R216, R217, 0x1f ;  /* 0x00001fd9d8207589 */ /* 0x000ee800000e0000 */
[----:B------:R-:W3:Y:S01]  /*bcf0*/  SHFL.IDX PT, R33, R216, R225, 0x1f ;  /* 0x00001fe1d8217589 */ /* 0x000ee200000e0000 */
[----:B----4-:R-:W-:Y:S01]  /*bd00*/  FADD.FTZ R39, R39, -R150 ;  /* 0x8000009627277221 */ /* 0x010fe20000010000 */
[----:B-1----:R-:W-:Y:S01]  /*bd10*/  FADD.FTZ R139, R36, -R140 ;  /* 0x8000008c248b7221 */ /* 0x002fe20000010000 */
[----:B------:R-:W-:Y:S01]  /*bd20*/  FADD.FTZ R140, R37, -R150 ;  /* 0x80000096258c7221 */ /* 0x000fe20000010000 */
[----:B------:R-:W4:Y:S01]  /*bd30*/  LDL R220, [R1+0x2c] ;  /* 0x00002c0001dc7983 */ /* 0x000f220000100800 */
[----:B------:R1:W-:Y:S01]  /*bd40*/  MUFU.EX2 R30, R146 ;  /* 0x00000092001e7308 */ /* 0x0003e20000000800 */
[--C-:B-----5:R-:W-:Y:S01]  /*bd50*/  FADD.FTZ R40, R40, -R149.reuse ;  /* 0x8000009528287221 */ /* 0x120fe20000010000 */
[----:B------:R-:W-:Y:S01]  /*bd60*/  FADD.FTZ R42, R42, -R149 ;  /* 0x800000952a2a7221 */ /* 0x000fe20000010000 */
[----:B------:R-:W5:Y:S01]  /*bd70*/  SHFL.IDX PT, R144, R216, R222, 0x1f ;  /* 0x00001fded8907589 */ /* 0x000f6200000e0000 */
[--C-:B------:R-:W-:Y:S01]  /*bd80*/  FADD.FTZ R57, R57, -R35.reuse ;  /* 0x8000002339397221 */ /* 0x100fe20000010000 */
[----:B------:R-:W-:-:S02]  /*bd90*/  FADD.FTZ R59, R59, -R35 ;  /* 0x800000233b3b7221 */ /* 0x000fc40000010000 */
[----:B------:R-:W5:Y:S01]  /*bda0*/  SHFL.IDX PT, R143, R216, R224, 0x1f ;  /* 0x00001fe0d88f7589 */ /* 0x000f6200000e0000 */
[--C-:B--2---:R-:W-:Y:S01]  /*bdb0*/  FADD.FTZ R49, R49, -R145.reuse ;  /* 0x8000009131317221 */ /* 0x104fe20000010000 */
[----:B------:R-:W-:Y:S02]  /*bdc0*/  FADD.FTZ R51, R51, -R145 ;  /* 0x8000009133337221 */ /* 0x000fe40000010000 */
[----:B------:R-:W2:Y:S01]  /*bdd0*/  SHFL.IDX PT, R147, R216, R151, 0x1f ;  /* 0x00001f97d8937589 */ /* 0x000ea200000e0000 */
[----:B------:R-:W-:Y:S01]  /*bde0*/  FMUL.FTZ R26, R9, R26 ;  /* 0x0000001a091a7220 */ /* 0x000fe20000410000 */
[----:B------:R-:W-:Y:S01]  /*bdf0*/  MUFU.EX2 R35, R128 ;  /* 0x0000008000237308 */ /* 0x000fe20000000800 */
[--C-:B---3--:R-:W-:Y:S01]  /*be00*/  FADD.FTZ R48, R48, -R32.reuse ;  /* 0x8000002030307221 */ /* 0x108fe20000010000 */
[----:B------:R-:W-:Y:S01]  /*be10*/  FADD.FTZ R50, R50, -R32 ;  /* 0x8000002032327221 */ /* 0x000fe20000010000 */
[----:B------:R-:W-:Y:S01]  /*be20*/  SHFL.IDX PT, R145, R219, R151, 0x1f ;  /* 0x00001f97db917589 */ /* 0x000fe200000e0000 */
[--C-:B------:R-:W-:Y:S01]  /*be30*/  FADD.FTZ R53, R53, -R33.reuse ;  /* 0x8000002135357221 */ /* 0x100fe20000010000 */
[----:B------:R-:W-:-:S03]  /*be40*/  FADD.FTZ R55, R55, -R33 ;  /* 0x8000002137377221 */ /* 0x000fc60000010000 */
[----:B------:R3:W-:Y:S01]  /*be50*/  MUFU.EX2 R32, R141 ;  /* 0x0000008d00207308 */ /* 0x0007e20000000800 */
[----:B------:R-:W-:Y:S04]  /*be60*/  SHFL.IDX PT, R150, R219, R222, 0x1f ;  /* 0x00001fdedb967589 */ /* 0x000fe800000e0000 */
[----:B-1----:R-:W-:Y:S01]  /*be70*/  SHFL.IDX PT, R146, R219, R217, 0x1f ;  /* 0x00001fd9db927589 */ /* 0x002fe200000e0000 */
[--C-:B-----5:R-:W-:Y:S01]  /*be80*/  FADD.FTZ R45, R45, -R144.reuse ;  /* 0x800000902d2d7221 */ /* 0x120fe20000010000 */
[----:B------:R-:W-:Y:S01]  /*be90*/  FADD.FTZ R47, R47, -R144 ;  /* 0x800000902f2f7221 */ /* 0x000fe20000010000 */
[----:B------:R1:W5:Y:S01]  /*bea0*/  MUFU.EX2 R33, R132 ;  /* 0x0000008400217308 */ /* 0x0003620000000800 */
[----:B---3--:R-:W-:Y:S01]  /*beb0*/  SHFL.IDX PT, R141, R219, R5, 0x1f ;  /* 0x00001f05db8d7589 */ /* 0x008fe200000e0000 */
[--C-:B------:R-:W-:Y:S01]  /*bec0*/  FADD.FTZ R52, R52, -R143.reuse ;  /* 0x8000008f34347221 */ /* 0x100fe20000010000 */
[----:B------:R-:W-:-:S02]  /*bed0*/  FADD.FTZ R54, R54, -R143 ;  /* 0x8000008f36367221 */ /* 0x000fc40000010000 */
[----:B------:R-:W-:Y:S01]  /*bee0*/  SHFL.IDX PT, R149, R219, R231, 0x1f ;  /* 0x00001fe7db957589 */ /* 0x000fe200000e0000 */
[----:B------:R-:W-:Y:S01]  /*bef0*/  FMUL.FTZ R25, R12, R25 ;  /* 0x000000190c197220 */ /* 0x000fe20000410000 */
[--C-:B--2---:R-:W-:Y:S01]  /*bf00*/  FADD.FTZ R44, R44, -R147.reuse ;  /* 0x800000932c2c7221 */ /* 0x104fe20000010000 */
[----:B------:R-:W-:Y:S01]  /*bf10*/  MUFU.EX2 R125, R125 ;  /* 0x0000007d007d7308 */ /* 0x000fe20000000800 */
[----:B------:R-:W-:Y:S01]  /*bf20*/  SHFL.IDX PT, R216, R219, R224, 0x1f ;  /* 0x00001fe0dbd87589 */ /* 0x000fe200000e0000 */
[----:B------:R-:W-:-:S03]  /*bf30*/  FADD.FTZ R46, R46, -R147 ;  /* 0x800000932e2e7221 */ /* 0x000fc60000010000 */
[----:B------:R-:W2:Y:S04]  /*bf40*/  SHFL.IDX PT, R219, R219, R225, 0x1f ;  /* 0x00001fe1dbdb7589 */ /* 0x000ea800000e0000 */
[----:B------:R-:W3:Y:S04]  /*bf50*/  SHFL.IDX PT, R144, R218, R151, 0x1f ;  /* 0x00001f97da907589 */ /* 0x000ee800000e0000 */
[----:B------:R-:W5:Y:S04]  /*bf60*/  SHFL.IDX PT, R36, R218, R222, 0x1f ;  /* 0x00001fdeda247589 */ /* 0x000f6800000e0000 */
[----:B------:R2:W5:Y:S04]  /*bf70*/  SHFL.IDX PT, R143, R218, R217, 0x1f ;  /* 0x00001fd9da8f7589 */ /* 0x00056800000e0000 */
[----:B-1----:R-:W1:Y:S04]  /*bf80*/  SHFL.IDX PT, R132, R218, R231, 0x1f ;  /* 0x00001fe7da847589 */ /* 0x002e6800000e0000 */
[----:B------:R-:W1:Y:S04]  /*bf90*/  SHFL.IDX PT, R34, R218, R5, 0x1f ;  /* 0x00001f05da227589 */ /* 0x000e6800000e0000 */
[----:B------:R-:W1:Y:S04]  /*bfa0*/  SHFL.IDX PT, R37, R218, R224, 0x1f ;  /* 0x00001fe0da257589 */ /* 0x000e6800000e0000 */
[----:B------:R-:W1:Y:S01]  /*bfb0*/  SHFL.IDX PT, R218, R218, R225, 0x1f ;  /* 0x00001fe1dada7589 */ /* 0x000e6200000e0000 */
[----:B--2---:R-:W-:Y:S01]  /*bfc0*/  FADD.FTZ R217, R85, -R219 ;  /* 0x800000db55d97221 */ /* 0x004fe20000010000 */
[----:B------:R-:W-:Y:S01]  /*bfd0*/  FMUL.FTZ R85, R11, R131 ;  /* 0x000000830b557220 */ /* 0x000fe20000410000 */
[----:B---3--:R-:W-:Y:S01]  /*bfe0*/  FADD.FTZ R62, R62, -R144 ;  /* 0x800000903e3e7221 */ /* 0x008fe20000010000 */
[--C-:B-----5:R-:W-:Y:S01]  /*bff0*/  FADD.FTZ R63, R63, -R36.reuse ;  /* 0x800000243f3f7221 */ /* 0x120fe20000010000 */
[----:B------:R-:W-:Y:S01]  /*c000*/  FADD.FTZ R61, R61, -R36 ;  /* 0x800000243d3d7221 */ /* 0x000fe20000010000 */
[----:B------:R-:W-:Y:S01]  /*c010*/  FADD.FTZ R60, R60, -R144 ;  /* 0x800000903c3c7221 */ /* 0x000fe20000010000 */
[----:B------:R-:W-:Y:S01]  /*c020*/  F2FP.BF16.F32.PACK_AB R85, R85, R26 ;  /* 0x0000001a5555723e */ /* 0x000fe200000010ff */
[----:B------:R-:W-:Y:S01]  /*c030*/  FMUL.FTZ R26, R14, R27 ;  /* 0x0000001b0e1a7220 */ /* 0x000fe20000410000 */
[----:B------:R-:W-:Y:S01]  /*c040*/  FADD.FTZ R64, R64, -R143 ;  /* 0x8000008f40407221 */ /* 0x000fe20000010000 */
[----:B------:R-:W-:Y:S01]  /*c050*/  FADD.FTZ R219, R87, -R219 ;  /* 0x800000db57db7221 */ /* 0x000fe20000010000 */
[----:B------:R-:W-:Y:S01]  /*c060*/  MUFU.EX2 R124, R124 ;  /* 0x0000007c007c7308 */ /* 0x000fe20000000800 */
[----:B-1----:R-:W-:Y:S01]  /*c070*/  FADD.FTZ R65, R65, -R132 ;  /* 0x8000008441417221 */ /* 0x002fe20000010000 */
[----:B------:R-:W-:Y:S01]  /*c080*/  F2FP.BF16.F32.PACK_AB R87, R26, R25 ;  /* 0x000000191a57723e */ /* 0x000fe200000010ff */
[----:B------:R-:W-:Y:S01]  /*c090*/  FADD.FTZ R148, R77, -R150 ;  /* 0x800000964d947221 */ /* 0x000fe20000010000 */
[----:B------:R-:W-:Y:S01]  /*c0a0*/  FADD.FTZ R66, R66, -R143 ;  /* 0x8000008f42427221 */ /* 0x000fe20000010000 */
[--C-:B------:R-:W-:Y:S01]  /*c0b0*/  FADD.FTZ R56, R56, -R34.reuse ;  /* 0x8000002238387221 */ /* 0x100fe20000010000 */
[----:B------:R-:W-:-:S02]  /*c0c0*/  FADD.FTZ R58, R58, -R34 ;  /* 0x800000223a3a7221 */ /* 0x000fc40000010000 */
[----:B------:R1:W2:Y:S01]  /*c0d0*/  MUFU.EX2 R34, R130 ;  /* 0x0000008200227308 */ /* 0x0002a20000000800 */
[----:B------:R-:W-:Y:S01]  /*c0e0*/  FMUL.FTZ R62, R110, R62 ;  /* 0x0000003e6e3e7220 */ /* 0x000fe20000410000 */
[----:B------:R-:W-:Y:S01]  /*c0f0*/  FMUL.FTZ R63, R111, R63 ;  /* 0x0000003f6f3f7220 */ /* 0x000fe20000410000 */
[----:B------:R-:W-:Y:S01]  /*c100*/  FMUL.FTZ R64, R112, R64 ;  /* 0x0000004070407220 */ /* 0x000fe20000410000 */
[----:B------:R-:W-:Y:S01]  /*c110*/  FMUL.FTZ R25, R115, R65 ;  /* 0x0000004173197220 */ /* 0x000fe20000410000 */
[----:B------:R-:W-:-:S03]  /*c120*/  FADD.FTZ R144, R76, -R145 ;  /* 0x800000914c907221 */ /* 0x000fc60000010000 */
[----:B------:R3:W5:Y:S01]  /*c130*/  MUFU.EX2 R36, R127 ;  /* 0x0000007f00247308 */ /* 0x0007620000000800 */
[----:B-1----:R-:W-:Y:S01]  /*c140*/  FADD.FTZ R130, R67, -R132 ;  /* 0x8000008443827221 */ /* 0x002fe20000010000 */
[--C-:B------:R-:W-:Y:S01]  /*c150*/  FADD.FTZ R132, R68, -R37.reuse ;  /* 0x8000002544847221 */ /* 0x100fe20000010000 */
[----:B------:R-:W-:Y:S01]  /*c160*/  FADD.FTZ R67, R70, -R37 ;  /* 0x8000002546437221 */ /* 0x000fe20000010000 */
[----:B------:R-:W-:-:S04]  /*c170*/  F2FP.BF16.F32.PACK_AB R64, R25, R64 ;  /* 0x000000401940723e */ /* 0x000fc800000010ff */
[----:B------:R1:W5:Y:S01]  /*c180*/  MUFU.EX2 R37, R126 ;  /* 0x0000007e00257308 */ /* 0x0003620000000800 */
[----:B---3--:R-:W-:Y:S01]  /*c190*/  FADD.FTZ R127, R71, -R218 ;  /* 0x800000da477f7221 */ /* 0x008fe20000010000 */
[----:B------:R-:W-:Y:S01]  /*c1a0*/  F2FP.BF16.F32.PACK_AB R71, R63, R62 ;  /* 0x0000003e3f47723e */ /* 0x000fe200000010ff */
[----:B------:R-:W-:-:S05]  /*c1b0*/  FMUL.FTZ R62, R33, R144 ;  /* 0x00000090213e7220 */ /* 0x000fca0000410000 */
[----:B------:R-:W3:Y:S01]  /*c1c0*/  MUFU.EX2 R123, R123 ;  /* 0x0000007b007b7308 */ /* 0x000ee20000000800 */
[----:B------:R-:W-:Y:S01]  /*c1d0*/  FMUL.FTZ R25, R35, R148 ;  /* 0x0000009423197220 */ /* 0x000fe20000410000 */
[----:B------:R-:W-:-:S06]  /*c1e0*/  FADD.FTZ R143, R80, -R146 ;  /* 0x80000092508f7221 */ /* 0x000fcc0000010000 */
[----:B------:R-:W3:Y:S01]  /*c1f0*/  MUFU.EX2 R122, R122 ;  /* 0x0000007a007a7308 */ /* 0x000ee20000000800 */
[----:B------:R-:W-:-:S07]  /*c200*/  FADD.FTZ R146, R82, -R146 ;  /* 0x8000009252927221 */ /* 0x000fce0000010000 */
[----:B------:R-:W3:Y:S08]  /*c210*/  MUFU.EX2 R121, R121 ;  /* 0x0000007900797308 */ /* 0x000ef00000000800 */
[----:B------:R-:W3:Y:S08]  /*c220*/  MUFU.EX2 R120, R120 ;  /* 0x0000007800787308 */ /* 0x000ef00000000800 */
[----:B------:R-:W3:Y:S01]  /*c230*/  MUFU.EX2 R119, R119 ;  /* 0x0000007700777308 */ /* 0x000ee20000000800 */
[--C-:B------:R-:W-:Y:S01]  /*c240*/  FADD.FTZ R151, R84, -R216.reuse ;  /* 0x800000d854977221 */ /* 0x100fe20000010000 */
[----:B------:R-:W-:Y:S01]  /*c250*/  FMUL.FTZ R82, R21, R139 ;  /* 0x0000008b15527220 */ /* 0x000fe20000410000 */
[----:B------:R-:W-:Y:S01]  /*c260*/  FMUL.FTZ R27, R22, R140 ;  /* 0x0000008c161b7220 */ /* 0x000fe20000410000 */
[----:B------:R-:W-:Y:S01]  /*c270*/  FADD.FTZ R216, R86, -R216 ;  /* 0x800000d856d87221 */ /* 0x000fe20000010000 */
[----:B------:R-:W-:Y:S01]  /*c280*/  FMUL.FTZ R38, R20, R38 ;  /* 0x0000002614267220 */ /* 0x000fe20000410000 */
[----:B------:R-:W-:Y:S01]  /*c290*/  FMUL.FTZ R39, R88, R39 ;  /* 0x0000002758277220 */ /* 0x000fe20000410000 */
[----:B------:R-:W-:Y:S01]  /*c2a0*/  FADD.FTZ R70, R69, -R218 ;  /* 0x800000da45467221 */ /* 0x000fe20000010000 */
[--C-:B------:R-:W-:Y:S01]  /*c2b0*/  FADD.FTZ R128, R72, -R141.reuse ;  /* 0x8000008d48807221 */ /* 0x100fe20000010000 */
[----:B-1----:R-:W-:Y:S01]  /*c2c0*/  FADD.FTZ R126, R74, -R141 ;  /* 0x8000008d4a7e7221 */ /* 0x002fe20000010000 */
        /* <DEDUP_REMOVED lines=91> */
[----:B----4-:R-:W-:-:S04]  /*c880*/  IMAD R25, R0, 0x4000, R220 ;  /* 0x0000400000197824 */ /* 0x010fc800078e02dc */
        /* <DEDUP_REMOVED lines=148> */
.L_x_2114:
        /* <DEDUP_REMOVED lines=70> */
.L_x_2115:
        /* <DEDUP_REMOVED lines=12> */
.L_x_2105:
        /* <DEDUP_REMOVED lines=34> */
.L_x_2073:
[----:B------:R-:W-:Y:S05]  /*d910*/  @P0 BRA `(.L_x_2067) ;  /* 0x0000004000000947 */ /* 0x000fea0003800000 */
[----:B------:R-:W-:Y:S01]  /*d920*/  ULDC.64 UR4, c[0x0][0x878] ;  /* 0x00021e0000047ab9 */ /* 0x000fe20000000a00 */
[----:B------:R-:W3:Y:S01]  /*d930*/  S2R R12, SR_TID.X ;  /* 0x00000000000c7919 */ /* 0x000ee20000002100 */
[----:B------:R-:W-:Y:S01]  /*d940*/  UISETP.NE.U32.AND UP0, UPT, UR4, URZ, UPT ;  /* 0x0000003f0400728c */ /* 0x000fe2000bf05070 */
[----:B------:R-:W4:Y:S01]  /*d950*/  S2UR UR8, SR_CTAID.Y ;  /* 0x00000000000879c3 */ /* 0x000f220000002600 */
[----:B------:R-:W-:Y:S02]  /*d960*/  ULDC.64 UR10, c[0x0][0x848] ;  /* 0x00021200000a7ab9 */ /* 0x000fe40000000a00 */
[----:B------:R-:W-:Y:S01]  /*d970*/  UISETP.NE.AND.EX UP0, UPT, UR5, URZ, UPT, UP0 ;  /* 0x0000003f0500728c */ /* 0x000fe2000bf05300 */
[----:B------:R-:W5:Y:S04]  /*d980*/  S2R R0, SR_CTAID.X ;  /* 0x0000000000007919 */ /* 0x000f680000002500 */
[----:B-12---:R-:W1:Y:S01]  /*d990*/  LDC.64 R8, c[0x0][0x818] ;  /* 0x00020600ff087b82 */ /* 0x006e620000000a00 */
[----:B------:R-:W-:-:S05]  /*d9a0*/  PLOP3.LUT P0, PT, PT, PT, UP0, 0x80, 0x0 ;  /* 0x000000000000781c */ /* 0x000fca0003f0f008 */
[----:B------:R-:W-:Y:S02]  /*d9b0*/  @UP0 ULDC.64 UR4, c[0x0][0x878] ;  /* 0x00021e0000040ab9 */ /* 0x000fe40000000a00 */
[----:B------:R-:W-:Y:S01]  /*d9c0*/  @UP0 UIMAD.WIDE UR4, UR37, 0x4, UR4 ;  /* 0x00000004250408a5 */ /* 0x000fe2000f8e0204 */
[----:B------:R-:W2:Y:S05]  /*d9d0*/  LDC.64 R10, c[0x0][0x840] ;  /* 0x00021000ff0a7b82 */ /* 0x000eaa0000000a00 */
[----:B------:R-:W-:Y:S02]  /*d9e0*/  IMAD.U32 R2, RZ, RZ, UR4 ;  /* 0x00000004ff027e24 */ /* 0x000fe4000f8e00ff */
[----:B------:R-:W-:Y:S01]  /*d9f0*/  IMAD.U32 R3, RZ, RZ, UR5 ;  /* 0x00000005ff037e24 */ /* 0x000fe2000f8e00ff */
[----:B------:R-:W-:-:S04]  /*da00*/  ULDC UR5, c[0x0][0x850] ;  /* 0x0002140000057ab9 */ /* 0x000fc80000000800 */
[----:B------:R-:W4:Y:S01]  /*da10*/  @P0 LDG.E R2, desc[UR38][R2.64] ;  /* 0x0000002602020981 */ /* 0x000f22000c1e1900 */
[----:B------:R-:W-:Y:S01]  /*da20*/  UISETP.NE.AND UP1, UPT, UR5, 0x1, UPT ;  /* 0x000000010500788c */ /* 0x000fe2000bf25270 */
[----:B---3--:R-:W-:Y:S01]  /*da30*/  VIADD R13, R12, 0xffffff80 ;  /* 0xffffff800c0d7836 */ /* 0x008fe20000000000 */
[----:B------:R-:W-:Y:S01]  /*da40*/  MOV R14, 0x400 ;  /* 0x00000400000e7802 */ /* 0x000fe20000000f00 */
[----:B------:R-:W3:Y:S01]  /*da50*/  S2R R15, SR_CgaCtaId ;  /* 0x00000000000f7919 */ /* 0x000ee20000008800 */
[----:B-----5:R-:W-:Y:S02]  /*da60*/  IMAD.SHL.U32 R0, R0, 0x2000, RZ ;  /* 0x0000200000007824 */ /* 0x020fe400078e00ff */
[----:B---3--:R-:W-:Y:S02]  /*da70*/  LEA R15, R15, R14, 0x18 ;  /* 0x0000000e0f0f7211 */ /* 0x008fe400078ec0ff */
[----:B----4-:R-:W-:Y:S02]  /*da80*/  @P0 R2UR UR4, R2 ;  /* 0x00000000020402ca */ /* 0x010fe400000e0000 */
[----:B------:R-:W-:-:S04]  /*da90*/  SHF.R.S32.HI R2, RZ, 0x1f, R13 ;  /* 0x0000001fff027819 */ /* 0x000fc8000001140d */
[----:B------:R-:W-:-:S07]  /*daa0*/  LEA.HI R3, R2, R13, RZ, 0x7 ;  /* 0x0000000d02037211 */ /* 0x000fce00078f38ff */
[----:B------:R-:W-:-:S03]  /*dab0*/  @UP0 ULEA UR6, UR37, UR4, 0x7 ;  /* 0x0000000425060291 */ /* 0x000fc6000f8e383f */
[----:B------:R-:W-:Y:S01]  /*dac0*/  @UP1 ULDC UR4, c[0x0][0x854] ;  /* 0x0002150000041ab9 */ /* 0x000fe20000000800 */
[----:B------:R-:W-:Y:S02]  /*dad0*/  @UP0 USHF.R.S32.HI UR7, URZ, 0x1f, UR6 ;  /* 0x0000001f3f070899 */ /* 0x000fe40008011406 */
[----:B------:R-:W-:Y:S02]  /*dae0*/  UIMAD.WIDE.U32 UR4, UR8, UR4, URZ ;  /* 0x00000004080472a5 */ /* 0x000fe4000f8e003f */
[----:B------:R-:W-:-:S03]  /*daf0*/  @UP0 ULEA.HI UR7, UR7, UR6, URZ, 0x7 ;  /* 0x0000000607070291 */ /* 0x000fc6000f8f383f */
[----:B------:R-:W-:Y:S01]  /*db00*/  UMOV UR6, UR8 ;  /* 0x0000000800067c82 */ /* 0x000fe20008000000 */
[----:B------:R-:W-:Y:S01]  /*db10*/  @UP1 ULDC UR8, c[0x0][0x858] ;  /* 0x0002160000081ab9 */ /* 0x000fe20000000800 */
[----:B------:R-:W-:Y:S02]  /*db20*/  @UP0 USHF.L.U32 UR7, UR7, 0x6, URZ ;  /* 0x0000000607070899 */ /* 0x000fe4000800063f */
[----:B------:R-:W-:Y:S02]  /*db30*/  @UP1 USHF.R.U32.HI UR6, URZ, UR8, UR5 ;  /* 0x000000083f061299 */ /* 0x000fe40008011605 */
[----:B------:R-:W-:Y:S02]  /*db40*/  @UP0 ULOP3.LUT UR4, UR7, 0xffffe000, URZ, 0xc0, !UPT ;  /* 0xffffe00007040892 */ /* 0x000fe4000f8ec03f */
[----:B------:R-:W-:Y:S02]  /*db50*/  USHF.R.S32.HI UR7, URZ, 0x1f, UR6 ;  /* 0x0000001f3f077899 */ /* 0x000fe40008011406 */
[----:B------:R-:W-:Y:S01]  /*db60*/  @UP0 USHF.R.S32.HI UR5, URZ, 0x1f, UR4 ;  /* 0x0000001f3f050899 */ /* 0x000fe20008011404 */
[----:B------:R-:W-:-:S02]  /*db70*/  ULDC.64 UR8, c[0x0][0x820] ;  /* 0x0002080000087ab9 */ /* 0x000fc40000000a00 */
[----:B------:R-:W-:Y:S01]  /*db80*/  @!UP0 UMOV UR4, URZ ;  /* 0x0000003f00048c82 */ /* 0x000fe20008000000 */
[----:B-1----:R-:W-:Y:S01]  /*db90*/  IMAD R2, R8, UR7, RZ ;  /* 0x0000000708027c24 */ /* 0x002fe2000f8e02ff */
[----:B------:R-:W-:Y:S01]  /*dba0*/  IADD3 R4, P0, R0, UR4, RZ ;  /* 0x0000000400047c10 */ /* 0x000fe2000ff1e0ff */
[----:B------:R-:W-:Y:S01]  /*dbb0*/  USHF.R.S32.HI UR4, URZ, 0x1f, UR37 ;  /* 0x0000001f3f047899 */ /* 0x000fe20008011425 */
[----:B--2---:R-:W-:Y:S01]  /*dbc0*/  IMAD R6, R10, UR7, RZ ;  /* 0x000000070a067c24 */ /* 0x004fe2000f8e02ff */
[----:B------:R-:W-:Y:S01]  /*dbd0*/  @!UP0 UMOV UR5, URZ ;  /* 0x0000003f00058c82 */ /* 0x000fe20008000000 */
[----:B------:R-:W-:Y:S01]  /*dbe0*/  IMAD R9, R9, UR6, R2 ;  /* 0x0000000609097c24 */ /* 0x000fe2000f8e0202 */
[C---:B------:R-:W-:Y:S01]  /*dbf0*/  LOP3.LUT R2, R3.reuse, 0xfffff80, RZ, 0xc0, !PT ;  /* 0x0fffff8003027812 */ /* 0x040fe200078ec0ff */
[----:B------:R-:W-:Y:S01]  /*dc00*/  IMAD.SHL.U32 R3, R3, 0x20, RZ ;  /* 0x0000002003037824 */ /* 0x000fe200078e00ff */
[----:B------:R-:W-:Y:S01]  /*dc10*/  LEA.HI.X.SX32 R5, R0, UR5, 0x1, P0 ;  /* 0x0000000500057c11 */ /* 0x000fe200080f0eff */
[----:B------:R-:W-:-:S02]  /*dc20*/  USEL UR4, UR4, URZ, !UP0 ;  /* 0x0000003f04047287 */ /* 0x000fc4000c000000 */
[----:B------:R-:W-:Y:S01]  /*dc30*/  IMAD.IADD R0, R13, 0x1, -R2 ;  /* 0x000000010d007824 */ /* 0x000fe200078e0a02 */
[----:B------:R-:W-:Y:S01]  /*dc40*/  LOP3.LUT R7, R3, 0x3ffff000, RZ, 0xc0, !PT ;  /* 0x3ffff00003077812 */ /* 0x000fe200078ec0ff */
[----:B------:R-:W-:Y:S01]  /*dc50*/  IMAD.WIDE.U32 R2, R8, UR6, R4 ;  /* 0x0000000608027c25 */ /* 0x000fe2000f8e0004 */
[----:B------:R-:W-:Y:S02]  /*dc60*/  UIMAD UR5, UR4, UR8, URZ ;  /* 0x00000008040572a4 */ /* 0x000fe4000f8e023f */
[----:B------:R-:W-:Y:S01]  /*dc70*/  UIMAD UR4, UR4, UR10, URZ ;  /* 0x0000000a040472a4 */ /* 0x000fe2000f8e023f */
[----:B------:R-:W-:Y:S02]  /*dc80*/  IMAD R0, R0, 0x4, R7 ;  /* 0x0000000400007824 */ /* 0x000fe400078e0207 */
[----:B------:R-:W-:Y:S02]  /*dc90*/  IMAD R7, R11, UR6, R6 ;  /* 0x000000060b077c24 */ /* 0x000fe4000f8e0206 */
[----:B------:R-:W-:Y:S01]  /*dca0*/  IMAD.WIDE.U32 R4, R10, UR6, R4 ;  /* 0x000000060a047c25 */ /* 0x000fe2000f8e0004 */
[----:B------:R-:W-:-:S03]  /*dcb0*/  USEL UR6, UR37, URZ, !UP0 ;  /* 0x0000003f25067287 */ /* 0x000fc6000c000000 */
[----:B------:R-:W-:Y:S01]  /*dcc0*/  IMAD.IADD R3, R3, 0x1, R9 ;  /* 0x0000000103037824 */ /* 0x000fe200078e0209 */
[----:B------:R-:W-:Y:S01]  /*dcd0*/  UIMAD UR5, UR6, UR9, UR5 ;  /* 0x00000009060572a4 */ /* 0x000fe2000f8e0205 */
[----:B------:R-:W-:Y:S01]  /*dce0*/  IMAD.IADD R5, R5, 0x1, R7 ;  /* 0x0000000105057824 */ /* 0x000fe200078e0207 */
[----:B------:R-:W-:Y:S01]  /*dcf0*/  UIMAD UR4, UR6, UR11, UR4 ;  /* 0x0000000b060472a4 */ /* 0x000fe2000f8e0204 */
[----:B------:R-:W-:Y:S02]  /*dd00*/  IMAD.U32 R9, RZ, RZ, UR8 ;  /* 0x00000008ff097e24 */ /* 0x000fe4000f8e00ff */
[----:B------:R-:W-:Y:S02]  /*dd10*/  IMAD.U32 R7, RZ, RZ, UR10 ;  /* 0x0000000aff077e24 */ /* 0x000fe4000f8e00ff */
[----:B------:R-:W-:-:S04]  /*dd20*/  IMAD.WIDE.U32 R2, R9, UR6, R2 ;  /* 0x0000000609027c25 */ /* 0x000fc8000f8e0002 */
[----:B------:R-:W-:-:S04]  /*dd30*/  IMAD.WIDE.U32 R4, R7, UR6, R4 ;  /* 0x0000000607047c25 */ /* 0x000fc8000f8e0004 */
[----:B------:R-:W-:Y:S02]  /*dd40*/  VIADD R7, R3, UR5 ;  /* 0x0000000503077c36 */ /* 0x000fe40008000000 */
[----:B------:R-:W-:Y:S01]  /*dd50*/  VIADD R6, R5, UR4 ;  /* 0x0000000405067c36 */ /* 0x000fe20008000000 */
[----:B------:R-:W-:Y:S05]  /*dd60*/  WARPSYNC.ALL ;  /* 0x0000000000007948 */ /* 0x000fea0003800000 */
[----:B------:R-:W-:Y:S01]  /*dd70*/  IMAD R0, R0, 0x4, R15 ;  /* 0x0000000400007824 */ /* 0x000fe200078e020f */
        /* <DEDUP_REMOVED lines=32> */
.L_x_2119:
[----:B------:R-:W-:Y:S01]  /*df80*/  @P0 ELECT P1, URZ, PT ;  /* 0x00000000003f082f */ /* 0x000fe20003820000 */
[----:B------:R1:W-:-:S12]  /*df90*/  UBLKRED.G.S.ADD.F32.RN [UR4], [UR6], UR7, desc[UR8] ;  /* 0x00000804060073bb */ /* 0x0003d800080a1407 */
[----:B------:R-:W-:Y:S02]  /*dfa0*/  @P1 PLOP3.LUT P0, PT, P1, PT, PT, 0x8, 0x0 ;  /* 0x000000000000181c */ /* 0x000fe40000f0e170 */
[----:B------:R-:W-:-:S11]  /*dfb0*/  PLOP3.LUT P1, PT, PT, PT, PT, 0x8, 0x0 ;  /* 0x000000000000781c */ /* 0x000fd60003f2e170 */
[----:B-1----:R-:W-:Y:S05]  /*dfc0*/  @P0 BRA.U.ANY `(.L_x_2119) ;  /* 0xfffffffd00ec0947 */ /* 0x002fea000393ffff */
[----:B------:R0:W-:Y:S01]  /*dfd0*/  UTMACMDFLUSH ;  /* 0x00000000000079b7 */ /* 0x0001e20000000000 */
[----:B------:R-:W-:-:S04]  /*dfe0*/  DEPBAR.LE SB0, 0x0 ;  /* 0x000080000000791a */ /* 0x000fc80000000000 */
.L_x_2118:
[----:B------:R-:W-:Y:S05]  /*dff0*/  BSYNC B0 ;  /* 0x0000000000007941 */ /* 0x000fea0003800000 */
.L_x_2117:
        /* <DEDUP_REMOVED lines=25> */
.L_x_2120:
[----:B------:R-:W-:Y:S01]  /*e190*/  @P0 ELECT P1, URZ, PT ;  /* 0x00000000003f082f */ /* 0x000fe20003820000 */
[----:B------:R2:W-:-:S12]  /*e1a0*/  UBLKRED.G.S.ADD.F32.RN [UR4], [UR6], UR7, desc[UR8] ;  /* 0x00000804060073bb */ /* 0x0005d800080a1407 */
[----:B------:R-:W-:Y:S02]  /*e1b0*/  @P1 PLOP3.LUT P0, PT, P1, PT, PT, 0x8, 0x0 ;  /* 0x000000000000181c */ /* 0x000fe40000f0e170 */
[----:B------:R-:W-:-:S11]  /*e1c0*/  PLOP3.LUT P1, PT, PT, PT, PT, 0x8, 0x0 ;  /* 0x000000000000781c */ /* 0x000fd60003f2e170 */
[----:B--2---:R-:W-:Y:S05]  /*e1d0*/  @P0 BRA.U.ANY `(.L_x_2120) ;  /* 0xfffffffd00ec0947 */ /* 0x004fea000393ffff */
[----:B------:R0:W-:Y:S01]  /*e1e0*/  UTMACMDFLUSH ;  /* 0x00000000000079b7 */ /* 0x0001e20000000000 */
[----:B------:R-:W-:-:S04]  /*e1f0*/  DEPBAR.LE SB0, 0x0 ;  /* 0x000080000000791a */ /* 0x000fc80000000000 */
[----:B------:R-:W-:Y:S05]  /*e200*/  BRA `(.L_x_2067) ;  /* 0x0000003400c47947 */ /* 0x000fea0003800000 */
.L_x_2062:
        /* <DEDUP_REMOVED lines=21> */
.L_x_2122:
        /* <DEDUP_REMOVED lines=13> */
.L_x_2124:
[----:B------:R-:W-:-:S05]  /*e430*/  ULDC UR4, c[0x0][0x8c4] ;  /* 0x0002310000047ab9 */ /* 0x000fca0000000800 */
.L_x_2123:
        /* <DEDUP_REMOVED lines=44> */
.L_x_2125:
        /* <DEDUP_REMOVED lines=13> */
.L_x_2126:
        /* <DEDUP_REMOVED lines=12> */
.L_x_2127:
        /* <DEDUP_REMOVED lines=22> */
.L_x_2128:
[----:B------:R-:W-:-:S13]  /*e9f0*/  ISETP.GT.AND P0, PT, R2, UR7, PT ;  /* 0x0000000702007c0c */ /* 0x000fda000bf04270 */
[----:B------:R-:W-:Y:S05]  /*ea00*/  @!P0 BRA `(.L_x_2067) ;  /* 0x0000002c00c48947 */ /* 0x000fea0003800000 */
[----:B------:R-:W-:Y:S01]  /*ea10*/  ULDC.64 UR14, c[0x0][0x2d8] ;  /* 0x0000b600000e7ab9 */ /* 0x000fe20000000a00 */
[----:B------:R-:W-:Y:S01]  /*ea20*/  VIADD R0, R2, -UR7 ;  /* 0x8000000702007c36 */ /* 0x000fe20008000000 */
[----:B------:R-:W-:Y:S02]  /*ea30*/  UIMAD UR11, UR11, UR14, URZ ;  /* 0x0000000e0b0b72a4 */ /* 0x000fe4000f8e023f */
[----:B------:R-:W-:Y:S02]  /*ea40*/  USHF.R.S32.HI UR6, URZ, 0x1f, UR12 ;  /* 0x0000001f3f067899 */ /* 0x000fe4000801140c */
[----:B------:R-:W-:Y:S01]  /*ea50*/  UIMAD.WIDE.U32 UR8, UR16, UR14, URZ ;  /* 0x0000000e100872a5 */ /* 0x000fe2000f8e003f */
        /* <DEDUP_REMOVED lines=33> */
.L_x_2131:
[----:B------:R-:W-:Y:S05]  /*ec70*/  BSYNC B0 ;  /* 0x0000000000007941 */ /* 0x000fea0003800000 */
.L_x_2130:
        /* <DEDUP_REMOVED lines=19> */
.L_x_2133:
[----:B------:R-:W-:Y:S05]  /*edb0*/  BSYNC B0 ;  /* 0x0000000000007941 */ /* 0x000fea0003800000 */
.L_x_2132:
[----:B------:R-:W-:Y:S06]  /*edc0*/  BAR.ARV 0xa, 0xa0 ;  /* 0x0282800000007b1d */ /* 0x000fec0000002000 */
[----:B------:R-:W-:Y:S04]  /*edd0*/  BSSY B0, `(.L_x_2134) ;  /* 0x0000003000007945 */ /* 0x000fe80003800000 */
[----:B------:R-:W-:Y:S05]  /*ede0*/  @!P0 BRA `(.L_x_2135) ;  /* 0x0000000000048947 */ /* 0x000fea0003800000 */
[----:B------:R-:W-:-:S04]  /*edf0*/  DEPBAR.LE SB0, 0x0 ;  /* 0x000080000000791a */ /* 0x000fc80000000000 */
.L_x_2135:
[----:B------:R-:W-:Y:S05]  /*ee00*/  BSYNC B0 ;  /* 0x0000000000007941 */ /* 0x000fea0003800000 */
.L_x_2134:
[----:B------:R-:W-:Y:S06]  /*ee10*/  BAR.ARV 0xb, 0xa0 ;  /* 0x02c2800000007b1d */ /* 0x000fec0000002000 */
[----:B------:R-:W-:Y:S01]  /*ee20*/  UIADD3 UR15, UR7, 0x1, URZ ;  /* 0x00000001070f7890 */ /* 0x000fe2000fffe03f */
[----:B------:R-:W-:Y:S11]  /*ee30*/  BRA `(.L_x_2136) ;  /* 0x0000000000047947 */ /* 0x000ff60003800000 */
.L_x_2129:
[----:B------:R-:W-:-:S05]  /*ee40*/  UMOV UR15, UR7 ;  /* 0x00000007000f7c82 */ /* 0x000fca0008000000 */
.L_x_2136:
        /* <DEDUP_REMOVED lines=21> */
.L_x_2149:
        /* <DEDUP_REMOVED lines=20> */
.L_x_2138:
[----:B------:R-:W-:Y:S05]  /*f0e0*/  BSYNC B0 ;  /* 0x0000000000007941 */ /* 0x000fea0003800000 */
.L_x_2137:
        /* <DEDUP_REMOVED lines=13> */
.L_x_2140:
[----:B------:R-:W-:Y:S05]  /*f1c0*/  BSYNC B0 ;  /* 0x0000000000007941 */ /* 0x000fea0003800000 */
.L_x_2139:
[----:B------:R-:W-:Y:S06]  /*f1d0*/  BAR.ARV 0xa, 0xa0 ;  /* 0x0282800000007b1d */ /* 0x000fec0000002000 */
[----:B------:R-:W-:Y:S04]  /*f1e0*/  BSSY B0, `(.L_x_2141) ;  /* 0x0000003000007945 */ /* 0x000fe80003800000 */
[----:B------:R-:W-:Y:S05]  /*f1f0*/  @!P0 BRA `(.L_x_2142) ;  /* 0x0000000000048947 */ /* 0x000fea0003800000 */
[----:B------:R-:W-:-:S04]  /*f200*/  DEPBAR.LE SB0, 0x0 ;  /* 0x000080000000791a */ /* 0x000fc80000000000 */
.L_x_2142:
[----:B------:R-:W-:Y:S05]  /*f210*/  BSYNC B0 ;  /* 0x0000000000007941 */ /* 0x000fea0003800000 */
.L_x_2141:
        /* <DEDUP_REMOVED lines=13> */
.L_x_2144:
[----:B------:R-:W-:Y:S05]  /*f2f0*/  BSYNC B0 ;  /* 0x0000000000007941 */ /* 0x000fea0003800000 */
.L_x_2143:
        /* <DEDUP_REMOVED lines=13> */
.L_x_2146:
[----:B------:R-:W-:Y:S05]  /*f3d0*/  BSYNC B0 ;  /* 0x0000000000007941 */ /* 0x000fea0003800000 */
.L_x_2145:
[----:B------:R-:W-:Y:S01]  /*f3e0*/  UIADD3 UR15, UR15, 0x2, URZ ;  /* 0x000000020f0f7890 */ /* 0x000fe2000fffe03f */
[----:B------:R-:W-:Y:S06]  /*f3f0*/  BAR.ARV 0xa, 0xa0 ;  /* 0x0282800000007b1d */ /* 0x000fec0000002000 */
[----:B------:R-:W-:Y:S01]  /*f400*/  BSSY B0, `(.L_x_2147) ;  /* 0x0000004000007945 */ /* 0x000fe20003800000 */
[----:B------:R-:W-:-:S03]  /*f410*/  ISETP.LE.AND P1, PT, R2, UR15, PT ;  /* 0x0000000f02007c0c */ /* 0x000fc6000bf23270 */
[----:B------:R-:W-:Y:S10]  /*f420*/  @!P0 BRA `(.L_x_2148) ;  /* 0x0000000000048947 */ /* 0x000ff40003800000 */
[----:B------:R-:W-:-:S04]  /*f430*/  DEPBAR.LE SB0, 0x0 ;  /* 0x000080000000791a */ /* 0x000fc80000000000 */
.L_x_2148:
[----:B------:R-:W-:Y:S05]  /*f440*/  BSYNC B0 ;  /* 0x0000000000007941 */ /* 0x000fea0003800000 */
.L_x_2147:
[----:B------:R-:W-:Y:S06]  /*f450*/  BAR.ARV 0xb, 0xa0 ;  /* 0x02c2800000007b1d */ /* 0x000fec0000002000 */
[----:B------:R-:W-:Y:S02]  /*f460*/  UIADD3 UR19, UR19, 0x4000, URZ ;  /* 0x0000400013137890 */ /* 0x000fe4000fffe03f */
[----:B------:R-:W-:Y:S01]  /*f470*/  UIADD3 UR6, UR6, 0x4000, URZ ;  /* 0x0000400006067890 */ /* 0x000fe2000fffe03f */
[----:B------:R-:W-:Y:S11]  /*f480*/  @!P1 BRA `(.L_x_2149) ;  /* 0xfffffff800c49947 */ /* 0x000ff6000383ffff */
[----:B------:R-:W-:Y:S05]  /*f490*/  BRA `(.L_x_2067) ;  /* 0x0000002400207947 */ /* 0x000fea0003800000 */
.L_x_2121:
        /* <DEDUP_REMOVED lines=14> */
.L_x_2150:
        /* <DEDUP_REMOVED lines=14> */
.L_x_2152:
[----:B------:R-:W-:-:S05]  /*f660*/  ULDC UR4, c[0x0][0x8c4] ;  /* 0x0002310000047ab9 */ /* 0x000fca0000000800 */
.L_x_2151:
        /* <DEDUP_REMOVED lines=59> */
.L_x_2154:
        /* <DEDUP_REMOVED lines=13> */
.L_x_2155:
        /* <DEDUP_REMOVED lines=8> */
.L_x_2156:
        /* <DEDUP_REMOVED lines=21> */
.L_x_2157:
        /* <DEDUP_REMOVED lines=50> */
.L_x_2187:
        /* <DEDUP_REMOVED lines=15> */
.L_x_2160:
        /* <DEDUP_REMOVED lines=77> */
.L_x_2171:
[----:B-123--:R-:W-:-:S04]  /*105a0*/  SHF.L.U32 R18, R10, 0x1f, RZ ;  /* 0x0000001f0a127819 */ /* 0x00efc800000006ff */
[----:B------:R-:W2:Y:S02]  /*105b0*/  SYNCS.PHASECHK.TRANS64.TRYWAIT P1, [R15+URZ+0x30c40], R18 ;  /* 0x030c40120f0075a7 */ /* 0x000ea4000802017f */
[----:B--2---:R-:W-:Y:S05]  /*105c0*/  @!P1 BRA `(.L_x_2163) ;  /* 0x00000014009c9947 */ /* 0x004fea0003800000 */
.L_x_2188:
        /* <DEDUP_REMOVED lines=8> */
.L_x_2164:
        /* <DEDUP_REMOVED lines=30> */
.L_x_2189:
        /* <DEDUP_REMOVED lines=8> */
.L_x_2166:
        /* <DEDUP_REMOVED lines=30> */
.L_x_2190:
        /* <DEDUP_REMOVED lines=8> */
.L_x_2168:
        /* <DEDUP_REMOVED lines=24> */
.L_x_2192:
        /* <DEDUP_REMOVED lines=8> */
.L_x_2170:
        /* <DEDUP_REMOVED lines=30> */
.L_x_2162:
[----:B------:R-:W4:Y:S02]  /*10ef0*/  LDL.LU R4, [R1+0x8] ;  /* 0x0000080001047983 */ /* 0x000f240000300800 */
[----:B----4-:R-:W-:Y:S02]  /*10f00*/  ISETP.NE.AND P1, PT, R4, RZ, PT ;  /* 0x000000ff0400720c */ /* 0x010fe40003f25270 */
[----:B------:R4:W5:Y:S11]  /*10f10*/  LDL R4, [R1+0x4] ;  /* 0x0000040001047983 */ /* 0x0009760000100800 */
[----:B----4-:R-:W-:Y:S05]  /*10f20*/  @!P1 BRA `(.L_x_2161) ;  /* 0x0000000400249947 */ /* 0x010fea0003800000 */
[----:B------:R-:W-:-:S04]  /*10f30*/  SHF.L.U32 R12, R10, 0x1f, RZ ;  /* 0x0000001f0a0c7819 */ /* 0x000fc800000006ff */
[----:B------:R-:W4:Y:S02]  /*10f40*/  SYNCS.PHASECHK.TRANS64.TRYWAIT P1, [R15+URZ+0x30c40], R12 ;  /* 0x030c400c0f0075a7 */ /* 0x000f24000802017f */
[----:B----4-:R-:W-:Y:S05]  /*10f50*/  @!P1 BRA `(.L_x_2172) ;  /* 0x0000000c008c9947 */ /* 0x010fea0003800000 */
.L_x_2193:
        /* <DEDUP_REMOVED lines=8> */
.L_x_2173:
        /* <DEDUP_REMOVED lines=27> */
.L_x_2194:
        /* <DEDUP_REMOVED lines=8> */
.L_x_2175:
        /* <DEDUP_REMOVED lines=27> */
.L_x_2161:
[----:B------:R-:W1:Y:S01]  /*113c0*/  S2R R0, SR_TID.X ;  /* 0x0000000000007919 */ /* 0x000e620000002100 */
[----:B------:R-:W-:Y:S01]  /*113d0*/  IMAD R3, R16, 0x8, R15 ;  /* 0x0000000810037824 */ /* 0x000fe200078e020f */
[----:B-1----:R-:W-:Y:S02]  /*113e0*/  LOP3.LUT R2, R0, 0x7f, RZ, 0xc0, !PT ;  /* 0x0000007f00027812 */ /* 0x002fe400078ec0ff */
[----:B------:R-:W-:Y:S02]  /*113f0*/  SHF.L.U32 R0, R10, 0x1f, RZ ;  /* 0x0000001f0a007819 */ /* 0x000fe400000006ff */
[----:B------:R-:W-:Y:S02]  /*11400*/  ISETP.NE.AND P1, PT, R2, RZ, PT ;  /* 0x000000ff0200720c */ /* 0x000fe40003f25270 */
[----:B------:R-:W1:Y:S02]  /*11410*/  SYNCS.PHASECHK.TRANS64.TRYWAIT P0, [R3+URZ+0x30c40], R0 ;  /* 0x030c4000030075a7 */ /* 0x000e64000800017f */
[----:B-1----:R-:W-:Y:S09]  /*11420*/  @!P0 BRA `(.L_x_2176) ;  /* 0x0000000800808947 */ /* 0x002ff20003800000 */
.L_x_2195:
[----:B------:R-:W-:Y:S05]  /*11430*/  @P1 BRA `(.L_x_2177) ;  /* 0x0000000000181947 */ /* 0x000fea0003800000 */
[----:B------:R-:W1:Y:S01]  /*11440*/  S2R R2, SR_TID.X ;  /* 0x0000000000027919 */ /* 0x000e620000002100 */
[----:B------:R-:W-:-:S04]  /*11450*/  IMAD.MOV.U32 R0, RZ, RZ, 0x4200 ;  /* 0x00004200ff007424 */ /* 0x000fc800078e00ff */
[----:B------:R1:W-:Y:S02]  /*11460*/  SYNCS.ARRIVE.TRANS64 RZ, [R3+URZ+0x30c30], R0 ;  /* 0x030c300003ff79a7 */ /* 0x0003e4000800003f */
[----:B-1----:R-:W-:-:S13]  /*11470*/  LOP3.LUT P0, RZ, R2, 0x1f, RZ, 0xc0, !PT ;  /* 0x0000001f02ff7812 */ /* 0x002fda000780c0ff */
[----:B------:R-:W-:Y:S05]  /*11480*/  @!P0 BRA `(.L_x_2177) ;  /* 0x0000000000048947 */ /* 0x000fea0003800000 */
[----:B------:R-:W-:Y:S01]  /*11490*/  BPT.TRAP 0x1 ;  /* 0x000000040000795c */ /* 0x000fe20000300000 */
.L_x_2177:
        /* <DEDUP_REMOVED lines=34> */
.L_x_2158:
[----:B------:R-:W-:Y:S05]  /*116c0*/  BSYNC B0 ;  /* 0x0000000000007941 */ /* 0x000fea0003800000 */
.L_x_2153:
[----:B------:R-:W-:-:S03]  /*116d0*/  UMOV UR8, 0xffffffff ;  /* 0xffffffff00087882 */ /* 0x000fc60000000000 */
[----:B------:R-:W-:Y:S05]  /*116e0*/  BRA.DIV UR8, `(.L_x_2178) ;  /* 0x0000000608e47947 */ /* 0x000fea000b800000 */
[----:B------:R-:W-:-:S13]  /*116f0*/  ELECT P6, URZ, PT ;  /* 0x00000000003f782f */ /* 0x000fda00038c0000 */
.L_x_2198:
[----:B------:R-:W-:Y:S05]  /*11700*/  @!P6 BRA `(.L_x_2067) ;  /* 0x000000000084e947 */ /* 0x000fea0003800000 */
[----:B------:R-:W-:-:S06]  /*11710*/  ULOP3.LUT UR8, UR36, 0x2, URZ, 0xfc, !UPT ;  /* 0x0000000224087892 */ /* 0x000fcc000f8efc3f */
[----:B------:R-:W-:-:S05]  /*11720*/  IMAD.U32 R2, RZ, RZ, UR8 ;  /* 0x00000008ff027e24 */ /* 0x000fca000f8e00ff */
[----:B------:R-:W-:-:S13]  /*11730*/  ISETP.NE.AND P2, PT, R2, 0x3, PT ;  /* 0x000000030200780c */ /* 0x000fda0003f45270 */
[----:B------:R-:W-:Y:S05]  /*11740*/  @!P2 BRA `(.L_x_2179) ;  /* 0x000000000004a947 */ /* 0x000fea0003800000 */
[----:B---3--:R-:W-:Y:S01]  /*11750*/  BPT.TRAP 0x1 ;  /* 0x000000040000795c */ /* 0x008fe20000300000 */
.L_x_2179:
        /* <DEDUP_REMOVED lines=15> */
.L_x_2199:
[----:B------:R-:W2:Y:S02]  /*11850*/  SYNCS.PHASECHK.TRANS64.TRYWAIT P0, [R3+URZ], R2 ;  /* 0x00000002030075a7 */ /* 0x000ea4000800017f */
[----:B--2---:R-:W-:Y:S05]  /*11860*/  @!P0 BRA `(.L_x_2181) ;  /* 0x0000000400b88947 */ /* 0x004fea0003800000 */
.L_x_2200:
[----:B------:R-:W-:Y:S05]  /*11870*/  @!P2 BRA `(.L_x_2182) ;  /* 0x000000000004a947 */ /* 0x000fea0003800000 */
[----:B---3--:R-:W-:Y:S01]  /*11880*/  BPT.TRAP 0x1 ;  /* 0x000000040000795c */ /* 0x008fe20000300000 */
.L_x_2182:
[----:B--2---:R-:W-:-:S04]  /*11890*/  VIADD R3, R8, 0x30c40 ;  /* 0x00030c4008037836 */ /* 0x004fc80000000000 */
[----:B------:R-:W-:-:S04]  /*118a0*/  IMAD R5, R0, 0x8, R3 ;  /* 0x0000000800057824 */ /* 0x000fc800078e0203 */
[----:B------:R-:W2:Y:S02]  /*118b0*/  SYNCS.PHASECHK.TRANS64.TRYWAIT P0, [R5+URZ], R4 ;  /* 0x00000004050075a7 */ /* 0x000ea4000800017f */
[----:B--2---:R-:W-:Y:S05]  /*118c0*/  @!P0 BRA `(.L_x_2183) ;  /* 0x0000000400b48947 */ /* 0x004fea0003800000 */
.L_x_2201:
[----:B------:R-:W-:-:S07]  /*118d0*/  IMAD R3, R6, 0x8, R3 ;  /* 0x0000000806037824 */ /* 0x000fce00078e0203 */
.L_x_2184:
[----:B----4-:R4:W1:Y:S02]  /*118e0*/  SYNCS.PHASECHK.TRANS64.TRYWAIT P0, [R3+URZ], R2 ;  /* 0x00000002030075a7 */ /* 0x010864000800017f */
[----:B-1----:R-:W-:Y:S05]  /*118f0*/  @!P0 NANOSLEEP.SYNCS 0x989680 ;  /* 0x009896800000895d */ /* 0x002fea0003900000 */
[----:B------:R-:W1:Y:S02]  /*11900*/  @!P0 SYNCS.PHASECHK.TRANS64 P0, [R3+URZ], R2 ;  /* 0x00000002030085a7 */ /* 0x000e64000800007f */
[----:B-1----:R-:W-:Y:S05]  /*11910*/  @!P0 BRA `(.L_x_2184) ;  /* 0xfffffffc00f08947 */ /* 0x002fea000383ffff */
.L_x_2067:
[----:B---3--:R-:W-:Y:S05]  /*11920*/  BSYNC B6 ;  /* 0x0000000000067941 */ /* 0x008fea0003800000 */
.L_x_2061:
[----:B------:R-:W-:Y:S05]  /*11930*/  EXIT ;  /* 0x000000000000794d */ /* 0x000fea0003800000 */
.L_x_2078:
[----:B------:R-:W-:Y:S02]  /*11940*/  IMAD.MOV.U32 R13, RZ, RZ, R10 ;  /* 0x000000ffff0d7224 */ /* 0x000fe400078e000a */
[----:B------:R-:W-:Y:S02]  /*11950*/  IMAD.MOV.U32 R12, RZ, RZ, RZ ;  /* 0x000000ffff0c7224 */ /* 0x000fe400078e00ff */
[----:B------:R-:W-:Y:S02]  /*11960*/  IMAD.MOV.U32 R11, RZ, RZ, 0x1f ;  /* 0x0000001fff0b7424 */ /* 0x000fe400078e00ff */
[----:B------:R-:W-:-:S07]  /*11970*/  IMAD.MOV.U32 R15, RZ, RZ, -0x1 ;  /* 0xffffffffff0f7424 */ /* 0x000fce00078e00ff */
[----:B------:R-:W-:Y:S05]  /*11980*/  WARPSYNC.COLLECTIVE R15, `(.L_x_2185) ;  /* 0x000000000f087348 */ /* 0x000fea0003c00000 */
[----:B------:R1:W2:Y:S02]  /*11990*/  SHFL.IDX P6, R14, R13, R12, R11 ;  /* 0x0000000c0d0e7389 */ /* 0x0002a400000c000b */
[----:B-12---:R-:W-:Y:S01]  /*119a0*/  ENDCOLLECTIVE ;  /* 0x000000000000791b */ /* 0x006fe20003800000 */
.L_x_2185:
[----:B------:R-:W-:Y:S05]  /*119b0*/  BRA `(.L_x_2186) ;  /* 0xfffffef800987947 */ /* 0x000fea000383ffff */
.L_x_2080:
[----:B--2---:R2:W3:Y:S02]  /*119c0*/  SYNCS.PHASECHK.TRANS64.TRYWAIT P0, [R16+URZ+0x30c00], R11 ;  /* 0x030c000b100075a7 */ /* 0x0044e4000800017f */
[----:B---3--:R-:W-:Y:S05]  /*119d0*/  @!P0 NANOSLEEP.SYNCS 0x989680 ;  /* 0x009896800000895d */ /* 0x008fea0003900000 */
[----:B------:R-:W3:Y:S02]  /*119e0*/  @!P0 SYNCS.PHASECHK.TRANS64 P0, [R16+URZ+0x30c00], R11 ;  /* 0x030c000b100085a7 */ /* 0x000ee4000800007f */
[----:B---3--:R-:W-:Y:S05]  /*119f0*/  @!P0 BRA `(.L_x_2080) ;  /* 0xfffffffc00f08947 */ /* 0x008fea000383ffff */
[----:B------:R-:W-:Y:S05]  /*11a00*/  BRA `(.L_x_2079) ;  /* 0xfffffef800e07947 */ /* 0x000fea000383ffff */
.L_x_2085:
[----:B--2---:R2:W3:Y:S02]  /*11a10*/  SYNCS.PHASECHK.TRANS64.TRYWAIT P0, [R8+URZ+0x30c10], R23 ;  /* 0x030c1017080075a7 */ /* 0x0044e4000800017f */
[----:B---3--:R-:W-:Y:S05]  /*11a20*/  @!P0 NANOSLEEP.SYNCS 0x989680 ;  /* 0x009896800000895d */ /* 0x008fea0003900000 */
[----:B------:R-:W3:Y:S02]  /*11a30*/  @!P0 SYNCS.PHASECHK.TRANS64 P0, [R8+URZ+0x30c10], R23 ;  /* 0x030c1017080085a7 */ /* 0x000ee4000800007f */
[----:B---3--:R-:W-:Y:S05]  /*11a40*/  @!P0 BRA `(.L_x_2085) ;  /* 0xfffffffc00f08947 */ /* 0x008fea000383ffff */
[----:B------:R-:W-:Y:S05]  /*11a50*/  BRA `(.L_x_2084) ;  /* 0xffffff0400807947 */ /* 0x000fea000383ffff */
.L_x_2089:
[----:B------:R1:W1:Y:S02]  /*11a60*/  SYNCS.PHASECHK.TRANS64.TRYWAIT P0, [R8+URZ+0x30c30], R23 ;  /* 0x030c3017080075a7 */ /* 0x000264000800017f */
[----:B-1----:R-:W-:Y:S05]  /*11a70*/  @!P0 NANOSLEEP.SYNCS 0x989680 ;  /* 0x009896800000895d */ /* 0x002fea0003900000 */
[----:B------:R-:W1:Y:S02]  /*11a80*/  @!P0 SYNCS.PHASECHK.TRANS64 P0, [R8+URZ+0x30c30], R23 ;  /* 0x030c3017080085a7 */ /* 0x000e64000800007f */
[----:B-1----:R-:W-:Y:S05]  /*11a90*/  @!P0 BRA `(.L_x_2089) ;  /* 0xfffffffc00f08947 */ /* 0x002fea000383ffff */
[----:B------:R-:W-:Y:S05]  /*11aa0*/  BRA `(.L_x_2088) ;  /* 0xffffff0800807947 */ /* 0x000fea000383ffff */
.L_x_2097:
[----:B--2---:R2:W3:Y:S02]  /*11ab0*/  SYNCS.PHASECHK.TRANS64.TRYWAIT P1, [R7+URZ+0x30c10], R20 ;  /* 0x030c1014070075a7 */ /* 0x0044e4000802017f */
[----:B---3--:R-:W-:Y:S05]  /*11ac0*/  @!P1 NANOSLEEP.SYNCS 0x989680 ;  /* 0x009896800000995d */ /* 0x008fea0003900000 */
[----:B------:R-:W3:Y:S02]  /*11ad0*/  @!P1 SYNCS.PHASECHK.TRANS64 P1, [R7+URZ+0x30c10], R20 ;  /* 0x030c1014070095a7 */ /* 0x000ee4000802007f */
[----:B---3--:R-:W-:Y:S05]  /*11ae0*/  @!P1 BRA `(.L_x_2097) ;  /* 0xfffffffc00f09947 */ /* 0x008fea000383ffff */
[----:B------:R-:W-:Y:S05]  /*11af0*/  BRA `(.L_x_2096) ;  /* 0xffffff4400f87947 */ /* 0x000fea000383ffff */
.L_x_2101:
[----:B------:R1:W1:Y:S02]  /*11b00*/  SYNCS.PHASECHK.TRANS64.TRYWAIT P1, [R7+URZ+0x30c30], R20 ;  /* 0x030c3014070075a7 */ /* 0x000264000802017f */
[----:B-1----:R-:W-:Y:S05]  /*11b10*/  @!P1 NANOSLEEP.SYNCS 0x989680 ;  /* 0x009896800000995d */ /* 0x002fea0003900000 */
[----:B------:R-:W1:Y:S02]  /*11b20*/  @!P1 SYNCS.PHASECHK.TRANS64 P1, [R7+URZ+0x30c30], R20 ;  /* 0x030c3014070095a7 */ /* 0x000e64000802007f */
[----:B-1----:R-:W-:Y:S05]  /*11b30*/  @!P1 BRA `(.L_x_2101) ;  /* 0xfffffffc00f09947 */ /* 0x002fea000383ffff */
[----:B------:R-:W-:Y:S05]  /*11b40*/  BRA `(.L_x_2100) ;  /* 0xffffff4c000c7947 */ /* 0x000fea000383ffff */
.L_x_2109:
[----:B-1----:R1:W3:Y:S02]  /*11b50*/  SYNCS.PHASECHK.TRANS64.TRYWAIT P0, [R7+URZ+0x30c10], R20 ;  /* 0x030c1014070075a7 */ /* 0x0022e4000800017f */
[----:B---3--:R-:W-:Y:S05]  /*11b60*/  @!P0 NANOSLEEP.SYNCS 0x989680 ;  /* 0x009896800000895d */ /* 0x008fea0003900000 */
[----:B------:R-:W3:Y:S02]  /*11b70*/  @!P0 SYNCS.PHASECHK.TRANS64 P0, [R7+URZ+0x30c10], R20 ;  /* 0x030c1014070085a7 */ /* 0x000ee4000800007f */
[----:B---3--:R-:W-:Y:S05]  /*11b80*/  @!P0 BRA `(.L_x_2109) ;  /* 0xfffffffc00f08947 */ /* 0x008fea000383ffff */
[----:B------:R-:W-:Y:S05]  /*11b90*/  BRA `(.L_x_2108) ;  /* 0xffffff80003c7947 */ /* 0x000fea000383ffff */
.L_x_2113:
[----:B------:R1:W1:Y:S02]  /*11ba0*/  SYNCS.PHASECHK.TRANS64.TRYWAIT P0, [R7+URZ+0x30c30], R20 ;  /* 0x030c3014070075a7 */ /* 0x000264000800017f */
[----:B-1----:R-:W-:Y:S05]  /*11bb0*/  @!P0 NANOSLEEP.SYNCS 0x989680 ;  /* 0x009896800000895d */ /* 0x002fea0003900000 */
[----:B------:R-:W1:Y:S02]  /*11bc0*/  @!P0 SYNCS.PHASECHK.TRANS64 P0, [R7+URZ+0x30c30], R20 ;  /* 0x030c3014070085a7 */ /* 0x000e64000800007f */
[----:B-1----:R-:W-:Y:S05]  /*11bd0*/  @!P0 BRA `(.L_x_2113) ;  /* 0xfffffffc00f08947 */ /* 0x002fea000383ffff */
[----:B------:R-:W-:Y:S05]  /*11be0*/  BRA `(.L_x_2112) ;  /* 0xffffff84004c7947 */ /* 0x000fea000383ffff */
.L_x_2159:
[----:B-1----:R1:W2:Y:S02]  /*11bf0*/  SYNCS.PHASECHK.TRANS64.TRYWAIT P0, [R15+URZ+0x30c20], R0 ;  /* 0x030c20000f0075a7 */ /* 0x0022a4000800017f */
[----:B--2---:R-:W-:Y:S05]  /*11c00*/  @!P0 NANOSLEEP.SYNCS 0x989680 ;  /* 0x009896800000895d */ /* 0x004fea0003900000 */
[----:B------:R-:W2:Y:S02]  /*11c10*/  @!P0 SYNCS.PHASECHK.TRANS64 P0, [R15+URZ+0x30c20], R0 ;  /* 0x030c20000f0085a7 */ /* 0x000ea4000800007f */
[----:B--2---:R-:W-:Y:S05]  /*11c20*/  @!P0 BRA `(.L_x_2159) ;  /* 0xfffffffc00f08947 */ /* 0x004fea000383ffff */
[----:B------:R-:W-:Y:S05]  /*11c30*/  BRA `(.L_x_2187) ;  /* 0xffffffe000e87947 */ /* 0x000fea000383ffff */
.L_x_2163:
[----:B--2---:R2:W3:Y:S02]  /*11c40*/  SYNCS.PHASECHK.TRANS64.TRYWAIT P1, [R15+URZ+0x30c40], R18 ;  /* 0x030c40120f0075a7 */ /* 0x0044e4000802017f */
[----:B---3--:R-:W-:Y:S05]  /*11c50*/  @!P1 NANOSLEEP.SYNCS 0x989680 ;  /* 0x009896800000995d */ /* 0x008fea0003900000 */
[----:B------:R-:W3:Y:S02]  /*11c60*/  @!P1 SYNCS.PHASECHK.TRANS64 P1, [R15+URZ+0x30c40], R18 ;  /* 0x030c40120f0095a7 */ /* 0x000ee4000802007f */
[----:B---3--:R-:W-:Y:S05]  /*11c70*/  @!P1 BRA `(.L_x_2163) ;  /* 0xfffffffc00f09947 */ /* 0x008fea000383ffff */
[----:B------:R-:W-:Y:S05]  /*11c80*/  BRA `(.L_x_2188) ;  /* 0xffffffe800507947 */ /* 0x000fea000383ffff */
.L_x_2165:
[----:B-1----:R1:W3:Y:S02]  /*11c90*/  SYNCS.PHASECHK.TRANS64.TRYWAIT P1, [R15+URZ+0x30c28], R18 ;  /* 0x030c28120f0075a7 */ /* 0x0022e4000802017f */
[----:B---3--:R-:W-:Y:S05]  /*11ca0*/  @!P1 NANOSLEEP.SYNCS 0x989680 ;  /* 0x009896800000995d */ /* 0x008fea0003900000 */
[----:B------:R-:W3:Y:S02]  /*11cb0*/  @!P1 SYNCS.PHASECHK.TRANS64 P1, [R15+URZ+0x30c28], R18 ;  /* 0x030c28120f0095a7 */ /* 0x000ee4000802007f */
[----:B---3--:R-:W-:Y:S05]  /*11cc0*/  @!P1 BRA `(.L_x_2165) ;  /* 0xfffffffc00f09947 */ /* 0x008fea000383ffff */
[----:B------:R-:W-:Y:S05]  /*11cd0*/  BRA `(.L_x_2189) ;  /* 0xffffffe800d47947 */ /* 0x000fea000383ffff */
.L_x_2167:
[----:B---3--:R3:W4:Y:S02]  /*11ce0*/  SYNCS.PHASECHK.TRANS64.TRYWAIT P1, [R15+URZ+0x30c48], R18 ;  /* 0x030c48120f0075a7 */ /* 0x008724000802017f */
[----:B----4-:R-:W-:Y:S05]  /*11cf0*/  @!P1 NANOSLEEP.SYNCS 0x989680 ;  /* 0x009896800000995d */ /* 0x010fea0003900000 */
[----:B------:R-:W4:Y:S02]  /*11d00*/  @!P1 SYNCS.PHASECHK.TRANS64 P1, [R15+URZ+0x30c48], R18 ;  /* 0x030c48120f0095a7 */ /* 0x000f24000802007f */
[----:B----4-:R-:W-:Y:S05]  /*11d10*/  @!P1 BRA `(.L_x_2167) ;  /* 0xfffffffc00f09947 */ /* 0x010fea000383ffff */
[----:B------:R-:W-:Y:S05]  /*11d20*/  BRA `(.L_x_2190) ;  /* 0xffffffec00587947 */ /* 0x000fea000383ffff */
.L_x_2169:
[----:B------:R-:W-:-:S07]  /*11d30*/  SHF.L.U32 R4, R10, 0x1f, RZ ;  /* 0x0000001f0a047819 */ /* 0x000fce00000006ff */
.L_x_2191:
[----:B----4-:R4:W1:Y:S02]  /*11d40*/  SYNCS.PHASECHK.TRANS64.TRYWAIT P1, [R15+URZ+0x30c20], R4 ;  /* 0x030c20040f0075a7 */ /* 0x010864000802017f */
[----:B-1----:R-:W-:Y:S05]  /*11d50*/  @!P1 NANOSLEEP.SYNCS 0x989680 ;  /* 0x009896800000995d */ /* 0x002fea0003900000 */
[----:B------:R-:W1:Y:S02]  /*11d60*/  @!P1 SYNCS.PHASECHK.TRANS64 P1, [R15+URZ+0x30c20], R4 ;  /* 0x030c20040f0095a7 */ /* 0x000e64000802007f */
[----:B-1----:R-:W-:Y:S05]  /*11d70*/  @!P1 BRA `(.L_x_2191) ;  /* 0xfffffffc00f09947 */ /* 0x002fea000383ffff */
[----:B------:R-:W-:Y:S05]  /*11d80*/  BRA `(.L_x_2192) ;  /* 0xffffffec00c07947 */ /* 0x000fea000383ffff */
.L_x_2172:
[----:B----4-:R4:W1:Y:S02]  /*11d90*/  SYNCS.PHASECHK.TRANS64.TRYWAIT P1, [R15+URZ+0x30c40], R12 ;  /* 0x030c400c0f0075a7 */ /* 0x010864000802017f */
[----:B-1----:R-:W-:Y:S05]  /*11da0*/  @!P1 NANOSLEEP.SYNCS 0x989680 ;  /* 0x009896800000995d */ /* 0x002fea0003900000 */
[----:B------:R-:W1:Y:S02]  /*11db0*/  @!P1 SYNCS.PHASECHK.TRANS64 P1, [R15+URZ+0x30c40], R12 ;  /* 0x030c400c0f0095a7 */ /* 0x000e64000802007f */
[----:B-1----:R-:W-:Y:S05]  /*11dc0*/  @!P1 BRA `(.L_x_2172) ;  /* 0xfffffffc00f09947 */ /* 0x002fea000383ffff */
[----:B------:R-:W-:Y:S05]  /*11dd0*/  BRA `(.L_x_2193) ;  /* 0xfffffff000607947 */ /* 0x000fea000383ffff */
.L_x_2174:
[----:B-1----:R1:W2:Y:S02]  /*11de0*/  SYNCS.PHASECHK.TRANS64.TRYWAIT P1, [R15+URZ+0x30c28], R12 ;  /* 0x030c280c0f0075a7 */ /* 0x0022a4000802017f */
[----:B--2---:R-:W-:Y:S05]  /*11df0*/  @!P1 NANOSLEEP.SYNCS 0x989680 ;  /* 0x009896800000995d */ /* 0x004fea0003900000 */
[----:B------:R-:W2:Y:S02]  /*11e00*/  @!P1 SYNCS.PHASECHK.TRANS64 P1, [R15+URZ+0x30c28], R12 ;  /* 0x030c280c0f0095a7 */ /* 0x000ea4000802007f */
[----:B--2---:R-:W-:Y:S05]  /*11e10*/  @!P1 BRA `(.L_x_2174) ;  /* 0xfffffffc00f09947 */ /* 0x004fea000383ffff */
[----:B------:R-:W-:Y:S05]  /*11e20*/  BRA `(.L_x_2194) ;  /* 0xfffffff000d87947 */ /* 0x000fea000383ffff */
.L_x_2176:
[----:B------:R1:W1:Y:S02]  /*11e30*/  SYNCS.PHASECHK.TRANS64.TRYWAIT P0, [R3+URZ+0x30c40], R0 ;  /* 0x030c4000030075a7 */ /* 0x000264000800017f */
[----:B-1----:R-:W-:Y:S05]  /*11e40*/  @!P0 NANOSLEEP.SYNCS 0x989680 ;  /* 0x009896800000895d */ /* 0x002fea0003900000 */
[----:B------:R-:W1:Y:S02]  /*11e50*/  @!P0 SYNCS.PHASECHK.TRANS64 P0, [R3+URZ+0x30c40], R0 ;  /* 0x030c4000030085a7 */ /* 0x000e64000800007f */
[----:B-1----:R-:W-:Y:S05]  /*11e60*/  @!P0 BRA `(.L_x_2176) ;  /* 0xfffffffc00f08947 */ /* 0x002fea000383ffff */
[----:B------:R-:W-:Y:S05]  /*11e70*/  BRA `(.L_x_2195) ;  /* 0xfffffff4006c7947 */ /* 0x000fea000383ffff */
.L_x_2178:
[----:B------:R-:W-:Y:S01]  /*11e80*/  BSSY B0, `(.L_x_2196) ;  /* 0x0000006000007945 */ /* 0x000fe20003800000 */
[----:B------:R-:W-:-:S07]  /*11e90*/  IMAD.MOV.U32 R15, RZ, RZ, -0x1 ;  /* 0xffffffffff0f7424 */ /* 0x000fce00078e00ff */
[----:B---3--:R-:W-:Y:S05]  /*11ea0*/  WARPSYNC.COLLECTIVE R15, `(.L_x_2197) ;  /* 0x000000000f0c7348 */ /* 0x008fea0003c00000 */
[----:B------:R-:W-:Y:S02]  /*11eb0*/  ELECT P6, UR62, PT ;  /* 0x00000000003e782f */ /* 0x000fe400038c0000 */
[----:B------:R-:W-:Y:S01]  /*11ec0*/  MOV R14, UR62 ;  /* 0x0000003e000e7c02 */ /* 0x000fe20008000f00 */
[----:B---3--:R-:W-:Y:S10]  /*11ed0*/  ENDCOLLECTIVE ;  /* 0x000000000000791b */ /* 0x008ff40003800000 */
.L_x_2197:
[----:B------:R-:W-:Y:S05]  /*11ee0*/  BSYNC B0 ;  /* 0x0000000000007941 */ /* 0x000fea0003800000 */
.L_x_2196:
[----:B------:R-:W-:Y:S05]  /*11ef0*/  BRA `(.L_x_2198) ;  /* 0xfffffff800007947 */ /* 0x000fea000383ffff */
.L_x_2180:
[----:B-1----:R1:W2:Y:S02]  /*11f00*/  SYNCS.PHASECHK.TRANS64.TRYWAIT P0, [R7+URZ], R4 ;  /* 0x00000004070075a7 */ /* 0x0022a4000800017f */
[----:B--2---:R-:W-:Y:S05]  /*11f10*/  @!P0 NANOSLEEP.SYNCS 0x989680 ;  /* 0x009896800000895d */ /* 0x004fea0003900000 */
[----:B------:R-:W2:Y:S02]  /*11f20*/  @!P0 SYNCS.PHASECHK.TRANS64 P0, [R7+URZ], R4 ;  /* 0x00000004070085a7 */ /* 0x000ea4000800007f */
[----:B--2---:R-:W-:Y:S05]  /*11f30*/  @!P0 BRA `(.L_x_2180) ;  /* 0xfffffffc00f08947 */ /* 0x004fea000383ffff */
[----:B------:R-:W-:Y:S05]  /*11f40*/  BRA `(.L_x_2199) ;  /* 0xfffffff800407947 */ /* 0x000fea000383ffff */
.L_x_2181:
[----:B--2---:R2:W4:Y:S02]  /*11f50*/  SYNCS.PHASECHK.TRANS64.TRYWAIT P0, [R3+URZ], R2 ;  /* 0x00000002030075a7 */ /* 0x004524000800017f */
[----:B----4-:R-:W-:Y:S05]  /*11f60*/  @!P0 NANOSLEEP.SYNCS 0x989680 ;  /* 0x009896800000895d */ /* 0x010fea0003900000 */
[----:B------:R-:W4:Y:S02]  /*11f70*/  @!P0 SYNCS.PHASECHK.TRANS64 P0, [R3+URZ], R2 ;  /* 0x00000002030085a7 */ /* 0x000f24000800007f */
[----:B----4-:R-:W-:Y:S05]  /*11f80*/  @!P0 BRA `(.L_x_2181) ;  /* 0xfffffffc00f08947 */ /* 0x010fea000383ffff */
[----:B------:R-:W-:Y:S05]  /*11f90*/  BRA `(.L_x_2200) ;  /* 0xfffffff800347947 */ /* 0x000fea000383ffff */
.L_x_2183:
[----:B--2---:R2:W4:Y:S02]  /*11fa0*/  SYNCS.PHASECHK.TRANS64.TRYWAIT P0, [R5+URZ], R4 ;  /* 0x00000004050075a7 */ /* 0x004524000800017f */
[----:B----4-:R-:W-:Y:S05]  /*11fb0*/  @!P0 NANOSLEEP.SYNCS 0x989680 ;  /* 0x009896800000895d */ /* 0x010fea0003900000 */
[----:B------:R-:W4:Y:S02]  /*11fc0*/  @!P0 SYNCS.PHASECHK.TRANS64 P0, [R5+URZ], R4 ;  /* 0x00000004050085a7 */ /* 0x000f24000800007f */
[----:B----4-:R-:W-:Y:S05]  /*11fd0*/  @!P0 BRA `(.L_x_2183) ;  /* 0xfffffffc00f08947 */ /* 0x010fea000383ffff */
[----:B------:R-:W-:Y:S05]  /*11fe0*/  BRA `(.L_x_2201) ;  /* 0xfffffff800387947 */ /* 0x000fea000383ffff */
.L_x_2202:
        /* <DEDUP_REMOVED lines=9> */
.L_x_3707:


//--------------------- .text._ZN7cutlass13device_kernelIN5flash11enable_sm90INS1_16FlashAttnBwdSm90INS1_25CollectiveMainloopBwdSm90ILi2ELi2ELi2EN4cute5tupleIJNS5_1CILi1EEES8_S8_EEENS6_IJNS7_ILi128EEESA_NS7_ILi64EEEEEENS_10bfloat16_tEfNS_4arch4Sm90ELb0ELb1ELb0ELb1ELb1ELb1ELb0ELb0ELi2ELi1ELi2ELi2ELb0EEENS1_24CollectiveEpilogueBwdGQAISC_fSF_Li256ELb1ELb1EEENS1_19SingleTileSchedulerILb1ELb0ELb0ELi128EEEEEEEEEvNT_6ParamsE --------------------------
	.section	.text._ZN7cutlass13device_kernelIN5flash11enable_sm90INS1_16FlashAttnBwdSm90INS1_25CollectiveMainloopBwdSm90ILi2ELi2ELi2EN4cute5tupleIJNS5_1CILi1EEES8_S8_EEENS6_IJNS7_ILi128EEESA_NS7_ILi64EEEEEENS_10bfloat16_tEfNS_4arch4Sm90ELb0ELb1ELb0ELb1ELb1ELb1ELb0ELb0ELi2ELi1ELi2ELi2ELb0EEENS1_24CollectiveEpilogueBwdGQAISC_fSF_Li256ELb1ELb1EEENS1_19SingleTileSchedulerILb1ELb0ELb0ELi128EEEEEEEEEvNT_6ParamsE,"ax",@progbits
	.align	128
.text._ZN7cutlass13device_kernelIN5flash11enable_sm90INS1_16FlashAttnBwdSm90INS1_25CollectiveMainloopBwdSm90ILi2ELi2ELi2EN4cute5tupleIJNS5_1CILi1EEES8_S8_EEENS6_IJNS7_ILi128EEESA_NS7_ILi64EEEEEENS_10bfloat16_tEfNS_4arch4Sm90ELb0ELb1ELb0ELb1ELb1ELb1ELb0ELb0ELi2ELi1ELi2ELi2ELb0EEENS1_24CollectiveEpilogueBwdGQAISC_fSF_Li256ELb1ELb1EEENS1_19SingleTileSchedulerILb1ELb0ELb0ELi128EEEEEEEEEvNT_6ParamsE:
        .type           _ZN7cutlass13device_kernelIN5flash11enable_sm90INS1_16FlashAttnBwdSm90INS1_25CollectiveMainloopBwdSm90ILi2ELi2ELi2EN4cute5tupleIJNS5_1CILi1EEES8_S8_EEENS6_IJNS7_ILi128EEESA_NS7_ILi64EEEEEENS_10bfloat16_tEfNS_4arch4Sm90ELb0ELb1ELb0ELb1ELb1ELb1ELb0ELb0ELi2ELi1ELi2ELi2ELb0EEENS1_24CollectiveEpilogueBwdGQAISC_fSF_Li256ELb1ELb1EEENS1_19SingleTileSchedulerILb1ELb0ELb0ELi128EEEEEEEEEvNT_6ParamsE,@function
        .size           _ZN7cutlass13device_kernelIN5flash11enable_sm90INS1_16FlashAttnBwdSm90INS1_25CollectiveMainloopBwdSm90ILi2ELi2ELi2EN4cute5tupleIJNS5_1CILi1EEES8_S8_EEENS6_IJNS7_ILi128EEESA_NS7_ILi64EEEEEENS_10bfloat16_tEfNS_4arch4Sm90ELb0ELb1ELb0ELb1ELb1ELb1ELb0ELb0ELi2ELi1ELi2ELi2ELb0EEENS1_24CollectiveEpilogueBwdGQAISC_fSF_Li256ELb1ELb1EEENS1_19SingleTileSchedulerILb1ELb0ELb0ELi128EEEEEEEEEvNT_6ParamsE,(.L_x_3708 - _ZN7cutlass13device_kernelIN5flash11enable_sm90INS1_16FlashAttnBwdSm90INS1_25CollectiveMainloopBwdSm90ILi2ELi2ELi2EN4cute5tupleIJNS5_1CILi1EEES8_S8_EEENS6_IJNS7_ILi128EEESA_NS7_ILi64EEEEEENS_10bfloat16_tEfNS_4arch4Sm90ELb0ELb1ELb0ELb1ELb1ELb1ELb0ELb0ELi2ELi1ELi2ELi2ELb0EEENS1_24CollectiveEpilogueBwdGQAISC_fSF_Li256ELb1ELb1EEENS1_19SingleTileSchedulerILb1ELb0ELb0ELi128EEEEEEEEEvNT_6ParamsE)
        .other          _ZN7cutlass13device_kernelIN5flash11enable_sm90INS1_16FlashAttnBwdSm90INS1_25CollectiveMainloopBwdSm90ILi2ELi2ELi2EN4cute5tupleIJNS5_1CILi1EEES8_S8_EEENS6_IJNS7_ILi128EEESA_NS7_ILi64EEEEEENS_10bfloat16_tEfNS_4arch4Sm90ELb0ELb1ELb0ELb1ELb1ELb1ELb0ELb0ELi2ELi1ELi2ELi2ELb0EEENS1_24CollectiveEpilogueBwdGQAISC_fSF_Li256ELb1ELb1EEENS1_19SingleTileSchedulerILb1ELb0ELb0ELi128EEEEEEEEEvNT_6ParamsE,@"STO_CUDA_ENTRY STV_DEFAULT"
_ZN7cutlass13device_kernelIN5flash11enable_sm90INS1_16FlashAttnBwdSm90INS1_25CollectiveMainloopBwdSm90ILi2ELi2ELi2EN4cute5tupleIJNS5_1CILi1EEES8_S8_EEENS6_IJNS7_ILi128EEESA_NS7_ILi64EEEEEENS_10bfloat16_tEfNS_4arch4Sm90ELb0ELb1ELb0ELb1ELb1ELb1ELb0ELb0ELi2ELi1ELi2ELi2ELb0EEENS1_24CollectiveEpilogueBwdGQAISC_fSF_Li256ELb1ELb1EEENS1_19SingleTileSchedulerILb1ELb0ELb0ELi128EEEEEEEEEvNT_6ParamsE:
        /* <DEDUP_REMOVED lines=24> */
.L_x_2204:
[----:B------:R-:W-:Y:S05]  /*0180*/  BSYNC B0 ;  /* 0x0000000000007941 */ /* 0x000fea0003800000 */
.L_x_2203:
        /* <DEDUP_REMOVED lines=37> */
.L_x_2205:
        /* <DEDUP_REMOVED lines=22> */
.L_x_2206:
[----:B------:R-:W-:Y:S01]  /*0540*/  PLOP3.LUT P0, PT, PT, PT, UP0, 0x80, 0x0 ;  /* 0x000000000000781c */ /* 0x000fe20003f0f008 */
[----:B------:R-:W-:Y:S01]  /*0550*/  NOP ;  /* 0x0000000000007918 */ /* 0x000fe20000000000 */
[----:B------:R-:W-:Y:S01]  /*0560*/  ULDC.64 UR38, c[0x0][0x208] ;  /* 0x0000820000267ab9 */ /* 0x000fe20000000a00 */
[----:B------:R-:W-:Y:S01]  /*0570*/  BSSY B6, `(.L_x_2207) ;  /* 0x0001275000067945 */ /* 0x000fe20003800000 */
[----:B-12-4-:R-:W-:Y:S09]  /*0580*/  BAR.SYNC.DEFER_BLOCKING 0x0 ;  /* 0x0000000000007b1d */ /* 0x016ff20000010000 */
[----:B------:R-:W-:Y:S05]  /*0590*/  @!P0 BRA `(.L_x_2208) ;  /* 0x000000e000408947 */ /* 0x000fea0003800000 */
.L_x_2209:
        /* <DEDUP_REMOVED lines=24> */
.L_x_2210:
        /* <DEDUP_REMOVED lines=14> */
.L_x_2212:
[----:B------:R-:W-:-:S05]  /*0800*/  ULDC UR4, c[0x0][0x8c4] ;  /* 0x0002310000047ab9 */ /* 0x000fca0000000800 */
.L_x_2211:
        /* <DEDUP_REMOVED lines=19> */
.L_x_2214:
        /* <DEDUP_REMOVED lines=14> */
.L_x_2215:
        /* <DEDUP_REMOVED lines=11> */
.L_x_2216:
        /* <DEDUP_REMOVED lines=13> */
.L_x_2217:
        /* <DEDUP_REMOVED lines=50> */
.L_x_2218:
        /* <DEDUP_REMOVED lines=28> */
.L_x_2221:
        /* <DEDUP_REMOVED lines=15> */
.L_x_2220:
        /* <DEDUP_REMOVED lines=22> */
.L_x_2223:
        /* <DEDUP_REMOVED lines=15> */
.L_x_2222:
[----:B------:R-:W-:Y:S01]  /*13c0*/  SHF.R.S32.HI R6, RZ, 0x1f, R17 ;  /* 0x0000001fff067819 */ /* 0x000fe20000011411 */
[----:B------:R-:W-:-:S03]  /*13d0*/  UMOV UR4, 0xffffffff ;  /* 0xffffffff00047882 */ /* 0x000fc60000000000 */
[----:B------:R-:W-:-:S04]  /*13e0*/  LEA.HI R0, R6, R17, RZ, 0x7 ;  /* 0x0000001106007211 */ /* 0x000fc800078f38ff */
[----:B------:R-:W-:Y:S01]  /*13f0*/  SHF.R.S32.HI R10, RZ, 0x7, R0 ;  /* 0x00000007ff0a7819 */ /* 0x000fe20000011400 */
[----:B------:R-:W-:Y:S06]  /*1400*/  BRA.DIV UR4, `(.L_x_2224) ;  /* 0x0000011a04347947 */ /* 0x000fec000b800000 */
[----:B------:R1:W2:Y:S02]  /*1410*/  SHFL.IDX PT, R14, R10, RZ, 0x1f ;  /* 0x00001fff0a0e7589 */ /* 0x0002a400000e0000 */
.L_x_2372:
        /* <DEDUP_REMOVED lines=23> */
.L_x_2225:
        /* <DEDUP_REMOVED lines=157> */
.L_x_2238:
[----:B------:R-:W-:-:S06]  /*1f60*/  ULOP3.LUT UR4, UR36, 0x1, URZ, 0xfc, !UPT ;  /* 0x0000000124047892 */ /* 0x000fcc000f8efc3f */
[----:B-1----:R-:W-:-:S05]  /*1f70*/  IMAD.U32 R8, RZ, RZ, UR4 ;  /* 0x00000004ff087e24 */ /* 0x002fca000f8e00ff */
[----:B------:R-:W-:-:S13]  /*1f80*/  ISETP.NE.AND P6, PT, R8, 0x3, PT ;  /* 0x000000030800780c */ /* 0x000fda0003fc5270 */
[----:B------:R-:W-:Y:S05]  /*1f90*/  @!P6 BRA `(.L_x_2228) ;  /* 0x000000000004e947 */ /* 0x000fea0003800000 */
[----:B------:R-:W-:Y:S01]  /*1fa0*/  BPT.TRAP 0x1 ;  /* 0x000000040000795c */ /* 0x000fe20000300000 */
.L_x_2228:
[----:B------:R-:W-:Y:S01]  /*1fb0*/  IMAD R8, R0, 0x8, R16 ;  /* 0x0000000800087824 */ /* 0x000fe200078e0210 */
[----:B------:R-:W-:-:S04]  /*1fc0*/  SHF.L.U32 R23, R4, 0x1f, RZ ;  /* 0x0000001f04177819 */ /* 0x000fc800000006ff */
[----:B------:R1:W2:Y:S01]  /*1fd0*/  SYNCS.PHASECHK.TRANS64.TRYWAIT P0, [R8+URZ+0x30c10], R23 ;  /* 0x030c1017080075a7 */ /* 0x0002a2000800017f */
[----:B------:R-:W-:Y:S05]  /*1fe0*/  @!P6 BRA `(.L_x_2229) ;  /* 0x000000000004e947 */ /* 0x000fea0003800000 */
[----:B------:R-:W-:Y:S01]  /*1ff0*/  BPT.TRAP 0x1 ;  /* 0x000000040000795c */ /* 0x000fe20000300000 */
.L_x_2229:
[----:B------:R-:W-:-:S05]  /*2000*/  VIADD R9, R16, 0x10000 ;  /* 0x0001000010097836 */ /* 0x000fca0000000000 */
[----:B------:R-:W-:-:S04]  /*2010*/  SHF.R.U32.HI R9, RZ, 0x4, R9 ;  /* 0x00000004ff097819 */ /* 0x000fc80000011609 */
[----:B------:R-:W-:Y:S01]  /*2020*/  LOP3.LUT R9, R9, 0x3fff, RZ, 0xc0, !PT ;  /* 0x00003fff09097812 */ /* 0x000fe200078ec0ff */
[----:B--2---:R-:W-:Y:S06]  /*2030*/  @P0 BRA `(.L_x_2230) ;  /* 0x0000000000080947 */ /* 0x004fec0003800000 */
[----:B------:R-:W2:Y:S02]  /*2040*/  SYNCS.PHASECHK.TRANS64.TRYWAIT P0, [R8+URZ+0x30c10], R23 ;  /* 0x030c1017080075a7 */ /* 0x000ea4000800017f */
[----:B--2---:R-:W-:Y:S05]  /*2050*/  @!P0 BRA `(.L_x_2231) ;  /* 0x0000010c00548947 */ /* 0x004fea0003800000 */
.L_x_2230:
        /* <DEDUP_REMOVED lines=60> */
.L_x_2232:
[----:B------:R1:W1:Y:S01]  /*2420*/  SYNCS.PHASECHK.TRANS64.TRYWAIT P0, [R8+URZ+0x30c30], R23 ;  /* 0x030c3017080075a7 */ /* 0x000262000800017f */
[----:B------:R-:W-:Y:S05]  /*2430*/  @!P6 BRA `(.L_x_2233) ;  /* 0x000000000004e947 */ /* 0x000fea0003800000 */
[----:B------:R-:W-:Y:S01]  /*2440*/  BPT.TRAP 0x1 ;  /* 0x000000040000795c */ /* 0x000fe20000300000 */
.L_x_2233:
[----:B------:R-:W2:Y:S01]  /*2450*/  LDC.64 R24, c[0x0][0x748] ;  /* 0x0001d200ff187b82 */ /* 0x000ea20000000a00 */
[----:B------:R-:W-:-:S05]  /*2460*/  VIADD R13, R16, 0x18000 ;  /* 0x00018000100d7836 */ /* 0x000fca0000000000 */
[----:B------:R-:W-:Y:S01]  /*2470*/  SHF.R.U32.HI R13, RZ, 0x4, R13 ;  /* 0x00000004ff0d7819 */ /* 0x000fe2000001160d */
[----:B-1----:R-:W-:Y:S06]  /*2480*/  @P0 BRA `(.L_x_2234) ;  /* 0x0000000000080947 */ /* 0x002fec0003800000 */
[----:B------:R-:W1:Y:S02]  /*2490*/  SYNCS.PHASECHK.TRANS64.TRYWAIT P0, [R8+URZ+0x30c30], R23 ;  /* 0x030c3017080075a7 */ /* 0x000e64000800017f */
[----:B-1----:R-:W-:Y:S05]  /*24a0*/  @!P0 BRA `(.L_x_2235) ;  /* 0x0000010800548947 */ /* 0x002fea0003800000 */
.L_x_2234:
        /* <DEDUP_REMOVED lines=769> */
.L_x_2236:
        /* <DEDUP_REMOVED lines=68> */
.L_x_2237:
        /* <DEDUP_REMOVED lines=11> */
.L_x_2227:
        /* <DEDUP_REMOVED lines=130> */
.L_x_2250:
[----:B------:R-:W-:-:S05]  /*61d0*/  IMAD.U32 R7, RZ, RZ, UR36 ;  /* 0x00000024ff077e24 */ /* 0x000fca000f8e00ff */
[----:B------:R-:W-:-:S04]  /*61e0*/  LOP3.LUT R7, R7, 0x1, RZ, 0xfc, !PT ;  /* 0x0000000107077812 */ /* 0x000fc800078efcff */
[----:B------:R-:W-:-:S13]  /*61f0*/  ISETP.NE.AND P0, PT, R7, 0x3, PT ;  /* 0x000000030700780c */ /* 0x000fda0003f05270 */
[----:B------:R-:W-:Y:S05]  /*6200*/  @!P0 BRA `(.L_x_2240) ;  /* 0x0000000000048947 */ /* 0x000fea0003800000 */
[----:B------:R-:W-:Y:S01]  /*6210*/  BPT.TRAP 0x1 ;  /* 0x000000040000795c */ /* 0x000fe20000300000 */
.L_x_2240:
[----:B------:R-:W-:Y:S01]  /*6220*/  IMAD R7, R0, 0x8, R16 ;  /* 0x0000000800077824 */ /* 0x000fe200078e0210 */
[----:B------:R-:W-:-:S04]  /*6230*/  SHF.L.U32 R20, R4, 0x1f, RZ ;  /* 0x0000001f04147819 */ /* 0x000fc800000006ff */
[----:B------:R1:W3:Y:S01]  /*6240*/  SYNCS.PHASECHK.TRANS64.TRYWAIT P1, [R7+URZ+0x30c10], R20 ;  /* 0x030c1014070075a7 */ /* 0x0002e2000802017f */
[----:B------:R-:W-:Y:S05]  /*6250*/  @!P0 BRA `(.L_x_2241) ;  /* 0x0000000000048947 */ /* 0x000fea0003800000 */
[----:B------:R-:W-:Y:S01]  /*6260*/  BPT.TRAP 0x1 ;  /* 0x000000040000795c */ /* 0x000fe20000300000 */
.L_x_2241:
[----:B--2---:R-:W-:-:S05]  /*6270*/  VIADD R8, R16, 0x10000 ;  /* 0x0001000010087836 */ /* 0x004fca0000000000 */
[----:B------:R-:W-:-:S04]  /*6280*/  SHF.R.U32.HI R8, RZ, 0x4, R8 ;  /* 0x00000004ff087819 */ /* 0x000fc80000011608 */
[----:B------:R-:W-:-:S04]  /*6290*/  LOP3.LUT R8, R8, 0x3fff, RZ, 0xc0, !PT ;  /* 0x00003fff08087812 */ /* 0x000fc800078ec0ff */
[----:B------:R-:W-:Y:S01]  /*62a0*/  LOP3.LUT R9, R8, 0x10000, RZ, 0xfc, !PT ;  /* 0x0001000008097812 */ /* 0x000fe200078efcff */
[----:B---3--:R-:W-:Y:S06]  /*62b0*/  @P1 BRA `(.L_x_2242) ;  /* 0x0000000000081947 */ /* 0x008fec0003800000 */
[----:B------:R-:W2:Y:S02]  /*62c0*/  SYNCS.PHASECHK.TRANS64.TRYWAIT P1, [R7+URZ+0x30c10], R20 ;  /* 0x030c1014070075a7 */ /* 0x000ea4000802017f */
[----:B--2---:R-:W-:Y:S05]  /*62d0*/  @!P1 BRA `(.L_x_2243) ;  /* 0x000000c800dc9947 */ /* 0x004fea0003800000 */
.L_x_2242:
        /* <DEDUP_REMOVED lines=63> */
.L_x_2244:
[----:B------:R1:W1:Y:S01]  /*66d0*/  SYNCS.PHASECHK.TRANS64.TRYWAIT P1, [R7+URZ+0x30c30], R20 ;  /* 0x030c3014070075a7 */ /* 0x000262000802017f */
[----:B------:R-:W-:Y:S05]  /*66e0*/  @!P0 BRA `(.L_x_2245) ;  /* 0x0000000000048947 */ /* 0x000fea0003800000 */
[----:B------:R-:W-:Y:S01]  /*66f0*/  BPT.TRAP 0x1 ;  /* 0x000000040000795c */ /* 0x000fe20000300000 */
.L_x_2245:
        /* <DEDUP_REMOVED lines=8> */
.L_x_2246:
        /* <DEDUP_REMOVED lines=629> */
.L_x_2248:
        /* <DEDUP_REMOVED lines=70> */
.L_x_2249:
        /* <DEDUP_REMOVED lines=12> */
.L_x_2239:
        /* <DEDUP_REMOVED lines=121> */
.L_x_2262:
[----:B------:R-:W-:-:S05]  /*9b80*/  IMAD.U32 R7, RZ, RZ, UR36 ;  /* 0x00000024ff077e24 */ /* 0x000fca000f8e00ff */
[----:B------:R-:W-:-:S04]  /*9b90*/  LOP3.LUT R7, R7, 0x1, RZ, 0xfc, !PT ;  /* 0x0000000107077812 */ /* 0x000fc800078efcff */
[----:B------:R-:W-:-:S13]  /*9ba0*/  ISETP.NE.AND P6, PT, R7, 0x3, PT ;  /* 0x000000030700780c */ /* 0x000fda0003fc5270 */
[----:B--2---:R-:W-:Y:S05]  /*9bb0*/  @!P6 BRA `(.L_x_2252) ;  /* 0x000000000004e947 */ /* 0x004fea0003800000 */
[----:B------:R-:W-:Y:S01]  /*9bc0*/  BPT.TRAP 0x1 ;  /* 0x000000040000795c */ /* 0x000fe20000300000 */
.L_x_2252:
[----:B------:R-:W-:Y:S01]  /*9bd0*/  IMAD R7, R0, 0x8, R16 ;  /* 0x0000000800077824 */ /* 0x000fe200078e0210 */
[----:B------:R-:W-:-:S04]  /*9be0*/  SHF.L.U32 R20, R4, 0x1f, RZ ;  /* 0x0000001f04147819 */ /* 0x000fc800000006ff */
[----:B------:R2:W3:Y:S01]  /*9bf0*/  SYNCS.PHASECHK.TRANS64.TRYWAIT P0, [R7+URZ+0x30c10], R20 ;  /* 0x030c1014070075a7 */ /* 0x0004e2000800017f */
[----:B------:R-:W-:Y:S05]  /*9c00*/  @!P6 BRA `(.L_x_2253) ;  /* 0x000000000004e947 */ /* 0x000fea0003800000 */
[----:B------:R-:W-:Y:S01]  /*9c10*/  BPT.TRAP 0x1 ;  /* 0x000000040000795c */ /* 0x000fe20000300000 */
.L_x_2253:
[----:B-1----:R-:W-:-:S05]  /*9c20*/  VIADD R8, R16, 0x10000 ;  /* 0x0001000010087836 */ /* 0x002fca0000000000 */
[----:B------:R-:W-:-:S04]  /*9c30*/  SHF.R.U32.HI R8, RZ, 0x4, R8 ;  /* 0x00000004ff087819 */ /* 0x000fc80000011608 */
[----:B------:R-:W-:-:S04]  /*9c40*/  LOP3.LUT R8, R8, 0x3fff, RZ, 0xc0, !PT ;  /* 0x00003fff08087812 */ /* 0x000fc800078ec0ff */
[----:B------:R-:W-:Y:S01]  /*9c50*/  LOP3.LUT R9, R8, 0x10000, RZ, 0xfc, !PT ;  /* 0x0001000008097812 */ /* 0x000fe200078efcff */
[----:B---3--:R-:W-:Y:S06]  /*9c60*/  @P0 BRA `(.L_x_2254) ;  /* 0x0000000000080947 */ /* 0x008fec0003800000 */
[----:B------:R-:W1:Y:S02]  /*9c70*/  SYNCS.PHASECHK.TRANS64.TRYWAIT P0, [R7+URZ+0x30c10], R20 ;  /* 0x030c1014070075a7 */ /* 0x000e64000800017f */
[----:B-1----:R-:W-:Y:S05]  /*9c80*/  @!P0 BRA `(.L_x_2255) ;  /* 0x0000009000988947 */ /* 0x002fea0003800000 */
.L_x_2254:
        /* <DEDUP_REMOVED lines=62> */
.L_x_2256:
[----:B------:R1:W1:Y:S01]  /*a070*/  SYNCS.PHASECHK.TRANS64.TRYWAIT P0, [R7+URZ+0x30c30], R20 ;  /* 0x030c3014070075a7 */ /* 0x000262000800017f */
[----:B------:R-:W-:Y:S05]  /*a080*/  @!P6 BRA `(.L_x_2257) ;  /* 0x000000000004e947 */ /* 0x000fea0003800000 */
[----:B------:R-:W-:Y:S01]  /*a090*/  BPT.TRAP 0x1 ;  /* 0x000000040000795c */ /* 0x000fe20000300000 */
.L_x_2257:
        /* <DEDUP_REMOVED lines=8> */
.L_x_2258:
        /* <DEDUP_REMOVED lines=779> */
.L_x_2260:
        /* <DEDUP_REMOVED lines=70> */
.L_x_2261:
        /* <DEDUP_REMOVED lines=12> */
.L_x_2251:
        /* <DEDUP_REMOVED lines=34> */
.L_x_2219:
[----:B------:R-:W-:Y:S05]  /*d910*/  @P0 BRA `(.L_x_2213) ;  /* 0x0000005000e80947 */ /* 0x000fea0003800000 */
[----:B------:R-:W-:Y:S01]  /*d920*/  ULDC.64 UR4, c[0x0][0x878] ;  /* 0x00021e0000047ab9 */ /* 0x000fe20000000a00 */
[----:B------:R-:W3:Y:S01]  /*d930*/  LDC R15, c[0x0][0x850] ;  /* 0x00021400ff0f7b82 */ /* 0x000ee20000000800 */
[----:B------:R-:W-:Y:S01]  /*d940*/  UISETP.NE.U32.AND UP0, UPT, UR4, URZ, UPT ;  /* 0x0000003f0400728c */ /* 0x000fe2000bf05070 */
[----:B-12---:R-:W1:Y:S01]  /*d950*/  S2R R8, SR_CTAID.Y ;  /* 0x0000000000087919 */ /* 0x006e620000002600 */
[----:B------:R-:W-:Y:S01]  /*d960*/  ULDC.64 UR6, c[0x0][0x818] ;  /* 0x0002060000067ab9 */ /* 0x000fe20000000a00 */
[----:B------:R-:W-:Y:S01]  /*d970*/  ULDC.64 UR8, c[0x0][0x820] ;  /* 0x0002080000087ab9 */ /* 0x000fe20000000a00 */
[----:B------:R-:W-:Y:S01]  /*d980*/  UISETP.NE.AND.EX UP0, UPT, UR5, URZ, UPT, UP0 ;  /* 0x0000003f0500728c */ /* 0x000fe2000bf05300 */
[----:B------:R-:W2:Y:S01]  /*d990*/  S2R R16, SR_CTAID.X ;  /* 0x0000000000107919 */ /* 0x000ea20000002500 */
[----:B------:R-:W-:-:S04]  /*d9a0*/  ULDC.64 UR10, c[0x0][0x848] ;  /* 0x00021200000a7ab9 */ /* 0x000fc80000000a00 */
[----:B------:R-:W-:-:S05]  /*d9b0*/  PLOP3.LUT P1, PT, PT, PT, UP0, 0x80, 0x0 ;  /* 0x000000000000781c */ /* 0x000fca0003f2f008 */
[----:B------:R-:W-:Y:S02]  /*d9c0*/  @UP0 ULDC.64 UR4, c[0x0][0x878] ;  /* 0x00021e0000040ab9 */ /* 0x000fe40000000a00 */
[----:B------:R-:W-:-:S06]  /*d9d0*/  @UP0 UIMAD.WIDE UR4, UR37, 0x4, UR4 ;  /* 0x00000004250408a5 */ /* 0x000fcc000f8e0204 */
[----:B------:R-:W-:Y:S02]  /*d9e0*/  IMAD.U32 R2, RZ, RZ, UR4 ;  /* 0x00000004ff027e24 */ /* 0x000fe4000f8e00ff */
[----:B------:R-:W-:-:S05]  /*d9f0*/  IMAD.U32 R3, RZ, RZ, UR5 ;  /* 0x00000005ff037e24 */ /* 0x000fca000f8e00ff */
[----:B------:R2:W4:Y:S01]  /*da00*/  @P1 LDG.E R2, desc[UR38][R2.64] ;  /* 0x0000002602021981 */ /* 0x000522000c1e1900 */
[----:B---3--:R-:W-:Y:S01]  /*da10*/  ISETP.NE.AND P0, PT, R15, 0x1, PT ;  /* 0x000000010f00780c */ /* 0x008fe20003f05270 */
[----:B-1----:R-:W-:Y:S01]  /*da20*/  IMAD.MOV.U32 R7, RZ, RZ, R8 ;  /* 0x000000ffff077224 */ /* 0x002fe200078e0008 */
[----:B------:R-:W1:Y:S01]  /*da30*/  S2R R12, SR_TID.X ;  /* 0x00000000000c7919 */ /* 0x000e620000002100 */
[----:B------:R-:W3:Y:S01]  /*da40*/  S2R R11, SR_CgaCtaId ;  /* 0x00000000000b7919 */ /* 0x000ee20000008800 */
[----:B--2---:R-:W-:-:S09]  /*da50*/  IMAD.SHL.U32 R3, R16, 0x2000, RZ ;  /* 0x0000200010037824 */ /* 0x004fd200078e00ff */
[----:B------:R-:W2:Y:S08]  /*da60*/  @P0 LDC R5, c[0x0][0x854] ;  /* 0x00021500ff050b82 */ /* 0x000eb00000000800 */
[----:B------:R-:W5:Y:S01]  /*da70*/  @P0 LDC R9, c[0x0][0x858] ;  /* 0x00021600ff090b82 */ /* 0x000f620000000800 */
[----:B-1----:R-:W-:Y:S02]  /*da80*/  VIADD R19, R12, 0xffffff80 ;  /* 0xffffff800c137836 */ /* 0x002fe40000000000 */
[----:B--2---:R-:W-:-:S05]  /*da90*/  @P0 IMAD.HI.U32 R0, R8, R5, RZ ;  /* 0x0000000508000227 */ /* 0x004fca00078e00ff */
[----:B-----5:R-:W-:Y:S02]  /*daa0*/  @P0 SHF.R.U32.HI R7, RZ, R9, R0 ;  /* 0x00000009ff070219 */ /* 0x020fe40000011600 */
[----:B------:R-:W-:Y:S02]  /*dab0*/  MOV R0, 0x400 ;  /* 0x0000040000007802 */ /* 0x000fe40000000f00 */
[----:B------:R-:W-:Y:S02]  /*dac0*/  SHF.R.S32.HI R10, RZ, 0x1f, R7 ;  /* 0x0000001fff0a7819 */ /* 0x000fe40000011407 */
[----:B---3--:R-:W-:-:S03]  /*dad0*/  LEA R21, R11, R0, 0x18 ;  /* 0x000000000b157211 */ /* 0x008fc600078ec0ff */
[----:B------:R-:W-:-:S04]  /*dae0*/  IMAD R0, R10, UR6, RZ ;  /* 0x000000060a007c24 */ /* 0x000fc8000f8e02ff */
[----:B------:R-:W-:Y:S01]  /*daf0*/  IMAD R11, R7, UR7, R0 ;  /* 0x00000007070b7c24 */ /* 0x000fe2000f8e0200 */
[----:B----4-:R-:W-:Y:S02]  /*db00*/  @P1 R2UR UR4, R2 ;  /* 0x00000000020412ca */ /* 0x010fe400000e0000 */
[----:B------:R-:W-:-:S04]  /*db10*/  SHF.R.S32.HI R2, RZ, 0x1f, R19 ;  /* 0x0000001fff027819 */ /* 0x000fc80000011413 */
[----:B------:R-:W-:-:S04]  /*db20*/  LEA.HI R9, R2, R19, RZ, 0x7 ;  /* 0x0000001302097211 */ /* 0x000fc800078f38ff */
[----:B------:R-:W-:-:S03]  /*db30*/  LOP3.LUT R0, R9, 0xfffff80, RZ, 0xc0, !PT ;  /* 0x0fffff8009007812 */ /* 0x000fc600078ec0ff */
[----:B------:R-:W-:Y:S02]  /*db40*/  @UP0 ULEA UR4, UR37, UR4, 0x7 ;  /* 0x0000000425040291 */ /* 0x000fe4000f8e383f */
[----:B------:R-:W-:Y:S02]  /*db50*/  IMAD.IADD R0, R19, 0x1, -R0 ;  /* 0x0000000113007824 */ /* 0x000fe400078e0a00 */
[----:B------:R-:W-:-:S04]  /*db60*/  @UP0 USHF.R.S32.HI UR5, URZ, 0x1f, UR4 ;  /* 0x0000001f3f050899 */ /* 0x000fc80008011404 */
[----:B------:R-:W-:-:S04]  /*db70*/  @UP0 ULEA.HI UR5, UR5, UR4, URZ, 0x7 ;  /* 0x0000000405050291 */ /* 0x000fc8000f8f383f */
[----:B------:R-:W-:-:S04]  /*db80*/  @UP0 USHF.L.U32 UR5, UR5, 0x6, URZ ;  /* 0x0000000605050899 */ /* 0x000fc8000800063f */
[----:B------:R-:W-:-:S04]  /*db90*/  @UP0 ULOP3.LUT UR4, UR5, 0xffffe000, URZ, 0xc0, !UPT ;  /* 0xffffe00005040892 */ /* 0x000fc8000f8ec03f */
[----:B------:R-:W-:-:S03]  /*dba0*/  @UP0 USHF.R.S32.HI UR5, URZ, 0x1f, UR4 ;  /* 0x0000001f3f050899 */ /* 0x000fc60008011404 */
[----:B------:R-:W-:Y:S02]  /*dbb0*/  @!UP0 UMOV UR4, URZ ;  /* 0x0000003f00048c82 */ /* 0x000fe40008000000 */
[C---:B------:R-:W-:Y:S02]  /*dbc0*/  IADD3 R4, P0, R3.reuse, UR4, RZ ;  /* 0x0000000403047c10 */ /* 0x040fe4000ff1e0ff */
[----:B------:R-:W-:Y:S02]  /*dbd0*/  @!UP0 UMOV UR5, URZ ;  /* 0x0000003f00058c82 */ /* 0x000fe40008000000 */
[----:B------:R-:W-:Y:S01]  /*dbe0*/  LEA.HI.X.SX32 R5, R3, UR5, 0x1, P0 ;  /* 0x0000000503057c11 */ /* 0x000fe200080f0eff */
[----:B------:R-:W-:Y:S02]  /*dbf0*/  ULDC.64 UR4, c[0x0][0x840] ;  /* 0x0002100000047ab9 */ /* 0x000fe40000000a00 */
[----:B------:R-:W-:Y:S02]  /*dc00*/  IMAD R6, R10, UR4, RZ ;  /* 0x000000040a067c24 */ /* 0x000fe4000f8e02ff */
[----:B------:R-:W-:Y:S01]  /*dc10*/  IMAD.WIDE.U32 R2, R7, UR6, R4 ;  /* 0x0000000607027c25 */ /* 0x000fe2000f8e0004 */
[----:B------:R-:W-:-:S03]  /*dc20*/  USEL UR6, UR37, URZ, !UP0 ;  /* 0x0000003f25067287 */ /* 0x000fc6000c000000 */
[C---:B------:R-:W-:Y:S02]  /*dc30*/  IMAD R13, R7.reuse, UR5, R6 ;  /* 0x00000005070d7c24 */ /* 0x040fe4000f8e0206 */
[----:B------:R-:W-:Y:S01]  /*dc40*/  IMAD.WIDE.U32 R4, R7, UR4, R4 ;  /* 0x0000000407047c25 */ /* 0x000fe2000f8e0004 */
[----:B------:R-:W-:-:S03]  /*dc50*/  USHF.R.S32.HI UR4, URZ, 0x1f, UR37 ;  /* 0x0000001f3f047899 */ /* 0x000fc60008011425 */
[----:B------:R-:W-:Y:S01]  /*dc60*/  IMAD.SHL.U32 R6, R9, 0x20, RZ ;  /* 0x0000002009067824 */ /* 0x000fe200078e00ff */
[----:B------:R-:W-:Y:S01]  /*dc70*/  USEL UR4, UR4, URZ, !UP0 ;  /* 0x0000003f04047287 */ /* 0x000fe2000c000000 */
[----:B------:R-:W-:Y:S02]  /*dc80*/  IMAD.IADD R3, R3, 0x1, R11 ;  /* 0x0000000103037824 */ /* 0x000fe400078e020b */
[----:B------:R-:W-:Y:S01]  /*dc90*/  IMAD.IADD R5, R5, 0x1, R13 ;  /* 0x0000000105057824 */ /* 0x000fe200078e020d */
[----:B------:R-:W-:Y:S01]  /*dca0*/  LOP3.LUT R9, R6, 0x3ffff000, RZ, 0xc0, !PT ;  /* 0x3ffff00006097812 */ /* 0x000fe200078ec0ff */
[----:B------:R-:W-:Y:S01]  /*dcb0*/  UIMAD UR5, UR4, UR8, URZ ;  /* 0x00000008040572a4 */ /* 0x000fe2000f8e023f */
[----:B------:R-:W-:Y:S01]  /*dcc0*/  IMAD.U32 R11, RZ, RZ, UR10 ;  /* 0x0000000aff0b7e24 */ /* 0x000fe2000f8e00ff */
[----:B------:R-:W-:Y:S01]  /*dcd0*/  UIMAD UR4, UR4, UR10, URZ ;  /* 0x0000000a040472a4 */ /* 0x000fe2000f8e023f */
[----:B------:R-:W-:Y:S01]  /*dce0*/  IMAD.MOV R6, RZ, RZ, -R7 ;  /* 0x000000ffff067224 */ /* 0x000fe200078e0a07 */
[----:B------:R-:W-:Y:S01]  /*dcf0*/  UIMAD UR5, UR6, UR9, UR5 ;  /* 0x00000009060572a4 */ /* 0x000fe2000f8e0205 */
[----:B------:R-:W-:Y:S01]  /*dd00*/  IMAD R0, R0, 0x4, R9 ;  /* 0x0000000400007824 */ /* 0x000fe200078e0209 */
[----:B------:R-:W-:Y:S01]  /*dd10*/  UIMAD UR4, UR6, UR11, UR4 ;  /* 0x0000000b060472a4 */ /* 0x000fe2000f8e0204 */
[----:B------:R-:W-:-:S02]  /*dd20*/  IMAD.U32 R9, RZ, RZ, UR8 ;  /* 0x00000008ff097e24 */ /* 0x000fc4000f8e00ff */
[----:B------:R-:W-:-:S04]  /*dd30*/  IMAD.WIDE.U32 R4, R11, UR6, R4 ;  /* 0x000000060b047c25 */ /* 0x000fc8000f8e0004 */
[----:B------:R-:W-:-:S04]  /*dd40*/  IMAD.WIDE.U32 R2, R9, UR6, R2 ;  /* 0x0000000609027c25 */ /* 0x000fc8000f8e0002 */
[----:B------:R-:W-:Y:S02]  /*dd50*/  VIADD R11, R3, UR5 ;  /* 0x00000005030b7c36 */ /* 0x000fe40008000000 */
[----:B------:R-:W-:Y:S01]  /*dd60*/  VIADD R9, R5, UR4 ;  /* 0x0000000405097c36 */ /* 0x000fe20008000000 */
[----:B------:R-:W-:Y:S05]  /*dd70*/  WARPSYNC.ALL ;  /* 0x0000000000007948 */ /* 0x000fea0003800000 */
[----:B------:R-:W-:Y:S02]  /*dd80*/  IMAD R17, R15, R6, R8 ;  /* 0x000000060f117224 */ /* 0x000fe400078e0208 */
[----:B------:R-:W-:Y:S01]  /*dd90*/  IMAD R0, R0, 0x4, R21 ;  /* 0x0000000400007824 */ /* 0x000fe200078e0215 */
[----:B------:R-:W-:Y:S01]  /*dda0*/  BAR.SYNC.DEFER_BLOCKING 0x1, 0x100 ;  /* 0x0044000000007b1d */ /* 0x000fe20000010000 */
[----:B------:R-:W-:-:S02]  /*ddb0*/  ISETP.NE.AND P1, PT, R12, 0x80, PT ;  /* 0x000000800c00780c */ /* 0x000fc40003f25270 */
[----:B------:R-:W-:-:S03]  /*ddc0*/  ISETP.NE.AND P0, PT, R19, RZ, PT ;  /* 0x000000ff1300720c */ /* 0x000fc60003f05270 */
[----:B------:R-:W-:Y:S01]  /*ddd0*/  ULDC UR4, c[0x0][0x870] ;  /* 0x00021c0000047ab9 */ /* 0x000fe20000000800 */
[----:B------:R-:W-:Y:S01]  /*dde0*/  ULDC UR5, c[0x0][0x80c] ;  /* 0x0002030000057ab9 */ /* 0x000fe20000000800 */
[----:B------:R-:W-:Y:S01]  /*ddf0*/  IMAD R6, R16, UR4, RZ ;  /* 0x0000000410067c24 */ /* 0x000fe2000f8e02ff */
[----:B------:R-:W1:Y:S01]  /*de00*/  LDC.64 R12, c[0x0][0x800] ;  /* 0x00020000ff0c7b82 */ /* 0x000e620000000a00 */
[----:B------:R-:W-:Y:S01]  /*de10*/  UIMAD UR4, UR37, UR5, URZ ;  /* 0x00000005250472a4 */ /* 0x000fe2000f8e023f */
[----:B------:R-:W-:Y:S01]  /*de20*/  BSSY B0, `(.L_x_2263) ;  /* 0x000001c000007945 */ /* 0x000fe20003800000 */
[----:B------:R-:W-:Y:S02]  /*de30*/  IMAD R6, R6, UR5, RZ ;  /* 0x0000000506067c24 */ /* 0x000fe4000f8e02ff */
[----:B------:R-:W-:-:S03]  /*de40*/  USHF.R.S32.HI UR5, URZ, 0x1f, UR4 ;  /* 0x0000001f3f057899 */ /* 0x000fc60008011404 */
[----:B------:R-:W2:Y:S01]  /*de50*/  LDC.64 R14, c[0x0][0x828] ;  /* 0x00020a00ff0e7b82 */ /* 0x000ea20000000a00 */
[----:B------:R-:W-:Y:S02]  /*de60*/  IADD3 R8, P2, P3, R6, UR4, R7 ;  /* 0x0000000406087c10 */ /* 0x000fe4000fb5e007 */
[----:B------:R-:W-:-:S03]  /*de70*/  SHF.R.S32.HI R7, RZ, 0x1f, R6 ;  /* 0x0000001fff077819 */ /* 0x000fc60000011406 */
[C---:B------:R-:W-:Y:S01]  /*de80*/  IMAD.SHL.U32 R16, R8.reuse, 0x4, RZ ;  /* 0x0000000408107824 */ /* 0x040fe200078e00ff */
[----:B------:R3:W-:Y:S01]  /*de90*/  STS.128 [R0], R184 ;  /* 0x000000b800007388 */ /* 0x0007e20000000c00 */
[----:B------:R-:W-:Y:S01]  /*dea0*/  IADD3.X R7, R7, UR5, R10, P2, P3 ;  /* 0x0000000507077c10 */ /* 0x000fe200097e640a */
[----:B------:R-:W-:Y:S02]  /*deb0*/  ULDC.64 UR4, c[0x0][0x868] ;  /* 0x00021a0000047ab9 */ /* 0x000fe40000000a00 */
[----:B------:R3:W-:Y:S01]  /*dec0*/  STS.128 [R0+0x800], R188 ;  /* 0x000800bc00007388 */ /* 0x0007e20000000c00 */
[----:B------:R-:W-:Y:S02]  /*ded0*/  SHF.L.U64.HI R10, R8, 0x2, R7 ;  /* 0x00000002080a7819 */ /* 0x000fe40000010207 */
[----:B------:R-:W-:Y:S01]  /*dee0*/  IADD3 R6, P4, R16, UR4, RZ ;  /* 0x0000000410067c10 */ /* 0x000fe2000ff9e0ff */
[----:B------:R3:W-:Y:S01]  /*def0*/  STS.128 [R0+0x1000], R192 ;  /* 0x001000c000007388 */ /* 0x0007e20000000c00 */
[----:B-1----:R-:W-:-:S02]  /*df00*/  LEA R12, P2, R2, R12, 0x2 ;  /* 0x0000000c020c7211 */ /* 0x002fc400078410ff */
[----:B------:R-:W-:Y:S01]  /*df10*/  IADD3.X R7, R10, UR5, RZ, P4, !PT ;  /* 0x000000050a077c10 */ /* 0x000fe2000a7fe4ff */
[----:B------:R3:W-:Y:S04]  /*df20*/  STS.128 [R0+0x1800], R196 ;  /* 0x001800c400007388 */ /* 0x0007e80000000c00 */
[----:B------:R3:W-:Y:S01]  /*df30*/  STS.128 [R0+0x2000], R200 ;  /* 0x002000c800007388 */ /* 0x0007e20000000c00 */
[----:B--2---:R-:W-:-:S03]  /*df40*/  LEA R14, P3, R4, R14, 0x2 ;  /* 0x0000000e040e7211 */ /* 0x004fc600078610ff */
[----:B------:R3:W-:Y:S04]  /*df50*/  STS.128 [R0+0x2800], R204 ;  /* 0x002800cc00007388 */ /* 0x0007e80000000c00 */
[----:B------:R3:W-:Y:S04]  /*df60*/  STS.128 [R0+0x3000], R208 ;  /* 0x003000d000007388 */ /* 0x0007e80000000c00 */
[----:B------:R3:W-:Y:S01]  /*df70*/  STS.128 [R0+0x3800], R212 ;  /* 0x003800d400007388 */ /* 0x0007e20000000c00 */
[----:B------:R-:W-:Y:S05]  /*df80*/  @P0 BRA `(.L_x_2264) ;  /* 0x0000000000140947 */ /* 0x000fea0003800000 */
.L_x_2265:
[----:B------:R-:W2:Y:S04]  /*df90*/  LDG.E.STRONG.GPU R8, desc[UR38][R6.64] ;  /* 0x0000002606087981 */ /* 0x000ea8000c1ef900 */
[----:B--2---:R-:W-:Y:S01]  /*dfa0*/  CCTL.IVALL ;  /* 0x00000000ff00798f */ /* 0x004fe20002000000 */
[----:B------:R-:W-:Y:S05]  /*dfb0*/  YIELD ;  /* 0x0000000000007946 */ /* 0x000fea0003800000 */
[----:B------:R-:W-:-:S13]  /*dfc0*/  ISETP.NE.AND P0, PT, R8, R17, PT ;  /* 0x000000110800720c */ /* 0x000fda0003f05270 */
[----:B------:R-:W-:Y:S05]  /*dfd0*/  @P0 BRA `(.L_x_2265) ;  /* 0xfffffffc00ec0947 */ /* 0x000fea000383ffff */
.L_x_2264:
[----:B------:R-:W-:Y:S05]  /*dfe0*/  BSYNC B0 ;  /* 0x0000000000007941 */ /* 0x000fea0003800000 */
.L_x_2263:
[----:B------:R-:W-:Y:S01]  /*dff0*/  UMOV UR4, 0xffffffff ;  /* 0xffffffff00047882 */ /* 0x000fe20000000000 */
[----:B------:R-:W-:Y:S02]  /*e000*/  LEA.HI.X R11, R2, R13, R11, 0x2, P2 ;  /* 0x0000000d020b7211 */ /* 0x000fe400010f140b */
[----:B------:R-:W-:Y:S01]  /*e010*/  LEA.HI.X R9, R4, R15, R9, 0x2, P3 ;  /* 0x0000000f04097211 */ /* 0x000fe200018f1409 */
[----:B------:R-:W-:Y:S06]  /*e020*/  BRA.DIV UR4, `(.L_x_2266) ;  /* 0x0000004e04d87947 */ /* 0x000fec000b800000 */
[----:B------:R-:W-:Y:S01]  /*e030*/  NOP ;  /* 0x0000000000007918 */ /* 0x000fe20000000000 */
.L_x_2375:
        /* <DEDUP_REMOVED lines=17> */
.L_x_2269:
[----:B------:R-:W-:Y:S01]  /*e150*/  @P0 ELECT P2, URZ, PT ;  /* 0x00000000003f082f */ /* 0x000fe20003840000 */
[----:B------:R1:W-:-:S12]  /*e160*/  UBLKRED.G.S.ADD.F32.RN [UR4], [UR6], UR7, desc[UR8] ;  /* 0x00000804060073bb */ /* 0x0003d800080a1407 */
[----:B------:R-:W-:Y:S02]  /*e170*/  @P2 PLOP3.LUT P0, PT, P2, PT, PT, 0x8, 0x0 ;  /* 0x000000000000281c */ /* 0x000fe4000170e170 */
[----:B------:R-:W-:-:S11]  /*e180*/  PLOP3.LUT P2, PT, PT, PT, PT, 0x8, 0x0 ;  /* 0x000000000000781c */ /* 0x000fd60003f4e170 */
[----:B-1----:R-:W-:Y:S05]  /*e190*/  @P0 BRA.U.ANY `(.L_x_2269) ;  /* 0xfffffffd00ec0947 */ /* 0x002fea000393ffff */
[----:B------:R0:W-:Y:S01]  /*e1a0*/  UTMACMDFLUSH ;  /* 0x00000000000079b7 */ /* 0x0001e20000000000 */
[----:B------:R-:W-:-:S04]  /*e1b0*/  DEPBAR.LE SB0, 0x0 ;  /* 0x000080000000791a */ /* 0x000fc80000000000 */
.L_x_2268:
[----:B------:R-:W-:Y:S05]  /*e1c0*/  BSYNC B0 ;  /* 0x0000000000007941 */ /* 0x000fea0003800000 */
.L_x_2267:
        /* <DEDUP_REMOVED lines=14> */
.L_x_2271:
[----:B------:R-:W-:Y:S05]  /*e2b0*/  BSYNC B0 ;  /* 0x0000000000007941 */ /* 0x000fea0003800000 */
.L_x_2270:
        /* <DEDUP_REMOVED lines=14> */
.L_x_2274:
[----:B-1-3--:R-:W2:Y:S04]  /*e3a0*/  LDG.E.STRONG.GPU R0, desc[UR38][R2.64] ;  /* 0x0000002602007981 */ /* 0x00aea8000c1ef900 */
[----:B--2---:R-:W-:Y:S01]  /*e3b0*/  CCTL.IVALL ;  /* 0x00000000ff00798f */ /* 0x004fe20002000000 */
[----:B------:R-:W-:Y:S05]  /*e3c0*/  YIELD ;  /* 0x0000000000007946 */ /* 0x000fea0003800000 */
[----:B------:R-:W-:-:S13]  /*e3d0*/  ISETP.NE.AND P0, PT, R0, R17, PT ;  /* 0x000000110000720c */ /* 0x000fda0003f05270 */
[----:B------:R-:W-:Y:S05]  /*e3e0*/  @P0 BRA `(.L_x_2274) ;  /* 0xfffffffc00ec0947 */ /* 0x000fea000383ffff */
.L_x_2273:
[----:B------:R-:W-:Y:S05]  /*e3f0*/  BSYNC B0 ;  /* 0x0000000000007941 */ /* 0x000fea0003800000 */
.L_x_2272:
[----:B------:R-:W-:-:S03]  /*e400*/  UMOV UR4, 0xffffffff ;  /* 0xffffffff00047882 */ /* 0x000fc60000000000 */
[----:B------:R-:W-:Y:S05]  /*e410*/  BRA.DIV UR4, `(.L_x_2275) ;  /* 0x0000004a04f87947 */ /* 0x000fea000b800000 */
[----:B------:R-:W-:Y:S01]  /*e420*/  NOP ;  /* 0x0000000000007918 */ /* 0x000fe20000000000 */
.L_x_2378:
        /* <DEDUP_REMOVED lines=17> */
.L_x_2278:
[----:B------:R-:W-:Y:S01]  /*e540*/  @P0 ELECT P2, URZ, PT ;  /* 0x00000000003f082f */ /* 0x000fe20003840000 */
[----:B------:R2:W-:-:S12]  /*e550*/  UBLKRED.G.S.ADD.F32.RN [UR4], [UR6], UR7, desc[UR8] ;  /* 0x00000804060073bb */ /* 0x0005d800080a1407 */
[----:B------:R-:W-:Y:S02]  /*e560*/  @P2 PLOP3.LUT P0, PT, P2, PT, PT, 0x8, 0x0 ;  /* 0x000000000000281c */ /* 0x000fe4000170e170 */
[----:B------:R-:W-:-:S11]  /*e570*/  PLOP3.LUT P2, PT, PT, PT, PT, 0x8, 0x0 ;  /* 0x000000000000781c */ /* 0x000fd60003f4e170 */
[----:B--2---:R-:W-:Y:S05]  /*e580*/  @P0 BRA.U.ANY `(.L_x_2278) ;  /* 0xfffffffd00ec0947 */ /* 0x004fea000393ffff */
[----:B------:R0:W-:Y:S01]  /*e590*/  UTMACMDFLUSH ;  /* 0x00000000000079b7 */ /* 0x0001e20000000000 */
[----:B------:R-:W-:-:S04]  /*e5a0*/  DEPBAR.LE SB0, 0x0 ;  /* 0x000080000000791a */ /* 0x000fc80000000000 */
.L_x_2277:
[----:B------:R-:W-:Y:S05]  /*e5b0*/  BSYNC B0 ;  /* 0x0000000000007941 */ /* 0x000fea0003800000 */
.L_x_2276:
        /* <DEDUP_REMOVED lines=14> */
.L_x_2208:
        /* <DEDUP_REMOVED lines=21> */
.L_x_2280:
        /* <DEDUP_REMOVED lines=13> */
.L_x_2282:
[----:B------:R-:W-:-:S05]  /*e8c0*/  ULDC UR4, c[0x0][0x8c4] ;  /* 0x0002310000047ab9 */ /* 0x000fca0000000800 */
.L_x_2281:
        /* <DEDUP_REMOVED lines=44> */
.L_x_2283:
        /* <DEDUP_REMOVED lines=13> */
.L_x_2284:
        /* <DEDUP_REMOVED lines=12> */
.L_x_2285:
        /* <DEDUP_REMOVED lines=30> */
.L_x_2286:
        /* <DEDUP_REMOVED lines=35> */
.L_x_2291:
[----:B------:R-:W2:Y:S04]  /*f130*/  LDG.E.STRONG.GPU R0, desc[UR38][R2.64] ;  /* 0x0000002602007981 */ /* 0x000ea8000c1ef900 */
[----:B--2---:R-:W-:Y:S01]  /*f140*/  CCTL.IVALL ;  /* 0x00000000ff00798f */ /* 0x004fe20002000000 */
[----:B------:R-:W-:Y:S05]  /*f150*/  YIELD ;  /* 0x0000000000007946 */ /* 0x000fea0003800000 */
[----:B------:R-:W-:-:S13]  /*f160*/  ISETP.NE.AND P1, PT, R0, UR22, PT ;  /* 0x0000001600007c0c */ /* 0x000fda000bf25270 */
[----:B------:R-:W-:Y:S05]  /*f170*/  @P1 BRA `(.L_x_2291) ;  /* 0xfffffffc00ec1947 */ /* 0x000fea000383ffff */
.L_x_2290:
[----:B------:R-:W-:Y:S05]  /*f180*/  BSYNC B0 ;  /* 0x0000000000007941 */ /* 0x000fea0003800000 */
.L_x_2289:
[----:B------:R-:W-:-:S03]  /*f190*/  UMOV UR15, 0xffffffff ;  /* 0xffffffff000f7882 */ /* 0x000fc60000000000 */
[----:B------:R-:W-:Y:S05]  /*f1a0*/  BRA.DIV UR15, `(.L_x_2292) ;  /* 0x0000003e0fb07947 */ /* 0x000fea000b800000 */
[----:B------:R-:W-:Y:S01]  /*f1b0*/  NOP ;  /* 0x0000000000007918 */ /* 0x000fe20000000000 */
.L_x_2381:
        /* <DEDUP_REMOVED lines=22> */
.L_x_2294:
[----:B------:R-:W-:Y:S05]  /*f320*/  BSYNC B0 ;  /* 0x0000000000007941 */ /* 0x000fea0003800000 */
.L_x_2293:
        /* <DEDUP_REMOVED lines=20> */
.L_x_2296:
[----:B------:R-:W-:Y:S05]  /*f470*/  BSYNC B0 ;  /* 0x0000000000007941 */ /* 0x000fea0003800000 */
.L_x_2295:
[----:B------:R-:W-:Y:S06]  /*f480*/  BAR.ARV 0xa, 0xa0 ;  /* 0x0282800000007b1d */ /* 0x000fec0000002000 */
[----:B------:R-:W-:Y:S04]  /*f490*/  BSSY B0, `(.L_x_2297) ;  /* 0x0000003000007945 */ /* 0x000fe80003800000 */
[----:B------:R-:W-:Y:S05]  /*f4a0*/  @!P0 BRA `(.L_x_2298) ;  /* 0x0000000000048947 */ /* 0x000fea0003800000 */
[----:B------:R-:W-:-:S04]  /*f4b0*/  DEPBAR.LE SB0, 0x0 ;  /* 0x000080000000791a */ /* 0x000fc80000000000 */
.L_x_2298:
[----:B------:R-:W-:Y:S05]  /*f4c0*/  BSYNC B0 ;  /* 0x0000000000007941 */ /* 0x000fea0003800000 */
.L_x_2297:
        /* <DEDUP_REMOVED lines=19> */
.L_x_2300:
[----:B------:R-:W-:Y:S05]  /*f600*/  BSYNC B0 ;  /* 0x0000000000007941 */ /* 0x000fea0003800000 */
.L_x_2299:
[----:B------:R-:W-:Y:S01]  /*f610*/  UIADD3 UR15, UR9, 0x1, URZ ;  /* 0x00000001090f7890 */ /* 0x000fe2000fffe03f */
[----:B------:R-:W-:Y:S11]  /*f620*/  BRA `(.L_x_2301) ;  /* 0x0000000000047947 */ /* 0x000ff60003800000 */
.L_x_2288:
[----:B------:R-:W-:-:S05]  /*f630*/  UMOV UR15, UR9 ;  /* 0x00000009000f7c82 */ /* 0x000fca0008000000 */
.L_x_2301:
        /* <DEDUP_REMOVED lines=15> */
.L_x_2326:
        /* <DEDUP_REMOVED lines=11> */
.L_x_2304:
[----:B------:R-:W2:Y:S04]  /*f7e0*/  LDG.E.STRONG.GPU R0, desc[UR38][R2.64] ;  /* 0x0000002602007981 */ /* 0x000ea8000c1ef900 */
[----:B--2---:R-:W-:Y:S01]  /*f7f0*/  CCTL.IVALL ;  /* 0x00000000ff00798f */ /* 0x004fe20002000000 */
[----:B------:R-:W-:Y:S05]  /*f800*/  YIELD ;  /* 0x0000000000007946 */ /* 0x000fea0003800000 */
[----:B------:R-:W-:-:S13]  /*f810*/  ISETP.NE.AND P1, PT, R0, UR22, PT ;  /* 0x0000001600007c0c */ /* 0x000fda000bf25270 */
[----:B------:R-:W-:Y:S05]  /*f820*/  @P1 BRA `(.L_x_2304) ;  /* 0xfffffffc00ec1947 */ /* 0x000fea000383ffff */
.L_x_2303:
[----:B------:R-:W-:Y:S05]  /*f830*/  BSYNC B0 ;  /* 0x0000000000007941 */ /* 0x000fea0003800000 */
.L_x_2302:
[----:B------:R-:W-:-:S03]  /*f840*/  UMOV UR16, 0xffffffff ;  /* 0xffffffff00107882 */ /* 0x000fc60000000000 */
[----:B------:R-:W-:Y:S05]  /*f850*/  BRA.DIV UR16, `(.L_x_2305) ;  /* 0x0000003a10207947 */ /* 0x000fea000b800000 */
[----:B------:R-:W-:Y:S01]  /*f860*/  NOP ;  /* 0x0000000000007918 */ /* 0x000fe20000000000 */
.L_x_2384:
        /* <DEDUP_REMOVED lines=19> */
.L_x_2307:
[----:B------:R-:W-:Y:S05]  /*f9a0*/  BSYNC B0 ;  /* 0x0000000000007941 */ /* 0x000fea0003800000 */
.L_x_2306:
        /* <DEDUP_REMOVED lines=17> */
.L_x_2309:
[----:B------:R-:W-:Y:S05]  /*fac0*/  BSYNC B0 ;  /* 0x0000000000007941 */ /* 0x000fea0003800000 */
.L_x_2308:
[----:B------:R-:W-:Y:S06]  /*fad0*/  BAR.ARV 0xa, 0xa0 ;  /* 0x0282800000007b1d */ /* 0x000fec0000002000 */
[----:B------:R-:W-:Y:S04]  /*fae0*/  BSSY B0, `(.L_x_2310) ;  /* 0x0000003000007945 */ /* 0x000fe80003800000 */
[----:B------:R-:W-:Y:S05]  /*faf0*/  @!P0 BRA `(.L_x_2311) ;  /* 0x0000000000048947 */ /* 0x000fea0003800000 */
[----:B------:R-:W-:-:S04]  /*fb00*/  DEPBAR.LE SB0, 0x0 ;  /* 0x000080000000791a */ /* 0x000fc80000000000 */
.L_x_2311:
[----:B------:R-:W-:Y:S05]  /*fb10*/  BSYNC B0 ;  /* 0x0000000000007941 */ /* 0x000fea0003800000 */
.L_x_2310:
        /* <DEDUP_REMOVED lines=19> */
.L_x_2313:
[----:B------:R-:W-:Y:S05]  /*fc50*/  BSYNC B0 ;  /* 0x0000000000007941 */ /* 0x000fea0003800000 */
.L_x_2312:
        /* <DEDUP_REMOVED lines=9> */
.L_x_2316:
[----:B------:R-:W2:Y:S04]  /*fcf0*/  LDG.E.STRONG.GPU R0, desc[UR38][R2.64] ;  /* 0x0000002602007981 */ /* 0x000ea8000c1ef900 */
[----:B--2---:R-:W-:Y:S01]  /*fd00*/  CCTL.IVALL ;  /* 0x00000000ff00798f */ /* 0x004fe20002000000 */
[----:B------:R-:W-:Y:S05]  /*fd10*/  YIELD ;  /* 0x0000000000007946 */ /* 0x000fea0003800000 */
[----:B------:R-:W-:-:S13]  /*fd20*/  ISETP.NE.AND P1, PT, R0, UR22, PT ;  /* 0x0000001600007c0c */ /* 0x000fda000bf25270 */
[----:B------:R-:W-:Y:S05]  /*fd30*/  @P1 BRA `(.L_x_2316) ;  /* 0xfffffffc00ec1947 */ /* 0x000fea000383ffff */
.L_x_2315:
[----:B------:R-:W-:Y:S05]  /*fd40*/  BSYNC B0 ;  /* 0x0000000000007941 */ /* 0x000fea0003800000 */
.L_x_2314:
[----:B------:R-:W-:-:S03]  /*fd50*/  UMOV UR12, 0xffffffff ;  /* 0xffffffff000c7882 */ /* 0x000fc60000000000 */
[----:B------:R-:W-:Y:S05]  /*fd60*/  BRA.DIV UR12, `(.L_x_2317) ;  /* 0x000000320cf87947 */ /* 0x000fea000b800000 */
[----:B------:R-:W-:Y:S01]  /*fd70*/  NOP ;  /* 0x0000000000007918 */ /* 0x000fe20000000000 */
.L_x_2387:
        /* <DEDUP_REMOVED lines=15> */
.L_x_2319:
[----:B------:R-:W-:Y:S05]  /*fe70*/  BSYNC B0 ;  /* 0x0000000000007941 */ /* 0x000fea0003800000 */
.L_x_2318:
        /* <DEDUP_REMOVED lines=15> */
.L_x_2321:
[----:B------:R-:W-:Y:S05]  /*ff70*/  BSYNC B0 ;  /* 0x0000000000007941 */ /* 0x000fea0003800000 */
.L_x_2320:
[----:B------:R-:W-:Y:S06]  /*ff80*/  BAR.ARV 0xa, 0xa0 ;  /* 0x0282800000007b1d */ /* 0x000fec0000002000 */
[----:B------:R-:W-:Y:S04]  /*ff90*/  BSSY B0, `(.L_x_2322) ;  /* 0x0000003000007945 */ /* 0x000fe80003800000 */
[----:B------:R-:W-:Y:S05]  /*ffa0*/  @!P0 BRA `(.L_x_2323) ;  /* 0x0000000000048947 */ /* 0x000fea0003800000 */
[----:B------:R-:W-:-:S04]  /*ffb0*/  DEPBAR.LE SB0, 0x0 ;  /* 0x000080000000791a */ /* 0x000fc80000000000 */
.L_x_2323:
[----:B------:R-:W-:Y:S05]  /*ffc0*/  BSYNC B0 ;  /* 0x0000000000007941 */ /* 0x000fea0003800000 */
.L_x_2322:
        /* <DEDUP_REMOVED lines=19> */
.L_x_2325:
[----:B------:R-:W-:Y:S05]  /*10100*/  BSYNC B0 ;  /* 0x0000000000007941 */ /* 0x000fea0003800000 */
.L_x_2324:
[----:B------:R-:W-:Y:S02]  /*10110*/  UIADD3 UR9, UR9, 0x2, URZ ;  /* 0x0000000209097890 */ /* 0x000fe4000fffe03f */
[----:B------:R-:W-:-:S04]  /*10120*/  UIADD3 UR4, UR4, 0x4000, URZ ;  /* 0x0000400004047890 */ /* 0x000fc8000fffe03f */
[----:B------:R-:W-:-:S13]  /*10130*/  ISETP.LE.AND P1, PT, R9, UR9, PT ;  /* 0x0000000909007c0c */ /* 0x000fda000bf23270 */
[----:B------:R-:W-:Y:S05]  /*10140*/  @!P1 BRA `(.L_x_2326) ;  /* 0xfffffff400789947 */ /* 0x000fea000383ffff */
.L_x_2287:
        /* <DEDUP_REMOVED lines=41> */
.L_x_2329:
[----:B------:R-:W-:Y:S05]  /*103e0*/  BSYNC B0 ;  /* 0x0000000000007941 */ /* 0x000fea0003800000 */
.L_x_2328:
[----:B------:R-:W-:Y:S05]  /*103f0*/  BRA `(.L_x_2330) ;  /* 0x0000000000047947 */ /* 0x000fea0003800000 */
.L_x_2327:
[----:B------:R-:W-:-:S05]  /*10400*/  UMOV UR4, UR9 ;  /* 0x0000000900047c82 */ /* 0x000fca0008000000 */
.L_x_2330:
        /* <DEDUP_REMOVED lines=11> */
.L_x_2335:
        /* <DEDUP_REMOVED lines=24> */
.L_x_2332:
[----:B------:R-:W-:Y:S05]  /*10640*/  BSYNC B0 ;  /* 0x0000000000007941 */ /* 0x000fea0003800000 */
.L_x_2331:
        /* <DEDUP_REMOVED lines=24> */
.L_x_2334:
[----:B------:R-:W-:Y:S05]  /*107d0*/  BSYNC B0 ;  /* 0x0000000000007941 */ /* 0x000fea0003800000 */
.L_x_2333:
[----:B------:R-:W-:Y:S02]  /*107e0*/  UIADD3 UR7, UR7, 0x2, URZ ;  /* 0x0000000207077890 */ /* 0x000fe4000fffe03f */
[----:B------:R-:W-:Y:S02]  /*107f0*/  ULEA UR5, UR19, UR5, 0x1 ;  /* 0x0000000513057291 */ /* 0x000fe4000f8e083f */
[----:B------:R-:W-:Y:S02]  /*10800*/  ULEA UR6, UR19, UR6, 0x1 ;  /* 0x0000000613067291 */ /* 0x000fe4000f8e083f */
[----:B------:R-:W-:-:S13]  /*10810*/  ISETP.NE.AND P0, PT, RZ, UR7, PT ;  /* 0x00000007ff007c0c */ /* 0x000fda000bf05270 */
[----:B------:R-:W-:Y:S05]  /*10820*/  @!P0 BRA `(.L_x_2213) ;  /* 0x0000002400248947 */ /* 0x000fea0003800000 */
[----:B------:R-:W-:Y:S05]  /*10830*/  BRA `(.L_x_2335) ;  /* 0xfffffffc00207947 */ /* 0x000fea000383ffff */
.L_x_2279:
        /* <DEDUP_REMOVED lines=14> */
.L_x_2336:
        /* <DEDUP_REMOVED lines=14> */
.L_x_2338:
[----:B------:R-:W-:-:S05]  /*10a00*/  ULDC UR4, c[0x0][0x8c4] ;  /* 0x0002310000047ab9 */ /* 0x000fca0000000800 */
.L_x_2337:
        /* <DEDUP_REMOVED lines=59> */
.L_x_2340:
        /* <DEDUP_REMOVED lines=13> */
.L_x_2341:
        /* <DEDUP_REMOVED lines=8> */
.L_x_2342:
        /* <DEDUP_REMOVED lines=21> */
.L_x_2343:
        /* <DEDUP_REMOVED lines=50> */
.L_x_2388:
        /* <DEDUP_REMOVED lines=15> */
.L_x_2346:
        /* <DEDUP_REMOVED lines=77> */
.L_x_2357:
[----:B-123--:R-:W-:-:S04]  /*11940*/  SHF.L.U32 R18, R10, 0x1f, RZ ;  /* 0x0000001f0a127819 */ /* 0x00efc800000006ff */
[----:B------:R-:W2:Y:S02]  /*11950*/  SYNCS.PHASECHK.TRANS64.TRYWAIT P1, [R15+URZ+0x30c40], R18 ;  /* 0x030c40120f0075a7 */ /* 0x000ea4000802017f */
[----:B--2---:R-:W-:Y:S05]  /*11960*/  @!P1 BRA `(.L_x_2349) ;  /* 0x0000001800289947 */ /* 0x004fea0003800000 */
.L_x_2389:
        /* <DEDUP_REMOVED lines=8> */
.L_x_2350:
        /* <DEDUP_REMOVED lines=30> */
.L_x_2390:
        /* <DEDUP_REMOVED lines=8> */
.L_x_2352:
        /* <DEDUP_REMOVED lines=30> */
.L_x_2391:
        /* <DEDUP_REMOVED lines=8> */
.L_x_2354:
        /* <DEDUP_REMOVED lines=24> */
.L_x_2393:
        /* <DEDUP_REMOVED lines=8> */
.L_x_2356:
        /* <DEDUP_REMOVED lines=30> */
.L_x_2348:
[----:B------:R-:W4:Y:S02]  /*12290*/  LDL.LU R4, [R1+0x8] ;  /* 0x0000080001047983 */ /* 0x000f240000300800 */
[----:B----4-:R-:W-:Y:S02]  /*122a0*/  ISETP.NE.AND P1, PT, R4, RZ, PT ;  /* 0x000000ff0400720c */ /* 0x010fe40003f25270 */
[----:B------:R4:W5:Y:S11]  /*122b0*/  LDL R4, [R1+0x4] ;  /* 0x0000040001047983 */ /* 0x0009760000100800 */
[----:B----4-:R-:W-:Y:S05]  /*122c0*/  @!P1 BRA `(.L_x_2347) ;  /* 0x0000000400249947 */ /* 0x010fea0003800000 */
[----:B------:R-:W-:-:S04]  /*122d0*/  SHF.L.U32 R12, R10, 0x1f, RZ ;  /* 0x0000001f0a0c7819 */ /* 0x000fc800000006ff */
[----:B------:R-:W4:Y:S02]  /*122e0*/  SYNCS.PHASECHK.TRANS64.TRYWAIT P1, [R15+URZ+0x30c40], R12 ;  /* 0x030c400c0f0075a7 */ /* 0x000f24000802017f */
[----:B----4-:R-:W-:Y:S05]  /*122f0*/  @!P1 BRA `(.L_x_2358) ;  /* 0x0000001000189947 */ /* 0x010fea0003800000 */
.L_x_2394:
        /* <DEDUP_REMOVED lines=8> */
.L_x_2359:
        /* <DEDUP_REMOVED lines=27> */
.L_x_2395:
        /* <DEDUP_REMOVED lines=8> */
.L_x_2361:
        /* <DEDUP_REMOVED lines=27> */
.L_x_2347:
[----:B------:R-:W1:Y:S01]  /*12760*/  S2R R0, SR_TID.X ;  /* 0x0000000000007919 */ /* 0x000e620000002100 */
[----:B------:R-:W-:Y:S01]  /*12770*/  IMAD R3, R16, 0x8, R15 ;  /* 0x0000000810037824 */ /* 0x000fe200078e020f */
[----:B-1----:R-:W-:Y:S02]  /*12780*/  LOP3.LUT R2, R0, 0x7f, RZ, 0xc0, !PT ;  /* 0x0000007f00027812 */ /* 0x002fe400078ec0ff */
[----:B------:R-:W-:Y:S02]  /*12790*/  SHF.L.U32 R0, R10, 0x1f, RZ ;  /* 0x0000001f0a007819 */ /* 0x000fe400000006ff */
[----:B------:R-:W-:Y:S02]  /*127a0*/  ISETP.NE.AND P1, PT, R2, RZ, PT ;  /* 0x000000ff0200720c */ /* 0x000fe40003f25270 */
[----:B------:R-:W1:Y:S02]  /*127b0*/  SYNCS.PHASECHK.TRANS64.TRYWAIT P0, [R3+URZ+0x30c40], R0 ;  /* 0x030c4000030075a7 */ /* 0x000e64000800017f */
[----:B-1----:R-:W-:Y:S09]  /*127c0*/  @!P0 BRA `(.L_x_2362) ;  /* 0x0000000c000c8947 */ /* 0x002ff20003800000 */
.L_x_2396:
[----:B------:R-:W-:Y:S05]  /*127d0*/  @P1 BRA `(.L_x_2363) ;  /* 0x0000000000181947 */ /* 0x000fea0003800000 */
[----:B------:R-:W1:Y:S01]  /*127e0*/  S2R R2, SR_TID.X ;  /* 0x0000000000027919 */ /* 0x000e620000002100 */
[----:B------:R-:W-:-:S04]  /*127f0*/  IMAD.MOV.U32 R0, RZ, RZ, 0x4200 ;  /* 0x00004200ff007424 */ /* 0x000fc800078e00ff */
[----:B------:R1:W-:Y:S02]  /*12800*/  SYNCS.ARRIVE.TRANS64 RZ, [R3+URZ+0x30c30], R0 ;  /* 0x030c300003ff79a7 */ /* 0x0003e4000800003f */
[----:B-1----:R-:W-:-:S13]  /*12810*/  LOP3.LUT P0, RZ, R2, 0x1f, RZ, 0xc0, !PT ;  /* 0x0000001f02ff7812 */ /* 0x002fda000780c0ff */
[----:B------:R-:W-:Y:S05]  /*12820*/  @!P0 BRA `(.L_x_2363) ;  /* 0x0000000000048947 */ /* 0x000fea0003800000 */
[----:B------:R-:W-:Y:S01]  /*12830*/  BPT.TRAP 0x1 ;  /* 0x000000040000795c */ /* 0x000fe20000300000 */
.L_x_2363:
        /* <DEDUP_REMOVED lines=34> */
.L_x_2344:
[----:B------:R-:W-:Y:S05]  /*12a60*/  BSYNC B0 ;  /* 0x0000000000007941 */ /* 0x000fea0003800000 */
.L_x_2339:
[----:B------:R-:W-:-:S03]  /*12a70*/  UMOV UR8, 0xffffffff ;  /* 0xffffffff00087882 */ /* 0x000fc60000000000 */
[----:B------:R-:W-:Y:S05]  /*12a80*/  BRA.DIV UR8, `(.L_x_2364) ;  /* 0x0000000a08707947 */ /* 0x000fea000b800000 */
[----:B------:R-:W-:-:S13]  /*12a90*/  ELECT P6, URZ, PT ;  /* 0x00000000003f782f */ /* 0x000fda00038c0000 */
.L_x_2399:
[----:B------:R-:W-:Y:S05]  /*12aa0*/  @!P6 BRA `(.L_x_2213) ;  /* 0x000000000084e947 */ /* 0x000fea0003800000 */
[----:B------:R-:W-:-:S06]  /*12ab0*/  ULOP3.LUT UR8, UR36, 0x2, URZ, 0xfc, !UPT ;  /* 0x0000000224087892 */ /* 0x000fcc000f8efc3f */
[----:B------:R-:W-:-:S05]  /*12ac0*/  IMAD.U32 R2, RZ, RZ, UR8 ;  /* 0x00000008ff027e24 */ /* 0x000fca000f8e00ff */
[----:B------:R-:W-:-:S13]  /*12ad0*/  ISETP.NE.AND P2, PT, R2, 0x3, PT ;  /* 0x000000030200780c */ /* 0x000fda0003f45270 */
[----:B------:R-:W-:Y:S05]  /*12ae0*/  @!P2 BRA `(.L_x_2365) ;  /* 0x000000000004a947 */ /* 0x000fea0003800000 */
[----:B---3--:R-:W-:Y:S01]  /*12af0*/  BPT.TRAP 0x1 ;  /* 0x000000040000795c */ /* 0x008fe20000300000 */
.L_x_2365:
        /* <DEDUP_REMOVED lines=15> */
.L_x_2400:
[----:B------:R-:W2:Y:S02]  /*12bf0*/  SYNCS.PHASECHK.TRANS64.TRYWAIT P0, [R3+URZ], R2 ;  /* 0x00000002030075a7 */ /* 0x000ea4000800017f */
[----:B--2---:R-:W-:Y:S05]  /*12c00*/  @!P0 BRA `(.L_x_2367) ;  /* 0x0000000800448947 */ /* 0x004fea0003800000 */
.L_x_2401:
[----:B------:R-:W-:Y:S05]  /*12c10*/  @!P2 BRA `(.L_x_2368) ;  /* 0x000000000004a947 */ /* 0x000fea0003800000 */
[----:B---3--:R-:W-:Y:S01]  /*12c20*/  BPT.TRAP 0x1 ;  /* 0x000000040000795c */ /* 0x008fe20000300000 */
.L_x_2368:
[----:B--2---:R-:W-:-:S04]  /*12c30*/  VIADD R3, R8, 0x30c40 ;  /* 0x00030c4008037836 */ /* 0x004fc80000000000 */
[----:B------:R-:W-:-:S04]  /*12c40*/  IMAD R5, R0, 0x8, R3 ;  /* 0x0000000800057824 */ /* 0x000fc800078e0203 */
[----:B------:R-:W2:Y:S02]  /*12c50*/  SYNCS.PHASECHK.TRANS64.TRYWAIT P0, [R5+URZ], R4 ;  /* 0x00000004050075a7 */ /* 0x000ea4000800017f */
[----:B--2---:R-:W-:Y:S05]  /*12c60*/  @!P0 BRA `(.L_x_2369) ;  /* 0x0000000800408947 */ /* 0x004fea0003800000 */
.L_x_2402:
[----:B------:R-:W-:-:S07]  /*12c70*/  IMAD R3, R6, 0x8, R3 ;  /* 0x0000000806037824 */ /* 0x000fce00078e0203 */
.L_x_2370:
[----:B----4-:R4:W1:Y:S02]  /*12c80*/  SYNCS.PHASECHK.TRANS64.TRYWAIT P0, [R3+URZ], R2 ;  /* 0x00000002030075a7 */ /* 0x010864000800017f */
[----:B-1----:R-:W-:Y:S05]  /*12c90*/  @!P0 NANOSLEEP.SYNCS 0x989680 ;  /* 0x009896800000895d */ /* 0x002fea0003900000 */
[----:B------:R-:W1:Y:S02]  /*12ca0*/  @!P0 SYNCS.PHASECHK.TRANS64 P0, [R3+URZ], R2 ;  /* 0x00000002030085a7 */ /* 0x000e64000800007f */
[----:B-1----:R-:W-:Y:S05]  /*12cb0*/  @!P0 BRA `(.L_x_2370) ;  /* 0xfffffffc00f08947 */ /* 0x002fea000383ffff */
.L_x_2213:
[----:B---3--:R-:W-:Y:S05]  /*12cc0*/  BSYNC B6 ;  /* 0x0000000000067941 */ /* 0x008fea0003800000 */
.L_x_2207:
[----:B------:R-:W-:Y:S05]  /*12cd0*/  EXIT ;  /* 0x000000000000794d */ /* 0x000fea0003800000 */
.L_x_2224:
[----:B------:R-:W-:Y:S02]  /*12ce0*/  IMAD.MOV.U32 R13, RZ, RZ, R10 ;  /* 0x000000ffff0d7224 */ /* 0x000fe400078e000a */
[----:B------:R-:W-:Y:S02]  /*12cf0*/  IMAD.MOV.U32 R12, RZ, RZ, RZ ;  /* 0x000000ffff0c7224 */ /* 0x000fe400078e00ff */
[----:B------:R-:W-:Y:S02]  /*12d00*/  IMAD.MOV.U32 R11, RZ, RZ, 0x1f ;  /* 0x0000001fff0b7424 */ /* 0x000fe400078e00ff */
[----:B------:R-:W-:-:S07]  /*12d10*/  IMAD.MOV.U32 R15, RZ, RZ, -0x1 ;  /* 0xffffffffff0f7424 */ /* 0x000fce00078e00ff */
[----:B------:R-:W-:Y:S05]  /*12d20*/  WARPSYNC.COLLECTIVE R15, `(.L_x_2371) ;  /* 0x000000000f087348 */ /* 0x000fea0003c00000 */
[----:B------:R1:W2:Y:S02]  /*12d30*/  SHFL.IDX P6, R14, R13, R12, R11 ;  /* 0x0000000c0d0e7389 */ /* 0x0002a400000c000b */
[----:B-12---:R-:W-:Y:S01]  /*12d40*/  ENDCOLLECTIVE ;  /* 0x000000000000791b */ /* 0x006fe20003800000 */
.L_x_2371:
[----:B------:R-:W-:Y:S05]  /*12d50*/  BRA `(.L_x_2372) ;  /* 0xfffffee400b07947 */ /* 0x000fea000383ffff */
.L_x_2226:
[----:B--2---:R2:W3:Y:S02]  /*12d60*/  SYNCS.PHASECHK.TRANS64.TRYWAIT P0, [R16+URZ+0x30c00], R11 ;  /* 0x030c000b100075a7 */ /* 0x0044e4000800017f */
[----:B---3--:R-:W-:Y:S05]  /*12d70*/  @!P0 NANOSLEEP.SYNCS 0x989680 ;  /* 0x009896800000895d */ /* 0x008fea0003900000 */
[----:B------:R-:W3:Y:S02]  /*12d80*/  @!P0 SYNCS.PHASECHK.TRANS64 P0, [R16+URZ+0x30c00], R11 ;  /* 0x030c000b100085a7 */ /* 0x000ee4000800007f */
[----:B---3--:R-:W-:Y:S05]  /*12d90*/  @!P0 BRA `(.L_x_2226) ;  /* 0xfffffffc00f08947 */ /* 0x008fea000383ffff */
[----:B------:R-:W-:Y:S05]  /*12da0*/  BRA `(.L_x_2225) ;  /* 0xfffffee400f87947 */ /* 0x000fea000383ffff */
.L_x_2231:
[----:B--2---:R2:W3:Y:S02]  /*12db0*/  SYNCS.PHASECHK.TRANS64.TRYWAIT P0, [R8+URZ+0x30c10], R23 ;  /* 0x030c1017080075a7 */ /* 0x0044e4000800017f */
[----:B---3--:R-:W-:Y:S05]  /*12dc0*/  @!P0 NANOSLEEP.SYNCS 0x989680 ;  /* 0x009896800000895d */ /* 0x008fea0003900000 */
[----:B------:R-:W3:Y:S02]  /*12dd0*/  @!P0 SYNCS.PHASECHK.TRANS64 P0, [R8+URZ+0x30c10], R23 ;  /* 0x030c1017080085a7 */ /* 0x000ee4000800007f */
[----:B---3--:R-:W-:Y:S05]  /*12de0*/  @!P0 BRA `(.L_x_2231) ;  /* 0xfffffffc00f08947 */ /* 0x008fea000383ffff */
[----:B------:R-:W-:Y:S05]  /*12df0*/  BRA `(.L_x_2230) ;  /* 0xfffffef000987947 */ /* 0x000fea000383ffff */
.L_x_2235:
[----:B------:R1:W1:Y:S02]  /*12e00*/  SYNCS.PHASECHK.TRANS64.TRYWAIT P0, [R8+URZ+0x30c30], R23 ;  /* 0x030c3017080075a7 */ /* 0x000264000800017f */
[----:B-1----:R-:W-:Y:S05]  /*12e10*/  @!P0 NANOSLEEP.SYNCS 0x989680 ;  /* 0x009896800000895d */ /* 0x002fea0003900000 */
[----:B------:R-:W1:Y:S02]  /*12e20*/  @!P0 SYNCS.PHASECHK.TRANS64 P0, [R8+URZ+0x30c30], R23 ;  /* 0x030c3017080085a7 */ /* 0x000e64000800007f */
[----:B-1----:R-:W-:Y:S05]  /*12e30*/  @!P0 BRA `(.L_x_2235) ;  /* 0xfffffffc00f08947 */ /* 0x002fea000383ffff */
[----:B------:R-:W-:Y:S05]  /*12e40*/  BRA `(.L_x_2234) ;  /* 0xfffffef400987947 */ /* 0x000fea000383ffff */
.L_x_2243:
[----:B--2---:R2:W3:Y:S02]  /*12e50*/  SYNCS.PHASECHK.TRANS64.TRYWAIT P1, [R7+URZ+0x30c10], R20 ;  /* 0x030c1014070075a7 */ /* 0x0044e4000802017f */
[----:B---3--:R-:W-:Y:S05]  /*12e60*/  @!P1 NANOSLEEP.SYNCS 0x989680 ;  /* 0x009896800000995d */ /* 0x008fea0003900000 */
[----:B------:R-:W3:Y:S02]  /*12e70*/  @!P1 SYNCS.PHASECHK.TRANS64 P1, [R7+URZ+0x30c10], R20 ;  /* 0x030c1014070095a7 */ /* 0x000ee4000802007f */
[----:B---3--:R-:W-:Y:S05]  /*12e80*/  @!P1 BRA `(.L_x_2243) ;  /* 0xfffffffc00f09947 */ /* 0x008fea000383ffff */
[----:B------:R-:W-:Y:S05]  /*12e90*/  BRA `(.L_x_2242) ;  /* 0xffffff3400107947 */ /* 0x000fea000383ffff */
.L_x_2247:
[----:B------:R1:W1:Y:S02]  /*12ea0*/  SYNCS.PHASECHK.TRANS64.TRYWAIT P1, [R7+URZ+0x30c30], R20 ;  /* 0x030c3014070075a7 */ /* 0x000264000802017f */
[----:B-1----:R-:W-:Y:S05]  /*12eb0*/  @!P1 NANOSLEEP.SYNCS 0x989680 ;  /* 0x009896800000995d */ /* 0x002fea0003900000 */
[----:B------:R-:W1:Y:S02]  /*12ec0*/  @!P1 SYNCS.PHASECHK.TRANS64 P1, [R7+URZ+0x30c30], R20 ;  /* 0x030c3014070095a7 */ /* 0x000e64000802007f */
[----:B-1----:R-:W-:Y:S05]  /*12ed0*/  @!P1 BRA `(.L_x_2247) ;  /* 0xfffffffc00f09947 */ /* 0x002fea000383ffff */
[----:B------:R-:W-:Y:S05]  /*12ee0*/  BRA `(.L_x_2246) ;  /* 0xffffff3800247947 */ /* 0x000fea000383ffff */
.L_x_2255:
[----:B-1----:R1:W3:Y:S02]  /*12ef0*/  SYNCS.PHASECHK.TRANS64.TRYWAIT P0, [R7+URZ+0x30c10], R20 ;  /* 0x030c1014070075a7 */ /* 0x0022e4000800017f */
[----:B---3--:R-:W-:Y:S05]  /*12f00*/  @!P0 NANOSLEEP.SYNCS 0x989680 ;  /* 0x009896800000895d */ /* 0x008fea0003900000 */
[----:B------:R-:W3:Y:S02]  /*12f10*/  @!P0 SYNCS.PHASECHK.TRANS64 P0, [R7+URZ+0x30c10], R20 ;  /* 0x030c1014070085a7 */ /* 0x000ee4000800007f */
[----:B---3--:R-:W-:Y:S05]  /*12f20*/  @!P0 BRA `(.L_x_2255) ;  /* 0xfffffffc00f08947 */ /* 0x008fea000383ffff */
[----:B------:R-:W-:Y:S05]  /*12f30*/  BRA `(.L_x_2254) ;  /* 0xffffff6c00547947 */ /* 0x000fea000383ffff */
.L_x_2259:
[----:B------:R1:W1:Y:S02]  /*12f40*/  SYNCS.PHASECHK.TRANS64.TRYWAIT P0, [R7+URZ+0x30c30], R20 ;  /* 0x030c3014070075a7 */ /* 0x000264000800017f */
[----:B-1----:R-:W-:Y:S05]  /*12f50*/  @!P0 NANOSLEEP.SYNCS 0x989680 ;  /* 0x009896800000895d */ /* 0x002fea0003900000 */
[----:B------:R-:W1:Y:S02]  /*12f60*/  @!P0 SYNCS.PHASECHK.TRANS64 P0, [R7+URZ+0x30c30], R20 ;  /* 0x030c3014070085a7 */ /* 0x000e64000800007f */
[----:B-1----:R-:W-:Y:S05]  /*12f70*/  @!P0 BRA `(.L_x_2259) ;  /* 0xfffffffc00f08947 */ /* 0x002fea000383ffff */
[----:B------:R-:W-:Y:S05]  /*12f80*/  BRA `(.L_x_2258) ;  /* 0xffffff7000647947 */ /* 0x000fea000383ffff */
.L_x_2266:
[----:B------:R-:W-:Y:S01]  /*12f90*/  BSSY B0, `(.L_x_2373) ;  /* 0x0000005000007945 */ /* 0x000fe20003800000 */
[----:B------:R-:W-:-:S07]  /*12fa0*/  IMAD.MOV.U32 R15, RZ, RZ, -0x1 ;  /* 0xffffffffff0f7424 */ /* 0x000fce00078e00ff */
[----:B---3--:R-:W-:Y:S05]  /*12fb0*/  WARPSYNC.COLLECTIVE R15, `(.L_x_2374) ;  /* 0x000000000f087348 */ /* 0x008fea0003c00000 */
[----:B------:R-:W-:Y:S01]  /*12fc0*/  NOP ;  /* 0x0000000000007918 */ /* 0x000fe20000000000 */
[----:B---3--:R-:W-:Y:S01]  /*12fd0*/  ENDCOLLECTIVE ;  /* 0x000000000000791b */ /* 0x008fe20003800000 */
.L_x_2374:
[----:B------:R-:W-:Y:S05]  /*12fe0*/  BSYNC B0 ;  /* 0x0000000000007941 */ /* 0x000fea0003800000 */
.L_x_2373:
[----:B------:R-:W-:Y:S05]  /*12ff0*/  BRA `(.L_x_2375) ;  /* 0xffffffb000107947 */ /* 0x000fea000383ffff */
.L_x_2275:
[----:B------:R-:W-:Y:S01]  /*13000*/  BSSY B0, `(.L_x_2376) ;  /* 0x0000005000007945 */ /* 0x000fe20003800000 */
[----:B------:R-:W-:-:S07]  /*13010*/  IMAD.MOV.U32 R15, RZ, RZ, -0x1 ;  /* 0xffffffffff0f7424 */ /* 0x000fce00078e00ff */
[----:B-1-3--:R-:W-:Y:S05]  /*13020*/  WARPSYNC.COLLECTIVE R15, `(.L_x_2377) ;  /* 0x000000000f087348 */ /* 0x00afea0003c00000 */
[----:B------:R-:W-:Y:S01]  /*13030*/  NOP ;  /* 0x0000000000007918 */ /* 0x000fe20000000000 */
[----:B-1-3--:R-:W-:Y:S01]  /*13040*/  ENDCOLLECTIVE ;  /* 0x000000000000791b */ /* 0x00afe20003800000 */
.L_x_2377:
[----:B------:R-:W-:Y:S05]  /*13050*/  BSYNC B0 ;  /* 0x0000000000007941 */ /* 0x000fea0003800000 */
.L_x_2376:
[----:B------:R-:W-:Y:S05]  /*13060*/  BRA `(.L_x_2378) ;  /* 0xffffffb000f07947 */ /* 0x000fea000383ffff */
.L_x_2292:
[----:B------:R-:W-:Y:S01]  /*13070*/  BSSY B0, `(.L_x_2379) ;  /* 0x0000005000007945 */ /* 0x000fe20003800000 */
[----:B------:R-:W-:-:S07]  /*13080*/  IMAD.MOV.U32 R15, RZ, RZ, -0x1 ;  /* 0xffffffffff0f7424 */ /* 0x000fce00078e00ff */
[----:B------:R-:W-:Y:S05]  /*13090*/  WARPSYNC.COLLECTIVE R15, `(.L_x_2380) ;  /* 0x000000000f087348 */ /* 0x000fea0003c00000 */
[----:B------:R-:W-:Y:S01]  /*130a0*/  NOP ;  /* 0x0000000000007918 */ /* 0x000fe20000000000 */
[----:B------:R-:W-:Y:S01]  /*130b0*/  ENDCOLLECTIVE ;  /* 0x000000000000791b */ /* 0x000fe20003800000 */
.L_x_2380:
[----:B------:R-:W-:Y:S05]  /*130c0*/  BSYNC B0 ;  /* 0x0000000000007941 */ /* 0x000fea0003800000 */
.L_x_2379:
[----:B------:R-:W-:Y:S05]  /*130d0*/  BRA `(.L_x_2381) ;  /* 0xffffffc000387947 */ /* 0x000fea000383ffff */
.L_x_2305:
[----:B------:R-:W-:Y:S01]  /*130e0*/  BSSY B0, `(.L_x_2382) ;  /* 0x0000005000007945 */ /* 0x000fe20003800000 */
[----:B------:R-:W-:-:S07]  /*130f0*/  IMAD.MOV.U32 R15, RZ, RZ, -0x1 ;  /* 0xffffffffff0f7424 */ /* 0x000fce00078e00ff */
[----:B------:R-:W-:Y:S05]  /*13100*/  WARPSYNC.COLLECTIVE R15, `(.L_x_2383) ;  /* 0x000000000f087348 */ /* 0x000fea0003c00000 */
[----:B------:R-:W-:Y:S01]  /*13110*/  NOP ;  /* 0x0000000000007918 */ /* 0x000fe20000000000 */
[----:B------:R-:W-:Y:S01]  /*13120*/  ENDCOLLECTIVE ;  /* 0x000000000000791b */ /* 0x000fe20003800000 */
.L_x_2383:
[----:B------:R-:W-:Y:S05]  /*13130*/  BSYNC B0 ;  /* 0x0000000000007941 */ /* 0x000fea0003800000 */
.L_x_2382:
[----:B------:R-:W-:Y:S05]  /*13140*/  BRA `(.L_x_2384) ;  /* 0xffffffc400c87947 */ /* 0x000fea000383ffff */
.L_x_2317:
[----:B------:R-:W-:Y:S01]  /*13150*/  BSSY B0, `(.L_x_2385) ;  /* 0x0000005000007945 */ /* 0x000fe20003800000 */
[----:B------:R-:W-:-:S07]  /*13160*/  IMAD.MOV.U32 R15, RZ, RZ, -0x1 ;  /* 0xffffffffff0f7424 */ /* 0x000fce00078e00ff */
[----:B------:R-:W-:Y:S05]  /*13170*/  WARPSYNC.COLLECTIVE R15, `(.L_x_2386) ;  /* 0x000000000f087348 */ /* 0x000fea0003c00000 */
[----:B------:R-:W-:Y:S01]  /*13180*/  NOP ;  /* 0x0000000000007918 */ /* 0x000fe20000000000 */
[----:B------:R-:W-:Y:S01]  /*13190*/  ENDCOLLECTIVE ;  /* 0x000000000000791b */ /* 0x000fe20003800000 */
.L_x_2386:
[----:B------:R-:W-:Y:S05]  /*131a0*/  BSYNC B0 ;  /* 0x0000000000007941 */ /* 0x000fea0003800000 */
.L_x_2385:
[----:B------:R-:W-:Y:S05]  /*131b0*/  BRA `(.L_x_2387) ;  /* 0xffffffc800f07947 */ /* 0x000fea000383ffff */
.L_x_2345:
[----:B-1----:R1:W2:Y:S02]  /*131c0*/  SYNCS.PHASECHK.TRANS64.TRYWAIT P0, [R15+URZ+0x30c20], R0 ;  /* 0x030c20000f0075a7 */ /* 0x0022a4000800017f */
[----:B--2---:R-:W-:Y:S05]  /*131d0*/  @!P0 NANOSLEEP.SYNCS 0x989680 ;  /* 0x009896800000895d */ /* 0x004fea0003900000 */
[----:B------:R-:W2:Y:S02]  /*131e0*/  @!P0 SYNCS.PHASECHK.TRANS64 P0, [R15+URZ+0x30c20], R0 ;  /* 0x030c20000f0085a7 */ /* 0x000ea4000800007f */
[----:B--2---:R-:W-:Y:S05]  /*131f0*/  @!P0 BRA `(.L_x_2345) ;  /* 0xfffffffc00f08947 */ /* 0x004fea000383ffff */
[----:B------:R-:W-:Y:S05]  /*13200*/  BRA `(.L_x_2388) ;  /* 0xffffffe0005c7947 */ /* 0x000fea000383ffff */
.L_x_2349:
[----:B--2---:R2:W3:Y:S02]  /*13210*/  SYNCS.PHASECHK.TRANS64.TRYWAIT P1, [R15+URZ+0x30c40], R18 ;  /* 0x030c40120f0075a7 */ /* 0x0044e4000802017f */
[----:B---3--:R-:W-:Y:S05]  /*13220*/  @!P1 NANOSLEEP.SYNCS 0x989680 ;  /* 0x009896800000995d */ /* 0x008fea0003900000 */
[----:B------:R-:W3:Y:S02]  /*13230*/  @!P1 SYNCS.PHASECHK.TRANS64 P1, [R15+URZ+0x30c40], R18 ;  /* 0x030c40120f0095a7 */ /* 0x000ee4000802007f */
[----:B---3--:R-:W-:Y:S05]  /*13240*/  @!P1 BRA `(.L_x_2349) ;  /* 0xfffffffc00f09947 */ /* 0x008fea000383ffff */
[----:B------:R-:W-:Y:S05]  /*13250*/  BRA `(.L_x_2389) ;  /* 0xffffffe400c47947 */ /* 0x000fea000383ffff */
.L_x_2351:
[----:B-1----:R1:W3:Y:S02]  /*13260*/  SYNCS.PHASECHK.TRANS64.TRYWAIT P1, [R15+URZ+0x30c28], R18 ;  /* 0x030c28120f0075a7 */ /* 0x0022e4000802017f */
[----:B---3--:R-:W-:Y:S05]  /*13270*/  @!P1 NANOSLEEP.SYNCS 0x989680 ;  /* 0x009896800000995d */ /* 0x008fea0003900000 */
[----:B------:R-:W3:Y:S02]  /*13280*/  @!P1 SYNCS.PHASECHK.TRANS64 P1, [R15+URZ+0x30c28], R18 ;  /* 0x030c28120f0095a7 */ /* 0x000ee4000802007f */
[----:B---3--:R-:W-:Y:S05]  /*13290*/  @!P1 BRA `(.L_x_2351) ;  /* 0xfffffffc00f09947 */ /* 0x008fea000383ffff */
[----:B------:R-:W-:Y:S05]  /*132a0*/  BRA `(.L_x_2390) ;  /* 0xffffffe800487947 */ /* 0x000fea000383ffff */
.L_x_2353:
[----:B---3--:R3:W4:Y:S02]  /*132b0*/  SYNCS.PHASECHK.TRANS64.TRYWAIT P1, [R15+URZ+0x30c48], R18 ;  /* 0x030c48120f0075a7 */ /* 0x008724000802017f */
[----:B----4-:R-:W-:Y:S05]  /*132c0*/  @!P1 NANOSLEEP.SYNCS 0x989680 ;  /* 0x009896800000995d */ /* 0x010fea0003900000 */
[----:B------:R-:W4:Y:S02]  /*132d0*/  @!P1 SYNCS.PHASECHK.TRANS64 P1, [R15+URZ+0x30c48], R18 ;  /* 0x030c48120f0095a7 */ /* 0x000f24000802007f */
[----:B----4-:R-:W-:Y:S05]  /*132e0*/  @!P1 BRA `(.L_x_2353) ;  /* 0xfffffffc00f09947 */ /* 0x010fea000383ffff */
[----:B------:R-:W-:Y:S05]  /*132f0*/  BRA `(.L_x_2391) ;  /* 0xffffffe800cc7947 */ /* 0x000fea000383ffff */
.L_x_2355:
[----:B------:R-:W-:-:S07]  /*13300*/  SHF.L.U32 R4, R10, 0x1f, RZ ;  /* 0x0000001f0a047819 */ /* 0x000fce00000006ff */
.L_x_2392:
[----:B----4-:R4:W1:Y:S02]  /*13310*/  SYNCS.PHASECHK.TRANS64.TRYWAIT P1, [R15+URZ+0x30c20], R4 ;  /* 0x030c20040f0075a7 */ /* 0x010864000802017f */
[----:B-1----:R-:W-:Y:S05]  /*13320*/  @!P1 NANOSLEEP.SYNCS 0x989680 ;  /* 0x009896800000995d */ /* 0x002fea0003900000 */
[----:B------:R-:W1:Y:S02]  /*13330*/  @!P1 SYNCS.PHASECHK.TRANS64 P1, [R15+URZ+0x30c20], R4 ;  /* 0x030c20040f0095a7 */ /* 0x000e64000802007f */
[----:B-1----:R-:W-:Y:S05]  /*13340*/  @!P1 BRA `(.L_x_2392) ;  /* 0xfffffffc00f09947 */ /* 0x002fea000383ffff */
[----:B------:R-:W-:Y:S05]  /*13350*/  BRA `(.L_x_2393) ;  /* 0xffffffec00347947 */ /* 0x000fea000383ffff */
.L_x_2358:
[----:B----4-:R4:W1:Y:S02]  /*13360*/  SYNCS.PHASECHK.TRANS64.TRYWAIT P1, [R15+URZ+0x30c40], R12 ;  /* 0x030c400c0f0075a7 */ /* 0x010864000802017f */
[----:B-1----:R-:W-:Y:S05]  /*13370*/  @!P1 NANOSLEEP.SYNCS 0x989680 ;  /* 0x009896800000995d */ /* 0x002fea0003900000 */
[----:B------:R-:W1:Y:S02]  /*13380*/  @!P1 SYNCS.PHASECHK.TRANS64 P1, [R15+URZ+0x30c40], R12 ;  /* 0x030c400c0f0095a7 */ /* 0x000e64000802007f */
[----:B-1----:R-:W-:Y:S05]  /*13390*/  @!P1 BRA `(.L_x_2358) ;  /* 0xfffffffc00f09947 */ /* 0x002fea000383ffff */
[----:B------:R-:W-:Y:S05]  /*133a0*/  BRA `(.L_x_2394) ;  /* 0xffffffec00d47947 */ /* 0x000fea000383ffff */
.L_x_2360:
[----:B-1----:R1:W2:Y:S02]  /*133b0*/  SYNCS.PHASECHK.TRANS64.TRYWAIT P1, [R15+URZ+0x30c28], R12 ;  /* 0x030c280c0f0075a7 */ /* 0x0022a4000802017f */
[----:B--2---:R-:W-:Y:S05]  /*133c0*/  @!P1 NANOSLEEP.SYNCS 0x989680 ;  /* 0x009896800000995d */ /* 0x004fea0003900000 */
[----:B------:R-:W2:Y:S02]  /*133d0*/  @!P1 SYNCS.PHASECHK.TRANS64 P1, [R15+URZ+0x30c28], R12 ;  /* 0x030c280c0f0095a7 */ /* 0x000ea4000802007f */
[----:B--2---:R-:W-:Y:S05]  /*133e0*/  @!P1 BRA `(.L_x_2360) ;  /* 0xfffffffc00f09947 */ /* 0x004fea000383ffff */
[----:B------:R-:W-:Y:S05]  /*133f0*/  BRA `(.L_x_2395) ;  /* 0xfffffff0004c7947 */ /* 0x000fea000383ffff */
.L_x_2362:
[----:B------:R1:W1:Y:S02]  /*13400*/  SYNCS.PHASECHK.TRANS64.TRYWAIT P0, [R3+URZ+0x30c40], R0 ;  /* 0x030c4000030075a7 */ /* 0x000264000800017f */
[----:B-1----:R-:W-:Y:S05]  /*13410*/  @!P0 NANOSLEEP.SYNCS 0x989680 ;  /* 0x009896800000895d */ /* 0x002fea0003900000 */
[----:B------:R-:W1:Y:S02]  /*13420*/  @!P0 SYNCS.PHASECHK.TRANS64 P0, [R3+URZ+0x30c40], R0 ;  /* 0x030c4000030085a7 */ /* 0x000e64000800007f */
[----:B-1----:R-:W-:Y:S05]  /*13430*/  @!P0 BRA `(.L_x_2362) ;  /* 0xfffffffc00f08947 */ /* 0x002fea000383ffff */
[----:B------:R-:W-:Y:S05]  /*13440*/  BRA `(.L_x_2396) ;  /* 0xfffffff000e07947 */ /* 0x000fea000383ffff */
.L_x_2364:
[----:B------:R-:W-:Y:S01]  /*13450*/  BSSY B0, `(.L_x_2397) ;  /* 0x0000006000007945 */ /* 0x000fe20003800000 */
[----:B------:R-:W-:-:S07]  /*13460*/  IMAD.MOV.U32 R15, RZ, RZ, -0x1 ;  /* 0xffffffffff0f7424 */ /* 0x000fce00078e00ff */
[----:B---3--:R-:W-:Y:S05]  /*13470*/  WARPSYNC.COLLECTIVE R15, `(.L_x_2398) ;  /* 0x000000000f0c7348 */ /* 0x008fea0003c00000 */
[----:B------:R-:W-:Y:S02]  /*13480*/  ELECT P6, UR62, PT ;  /* 0x00000000003e782f */ /* 0x000fe400038c0000 */
[----:B------:R-:W-:Y:S01]  /*13490*/  MOV R14, UR62 ;  /* 0x0000003e000e7c02 */ /* 0x000fe20008000f00 */
[----:B---3--:R-:W-:Y:S10]  /*134a0*/  ENDCOLLECTIVE ;  /* 0x000000000000791b */ /* 0x008ff40003800000 */
.L_x_2398:
[----:B------:R-:W-:Y:S05]  /*134b0*/  BSYNC B0 ;  /* 0x0000000000007941 */ /* 0x000fea0003800000 */
.L_x_2397:
[----:B------:R-:W-:Y:S05]  /*134c0*/  BRA `(.L_x_2399) ;  /* 0xfffffff400747947 */ /* 0x000fea000383ffff */
.L_x_2366:
[----:B-1----:R1:W2:Y:S02]  /*134d0*/  SYNCS.PHASECHK.TRANS64.TRYWAIT P0, [R7+URZ], R4 ;  /* 0x00000004070075a7 */ /* 0x0022a4000800017f */
[----:B--2---:R-:W-:Y:S05]  /*134e0*/  @!P0 NANOSLEEP.SYNCS 0x989680 ;  /* 0x009896800000895d */ /* 0x004fea0003900000 */
[----:B------:R-:W2:Y:S02]  /*134f0*/  @!P0 SYNCS.PHASECHK.TRANS64 P0, [R7+URZ], R4 ;  /* 0x00000004070085a7 */ /* 0x000ea4000800007f */
[----:B--2---:R-:W-:Y:S05]  /*13500*/  @!P0 BRA `(.L_x_2366) ;  /* 0xfffffffc00f08947 */ /* 0x004fea000383ffff */
[----:B------:R-:W-:Y:S05]  /*13510*/  BRA `(.L_x_2400) ;  /* 0xfffffff400b47947 */ /* 0x000fea000383ffff */
.L_x_2367:
[----:B--2---:R2:W4:Y:S02]  /*13520*/  SYNCS.PHASECHK.TRANS64.TRYWAIT P0, [R3+URZ], R2 ;  /* 0x00000002030075a7 */ /* 0x004524000800017f */
[----:B----4-:R-:W-:Y:S05]  /*13530*/  @!P0 NANOSLEEP.SYNCS 0x989680 ;  /* 0x009896800000895d */ /* 0x010fea0003900000 */
[----:B------:R-:W4:Y:S02]  /*13540*/  @!P0 SYNCS.PHASECHK.TRANS64 P0, [R3+URZ], R2 ;  /* 0x00000002030085a7 */ /* 0x000f24000800007f */
[----:B----4-:R-:W-:Y:S05]  /*13550*/  @!P0 BRA `(.L_x_2367) ;  /* 0xfffffffc00f08947 */ /* 0x010fea000383ffff */
[----:B------:R-:W-:Y:S05]  /*13560*/  BRA `(.L_x_2401) ;  /* 0xfffffff400a87947 */ /* 0x000fea000383ffff */
.L_x_2369:
[----:B--2---:R2:W4:Y:S02]  /*13570*/  SYNCS.PHASECHK.TRANS64.TRYWAIT P0, [R5+URZ], R4 ;  /* 0x00000004050075a7 */ /* 0x004524000800017f */
[----:B----4-:R-:W-:Y:S05]  /*13580*/  @!P0 NANOSLEEP.SYNCS 0x989680 ;  /* 0x009896800000895d */ /* 0x010fea0003900000 */
[----:B------:R-:W4:Y:S02]  /*13590*/  @!P0 SYNCS.PHASECHK.TRANS64 P0, [R5+URZ], R4 ;  /* 0x00000004050085a7 */ /* 0x000f24000800007f */
[----:B----4-:R-:W-:Y:S05]  /*135a0*/  @!P0 BRA `(.L_x_2369) ;  /* 0xfffffffc00f08947 */ /* 0x010fea000383ffff */
[----:B------:R-:W-:Y:S05]  /*135b0*/  BRA `(.L_x_2402) ;  /* 0xfffffff400ac7947 */ /* 0x000fea000383ffff */
.L_x_2403:
        /* <DEDUP_REMOVED lines=12> */
.L_x_3708:


//--------------------- .text._ZN7cutlass13device_kernelIN5flash11enable_sm90INS1_16FlashAttnBwdSm90INS1_25CollectiveMainloopBwdSm90ILi2ELi2ELi2EN4cute5tupleIJNS5_1CILi1EEES8_S8_EEENS6_IJNS7_ILi128EEESA_NS7_ILi64EEEEEENS_10bfloat16_tEfNS_4arch4Sm90ELb1ELb0ELb0ELb0ELb0ELb1ELb0ELb0ELi2ELi1ELi2ELi2ELb0EEENS1_21CollectiveEpilogueBwdISC_SD_SF_Li256ELb0ELb0ELi1EEENS1_25SingleTileBwdLPTSchedulerILb0ELi128ELb0EEEEEEEEEvNT_6ParamsE --------------------------
	.section	.text._ZN7cutlass13device_kernelIN5flash11enable_sm90INS1_16FlashAttnBwdSm90INS1_25CollectiveMainloopBwdSm90ILi2ELi2ELi2EN4cute5tupleIJNS5_1CILi1EEES8_S8_EEENS6_IJNS7_ILi128EEESA_NS7_ILi64EEEEEENS_10bfloat16_tEfNS_4arch4Sm90ELb1ELb0ELb0ELb0ELb0ELb1ELb0ELb0ELi2ELi1ELi2ELi2ELb0EEENS1_21CollectiveEpilogueBwdISC_SD_SF_Li256ELb0ELb0ELi1EEENS1_25SingleTileBwdLPTSchedulerILb0ELi128ELb0EEEEEEEEEvNT_6ParamsE,"ax",@progbits
	.align	128
.text._ZN7cutlass13device_kernelIN5flash11enable_sm90INS1_16FlashAttnBwdSm90INS1_25CollectiveMainloopBwdSm90ILi2ELi2ELi2EN4cute5tupleIJNS5_1CILi1EEES8_S8_EEENS6_IJNS7_ILi128EEESA_NS7_ILi64EEEEEENS_10bfloat16_tEfNS_4arch4Sm90ELb1ELb0ELb0ELb0ELb0ELb1ELb0ELb0ELi2ELi1ELi2ELi2ELb0EEENS1_21CollectiveEpilogueBwdISC_SD_SF_Li256ELb0ELb0ELi1EEENS1_25SingleTileBwdLPTSchedulerILb0ELi128ELb0EEEEEEEEEvNT_6ParamsE:
        .type           _ZN7cutlass13device_kernelIN5flash11enable_sm90INS1_16FlashAttnBwdSm90INS1_25CollectiveMainloopBwdSm90ILi2ELi2ELi2EN4cute5tupleIJNS5_1CILi1EEES8_S8_EEENS6_IJNS7_ILi128EEESA_NS7_ILi64EEEEEENS_10bfloat16_tEfNS_4arch4Sm90ELb1ELb0ELb0ELb0ELb0ELb1ELb0ELb0ELi2ELi1ELi2ELi2ELb0EEENS1_21CollectiveEpilogueBwdISC_SD_SF_Li256ELb0ELb0ELi1EEENS1_25SingleTileBwdLPTSchedulerILb0ELi128ELb0EEEEEEEEEvNT_6ParamsE,@function
        .size           _ZN7cutlass13device_kernelIN5flash11enable_sm90INS1_16FlashAttnBwdSm90INS1_25CollectiveMainloopBwdSm90ILi2ELi2ELi2EN4cute5tupleIJNS5_1CILi1EEES8_S8_EEENS6_IJNS7_ILi128EEESA_NS7_ILi64EEEEEENS_10bfloat16_tEfNS_4arch4Sm90ELb1ELb0ELb0ELb0ELb0ELb1ELb0ELb0ELi2ELi1ELi2ELi2ELb0EEENS1_21CollectiveEpilogueBwdISC_SD_SF_Li256ELb0ELb0ELi1EEENS1_25SingleTileBwdLPTSchedulerILb0ELi128ELb0EEEEEEEEEvNT_6ParamsE,(.L_x_3709 - _ZN7cutlass13device_kernelIN5flash11enable_sm90INS1_16FlashAttnBwdSm90INS1_25CollectiveMainloopBwdSm90ILi2ELi2ELi2EN4cute5tupleIJNS5_1CILi1EEES8_S8_EEENS6_IJNS7_ILi128EEESA_NS7_ILi64EEEEEENS_10bfloat16_tEfNS_4arch4Sm90ELb1ELb0ELb0ELb0ELb0ELb1ELb0ELb0ELi2ELi1ELi2ELi2ELb0EEENS1_21CollectiveEpilogueBwdISC_SD_SF_Li256ELb0ELb0ELi1EEENS1_25SingleTileBwdLPTSchedulerILb0ELi128ELb0EEEEEEEEEvNT_6ParamsE)
        .other          _ZN7cutlass13device_kernelIN5flash11enable_sm90INS1_16FlashAttnBwdSm90INS1_25CollectiveMainloopBwdSm90ILi2ELi2ELi2EN4cute5tupleIJNS5_1CILi1EEES8_S8_EEENS6_IJNS7_ILi128EEESA_NS7_ILi64EEEEEENS_10bfloat16_tEfNS_4arch4Sm90ELb1ELb0ELb0ELb0ELb0ELb1ELb0ELb0ELi2ELi1ELi2ELi2ELb0EEENS1_21CollectiveEpilogueBwdISC_SD_SF_Li256ELb0ELb0ELi1EEENS1_25SingleTileBwdLPTSchedulerILb0ELi128ELb0EEEEEEEEEvNT_6ParamsE,@"STO_CUDA_ENTRY STV_DEFAULT"
_ZN7cutlass13device_kernelIN5flash11enable_sm90INS1_16FlashAttnBwdSm90INS1_25CollectiveMainloopBwdSm90ILi2ELi2ELi2EN4cute5tupleIJNS5_1CILi1EEES8_S8_EEENS6_IJNS7_ILi128EEESA_NS7_ILi64EEEEEENS_10bfloat16_tEfNS_4arch4Sm90ELb1ELb0ELb0ELb0ELb0ELb1ELb0ELb0ELi2ELi1ELi2ELi2ELb0EEENS1_21CollectiveEpilogueBwdISC_SD_SF_Li256ELb0ELb0ELi1EEENS1_25SingleTileBwdLPTSchedulerILb0ELi128ELb0EEEEEEEEEvNT_6ParamsE:
        /* <DEDUP_REMOVED lines=29> */
.L_x_2405:
[----:B------:R-:W-:Y:S05]  /*01d0*/  BSYNC B0 ;  /* 0x0000000000007941 */ /* 0x000fea0003800000 */
.L_x_2404:
        /* <DEDUP_REMOVED lines=34> */
.L_x_2406:
        /* <DEDUP_REMOVED lines=22> */
.L_x_2407:
[----:B---3--:R-:W-:Y:S01]  /*0560*/  ISETP.NE.AND P0, PT, R2, RZ, PT ;  /* 0x000000ff0200720c */ /* 0x008fe20003f05270 */
[----:B------:R-:W-:Y:S01]  /*0570*/  IMAD.MOV.U32 R2, RZ, RZ, 0x1 ;  /* 0x00000001ff027424 */ /* 0x000fe200078e00ff */
[----:B------:R-:W-:Y:S01]  /*0580*/  NOP ;  /* 0x0000000000007918 */ /* 0x000fe20000000000 */
[----:B------:R-:W-:Y:S03]  /*0590*/  BSSY B6, `(.L_x_2408) ;  /* 0x0000cb9000067945 */ /* 0x000fe60003800000 */
[----:B------:R-:W-:-:S05]  /*05a0*/  SEL R2, R2, 0x2, !P0 ;  /* 0x0000000202027807 */ /* 0x000fca0004000000 */
[----:B------:R3:W-:Y:S01]  /*05b0*/  STL [R1+0x18], R2 ;  /* 0x0000180201007387 */ /* 0x0007e20000100800 */
[----:B-12-4-:R-:W-:Y:S06]  /*05c0*/  BAR.SYNC.DEFER_BLOCKING 0x0 ;  /* 0x0000000000007b1d */ /* 0x016fec0000010000 */
[----:B------:R-:W-:Y:S05]  /*05d0*/  @!P0 BRA `(.L_x_2409) ;  /* 0x0000009c00608947 */ /* 0x000fea0003800000 */
.L_x_2410:
[----:B------:R-:W-:-:S08]  /*05e0*/  NOP ;  /* 0x0000000000007918 */ /* 0x000fd00000000000 */
[----:B------:R-:W1:Y:S02]  /*05f0*/  USETMAXREG.TRY_ALLOC.CTAPOOL UP0, 0xf0 ;  /* 0x000000f0000079c8 */ /* 0x000e640008000600 */
[----:B-1----:R-:W-:-:S13]  /*0600*/  PLOP3.LUT P0, PT, PT, PT, UP0, 0x80, 0x0 ;  /* 0x000000000000781c */ /* 0x002fda0003f0f008 */
[----:B------:R-:W-:Y:S05]  /*0610*/  @!P0 BRA `(.L_x_2410) ;  /* 0xfffffffc00f08947 */ /* 0x000fea000383ffff */
[----:B------:R-:W-:Y:S01]  /*0620*/  LOP3.LUT R0, R0, 0x3, RZ, 0xc0, !PT ;  /* 0x0000000300007812 */ /* 0x000fe200078ec0ff */
[----:B---3--:R-:W1:Y:S01]  /*0630*/  S2R R2, SR_TID.X ;  /* 0x0000000000027919 */ /* 0x008e620000002100 */
[----:B------:R-:W2:Y:S01]  /*0640*/  S2UR UR7, SR_CTAID.X ;  /* 0x00000000000779c3 */ /* 0x000ea20000002500 */
[----:B------:R-:W-:Y:S02]  /*0650*/  ULDC UR8, c[0x0][0xb50] ;  /* 0x0002d40000087ab9 */ /* 0x000fe40000000800 */
[----:B------:R-:W-:Y:S01]  /*0660*/  UISETP.NE.AND UP0, UPT, UR8, 0x1, UPT ;  /* 0x000000010800788c */ /* 0x000fe2000bf05270 */
[----:B------:R-:W3:Y:S04]  /*0670*/  SHFL.IDX PT, R0, R0, RZ, 0x1f ;  /* 0x00001fff00007589 */ /* 0x000ee800000e0000 */
[----:B------:R-:W4:Y:S06]  /*0680*/  LDC R3, c[0x0][0xb68] ;  /* 0x0002da00ff037b82 */ /* 0x000f2c0000000800 */
[----:B------:R-:W-:Y:S01]  /*0690*/  @UP0 ULDC UR4, c[0x0][0xb54] ;  /* 0x0002d50000040ab9 */ /* 0x000fe20000000800 */
[----:B------:R-:W-:Y:S01]  /*06a0*/  @UP0 ULDC UR9, c[0x0][0xb58] ;  /* 0x0002d60000090ab9 */ /* 0x000fe20000000800 */
[----:B--2---:R-:W-:-:S02]  /*06b0*/  UIMAD.WIDE.U32 UR4, UR7, UR4, URZ ;  /* 0x00000004070472a5 */ /* 0x004fc4000f8e003f */
[----:B------:R-:W-:Y:S01]  /*06c0*/  UMOV UR6, UR7 ;  /* 0x0000000700067c82 */ /* 0x000fe20008000000 */
[----:B---3--:R-:W-:Y:S01]  /*06d0*/  ISETP.NE.AND P0, PT, R0, RZ, PT ;  /* 0x000000ff0000720c */ /* 0x008fe20003f05270 */
[----:B------:R-:W-:Y:S01]  /*06e0*/  @UP0 USHF.R.U32.HI UR6, URZ, UR9, UR5 ;  /* 0x000000093f060299 */ /* 0x000fe20008011605 */
[----:B-1----:R-:W-:-:S03]  /*06f0*/  SHF.R.U32.HI R2, RZ, 0x7, R2 ;  /* 0x00000007ff027819 */ /* 0x002fc60000011602 */
[----:B------:R-:W-:-:S04]  /*0700*/  UIADD3 UR4, -UR6, URZ, URZ ;  /* 0x0000003f06047290 */ /* 0x000fc8000fffe13f */
[----:B------:R-:W-:-:S04]  /*0710*/  UIMAD UR10, UR8, UR4, UR7 ;  /* 0x00000004080a72a4 */ /* 0x000fc8000f8e0207 */
[----:B------:R-:W-:-:S05]  /*0720*/  @!P0 VIADD R2, R2, 0x9 ;  /* 0x0000000902028836 */ /* 0x000fca0000000000 */
[----:B------:R1:W-:Y:S06]  /*0730*/  @!P0 BAR.ARV R2, 0xa0 ;  /* 0x000280020000851d */ /* 0x0003ec0000002000 */
[----:B----4-:R-:W-:-:S13]  /*0740*/  ISETP.LE.AND P0, PT, R3, UR6, PT ;  /* 0x0000000603007c0c */ /* 0x010fda000bf03270 */
[----:B-1----:R-:W-:Y:S05]  /*0750*/  @!P0 BRA `(.L_x_2411) ;  /* 0x0000000000208947 */ /* 0x002fea0003800000 */
[----:B------:R-:W-:Y:S01]  /*0760*/  ULDC UR7, c[0x0][0xb5c] ;  /* 0x0002d70000077ab9 */ /* 0x000fe20000000800 */
[----:B------:R-:W-:Y:S01]  /*0770*/  UMOV UR36, UR10 ;  /* 0x0000000a00247c82 */ /* 0x000fe20008000000 */
[----:B------:R-:W-:-:S11]  /*0780*/  UISETP.NE.AND UP0, UPT, UR7, 0x1, UPT ;  /* 0x000000010700788c */ /* 0x000fd6000bf05270 */
[----:B------:R-:W-:Y:S02]  /*0790*/  @UP0 ULDC.64 UR8, c[0x0][0xb60] ;  /* 0x0002d80000080ab9 */ /* 0x000fe40000000a00 */
[----:B------:R-:W-:-:S04]  /*07a0*/  UIMAD.WIDE.U32 UR4, UR10, UR8, URZ ;  /* 0x000000080a0472a5 */ /* 0x000fc8000f8e003f */
[----:B------:R-:W-:-:S04]  /*07b0*/  @UP0 USHF.R.U32.HI UR36, URZ, UR9, UR5 ;  /* 0x000000093f240299 */ /* 0x000fc80008011605 */
[----:B------:R-:W-:Y:S01]  /*07c0*/  UIMAD UR4, UR36, UR7, URZ ;  /* 0x00000007240472a4 */ /* 0x000fe2000f8e023f */
[----:B------:R-:W-:Y:S11]  /*07d0*/  BRA `(.L_x_2412) ;  /* 0x00000000001c7947 */ /* 0x000ff60003800000 */
.L_x_2411:
[----:B------:R-:W-:Y:S01]  /*07e0*/  ULDC UR7, c[0x0][0xb44] ;  /* 0x0002d10000077ab9 */ /* 0x000fe20000000800 */
[----:B------:R-:W-:Y:S01]  /*07f0*/  UMOV UR36, UR10 ;  /* 0x0000000a00247c82 */ /* 0x000fe20008000000 */
[----:B------:R-:W-:-:S11]  /*0800*/  UISETP.NE.AND UP0, UPT, UR7, 0x1, UPT ;  /* 0x000000010700788c */ /* 0x000fd6000bf05270 */
[----:B------:R-:W-:Y:S02]  /*0810*/  @UP0 ULDC.64 UR8, c[0x0][0xb48] ;  /* 0x0002d20000080ab9 */ /* 0x000fe40000000a00 */
[----:B------:R-:W-:-:S04]  /*0820*/  UIMAD.WIDE.U32 UR4, UR10, UR8, URZ ;  /* 0x000000080a0472a5 */ /* 0x000fc8000f8e003f */
[----:B------:R-:W-:-:S04]  /*0830*/  @UP0 USHF.R.U32.HI UR36, URZ, UR9, UR5 ;  /* 0x000000093f240299 */ /* 0x000fc80008011605 */
[----:B------:R-:W-:-:S12]  /*0840*/  UIMAD UR4, UR36, UR7, URZ ;  /* 0x00000007240472a4 */ /* 0x000fd8000f8e023f */
.L_x_2412:
[----:B------:R-:W-:Y:S01]  /*0850*/  ULDC UR43, c[0x0][0xb38] ;  /* 0x0002ce00002b7ab9 */ /* 0x000fe20000000800 */
[----:B------:R-:W-:Y:S02]  /*0860*/  UIADD3 UR4, UR10, -UR4, URZ ;  /* 0x800000040a047290 */ /* 0x000fe4000fffe03f */
[----:B------:R-:W-:Y:S01]  /*0870*/  UISETP.NE.AND UP0, UPT, UR43, 0x1, UPT ;  /* 0x000000012b00788c */ /* 0x000fe2000bf05270 */
[----:B------:R-:W-:Y:S02]  /*0880*/  ULDC UR5, c[0x0][0xb44] ;  /* 0x0002d10000057ab9 */ /* 0x000fe40000000800 */
[----:B------:R-:W-:-:S08]  /*0890*/  UIMAD UR6, UR6, UR5, UR4 ;  /* 0x00000005060672a4 */ /* 0x000fd0000f8e0204 */
[----:B------:R-:W-:Y:S01]  /*08a0*/  @UP0 ULDC UR4, c[0x0][0xb3c] ;  /* 0x0002cf0000040ab9 */ /* 0x000fe20000000800 */
[----:B------:R-:W-:Y:S01]  /*08b0*/  @UP0 ULDC UR7, c[0x0][0xb40] ;  /* 0x0002d00000070ab9 */ /* 0x000fe20000000800 */
[----:B------:R-:W-:Y:S02]  /*08c0*/  UIMAD.WIDE.U32 UR4, UR6, UR4, URZ ;  /* 0x00000004060472a5 */ /* 0x000fe4000f8e003f */
[----:B------:R-:W-:Y:S02]  /*08d0*/  UMOV UR44, UR6 ;  /* 0x00000006002c7c82 */ /* 0x000fe40008000000 */
[----:B------:R-:W-:-:S04]  /*08e0*/  @UP0 USHF.R.U32.HI UR44, URZ, UR7, UR5 ;  /* 0x000000073f2c0299 */ /* 0x000fc80008011605 */
[----:B------:R-:W-:Y:S02]  /*08f0*/  UIADD3 UR4, -UR44, URZ, URZ ;  /* 0x0000003f2c047290 */ /* 0x000fe4000fffe13f */
[----:B------:R-:W-:Y:S02]  /*0900*/  ISETP.LE.AND P0, PT, RZ, UR44, PT ;  /* 0x0000002cff007c0c */ /* 0x000fe4000bf03270 */
[----:B------:R-:W-:-:S11]  /*0910*/  UIMAD UR43, UR43, UR4, UR6 ;  /* 0x000000042b2b72a4 */ /* 0x000fd6000f8e0206 */
[----:B------:R-:W-:Y:S05]  /*0920*/  @!P0 BRA `(.L_x_2413) ;  /* 0x000000c400fc8947 */ /* 0x000fea0003800000 */
[----:B------:R-:W-:Y:S01]  /*0930*/  ULDC UR37, c[0x0][0x280] ;  /* 0x0000a00000257ab9 */ /* 0x000fe20000000800 */
[----:B------:R-:W-:Y:S01]  /*0940*/  ULDC UR5, c[0x0][0x290] ;  /* 0x0000a40000057ab9 */ /* 0x000fe20000000800 */
[----:B------:R-:W-:Y:S01]  /*0950*/  ULEA UR4, UR36, UR37, 0x7 ;  /* 0x0000002524047291 */ /* 0x000fe2000f8e383f */
[----:B------:R-:W-:Y:S01]  /*0960*/  PLOP3.LUT P0, PT, PT, PT, PT, 0x80, 0x0 ;  /* 0x000000000000781c */ /* 0x000fe20003f0f070 */
[----:B------:R-:W-:Y:S01]  /*0970*/  ULDC UR6, c[0x0][0x74c] ;  /* 0x0001d30000067ab9 */ /* 0x000fe20000000800 */
[----:B------:R-:W-:Y:S01]  /*0980*/  UIADD3 UR37, UR37, 0x7f, URZ ;  /* 0x0000007f25257890 */ /* 0x000fe2000fffe03f */
[----:B------:R-:W-:Y:S01]  /*0990*/  CS2R R182, SRZ ;  /* 0x0000000000b67805 */ /* 0x000fe2000001ff00 */
[----:B------:R-:W-:Y:S01]  /*09a0*/  UIADD3 UR5, -UR6, UR4, -UR5 ;  /* 0x0000000406057290 */ /* 0x000fe2000fffe905 */
[----:B------:R-:W-:Y:S01]  /*09b0*/  CS2R R180, SRZ ;  /* 0x0000000000b47805 */ /* 0x000fe2000001ff00 */
[----:B------:R-:W-:Y:S01]  /*09c0*/  USHF.R.S32.HI UR4, URZ, 0x1f, UR37 ;  /* 0x0000001f3f047899 */ /* 0x000fe20008011425 */
[----:B------:R-:W-:Y:S01]  /*09d0*/  CS2R R178, SRZ ;  /* 0x0000000000b27805 */ /* 0x000fe2000001ff00 */
[----:B------:R-:W-:Y:S01]  /*09e0*/  USHF.R.S32.HI UR6, URZ, 0x1f, UR5 ;  /* 0x0000001f3f067899 */ /* 0x000fe20008011405 */
[----:B------:R-:W-:Y:S01]  /*09f0*/  CS2R R176, SRZ ;  /* 0x0000000000b07805 */ /* 0x000fe2000001ff00 */
[----:B------:R-:W-:Y:S01]  /*0a00*/  ULEA.HI UR4, UR4, UR37, URZ, 0x7 ;  /* 0x0000002504047291 */ /* 0x000fe2000f8f383f */
[----:B------:R-:W-:Y:S01]  /*0a10*/  CS2R R174, SRZ ;  /* 0x0000000000ae7805 */ /* 0x000fe2000001ff00 */
[----:B------:R-:W-:Y:S01]  /*0a20*/  ULEA.HI UR6, UR6, UR5, URZ, 0x7 ;  /* 0x0000000506067291 */ /* 0x000fe2000f8f383f */
[----:B------:R-:W-:Y:S01]  /*0a30*/  CS2R R172, SRZ ;  /* 0x0000000000ac7805 */ /* 0x000fe2000001ff00 */
[----:B------:R-:W-:Y:S01]  /*0a40*/  USHF.R.S32.HI UR38, URZ, 0x7, UR4 ;  /* 0x000000073f267899 */ /* 0x000fe20008011404 */
[----:B------:R-:W-:Y:S01]  /*0a50*/  CS2R R170, SRZ ;  /* 0x0000000000aa7805 */ /* 0x000fe2000001ff00 */
[----:B------:R-:W-:Y:S01]  /*0a60*/  USHF.R.S32.HI UR6, URZ, 0x7, UR6 ;  /* 0x000000073f067899 */ /* 0x000fe20008011406 */
[----:B------:R-:W-:-:S02]  /*0a70*/  CS2R R168, SRZ ;  /* 0x0000000000a87805 */ /* 0x000fc4000001ff00 */
[----:B------:R-:W-:Y:S02]  /*0a80*/  CS2R R166, SRZ ;  /* 0x0000000000a67805 */ /* 0x000fe4000001ff00 */
[----:B------:R-:W-:Y:S02]  /*0a90*/  CS2R R164, SRZ ;  /* 0x0000000000a47805 */ /* 0x000fe4000001ff00 */
[----:B------:R-:W-:Y:S02]  /*0aa0*/  CS2R R162, SRZ ;  /* 0x0000000000a27805 */ /* 0x000fe4000001ff00 */
[----:B------:R-:W-:Y:S02]  /*0ab0*/  CS2R R160, SRZ ;  /* 0x0000000000a07805 */ /* 0x000fe4000001ff00 */
[----:B------:R-:W-:Y:S02]  /*0ac0*/  VIMNMX R16, RZ, UR6, !PT ;  /* 0x00000006ff107c48 */ /* 0x000fe4000ffe0100 */
[----:B------:R-:W-:-:S02]  /*0ad0*/  CS2R R158, SRZ ;  /* 0x00000000009e7805 */ /* 0x000fc4000001ff00 */
[----:B------:R-:W-:Y:S02]  /*0ae0*/  CS2R R156, SRZ ;  /* 0x00000000009c7805 */ /* 0x000fe4000001ff00 */
[----:B------:R-:W-:Y:S02]  /*0af0*/  CS2R R154, SRZ ;  /* 0x00000000009a7805 */ /* 0x000fe4000001ff00 */
[----:B------:R-:W-:Y:S02]  /*0b00*/  ISETP.LT.AND P1, PT, R16, UR38, PT ;  /* 0x0000002610007c0c */ /* 0x000fe4000bf21270 */
        /* <DEDUP_REMOVED lines=17> */
[----:B------:R-:W-:Y:S06]  /*0c20*/  @!P1 BRA `(.L_x_2414) ;  /* 0x0000008000009947 */ /* 0x000fec0003800000 */
        /* <DEDUP_REMOVED lines=21> */
.L_x_2416:
        /* <DEDUP_REMOVED lines=15> */
.L_x_2415:
        /* <DEDUP_REMOVED lines=22> */
.L_x_2418:
        /* <DEDUP_REMOVED lines=15> */
.L_x_2417:
[----:B------:R-:W-:Y:S01]  /*10c0*/  SHF.R.S32.HI R6, RZ, 0x1f, R17 ;  /* 0x0000001fff067819 */ /* 0x000fe20000011411 */
[----:B------:R-:W-:-:S03]  /*10d0*/  UMOV UR4, 0xffffffff ;  /* 0xffffffff00047882 */ /* 0x000fc60000000000 */
[----:B------:R-:W-:-:S04]  /*10e0*/  LEA.HI R0, R6, R17, RZ, 0x7 ;  /* 0x0000001106007211 */ /* 0x000fc800078f38ff */
[----:B------:R-:W-:Y:S01]  /*10f0*/  SHF.R.S32.HI R13, RZ, 0x7, R0 ;  /* 0x00000007ff0d7819 */ /* 0x000fe20000011400 */
[----:B------:R-:W-:Y:S06]  /*1100*/  BRA.DIV UR4, `(.L_x_2419) ;  /* 0x000000c2040c7947 */ /* 0x000fec000b800000 */
[----:B------:R1:W2:Y:S02]  /*1110*/  SHFL.IDX PT, R14, R13, RZ, 0x1f ;  /* 0x00001fff0d0e7589 */ /* 0x0002a400000e0000 */
.L_x_2522:
[----:B------:R-:W-:Y:S01]  /*1120*/  SHF.L.U32 R9, RZ, 0x1f, RZ ;  /* 0x0000001fff097819 */ /* 0x000fe200000006ff */
[----:B------:R-:W3:Y:S01]  /*1130*/  LDC R10, c[0x0][0x74c] ;  /* 0x0001d300ff0a7b82 */ /* 0x000ee20000000800 */
[CC--:B------:R-:W-:Y:S01]  /*1140*/  LEA.HI R5, R6.reuse, R17.reuse, RZ, 0x5 ;  /* 0x0000001106057211 */ /* 0x0c0fe200078f28ff */
[----:B------:R-:W-:Y:S01]  /*1150*/  IMAD.SHL.U32 R3, R17, 0x40, RZ ;  /* 0x0000004011037824 */ /* 0x000fe200078e00ff */
[----:B------:R-:W-:Y:S02]  /*1160*/  LEA.HI R7, R6, R17, RZ, 0x4 ;  /* 0x0000001106077211 */ /* 0x000fe400078f20ff */
[----:B------:R-:W-:Y:S01]  /*1170*/  SHF.R.S32.HI R2, RZ, 0x5, R5 ;  /* 0x00000005ff027819 */ /* 0x000fe20000011405 */
[----:B------:R-:W4:Y:S02]  /*1180*/  SYNCS.PHASECHK.TRANS64.TRYWAIT P0, [R236+URZ+0x30c00], R9 ;  /* 0x030c0009ec0075a7 */ /* 0x000f24000800017f */
[----:B----4-:R-:W-:Y:S05]  /*1190*/  @P0 BRA `(.L_x_2420) ;  /* 0x0000000000080947 */ /* 0x010fea0003800000 */
[----:B------:R-:W4:Y:S02]  /*11a0*/  SYNCS.PHASECHK.TRANS64.TRYWAIT P0, [R236+URZ+0x30c00], R9 ;  /* 0x030c0009ec0075a7 */ /* 0x000f24000800017f */
[----:B----4-:R-:W-:Y:S05]  /*11b0*/  @!P0 BRA `(.L_x_2421) ;  /* 0x000000bc00fc8947 */ /* 0x010fea0003800000 */
.L_x_2420:
[----:B------:R-:W-:Y:S01]  /*11c0*/  SHF.R.S32.HI R8, RZ, 0x4, R7 ;  /* 0x00000004ff087819 */ /* 0x000fe20000011407 */
[----:B------:R-:W-:Y:S01]  /*11d0*/  ULDC UR5, c[0x0][0x290] ;  /* 0x0000a40000057ab9 */ /* 0x000fe20000000800 */
[----:B------:R-:W-:Y:S01]  /*11e0*/  IMAD.SHL.U32 R4, R2, 0x10, RZ ;  /* 0x0000001002047824 */ /* 0x000fe200078e00ff */
[----:B------:R-:W-:Y:S01]  /*11f0*/  LOP3.LUT R3, R3, 0x1c0, RZ, 0xc0, !PT ;  /* 0x000001c003037812 */ /* 0x000fe200078ec0ff */
[----:B------:R-:W-:Y:S01]  /*1200*/  UIADD3 UR4, UR37, -UR5, URZ ;  /* 0x8000000525047290 */ /* 0x000fe2000fffe03f */
[----:B----4-:R-:W-:Y:S02]  /*1210*/  LEA.HI R9, R7, R8, RZ, 0x1 ;  /* 0x0000000807097211 */ /* 0x010fe400078f08ff */
[----:B------:R-:W-:Y:S02]  /*1220*/  CS2R R182, SRZ ;  /* 0x0000000000b67805 */ /* 0x000fe4000001ff00 */
[----:B------:R-:W-:Y:S01]  /*1230*/  LEA.HI R2, R6, R17, RZ, 0x3 ;  /* 0x0000001106027211 */ /* 0x000fe200078f18ff */
[----:B------:R-:W-:Y:S01]  /*1240*/  ULEA UR4, UR36, UR4, 0x7 ;  /* 0x0000000424047291 */ /* 0x000fe2000f8e383f */
[----:B------:R-:W-:-:S02]  /*1250*/  LOP3.LUT R7, R3, 0x30, R4, 0xf8, !PT ;  /* 0x0000003003077812 */ /* 0x000fc400078ef804 */
[----:B------:R-:W-:Y:S02]  /*1260*/  CS2R R180, SRZ ;  /* 0x0000000000b47805 */ /* 0x000fe4000001ff00 */
[----:B------:R-:W-:Y:S02]  /*1270*/  LOP3.LUT R9, R9, 0x7ffffe, RZ, 0xc0, !PT ;  /* 0x007ffffe09097812 */ /* 0x000fe400078ec0ff */
[----:B------:R-:W-:Y:S02]  /*1280*/  CS2R R178, SRZ ;  /* 0x0000000000b27805 */ /* 0x000fe4000001ff00 */
[----:B------:R-:W-:Y:S02]  /*1290*/  LOP3.LUT R7, R7, 0x8, R2, 0xf8, !PT ;  /* 0x0000000807077812 */ /* 0x000fe400078ef802 */
[----:B------:R-:W-:Y:S02]  /*12a0*/  CS2R R176, SRZ ;  /* 0x0000000000b07805 */ /* 0x000fe4000001ff00 */
[----:B--2---:R-:W-:Y:S01]  /*12b0*/  LEA.HI R2, R14, R14, RZ, 0x1 ;  /* 0x0000000e0e027211 */ /* 0x004fe200078f08ff */
[----:B------:R-:W-:Y:S01]  /*12c0*/  IMAD.IADD R8, R8, 0x1, -R9 ;  /* 0x0000000108087824 */ /* 0x000fe200078e0a09 */
[----:B---3--:R-:W-:-:S02]  /*12d0*/  IADD3 R9, -R10, UR4, RZ ;  /* 0x000000040a097c10 */ /* 0x008fc4000fffe1ff */
[----:B------:R-:W-:Y:S02]  /*12e0*/  CS2R R174, SRZ ;  /* 0x0000000000ae7805 */ /* 0x000fe4000001ff00 */
[----:B------:R-:W-:Y:S02]  /*12f0*/  SHF.R.U32.HI R4, RZ, 0x3, R3 ;  /* 0x00000003ff047819 */ /* 0x000fe40000011603 */
[----:B------:R-:W-:Y:S02]  /*1300*/  CS2R R172, SRZ ;  /* 0x0000000000ac7805 */ /* 0x000fe4000001ff00 */
[----:B------:R-:W-:Y:S02]  /*1310*/  LOP3.LUT R3, R2, 0xffffe, RZ, 0xc0, !PT ;  /* 0x000ffffe02037812 */ /* 0x000fe400078ec0ff */
[----:B------:R-:W-:Y:S02]  /*1320*/  CS2R R170, SRZ ;  /* 0x0000000000aa7805 */ /* 0x000fe4000001ff00 */
[----:B------:R-:W-:-:S02]  /*1330*/  SHF.R.S32.HI R2, RZ, 0x1f, R9 ;  /* 0x0000001fff027819 */ /* 0x000fc40000011409 */
[----:B------:R-:W-:Y:S02]  /*1340*/  CS2R R168, SRZ ;  /* 0x0000000000a87805 */ /* 0x000fe4000001ff00 */
[----:B------:R-:W-:Y:S01]  /*1350*/  LOP3.LUT R4, R7, R4, RZ, 0x3c, !PT ;  /* 0x0000000407047212 */ /* 0x000fe200078e3cff */
[----:B------:R-:W-:Y:S01]  /*1360*/  IMAD R7, R13, 0x10, R8 ;  /* 0x000000100d077824 */ /* 0x000fe200078e0208 */
[----:B------:R-:W-:Y:S01]  /*1370*/  LEA.HI R9, R2, R9, RZ, 0x7 ;  /* 0x0000000902097211 */ /* 0x000fe200078f38ff */
[----:B------:R-:W-:Y:S01]  /*1380*/  IMAD.IADD R230, R14, 0x1, -R3 ;  /* 0x000000010ee67824 */ /* 0x000fe200078e0a03 */
[----:B------:R-:W-:Y:S01]  /*1390*/  LOP3.LUT R2, R0, 0xffffff80, RZ, 0xc0, !PT ;  /* 0xffffff8000027812 */ /* 0x000fe200078ec0ff */
[----:B------:R-:W-:Y:S01]  /*13a0*/  IMAD.U32 R3, R7, 0x200, R4 ;  /* 0x0000020007037824 */ /* 0x000fe200078e0004 */
[----:B------:R-:W-:Y:S01]  /*13b0*/  LEA.HI.SX32 R9, R9, 0x1, 0x19 ;  /* 0x0000000109097811 */ /* 0x000fe200078fcaff */
[----:B------:R-:W-:Y:S01]  /*13c0*/  IMAD.MOV.U32 R0, RZ, RZ, RZ ;  /* 0x000000ffff007224 */ /* 0x000fe200078e00ff */
[----:B------:R-:W-:Y:S01]  /*13d0*/  CS2R R166, SRZ ;  /* 0x0000000000a67805 */ /* 0x000fe2000001ff00 */
[----:B------:R-:W-:Y:S01]  /*13e0*/  IMAD.IADD R8, R17, 0x1, -R2 ;  /* 0x0000000111087824 */ /* 0x000fe200078e0a02 */
[----:B------:R2:W-:Y:S01]  /*13f0*/  STL [R1+0x38], R3 ;  /* 0x0000380301007387 */ /* 0x0005e20000100800 */
[----:B------:R-:W-:Y:S01]  /*1400*/  IMAD.MOV.U32 R4, RZ, RZ, RZ ;  /* 0x000000ffff047224 */ /* 0x000fe200078e00ff */
[----:B------:R-:W-:Y:S01]  /*1410*/  CS2R R164, SRZ ;  /* 0x0000000000a47805 */ /* 0x000fe2000001ff00 */
[--C-:B------:R-:W-:Y:S01]  /*1420*/  IMAD R7, R13, 0x400, R8.reuse ;  /* 0x000004000d077824 */ /* 0x100fe200078e0208 */
[----:B------:R-:W-:-:S02]  /*1430*/  SHF.R.S32.HI R10, RZ, 0x1f, R8 ;  /* 0x0000001fff0a7819 */ /* 0x000fc40000011408 */
[----:B------:R-:W-:Y:S02]  /*1440*/  CS2R R162, SRZ ;  /* 0x0000000000a27805 */ /* 0x000fe4000001ff00 */
[----:B------:R-:W-:Y:S01]  /*1450*/  CS2R R160, SRZ ;  /* 0x0000000000a07805 */ /* 0x000fe2000001ff00 */
[----:B------:R-:W-:Y:S01]  /*1460*/  IMAD.SHL.U32 R7, R7, 0x4, RZ ;  /* 0x0000000407077824 */ /* 0x000fe200078e00ff */
[----:B------:R-:W-:Y:S01]  /*1470*/  LEA.HI R11, R10, R8, RZ, 0x2 ;  /* 0x000000080a0b7211 */ /* 0x000fe200078f10ff */
[----:B------:R-:W-:Y:S01]  /*1480*/  STL [R1+0x28], R10 ;  /* 0x0000280a01007387 */ /* 0x000fe20000100800 */
[----:B--2---:R-:W-:Y:S02]  /*1490*/  VIMNMX R3, R9, UR38, PT ;  /* 0x0000002609037c48 */ /* 0x004fe4000bfe0100 */
[----:B------:R-:W-:Y:S02]  /*14a0*/  CS2R R158, SRZ ;  /* 0x00000000009e7805 */ /* 0x000fe4000001ff00 */
[----:B------:R-:W-:-:S02]  /*14b0*/  CS2R R156, SRZ ;  /* 0x00000000009c7805 */ /* 0x000fc4000001ff00 */
[----:B------:R-:W-:Y:S02]  /*14c0*/  CS2R R154, SRZ ;  /* 0x00000000009a7805 */ /* 0x000fe4000001ff00 */
[----:B------:R-:W-:Y:S01]  /*14d0*/  ISETP.GE.AND P0, PT, R16, R3, PT ;  /* 0x000000031000720c */ /* 0x000fe20003f06270 */
[----:B------:R2:W-:Y:S01]  /*14e0*/  STL [R1+0x4], R3 ;  /* 0x0000040301007387 */ /* 0x0005e20000100800 */
[----:B------:R-:W-:Y:S02]  /*14f0*/  CS2R R152, SRZ ;  /* 0x0000000000987805 */ /* 0x000fe4000001ff00 */
[----:B------:R-:W-:Y:S02]  /*1500*/  CS2R R214, SRZ ;  /* 0x0000000000d67805 */ /* 0x000fe4000001ff00 */
[----:B------:R-:W-:Y:S01]  /*1510*/  CS2R R212, SRZ ;  /* 0x0000000000d47805 */ /* 0x000fe2000001ff00 */
[----:B------:R3:W-:Y:S01]  /*1520*/  STL [R1+0x1c], R11 ;  /* 0x00001c0b01007387 */ /* 0x0007e20000100800 */
[----:B------:R-:W-:-:S02]  /*1530*/  CS2R R210, SRZ ;  /* 0x0000000000d27805 */ /* 0x000fc4000001ff00 */
[----:B------:R-:W-:Y:S02]  /*1540*/  CS2R R208, SRZ ;  /* 0x0000000000d07805 */ /* 0x000fe4000001ff00 */
[----:B------:R-:W-:Y:S02]  /*1550*/  CS2R R206, SRZ ;  /* 0x0000000000ce7805 */ /* 0x000fe4000001ff00 */
[----:B------:R-:W-:Y:S02]  /*1560*/  CS2R R204, SRZ ;  /* 0x0000000000cc7805 */ /* 0x000fe4000001ff00 */
[----:B------:R-:W-:Y:S02]  /*1570*/  CS2R R202, SRZ ;  /* 0x0000000000ca7805 */ /* 0x000fe4000001ff00 */
[----:B--2---:R-:W-:Y:S02]  /*1580*/  LOP3.LUT R3, R11, 0xfffffffc, RZ, 0xc0, !PT ;  /* 0xfffffffc0b037812 */ /* 0x004fe400078ec0ff */
        /* <DEDUP_REMOVED lines=9> */
[----:B------:R-:W-:Y:S02]  /*1620*/  IMAD R2, R7, 0x4, R236 ;  /* 0x0000000407027824 */ /* 0x000fe400078e02ec */
[----:B------:R-:W-:Y:S01]  /*1630*/  IMAD.IADD R3, R8, 0x1, -R3 ;  /* 0x0000000108037824 */ /* 0x000fe200078e0a03 */
[----:B---3--:R-:W-:Y:S06]  /*1640*/  @P0 BRA `(.L_x_2422) ;  /* 0x0000003800980947 */ /* 0x008fec0003800000 */
[----:B------:R-:W-:Y:S01]  /*1650*/  UIMAD UR4, UR36, -0x80, UR5 ;  /* 0xffffff80240478a4 */ /* 0x000fe2000f8e0205 */
[----:B------:R-:W-:Y:S01]  /*1660*/  LEA.HI R8, R10, R8, RZ, 0x5 ;  /* 0x000000080a087211 */ /* 0x000fe200078f28ff */
[----:B------:R-:W-:Y:S01]  /*1670*/  IMAD.MOV.U32 R183, RZ, RZ, RZ ;  /* 0x000000ffffb77224 */ /* 0x000fe200078e00ff */
[----:B------:R-:W-:Y:S02]  /*1680*/  LOP3.LUT R0, R5, 0xffffffe0, RZ, 0xc0, !PT ;  /* 0xffffffe005007812 */ /* 0x000fe400078ec0ff */
[----:B------:R-:W-:Y:S01]  /*1690*/  LEA.HI R4, R13, R13, RZ, 0x1 ;  /* 0x0000000d0d047211 */ /* 0x000fe200078f08ff */
[----:B------:R-:W-:Y:S01]  /*16a0*/  IMAD.U32 R5, RZ, RZ, UR4 ;  /* 0x00000004ff057e24 */ /* 0x000fe2000f8e00ff */
[----:B------:R-:W-:Y:S01]  /*16b0*/  SHF.R.S32.HI R8, RZ, 0x5, R8 ;  /* 0x00000005ff087819 */ /* 0x000fe20000011408 */
[----:B------:R-:W-:Y:S01]  /*16c0*/  IMAD.IADD R0, R17, 0x1, -R0 ;  /* 0x0000000111007824 */ /* 0x000fe200078e0a00 */
[----:B------:R-:W-:Y:S02]  /*16d0*/  LOP3.LUT R4, R4, 0xfffffffe, RZ, 0xc0, !PT ;  /* 0xfffffffe04047812 */ /* 0x000fe400078ec0ff */
[----:B------:R-:W-:Y:S01]  /*16e0*/  SHF.R.S32.HI R7, RZ, 0x1f, R11 ;  /* 0x0000001fff077819 */ /* 0x000fe2000001140b */
[----:B------:R-:W-:Y:S01]  /*16f0*/  IMAD R10, R8, -0x10, R5 ;  /* 0xfffffff0080a7824 */ /* 0x000fe200078e0205 */
[----:B------:R-:W-:Y:S01]  /*1700*/  SHF.R.S32.HI R5, RZ, 0x1f, R0 ;  /* 0x0000001fff057819 */ /* 0x000fe20000011400 */
[----:B-1----:R-:W-:Y:S01]  /*1710*/  IMAD.IADD R13, R13, 0x1, -R4 ;  /* 0x000000010d0d7824 */ /* 0x002fe200078e0a04 */
[----:B------:R-:W-:-:S02]  /*1720*/  SHF.R.S32.HI R8, RZ, 0x2, R11 ;  /* 0x00000002ff087819 */ /* 0x000fc4000001140b */
[CC--:B------:R-:W-:Y:S02]  /*1730*/  LEA.HI R4, R5.reuse, R0.reuse, RZ, 0x3 ;  /* 0x0000000005047211 */ /* 0x0c0fe400078f18ff */
[----:B------:R-:W-:Y:S02]  /*1740*/  LEA.HI R5, R5, R0, RZ, 0x2 ;  /* 0x0000000005057211 */ /* 0x000fe400078f10ff */
[----:B------:R-:W-:Y:S02]  /*1750*/  LEA.HI R9, R7, R8, RZ, 0x3 ;  /* 0x0000000807097211 */ /* 0x000fe400078f18ff */
[--C-:B------:R-:W-:Y:S02]  /*1760*/  SHF.R.S32.HI R0, RZ, 0x3, R4.reuse ;  /* 0x00000003ff007819 */ /* 0x100fe40000011404 */
[----:B------:R-:W-:Y:S02]  /*1770*/  SHF.R.S32.HI R7, RZ, 0x1f, R4 ;  /* 0x0000001fff077819 */ /* 0x000fe40000011404 */
[----:B------:R-:W-:-:S02]  /*1780*/  LEA.HI R6, R6, R17, RZ, 0x2 ;  /* 0x0000001106067211 */ /* 0x000fc400078f10ff */
[----:B------:R-:W-:Y:S02]  /*1790*/  SHF.R.S32.HI R4, RZ, 0x2, R5 ;  /* 0x00000002ff047819 */ /* 0x000fe40000011405 */
[----:B------:R-:W-:Y:S02]  /*17a0*/  LOP3.LUT R9, R9, 0xfffffff8, RZ, 0xc0, !PT ;  /* 0xfffffff809097812 */ /* 0x000fe400078ec0ff */
[----:B------:R-:W-:Y:S01]  /*17b0*/  LOP3.LUT R14, R6, 0xfffffffc, RZ, 0xc0, !PT ;  /* 0xfffffffc060e7812 */ /* 0x000fe200078ec0ff */
[----:B------:R-:W-:Y:S01]  /*17c0*/  VIADD R6, R4, 0x8 ;  /* 0x0000000804067836 */ /* 0x000fe20000000000 */
[----:B------:R-:W-:Y:S02]  /*17d0*/  LEA.HI R7, R7, R0, RZ, 0x4 ;  /* 0x0000000007077211 */ /* 0x000fe400078f20ff */
[----:B------:R-:W-:Y:S01]  /*17e0*/  IADD3 R12, R10, R9, -R8 ;  /* 0x000000090a0c7210 */ /* 0x000fe20007ffe808 */
[----:B------:R-:W-:Y:S01]  /*17f0*/  IMAD.IADD R8, R17, 0x1, -R14 ;  /* 0x0000000111087824 */ /* 0x000fe200078e0a0e */
[----:B------:R-:W-:Y:S01]  /*1800*/  LOP3.LUT R9, R7, 0x1ffffff0, RZ, 0xc0, !PT ;  /* 0x1ffffff007097812 */ /* 0x000fe200078ec0ff */
[----:B------:R-:W-:Y:S01]  /*1810*/  VIADD R14, R4, 0x18 ;  /* 0x00000018040e7836 */ /* 0x000fe20000000000 */
[----:B------:R-:W-:Y:S01]  /*1820*/  LEA.HI R10, R6, R6, RZ, 0x1 ;  /* 0x00000006060a7211 */ /* 0x000fe200078f08ff */
[----:B------:R-:W-:Y:S01]  /*1830*/  IMAD R7, R13, -0x40, R12 ;  /* 0xffffffc00d077824 */ /* 0x000fe200078e020c */
[----:B------:R-:W-:Y:S01]  /*1840*/  LEA.HI R5, R5, R4, RZ, 0x1 ;  /* 0x0000000405057211 */ /* 0x000fe200078f08ff */
[----:B------:R-:W-:Y:S01]  /*1850*/  IMAD.IADD R0, R0, 0x1, -R9 ;  /* 0x0000000100007824 */ /* 0x000fe200078e0a09 */
[----:B------:R-:W-:Y:S01]  /*1860*/  LOP3.LUT R9, R10, 0xfffffffe, RZ, 0xc0, !PT ;  /* 0xfffffffe0a097812 */ /* 0x000fe200078ec0ff */
[----:B------:R-:W-:Y:S01]  /*1870*/  VIADD R12, R4, 0x10 ;  /* 0x00000010040c7836 */ /* 0x000fe20000000000 */
[----:B------:R-:W-:-:S02]  /*1880*/  LOP3.LUT R5, R5, 0xfffffffe, RZ, 0xc0, !PT ;  /* 0xfffffffe05057812 */ /* 0x000fc400078ec0ff */
[----:B------:R-:W-:Y:S01]  /*1890*/  LEA.HI R17, R14, R14, RZ, 0x1 ;  /* 0x0000000e0e117211 */ /* 0x000fe200078f08ff */
[----:B------:R-:W-:Y:S01]  /*18a0*/  IMAD.IADD R9, R6, 0x1, -R9 ;  /* 0x0000000106097824 */ /* 0x000fe200078e0a09 */
[----:B------:R-:W-:Y:S01]  /*18b0*/  LEA.HI R6, R12, R12, RZ, 0x1 ;  /* 0x0000000c0c067211 */ /* 0x000fe200078f08ff */
[----:B------:R-:W-:Y:S01]  /*18c0*/  IMAD.IADD R5, R4, 0x1, -R5 ;  /* 0x0000000104057824 */ /* 0x000fe200078e0a05 */
[--C-:B------:R-:W-:Y:S02]  /*18d0*/  SHF.R.S32.HI R4, RZ, 0x1, R10.reuse ;  /* 0x00000001ff047819 */ /* 0x100fe4000001140a */
[----:B------:R-:W-:Y:S01]  /*18e0*/  SHF.R.S32.HI R11, RZ, 0x1f, R10 ;  /* 0x0000001fff0b7819 */ /* 0x000fe2000001140a */
[----:B------:R-:W-:Y:S01]  /*18f0*/  IMAD R5, R0, 0x8, R5 ;  /* 0x0000000800057824 */ /* 0x000fe200078e0205 */
[----:B------:R-:W-:Y:S02]  /*1900*/  LOP3.LUT R13, R6, 0xfffffffe, RZ, 0xc0, !PT ;  /* 0xfffffffe060d7812 */ /* 0x000fe400078ec0ff */
[----:B------:R-:W-:-:S02]  /*1910*/  SHF.R.S32.HI R10, RZ, 0x1, R6 ;  /* 0x00000001ff0a7819 */ /* 0x000fc40000011406 */
[----:B------:R-:W-:Y:S01]  /*1920*/  SHF.R.S32.HI R15, RZ, 0x1f, R6 ;  /* 0x0000001fff0f7819 */ /* 0x000fe20000011406 */
[----:B------:R-:W-:Y:S01]  /*1930*/  IMAD.IADD R13, R12, 0x1, -R13 ;  /* 0x000000010c0d7824 */ /* 0x000fe200078e0a0d */
        /* <DEDUP_REMOVED lines=13> */
[----:B------:R-:W-:-:S02]  /*1a10*/  IMAD.IADD R6, R6, 0x1, -R19 ;  /* 0x0000000106067824 */ /* 0x000fc400078e0a13 */
[----:B------:R-:W-:Y:S02]  /*1a20*/  IMAD R4, R4, 0x8, R9 ;  /* 0x0000000804047824 */ /* 0x000fe400078e0209 */
[----:B------:R-:W-:Y:S02]  /*1a30*/  IMAD R0, R10, 0x8, R13 ;  /* 0x000000080a007824 */ /* 0x000fe400078e020d */
[----:B-1----:R-:W-:Y:S01]  /*1a40*/  IMAD R5, R6, 0x8, R17 ;  /* 0x0000000806057824 */ /* 0x002fe200078e0211 */
[----:B------:R1:W-:Y:S04]  /*1a50*/  STL [R1+0x10], R4 ;  /* 0x0000100401007387 */ /* 0x0003e80000100800 */
[----:B------:R2:W-:Y:S04]  /*1a60*/  STL [R1+0xc], R0 ;  /* 0x00000c0001007387 */ /* 0x0005e80000100800 */
[----:B------:R3:W-:Y:S01]  /*1a70*/  STL [R1+0x8], R5 ;  /* 0x0000080501007387 */ /* 0x0007e20000100800 */
[----:B-1----:R-:W-:-:S02]  /*1a80*/  IMAD.MOV.U32 R4, RZ, RZ, RZ ;  /* 0x000000ffff047224 */ /* 0x002fc400078e00ff */
[----:B--2---:R-:W-:-:S07]  /*1a90*/  IMAD.MOV.U32 R0, RZ, RZ, RZ ;  /* 0x000000ffff007224 */ /* 0x004fce00078e00ff */
.L_x_2433:
[----:B---3--:R-:W2:Y:S01]  /*1aa0*/  LDL R5, [R1+0x18] ;  /* 0x0000180001057983 */ /* 0x008ea20000100800 */
[----:B------:R-:W-:Y:S05]  /*1ab0*/  YIELD ;  /* 0x0000000000007946 */ /* 0x000fea0003800000 */
[----:B--2---:R-:W-:-:S04]  /*1ac0*/  LOP3.LUT R5, R5, 0x1, RZ, 0xfc, !PT ;  /* 0x0000000105057812 */ /* 0x004fc800078efcff */
[----:B------:R-:W-:-:S13]  /*1ad0*/  ISETP.NE.AND P0, PT, R5, 0x3, PT ;  /* 0x000000030500780c */ /* 0x000fda0003f05270 */
[----:B------:R-:W-:Y:S05]  /*1ae0*/  @!P0 BRA `(.L_x_2423) ;  /* 0x0000000000048947 */ /* 0x000fea0003800000 */
[----:B------:R-:W-:Y:S01]  /*1af0*/  BPT.TRAP 0x1 ;  /* 0x000000040000795c */ /* 0x000fe20000300000 */
.L_x_2423:
[----:B------:R-:W-:Y:S01]  /*1b00*/  IMAD R6, R0, 0x8, R236 ;  /* 0x0000000800067824 */ /* 0x000fe200078e02ec */
[----:B------:R-:W-:-:S04]  /*1b10*/  SHF.L.U32 R17, R4, 0x1f, RZ ;  /* 0x0000001f04117819 */ /* 0x000fc800000006ff */
[----:B------:R1:W2:Y:S01]  /*1b20*/  SYNCS.PHASECHK.TRANS64.TRYWAIT P1, [R6+URZ+0x30c10], R17 ;  /* 0x030c1011060075a7 */ /* 0x0002a2000802017f */
[----:B------:R-:W-:Y:S05]  /*1b30*/  @!P0 BRA `(.L_x_2424) ;  /* 0x0000000000048947 */ /* 0x000fea0003800000 */
[----:B------:R-:W-:Y:S01]  /*1b40*/  BPT.TRAP 0x1 ;  /* 0x000000040000795c */ /* 0x000fe20000300000 */
.L_x_2424:
[----:B------:R-:W-:-:S05]  /*1b50*/  VIADD R5, R236, 0x10000 ;  /* 0x00010000ec057836 */ /* 0x000fca0000000000 */
[----:B------:R-:W-:-:S04]  /*1b60*/  SHF.R.U32.HI R5, RZ, 0x4, R5 ;  /* 0x00000004ff057819 */ /* 0x000fc80000011605 */
[----:B------:R-:W-:Y:S01]  /*1b70*/  LOP3.LUT R5, R5, 0x3fff, RZ, 0xc0, !PT ;  /* 0x00003fff05057812 */ /* 0x000fe200078ec0ff */
[----:B--2---:R-:W-:Y:S06]  /*1b80*/  @P1 BRA `(.L_x_2425) ;  /* 0x0000000000081947 */ /* 0x004fec0003800000 */
[----:B------:R-:W2:Y:S02]  /*1b90*/  SYNCS.PHASECHK.TRANS64.TRYWAIT P1, [R6+URZ+0x30c10], R17 ;  /* 0x030c1011060075a7 */ /* 0x000ea4000802017f */
[----:B--2---:R-:W-:Y:S05]  /*1ba0*/  @!P1 BRA `(.L_x_2426) ;  /* 0x000000b400949947 */ /* 0x004fea0003800000 */
.L_x_2425:
        /* <DEDUP_REMOVED lines=8> */
[----:B------:R-:W5:Y:S04]  /*1c30*/  LDL R13, [R1+0xc] ;  /* 0x00000c00010d7983 */ /* 0x000f680000100800 */
[----:B------:R-:W2:Y:S01]  /*1c40*/  LDL R11, [R1+0x8] ;  /* 0x00000800010b7983 */ /* 0x000ea20000100800 */
[----:B------:R-:W-:Y:S01]  /*1c50*/  WARPGROUP.ARRIVE ;  /* 0x00000000000079c5 */ /* 0x000fe20000000000 */
[----:B------:R-:W-:Y:S01]  /*1c60*/  USHF.R.U32.HI UR4, URZ, 0x4, UR9 ;  /* 0x000000043f047899 */ /* 0x000fe20008011609 */
[----:B------:R-:W-:Y:S01]  /*1c70*/  UMOV UR7, 0x40000040 ;  /* 0x4000004000077882 */ /* 0x000fe20000000000 */
[----:B------:R-:W-:-:S02]  /*1c80*/  UMOV UR5, 0x40000040 ;  /* 0x4000004000057882 */ /* 0x000fc40000000000 */
[----:B------:R-:W-:Y:S02]  /*1c90*/  ULOP3.LUT UR4, UR4, 0x3fff, URZ, 0xc0, !UPT ;  /* 0x00003fff04047892 */ /* 0x000fe4000f8ec03f */
[----:B------:R-:W-:Y:S02]  /*1ca0*/  UMOV UR6, UR8 ;  /* 0x0000000800067c82 */ /* 0x000fe40008000000 */
        /* <DEDUP_REMOVED lines=15> */
[C---:B----4-:R-:W-:Y:S01]  /*1da0*/  IMAD R12, R0.reuse, 0x80, R12 ;  /* 0x00000080000c7824 */ /* 0x050fe200078e020c */
[----:B------:R-:W-:Y:S02]  /*1db0*/  WARPGROUP.DEPBAR.LE gsb0, 0x0 ;  /* 0x00008000000079c5 */ /* 0x000fe40000010000 */
[----:B------:R-:W-:Y:S01]  /*1dc0*/  WARPGROUP.ARRIVE ;  /* 0x00000000000079c5 */ /* 0x000fe20000000000 */
[----:B-----5:R-:W-:-:S02]  /*1dd0*/  IMAD R14, R0, 0x80, R13 ;  /* 0x00000080000e7824 */ /* 0x020fc400078e020d */
[----:B--2---:R-:W-:Y:S02]  /*1de0*/  IMAD R18, R0, 0x80, R11 ;  /* 0x0000008000127824 */ /* 0x004fe400078e020b */
[C---:B------:R-:W-:Y:S01]  /*1df0*/  IMAD R13, R3.reuse, 0x2, R10 ;  /* 0x00000002030d7824 */ /* 0x040fe200078e020a */
[----:B------:R-:W-:Y:S01]  /*1e00*/  HGMMA.64x128x16.F32.BF16 R88, gdesc[UR4], R88, gsb0 ;  /* 0x01e00000045879f0 */ /* 0x000fe20008001858 */
[----:B------:R-:W-:Y:S01]  /*1e10*/  UIADD3 UR6, UR8, 0x6, URZ ;  /* 0x0000000608067890 */ /* 0x000fe2000fffe03f */
[C---:B------:R-:W-:Y:S01]  /*1e20*/  IMAD R229, R3.reuse, 0x2, R12 ;  /* 0x0000000203e57824 */ /* 0x040fe200078e020c */
[----:B------:R-:W-:Y:S01]  /*1e30*/  UIADD3 UR4, UR10, 0x6, URZ ;  /* 0x000000060a047890 */ /* 0x000fe2000fffe03f */
[C---:B------:R-:W-:Y:S01]  /*1e40*/  IMAD R15, R3.reuse, 0x2, R14 ;  /* 0x00000002030f7824 */ /* 0x040fe200078e020e */
[----:B------:R-:W-:Y:S01]  /*1e50*/  UMOV UR7, 0x40000040 ;  /* 0x4000004000077882 */ /* 0x000fe20000000000 */
[----:B------:R-:W-:Y:S01]  /*1e60*/  UMOV UR5, 0x40000040 ;  /* 0x4000004000057882 */ /* 0x000fe20000000000 */
[----:B------:R-:W-:-:S02]  /*1e70*/  IMAD R227, R3, 0x2, R18 ;  /* 0x0000000203e37824 */ /* 0x000fc400078e0212 */
[--C-:B------:R-:W-:Y:S02]  /*1e80*/  IMAD R9, R13, 0x4, R236.reuse ;  /* 0x000000040d097824 */ /* 0x100fe400078e02ec */
        /* <DEDUP_REMOVED lines=9> */
[----:B------:R-:W-:-:S06]  /*1f20*/  WARPGROUP.ARRIVE ;  /* 0x00000000000079c5 */ /* 0x000fcc0000000000 */
        /* <DEDUP_REMOVED lines=8> */
.L_x_2427:
[----:B------:R1:W1:Y:S01]  /*1fb0*/  SYNCS.PHASECHK.TRANS64.TRYWAIT P1, [R6+URZ+0x30c30], R17 ;  /* 0x030c3011060075a7 */ /* 0x000262000802017f */
[----:B------:R-:W-:Y:S05]  /*1fc0*/  @!P0 BRA `(.L_x_2428) ;  /* 0x0000000000048947 */ /* 0x000fea0003800000 */
[----:B------:R-:W-:Y:S01]  /*1fd0*/  BPT.TRAP 0x1 ;  /* 0x000000040000795c */ /* 0x000fe20000300000 */
.L_x_2428:
[----:B------:R-:W5:Y:S01]  /*1fe0*/  LDC R15, c[0x0][0x280] ;  /* 0x0000a000ff0f7b82 */ /* 0x000f620000000800 */
[----:B------:R-:W-:-:S05]  /*1ff0*/  VIADD R13, R236, 0x18000 ;  /* 0x00018000ec0d7836 */ /* 0x000fca0000000000 */
[----:B------:R-:W-:-:S04]  /*2000*/  SHF.R.U32.HI R13, RZ, 0x4, R13 ;  /* 0x00000004ff0d7819 */ /* 0x000fc8000001160d */
[----:B------:R-:W-:Y:S01]  /*2010*/  LOP3.LUT R13, R13, 0x3fff, RZ, 0xc0, !PT ;  /* 0x00003fff0d0d7812 */ /* 0x000fe200078ec0ff */
[----:B-----5:R-:W-:-:S04]  /*2020*/  IMAD R18, R16, -0x80, R15 ;  /* 0xffffff8010127824 */ /* 0x020fc800078e020f */
[----:B------:R-:W-:Y:S01]  /*2030*/  IMAD R18, R3, -0x2, R18 ;  /* 0xfffffffe03127824 */ /* 0x000fe200078e0212 */
[----:B-1----:R-:W-:Y:S06]  /*2040*/  @P1 BRA `(.L_x_2429) ;  /* 0x0000000000081947 */ /* 0x002fec0003800000 */
[----:B------:R-:W1:Y:S02]  /*2050*/  SYNCS.PHASECHK.TRANS64.TRYWAIT P1, [R6+URZ+0x30c30], R17 ;  /* 0x030c3011060075a7 */ /* 0x000e64000802017f */
[----:B-1----:R-:W-:Y:S05]  /*2060*/  @!P1 BRA `(.L_x_2430) ;  /* 0x000000b000789947 */ /* 0x002fea0003800000 */
.L_x_2429:
[----:B------:R-:W-:Y:S01]  /*2070*/  LOP3.LUT R17, R13, 0x10000, RZ, 0xfc, !PT ;  /* 0x000100000d117812 */ /* 0x000fe200078efcff */
[----:B------:R-:W-:Y:S01]  /*2080*/  UIADD3 UR9, UR9, 0x4000, URZ ;  /* 0x0000400009097890 */ /* 0x000fe2000fffe03f */
[----:B------:R-:W-:Y:S01]  /*2090*/  IMAD.IADD R15, R18, 0x1, -R7 ;  /* 0x00000001120f7824 */ /* 0x000fe200078e0a07 */
[----:B------:R-:W-:Y:S01]  /*20a0*/  WARPGROUP.ARRIVE ;  /* 0x00000000000079c5 */ /* 0x000fe20000000000 */
[----:B------:R-:W-:Y:S01]  /*20b0*/  UMOV UR7, 0x40000040 ;  /* 0x4000004000077882 */ /* 0x000fe20000000000 */
[----:B------:R-:W-:Y:S01]  /*20c0*/  IMAD R18, R0, 0x400, R17 ;  /* 0x0000040000127824 */ /* 0x000fe200078e0211 */
[----:B------:R-:W-:Y:S01]  /*20d0*/  USHF.R.U32.HI UR9, URZ, 0x4, UR9 ;  /* 0x000000043f097899 */ /* 0x000fe20008011609 */
[----:B------:R-:W-:Y:S01]  /*20e0*/  ISETP.GT.AND P1, PT, R7, RZ, PT ;  /* 0x000000ff0700720c */ /* 0x000fe20003f24270 */
[----:B------:R-:W-:Y:S01]  /*20f0*/  UMOV UR5, 0x40000040 ;  /* 0x4000004000057882 */ /* 0x000fe20000000000 */
[----:B------:R-:W-:Y:S01]  /*2100*/  VIADD R19, R8, 0x4 ;  /* 0x0000000408137836 */ /* 0x000fe20000000000 */
[----:B------:R-:W-:Y:S01]  /*2110*/  R2UR UR8, R18 ;  /* 0x00000000120872ca */ /* 0x000fe200000e0000 */
[----:B------:R-:W-:Y:S01]  /*2120*/  ULOP3.LUT UR9, UR9, 0x3fff, URZ, 0xc0, !UPT ;  /* 0x00003fff09097892 */ /* 0x000fe2000f8ec03f */
[----:B------:R-:W-:Y:S01]  /*2130*/  SEL R17, R15, 0x80, P1 ;  /* 0x000000800f117807 */ /* 0x000fe20000800000 */
[C---:B------:R-:W-:Y:S01]  /*2140*/  VIADD R237, R8.reuse, 0x8 ;  /* 0x0000000808ed7836 */ /* 0x040fe20000000000 */
[----:B------:R-:W-:Y:S01]  /*2150*/  ULDC UR10, c[0x0][0x744] ;  /* 0x0001d100000a7ab9 */ /* 0x000fe20000000800 */
[----:B------:R-:W-:Y:S01]  /*2160*/  ULOP3.LUT UR9, UR9, 0x10000, URZ, 0xfc, !UPT ;  /* 0x0001000009097892 */ /* 0x000fe2000f8efc3f */
[C---:B------:R-:W-:Y:S01]  /*2170*/  ISETP.GT.AND P5, PT, R17.reuse, RZ, PT ;  /* 0x000000ff1100720c */ /* 0x040fe20003fa4270 */
[C---:B------:R-:W-:Y:S01]  /*2180*/  VIADD R234, R8.reuse, 0x10 ;  /* 0x0000001008ea7836 */ /* 0x040fe20000000000 */
[C---:B------:R-:W-:Y:S01]  /*2190*/  ISETP.GT.AND P6, PT, R17.reuse, 0x1, PT ;  /* 0x000000011100780c */ /* 0x040fe20003fc4270 */
[----:B--2---:R-:W-:Y:S01]  /*21a0*/  SHFL.IDX PT, R220, R9, R237, 0x1f ;  /* 0x00001fed09dc7589 */ /* 0x004fe200000e0000 */
[----:B------:R-:W-:Y:S01]  /*21b0*/  ISETP.GT.AND P1, PT, R17, 0x8, PT ;  /* 0x000000081100780c */ /* 0x000fe20003f24270 */
[----:B------:R-:W-:Y:S01]  /*21c0*/  VIADD R233, R8, 0x14 ;  /* 0x0000001408e97836 */ /* 0x000fe20000000000 */
[----:B------:R-:W-:Y:S01]  /*21d0*/  UMOV UR4, UR9 ;  /* 0x0000000900047c82 */ /* 0x000fe20008000000 */
[----:B------:R-:W-:Y:S01]  /*21e0*/  UMOV UR6, UR8 ;  /* 0x0000000800067c82 */ /* 0x000fe20008000000 */
[----:B------:R-:W-:Y:S01]  /*21f0*/  FSEL R88, R88, -INF , !P5 ;  /* 0xff80000058587808 */ /* 0x000fe20006800000 */
[----:B------:R-:W-:Y:S01]  /*2200*/  HGMMA.64x128x16.F32.BF16 R24, gdesc[UR4], RZ, !UPT, gsb0 ;  /* 0x01e00000041879f0 */ /* 0x000fe2000c0018ff */
[----:B------:R-:W-:Y:S01]  /*2210*/  UIADD3 UR6, UR8, 0x2, URZ ;  /* 0x0000000208067890 */ /* 0x000fe2000fffe03f */
[----:B------:R-:W-:Y:S01]  /*2220*/  FSEL R89, R89, -INF , !P6 ;  /* 0xff80000059597808 */ /* 0x000fe20007000000 */
[----:B------:R-:W-:Y:S01]  /*2230*/  UIADD3 UR4, UR9, 0x2, URZ ;  /* 0x0000000209047890 */ /* 0x000fe2000fffe03f */
[C---:B------:R-:W-:Y:S01]  /*2240*/  ISETP.GT.AND P2, PT, R17.reuse, 0x9, PT ;  /* 0x000000091100780c */ /* 0x040fe20003f44270 */
[----:B------:R-:W-:Y:S01]  /*2250*/  UMOV UR7, 0x40000040 ;  /* 0x4000004000077882 */ /* 0x000fe20000000000 */
[----:B------:R-:W-:Y:S01]  /*2260*/  UMOV UR5, 0x40000040 ;  /* 0x4000004000057882 */ /* 0x000fe20000000000 */
[C---:B------:R-:W-:Y:S01]  /*2270*/  ISETP.GT.AND P3, PT, R17.reuse, 0x10, PT ;  /* 0x000000101100780c */ /* 0x040fe20003f64270 */
[C---:B------:R-:W-:Y:S01]  /*2280*/  VIADD R232, R8.reuse, 0x18 ;  /* 0x0000001808e87836 */ /* 0x040fe20000000000 */
[C---:B------:R-:W-:Y:S01]  /*2290*/  ISETP.GT.AND P4, PT, R17.reuse, 0x11, PT ;  /* 0x000000111100780c */ /* 0x040fe20003f84270 */
[C---:B------:R-:W-:Y:S01]  /*22a0*/  VIADD R231, R8.reuse, 0x1c ;  /* 0x0000001c08e77836 */ /* 0x040fe20000000000 */
[C---:B------:R-:W-:Y:S01]  /*22b0*/  ISETP.GT.AND P5, PT, R17.reuse, 0x18, PT ;  /* 0x000000181100780c */ /* 0x040fe20003fa4270 */
[----:B------:R-:W1:Y:S01]  /*22c0*/  SHFL.IDX PT, R222, R9, R234, 0x1f ;  /* 0x00001fea09de7589 */ /* 0x000e6200000e0000 */
[C---:B------:R-:W-:Y:S01]  /*22d0*/  ISETP.GT.AND P6, PT, R17.reuse, 0x19, PT ;  /* 0x000000191100780c */ /* 0x040fe20003fc4270 */
[----:B------:R-:W-:Y:S01]  /*22e0*/  VIADD R235, R8, 0xc ;  /* 0x0000000c08eb7836 */ /* 0x000fe20000000000 */
[----:B------:R-:W-:Y:S01]  /*22f0*/  FSEL R92, R92, -INF , !P1 ;  /* 0xff8000005c5c7808 */ /* 0x000fe20004800000 */
[----:B------:R-:W2:Y:S01]  /*2300*/  SHFL.IDX PT, R18, R9, R8, 0x1f ;  /* 0x00001f0809127589 */ /* 0x000ea200000e0000 */
[----:B------:R-:W-:Y:S01]  /*2310*/  ISETP.GT.AND P1, PT, R17, 0x20, PT ;  /* 0x000000201100780c */ /* 0x000fe20003f24270 */
[----:B------:R-:W-:Y:S01]  /*2320*/  IMAD R13, R0, 0x400, R13 ;  /* 0x00000400000d7824 */ /* 0x000fe200078e020d */
[----:B------:R-:W-:Y:S01]  /*2330*/  FSEL R93, R93, -INF , !P2 ;  /* 0xff8000005d5d7808 */ /* 0x000fe20005000000 */
[----:B---3--:R-:W-:Y:S01]  /*2340*/  SHFL.IDX PT, R225, R12, R8, 0x1f ;  /* 0x00001f080ce17589 */ /* 0x008fe200000e0000 */
[----:B------:R-:W-:-:S02]  /*2350*/  FSEL R96, R96, -INF , !P3 ;  /* 0xff80000060607808 */ /* 0x000fc40005800000 */
[----:B------:R-:W-:Y:S01]  /*2360*/  FSEL R97, R97, -INF , !P4 ;  /* 0xff80000061617808 */ /* 0x000fe20006000000 */
[----:B------:R-:W-:Y:S01]  /*2370*/  SHFL.IDX PT, R221, R9, R235, 0x1f ;  /* 0x00001feb09dd7589 */ /* 0x000fe200000e0000 */
[----:B------:R-:W-:Y:S02]  /*2380*/  FSEL R100, R100, -INF , !P5 ;  /* 0xff80000064647808 */ /* 0x000fe40006800000 */
[----:B------:R-:W-:Y:S01]  /*2390*/  FSEL R101, R101, -INF , !P6 ;  /* 0xff80000065657808 */ /* 0x000fe20007000000 */
[----:B----4-:R-:W-:Y:S01]  /*23a0*/  SHFL.IDX PT, R224, R10, R237, 0x1f ;  /* 0x00001fed0ae07589 */ /* 0x010fe200000e0000 */
[C---:B------:R-:W-:Y:S02]  /*23b0*/  ISETP.GT.AND P2, PT, R17.reuse, 0x21, PT ;  /* 0x000000211100780c */ /* 0x040fe40003f44270 */
[C---:B------:R-:W-:Y:S01]  /*23c0*/  ISETP.GT.AND P3, PT, R17.reuse, 0x28, PT ;  /* 0x000000281100780c */ /* 0x040fe20003f64270 */
[----:B------:R-:W-:Y:S01]  /*23d0*/  SHFL.IDX PT, R226, R10, R233, 0x1f ;  /* 0x00001fe90ae27589 */ /* 0x000fe200000e0000 */
[----:B------:R-:W-:-:S02]  /*23e0*/  ISETP.GT.AND P4, PT, R17, 0x29, PT ;  /* 0x000000291100780c */ /* 0x000fc40003f84270 */
[C---:B------:R-:W-:Y:S01]  /*23f0*/  ISETP.GT.AND P5, PT, R17.reuse, 0x30, PT ;  /* 0x000000301100780c */ /* 0x040fe20003fa4270 */
[----:B-1----:R-:W-:Y:S01]  /*2400*/  FFMA.FTZ R21, R96, UR10, -R222 ;  /* 0x0000000a60157c23 */ /* 0x002fe200080108de */
[C---:B------:R-:W-:Y:S01]  /*2410*/  ISETP.GT.AND P6, PT, R17.reuse, 0x31, PT ;  /* 0x000000311100780c */ /* 0x040fe20003fc4270 */
[----:B------:R-:W1:Y:S01]  /*2420*/  SHFL.IDX PT, R96, R12, R19, 0x1f ;  /* 0x00001f130c607589 */ /* 0x000e6200000e0000 */
[----:B------:R-:W-:Y:S01]  /*2430*/  FSEL R104, R104, -INF , !P1 ;  /* 0xff80000068687808 */ /* 0x000fe20004800000 */
[----:B--2---:R-:W-:Y:S01]  /*2440*/  FFMA.FTZ R88, R88, UR10, -R18 ;  /* 0x0000000a58587c23 */ /* 0x004fe20008010812 */
[----:B------:R-:W-:Y:S02]  /*2450*/  ISETP.GT.AND P1, PT, R17, 0x38, PT ;  /* 0x000000381100780c */ /* 0x000fe40003f24270 */
[----:B------:R-:W-:Y:S01]  /*2460*/  FSEL R105, R105, -INF , !P2 ;  /* 0xff80000069697808 */ /* 0x000fe20005000000 */
[----:B------:R2:W3:Y:S01]  /*2470*/  MUFU.EX2 R217, R88 ;  /* 0x0000005800d97308 */ /* 0x0004e20000000800 */
[----:B------:R-:W-:-:S02]  /*2480*/  FSEL R108, R108, -INF , !P3 ;  /* 0xff8000006c6c7808 */ /* 0x000fc40005800000 */
[----:B------:R-:W-:Y:S02]  /*2490*/  FSEL R109, R109, -INF , !P4 ;  /* 0xff8000006d6d7808 */ /* 0x000fe40006000000 */
[----:B------:R-:W-:Y:S02]  /*24a0*/  FSEL R112, R112, -INF , !P5 ;  /* 0xff80000070707808 */ /* 0x000fe40006800000 */
[----:B------:R-:W-:Y:S02]  /*24b0*/  FSEL R113, R113, -INF , !P6 ;  /* 0xff80000071717808 */ /* 0x000fe40007000000 */
[C---:B------:R-:W-:Y:S02]  /*24c0*/  ISETP.GT.AND P2, PT, R17.reuse, 0x39, PT ;  /* 0x000000391100780c */ /* 0x040fe40003f44270 */
[C---:B------:R-:W-:Y:S02]  /*24d0*/  ISETP.GT.AND P3, PT, R17.reuse, 0x40, PT ;  /* 0x000000401100780c */ /* 0x040fe40003f64270 */
[----:B------:R-:W-:-:S02]  /*24e0*/  ISETP.GT.AND P4, PT, R17, 0x41, PT ;  /* 0x000000411100780c */ /* 0x000fc40003f84270 */
[C---:B------:R-:W-:Y:S02]  /*24f0*/  ISETP.GT.AND P5, PT, R17.reuse, 0x48, PT ;  /* 0x000000481100780c */ /* 0x040fe40003fa4270 */
[----:B------:R-:W-:Y:S01]  /*2500*/  ISETP.GT.AND P6, PT, R17, 0x49, PT ;  /* 0x000000491100780c */ /* 0x000fe20003fc4270 */
[----:B-1----:R-:W-:Y:S01]  /*2510*/  FFMA.FTZ R22, R105, UR10, -R96 ;  /* 0x0000000a69167c23 */ /* 0x002fe20008010860 */
[----:B------:R-:W-:Y:S02]  /*2520*/  FSEL R116, R116, -INF , !P1 ;  /* 0xff80000074747808 */ /* 0x000fe40004800000 */
[----:B------:R-:W-:Y:S02]  /*2530*/  ISETP.GT.AND P1, PT, R17, 0x50, PT ;  /* 0x000000501100780c */ /* 0x000fe40003f24270 */
[----:B------:R-:W-:Y:S01]  /*2540*/  FSEL R117, R117, -INF , !P2 ;  /* 0xff80000075757808 */ /* 0x000fe20005000000 */
[----:B------:R-:W-:Y:S01]  /*2550*/  MUFU.EX2 R22, R22 ;  /* 0x0000001600167308 */ /* 0x000fe20000000800 */
        /* <DEDUP_REMOVED lines=8> */
[C---:B------:R-:W-:Y:S02]  /*25e0*/  ISETP.GT.AND P6, PT, R17.reuse, 0x61, PT ;  /* 0x000000611100780c */ /* 0x040fe40003fc4270 */
[----:B------:R-:W-:Y:S02]  /*25f0*/  FSEL R128, R128, -INF , !P1 ;  /* 0xff80000080807808 */ /* 0x000fe40004800000 */
[----:B------:R-:W-:Y:S02]  /*2600*/  ISETP.GT.AND P1, PT, R17, 0x68, PT ;  /* 0x000000681100780c */ /* 0x000fe40003f24270 */
[----:B------:R-:W-:Y:S02]  /*2610*/  FSEL R129, R129, -INF , !P2 ;  /* 0xff80000081817808 */ /* 0x000fe40005000000 */
        /* <DEDUP_REMOVED lines=9> */
[----:B------:R-:W-:Y:S01]  /*26b0*/  VIADD R17, R15, 0x8 ;  /* 0x000000080f117836 */ /* 0x000fe20000000000 */
[----:B------:R-:W-:Y:S01]  /*26c0*/  FSEL R140, R140, -INF , !P1 ;  /* 0xff8000008c8c7808 */ /* 0x000fe20004800000 */
[----:B------:R-:W1:Y:S01]  /*26d0*/  SHFL.IDX PT, R15, R9, R19, 0x1f ;  /* 0x00001f13090f7589 */ /* 0x000e6200000e0000 */
[----:B------:R-:W-:Y:S02]  /*26e0*/  ISETP.GT.AND P1, PT, R7, 0x8, PT ;  /* 0x000000080700780c */ /* 0x000fe40003f24270 */
[----:B------:R-:W-:Y:S02]  /*26f0*/  FSEL R149, R149, -INF , !P6 ;  /* 0xff80000095957808 */ /* 0x000fe40007000000 */
[----:B------:R-:W-:-:S02]  /*2700*/  SEL R17, R17, 0x80, P1 ;  /* 0x0000008011117807 */ /* 0x000fc40000800000 */
[----:B------:R-:W-:Y:S02]  /*2710*/  FSEL R141, R141, -INF , !P2 ;  /* 0xff8000008d8d7808 */ /* 0x000fe40005000000 */
[C---:B------:R-:W-:Y:S02]  /*2720*/  ISETP.GT.AND P6, PT, R17.reuse, RZ, PT ;  /* 0x000000ff1100720c */ /* 0x040fe40003fc4270 */
[----:B------:R-:W-:Y:S02]  /*2730*/  ISETP.GT.AND P1, PT, R17, 0x1, PT ;  /* 0x000000011100780c */ /* 0x000fe40003f24270 */
[----:B------:R-:W-:Y:S02]  /*2740*/  FSEL R144, R144, -INF , !P3 ;  /* 0xff80000090907808 */ /* 0x000fe40005800000 */
[----:B------:R-:W-:Y:S02]  /*2750*/  FSEL R145, R145, -INF , !P4 ;  /* 0xff80000091917808 */ /* 0x000fe40006000000 */
[----:B------:R-:W-:-:S02]  /*2760*/  FSEL R148, R148, -INF , !P5 ;  /* 0xff80000094947808 */ /* 0x000fc40006800000 */
[----:B------:R-:W-:Y:S02]  /*2770*/  FSEL R216, R90, -INF , !P6 ;  /* 0xff8000005ad87808 */ /* 0x000fe40007000000 */
[----:B------:R-:W-:Y:S01]  /*2780*/  FSEL R91, R91, -INF , !P1 ;  /* 0xff8000005b5b7808 */ /* 0x000fe20004800000 */
[----:B------:R-:W-:Y:S02]  /*2790*/  WARPGROUP.DEPBAR.LE gsb0, 0x0 ;  /* 0x00008000000079c5 */ /* 0x000fe40000010000 */
[----:B------:R-:W-:Y:S01]  /*27a0*/  WARPGROUP.ARRIVE ;  /* 0x00000000000079c5 */ /* 0x000fe20000000000 */
[----:B------:R-:W-:Y:S01]  /*27b0*/  ISETP.GT.AND P2, PT, R17, 0x8, PT ;  /* 0x000000081100780c */ /* 0x000fe20003f44270 */
[--C-:B-1----:R-:W-:Y:S01]  /*27c0*/  FFMA.FTZ R218, R89, UR10, -R15.reuse ;  /* 0x0000000a59da7c23 */ /* 0x102fe2000801080f */
[C---:B------:R-:W-:Y:S01]  /*27d0*/  ISETP.GT.AND P3, PT, R17.reuse, 0x9, PT ;  /* 0x000000091100780c */ /* 0x040fe20003f64270 */
[----:B------:R-:W1:Y:S01]  /*27e0*/  SHFL.IDX PT, R89, R9, R233, 0x1f ;  /* 0x00001fe909597589 */ /* 0x000e6200000e0000 */
[C---:B------:R-:W-:Y:S01]  /*27f0*/  ISETP.GT.AND P4, PT, R17.reuse, 0x10, PT ;  /* 0x000000101100780c */ /* 0x040fe20003f84270 */
[----:B------:R-:W-:Y:S01]  /*2800*/  HGMMA.64x128x16.F32.BF16 R24, gdesc[UR4], R24, gsb0 ;  /* 0x01e00000041879f0 */ /* 0x000fe20008001818 */
[----:B------:R-:W-:Y:S01]  /*2810*/  UIADD3 UR6, UR8, 0x4, URZ ;  /* 0x0000000408067890 */ /* 0x000fe2000fffe03f */
[C---:B------:R-:W-:Y:S01]  /*2820*/  ISETP.GT.AND P5, PT, R17.reuse, 0x11, PT ;  /* 0x000000111100780c */ /* 0x040fe20003fa4270 */
[----:B------:R-:W-:Y:S01]  /*2830*/  UIADD3 UR4, UR9, 0x4, URZ ;  /* 0x0000000409047890 */ /* 0x000fe2000fffe03f */
[C---:B------:R-:W-:Y:S01]  /*2840*/  ISETP.GT.AND P6, PT, R17.reuse, 0x18, PT ;  /* 0x000000181100780c */ /* 0x040fe20003fc4270 */
[----:B------:R-:W-:Y:S01]  /*2850*/  UMOV UR7, 0x40000040 ;  /* 0x4000004000077882 */ /* 0x000fe20000000000 */
[----:B------:R-:W-:Y:S01]  /*2860*/  UMOV UR5, 0x40000040 ;  /* 0x4000004000057882 */ /* 0x000fe20000000000 */
[----:B------:R-:W-:Y:S01]  /*2870*/  ISETP.GT.AND P1, PT, R17, 0x19, PT ;  /* 0x000000191100780c */ /* 0x000fe20003f24270 */
[----:B------:R-:W4:Y:S01]  /*2880*/  SHFL.IDX PT, R90, R9, R232, 0x1f ;  /* 0x00001fe8095a7589 */ /* 0x000f2200000e0000 */
[----:B------:R-:W-:Y:S01]  /*2890*/  FSEL R94, R94, -INF , !P2 ;  /* 0xff8000005e5e7808 */ /* 0x000fe20005000000 */
[----:B------:R-:W-:Y:S01]  /*28a0*/  FFMA.FTZ R219, R91, UR10, -R15 ;  /* 0x0000000a5bdb7c23 */ /* 0x000fe2000801080f */
[----:B------:R-:W-:Y:S01]  /*28b0*/  FSEL R95, R95, -INF , !P3 ;  /* 0xff8000005f5f7808 */ /* 0x000fe20005800000 */
[----:B------:R-:W-:Y:S01]  /*28c0*/  FFMA.FTZ R216, R216, UR10, -R18 ;  /* 0x0000000ad8d87c23 */ /* 0x000fe20008010812 */
[----:B------:R-:W-:Y:S01]  /*28d0*/  FSEL R98, R98, -INF , !P4 ;  /* 0xff80000062627808 */ /* 0x000fe20006000000 */
[--C-:B------:R-:W-:Y:S01]  /*28e0*/  FFMA.FTZ R18, R93, UR10, -R221.reuse ;  /* 0x0000000a5d127c23 */ /* 0x100fe200080108dd */
[----:B------:R-:W-:Y:S01]  /*28f0*/  FSEL R99, R99, -INF , !P5 ;  /* 0xff80000063637808 */ /* 0x000fe20006800000 */
[----:B------:R-:W-:Y:S01]  /*2900*/  FFMA.FTZ R221, R95, UR10, -R221 ;  /* 0x0000000a5fdd7c23 */ /* 0x000fe200080108dd */
[----:B------:R-:W-:Y:S01]  /*2910*/  FSEL R102, R102, -INF , !P6 ;  /* 0xff80000066667808 */ /* 0x000fe20007000000 */
[----:B------:R-:W-:Y:S01]  /*2920*/  FFMA.FTZ R222, R98, UR10, -R222 ;  /* 0x0000000a62de7c23 */ /* 0x000fe200080108de */
[----:B------:R-:W-:Y:S01]  /*2930*/  FSEL R103, R103, -INF , !P1 ;  /* 0xff80000067677808 */ /* 0x000fe20004800000 */
[----:B------:R-:W-:Y:S01]  /*2940*/  SHFL.IDX PT, R98, R12, R233, 0x1f ;  /* 0x00001fe90c627589 */ /* 0x000fe200000e0000 */
[----:B------:R-:W-:Y:S01]  /*2950*/  ISETP.GT.AND P2, PT, R17, 0x20, PT ;  /* 0x000000201100780c */ /* 0x000fe20003f44270 */
[----:B-1----:R-:W-:Y:S01]  /*2960*/  FFMA.FTZ R15, R97, UR10, -R89 ;  /* 0x0000000a610f7c23 */ /* 0x002fe20008010859 */
[C---:B------:R-:W-:Y:S01]  /*2970*/  ISETP.GT.AND P3, PT, R17.reuse, 0x21, PT ;  /* 0x000000211100780c */ /* 0x040fe20003f64270 */
[----:B------:R-:W1:Y:S01]  /*2980*/  SHFL.IDX PT, R97, R12, R235, 0x1f ;  /* 0x00001feb0c617589 */ /* 0x000e6200000e0000 */
[C---:B------:R-:W-:Y:S01]  /*2990*/  ISETP.GT.AND P4, PT, R17.reuse, 0x28, PT ;  /* 0x000000281100780c */ /* 0x040fe20003f84270 */
[----:B------:R-:W5:Y:S01]  /*29a0*/  MUFU.EX2 R218, R218 ;  /* 0x000000da00da7308 */ /* 0x000f620000000800 */
[----:B------:R-:W-:-:S02]  /*29b0*/  ISETP.GT.AND P5, PT, R17, 0x29, PT ;  /* 0x000000291100780c */ /* 0x000fc40003fa4270 */
[C---:B------:R-:W-:Y:S02]  /*29c0*/  ISETP.GT.AND P6, PT, R17.reuse, 0x30, PT ;  /* 0x000000301100780c */ /* 0x040fe40003fc4270 */
[----:B------:R-:W-:Y:S01]  /*29d0*/  ISETP.GT.AND P1, PT, R17, 0x31, PT ;  /* 0x000000311100780c */ /* 0x000fe20003f24270 */
[----:B----4-:R-:W-:Y:S01]  /*29e0*/  FFMA.FTZ R19, R100, UR10, -R90 ;  /* 0x0000000a64137c23 */ /* 0x010fe2000801085a */
[----:B------:R-:W-:Y:S01]  /*29f0*/  FSEL R106, R106, -INF , !P2 ;  /* 0xff8000006a6a7808 */ /* 0x000fe20005000000 */
[----:B------:R-:W2:Y:S01]  /*2a00*/  SHFL.IDX PT, R100, R12, R237, 0x1f ;  /* 0x00001fed0c647589 */ /* 0x000ea200000e0000 */
[----:B------:R-:W-:Y:S01]  /*2a10*/  FSEL R107, R107, -INF , !P3 ;  /* 0xff8000006b6b7808 */ /* 0x000fe20005800000 */
[----:B------:R-:W4:Y:S01]  /*2a20*/  MUFU.EX2 R216, R216 ;  /* 0x000000d800d87308 */ /* 0x000f220000000800 */
[----:B------:R-:W-:Y:S01]  /*2a30*/  FSEL R110, R110, -INF , !P4 ;  /* 0xff8000006e6e7808 */ /* 0x000fe20006000000 */
[----:B------:R-:W-:Y:S01]  /*2a40*/  FFMA.FTZ R106, R106, UR10, -R225 ;  /* 0x0000000a6a6a7c23 */ /* 0x000fe200080108e1 */
[----:B------:R-:W-:Y:S01]  /*2a50*/  FSEL R111, R111, -INF , !P5 ;  /* 0xff8000006f6f7808 */ /* 0x000fe20006800000 */
[----:B------:R-:W-:Y:S01]  /*2a60*/  FFMA.FTZ R107, R107, UR10, -R96 ;  /* 0x0000000a6b6b7c23 */ /* 0x000fe20008010860 */
[----:B------:R-:W-:Y:S01]  /*2a70*/  FSEL R114, R114, -INF , !P6 ;  /* 0xff80000072727808 */ /* 0x000fe20007000000 */
[----:B------:R-:W-:Y:S01]  /*2a80*/  FFMA.FTZ R96, R129, UR10, -R226 ;  /* 0x0000000a81607c23 */ /* 0x000fe200080108e2 */
[----:B------:R-:W-:Y:S01]  /*2a90*/  FSEL R115, R115, -INF , !P1 ;  /* 0xff80000073737808 */ /* 0x000fe20004800000 */
[----:B------:R-:W3:Y:S01]  /*2aa0*/  SHFL.IDX PT, R129, R11, R8, 0x1f ;  /* 0x00001f080b817589 */ /* 0x000ee200000e0000 */
[C---:B------:R-:W-:Y:S01]  /*2ab0*/  ISETP.GT.AND P2, PT, R17.reuse, 0x38, PT ;  /* 0x000000381100780c */ /* 0x040fe20003f44270 */
[----:B------:R-:W4:Y:S01]  /*2ac0*/  MUFU.EX2 R219, R219 ;  /* 0x000000db00db7308 */ /* 0x000f220000000800 */
[----:B------:R-:W-:Y:S01]  /*2ad0*/  ISETP.GT.AND P3, PT, R17, 0x39, PT ;  /* 0x000000391100780c */ /* 0x000fe20003f64270 */
[--C-:B-1----:R-:W-:Y:S01]  /*2ae0*/  FFMA.FTZ R23, R109, UR10, -R97.reuse ;  /* 0x0000000a6d177c23 */ /* 0x102fe20008010861 */
[C---:B------:R-:W-:Y:S01]  /*2af0*/  ISETP.GT.AND P4, PT, R17.reuse, 0x40, PT ;  /* 0x000000401100780c */ /* 0x040fe20003f84270 */
[----:B------:R-:W1:Y:S01]  /*2b00*/  SHFL.IDX PT, R109, R12, R231, 0x1f ;  /* 0x00001fe70c6d7589 */ /* 0x000e6200000e0000 */
[----:B------:R-:W-:Y:S01]  /*2b10*/  ISETP.GT.AND P5, PT, R17, 0x41, PT ;  /* 0x000000411100780c */ /* 0x000fe20003fa4270 */
[----:B------:R-:W-:Y:S01]  /*2b20*/  FFMA.FTZ R111, R111, UR10, -R97 ;  /* 0x0000000a6f6f7c23 */ /* 0x000fe20008010861 */
[C---:B------:R-:W-:Y:S01]  /*2b30*/  ISETP.GT.AND P6, PT, R17.reuse, 0x48, PT ;  /* 0x000000481100780c */ /* 0x040fe20003fc4270 */
[----:B------:R-:W-:Y:S01]  /*2b40*/  MUFU.EX2 R96, R96 ;  /* 0x0000006000607308 */ /* 0x000fe20000000800 */
[----:B------:R-:W-:-:S02]  /*2b50*/  ISETP.GT.AND P1, PT, R17, 0x49, PT ;  /* 0x000000491100780c */ /* 0x000fc40003f24270 */
[----:B------:R-:W-:Y:S01]  /*2b60*/  FSEL R118, R118, -INF , !P2 ;  /* 0xff80000076767808 */ /* 0x000fe20005000000 */
[--C-:B--2---:R-:W-:Y:S01]  /*2b70*/  FFMA.FTZ R88, R108, UR10, -R100.reuse ;  /* 0x0000000a6c587c23 */ /* 0x104fe20008010864 */
[----:B------:R-:W-:Y:S01]  /*2b80*/  FSEL R119, R119, -INF , !P3 ;  /* 0xff80000077777808 */ /* 0x000fe20005800000 */
[----:B------:R-:W2:Y:S01]  /*2b90*/  SHFL.IDX PT, R108, R12, R232, 0x1f ;  /* 0x00001fe80c6c7589 */ /* 0x000ea200000e0000 */
[----:B------:R-:W-:Y:S01]  /*2ba0*/  FSEL R122, R122, -INF , !P4 ;  /* 0xff8000007a7a7808 */ /* 0x000fe20006000000 */
[----:B------:R-:W-:Y:S01]  /*2bb0*/  FFMA.FTZ R110, R110, UR10, -R100 ;  /* 0x0000000a6e6e7c23 */ /* 0x000fe20008010864 */
[----:B------:R-:W-:Y:S01]  /*2bc0*/  FSEL R123, R123, -INF , !P5 ;  /* 0xff8000007b7b7808 */ /* 0x000fe20006800000 */
[----:B------:R-:W-:Y:S01]  /*2bd0*/  MUFU.EX2 R18, R18 ;  /* 0x0000001200127308 */ /* 0x000fe20000000800 */
[----:B------:R-:W-:Y:S02]  /*2be0*/  FSEL R126, R126, -INF , !P6 ;  /* 0xff8000007e7e7808 */ /* 0x000fe40007000000 */
[----:B------:R-:W-:Y:S01]  /*2bf0*/  FSEL R127, R127, -INF , !P1 ;  /* 0xff8000007f7f7808 */ /* 0x000fe20004800000 */
[----:B---3--:R-:W-:Y:S01]  /*2c00*/  FFMA.FTZ R100, R136, UR10, -R129 ;  /* 0x0000000a88647c23 */ /* 0x008fe20008010881 */
[C---:B------:R-:W-:Y:S01]  /*2c10*/  ISETP.GT.AND P2, PT, R17.reuse, 0x50, PT ;  /* 0x000000501100780c */ /* 0x040fe20003f44270 */
[----:B------:R-:W3:Y:S01]  /*2c20*/  SHFL.IDX PT, R136, R11, R234, 0x1f ;  /* 0x00001fea0b887589 */ /* 0x000ee200000e0000 */
[C---:B------:R-:W-:Y:S01]  /*2c30*/  ISETP.GT.AND P3, PT, R17.reuse, 0x51, PT ;  /* 0x000000511100780c */ /* 0x040fe20003f64270 */
[----:B------:R-:W-:Y:S01]  /*2c40*/  FFMA.FTZ R126, R126, UR10, -R224 ;  /* 0x0000000a7e7e7c23 */ /* 0x000fe200080108e0 */
[----:B------:R-:W-:Y:S01]  /*2c50*/  ISETP.GT.AND P4, PT, R17, 0x58, PT ;  /* 0x000000581100780c */ /* 0x000fe20003f84270 */
[----:B-1----:R-:W-:Y:S01]  /*2c60*/  FFMA.FTZ R119, R119, UR10, -R109 ;  /* 0x0000000a77777c23 */ /* 0x002fe2000801086d */
[C---:B------:R-:W-:Y:S01]  /*2c70*/  ISETP.GT.AND P5, PT, R17.reuse, 0x59, PT ;  /* 0x000000591100780c */ /* 0x040fe20003fa4270 */
[----:B------:R-:W-:Y:S01]  /*2c80*/  MUFU.EX2 R221, R221 ;  /* 0x000000dd00dd7308 */ /* 0x000fe20000000800 */
[----:B------:R-:W-:-:S02]  /*2c90*/  ISETP.GT.AND P6, PT, R17, 0x60, PT ;  /* 0x000000601100780c */ /* 0x000fc40003fc4270 */
[----:B------:R-:W-:Y:S02]  /*2ca0*/  ISETP.GT.AND P1, PT, R17, 0x61, PT ;  /* 0x000000611100780c */ /* 0x000fe40003f24270 */
[----:B------:R-:W-:Y:S02]  /*2cb0*/  FSEL R130, R130, -INF , !P2 ;  /* 0xff80000082827808 */ /* 0x000fe40005000000 */
[----:B------:R-:W-:Y:S01]  /*2cc0*/  FSEL R131, R131, -INF , !P3 ;  /* 0xff80000083837808 */ /* 0x000fe20005800000 */
[----:B--2---:R-:W-:Y:S01]  /*2cd0*/  FFMA.FTZ R91, R116, UR10, -R108 ;  /* 0x0000000a745b7c23 */ /* 0x004fe2000801086c */
[----:B------:R-:W-:Y:S01]  /*2ce0*/  FSEL R134, R134, -INF , !P4 ;  /* 0xff80000086867808 */ /* 0x000fe20006000000 */
[----:B------:R-:W-:Y:S01]  /*2cf0*/  FFMA.FTZ R116, R102, UR10, -R90 ;  /* 0x0000000a66747c23 */ /* 0x000fe2000801085a */
[----:B------:R-:W-:Y:S01]  /*2d00*/  FSEL R135, R135, -INF , !P5 ;  /* 0xff80000087877808 */ /* 0x000fe20006800000 */
[----:B------:R1:W-:Y:S01]  /*2d10*/  MUFU.EX2 R90, R91 ;  /* 0x0000005b005a7308 */ /* 0x0003e20000000800 */
[----:B------:R-:W-:Y:S01]  /*2d20*/  FSEL R138, R138, -INF , !P6 ;  /* 0xff8000008a8a7808 */ /* 0x000fe20007000000 */
[----:B------:R-:W-:Y:S01]  /*2d30*/  FFMA.FTZ R118, R118, UR10, -R108 ;  /* 0x0000000a76767c23 */ /* 0x000fe2000801086c */
[----:B------:R-:W-:Y:S01]  /*2d40*/  FSEL R139, R139, -INF , !P1 ;  /* 0xff8000008b8b7808 */ /* 0x000fe20004800000 */
[----:B------:R-:W-:Y:S01]  /*2d50*/  FFMA.FTZ R131, R131, UR10, -R226 ;  /* 0x0000000a83837c23 */ /* 0x000fe200080108e2 */
[C---:B------:R-:W-:Y:S01]  /*2d60*/  ISETP.GT.AND P2, PT, R17.reuse, 0x68, PT ;  /* 0x000000681100780c */ /* 0x040fe20003f44270 */
[----:B---3--:R-:W-:Y:S01]  /*2d70*/  FFMA.FTZ R102, R144, UR10, -R136 ;  /* 0x0000000a90667c23 */ /* 0x008fe20008010888 */
[C---:B------:R-:W-:Y:S01]  /*2d80*/  ISETP.GT.AND P3, PT, R17.reuse, 0x69, PT ;  /* 0x000000691100780c */ /* 0x040fe20003f64270 */
[----:B------:R-:W2:Y:S01]  /*2d90*/  MUFU.EX2 R126, R126 ;  /* 0x0000007e007e7308 */ /* 0x000ea20000000800 */
[----:B------:R-:W-:Y:S01]  /*2da0*/  ISETP.GT.AND P4, PT, R17, 0x70, PT ;  /* 0x000000701100780c */ /* 0x000fe20003f84270 */
[----:B-1----:R-:W-:Y:S01]  /*2db0*/  FFMA.FTZ R91, R117, UR10, -R109 ;  /* 0x0000000a755b7c23 */ /* 0x002fe2000801086d */
[C---:B------:R-:W-:Y:S01]  /*2dc0*/  ISETP.GT.AND P5, PT, R17.reuse, 0x71, PT ;  /* 0x000000711100780c */ /* 0x040fe20003fa4270 */
[----:B------:R-:W-:Y:S01]  /*2dd0*/  SHFL.IDX PT, R117, R10, R235, 0x1f ;  /* 0x00001feb0a757589 */ /* 0x000fe200000e0000 */
[C---:B------:R-:W-:Y:S01]  /*2de0*/  ISETP.GT.AND P6, PT, R17.reuse, 0x78, PT ;  /* 0x000000781100780c */ /* 0x040fe20003fc4270 */
[----:B------:R-:W-:Y:S01]  /*2df0*/  FFMA.FTZ R138, R138, UR10, -R129 ;  /* 0x0000000a8a8a7c23 */ /* 0x000fe20008010881 */
[----:B------:R-:W-:Y:S01]  /*2e00*/  ISETP.GT.AND P1, PT, R17, 0x79, PT ;  /* 0x000000791100780c */ /* 0x000fe20003f24270 */
[--C-:B------:R-:W-:Y:S01]  /*2e10*/  FFMA.FTZ R17, R92, UR10, -R220.reuse ;  /* 0x0000000a5c117c23 */ /* 0x100fe200080108dc */
[----:B------:R-:W-:Y:S01]  /*2e20*/  FFMA.FTZ R220, R94, UR10, -R220 ;  /* 0x0000000a5edc7c23 */ /* 0x000fe200080108dc */
[----:B------:R-:W1:Y:S01]  /*2e30*/  SHFL.IDX PT, R92, R9, R231, 0x1f ;  /* 0x00001fe7095c7589 */ /* 0x000e6200000e0000 */
[----:B------:R-:W-:Y:S01]  /*2e40*/  FFMA.FTZ R94, R124, UR10, -R224 ;  /* 0x0000000a7c5e7c23 */ /* 0x000fe200080108e0 */
[----:B------:R-:W-:Y:S01]  /*2e50*/  FSEL R108, R143, -INF , !P3 ;  /* 0xff8000008f6c7808 */ /* 0x000fe20005800000 */
[----:B------:R-:W-:-:S02]  /*2e60*/  WARPGROUP.DEPBAR.LE gsb0, 0x0 ;  /* 0x00008000000079c5 */ /* 0x000fc40000010000 */
[----:B------:R-:W-:Y:S01]  /*2e70*/  WARPGROUP.ARRIVE ;  /* 0x00000000000079c5 */ /* 0x000fe20000000000 */
[----:B-1----:R-:W-:Y:S01]  /*2e80*/  FFMA.FTZ R20, R101, UR10, -R92 ;  /* 0x0000000a65147c23 */ /* 0x002fe2000801085c */
[----:B------:R1:W-:Y:S01]  /*2e90*/  MUFU.EX2 R9, R21 ;  /* 0x0000001500097308 */ /* 0x0003e20000000800 */
[----:B------:R-:W3:Y:S01]  /*2ea0*/  SHFL.IDX PT, R101, R12, R234, 0x1f ;  /* 0x00001fea0c657589 */ /* 0x000ee200000e0000 */
[--C-:B------:R-:W-:Y:S01]  /*2eb0*/  FFMA.FTZ R95, R125, UR10, -R117.reuse ;  /* 0x0000000a7d5f7c23 */ /* 0x100fe20008010875 */
[----:B------:R-:W-:Y:S01]  /*2ec0*/  FFMA.FTZ R127, R127, UR10, -R117 ;  /* 0x0000000a7f7f7c23 */ /* 0x000fe20008010875 */
[----:B------:R-:W-:Y:S01]  /*2ed0*/  HGMMA.64x128x16.F32.BF16 R24, gdesc[UR4], R24, gsb0 ;  /* 0x01e00000041879f0 */ /* 0x000fe20008001818 */
[----:B------:R-:W-:Y:S01]  /*2ee0*/  UIADD3 UR6, UR8, 0x6, URZ ;  /* 0x0000000608067890 */ /* 0x000fe2000fffe03f */
[----:B------:R-:W5:Y:S01]  /*2ef0*/  SHFL.IDX PT, R124, R10, R232, 0x1f ;  /* 0x00001fe80a7c7589 */ /* 0x000f6200000e0000 */
[----:B------:R-:W-:Y:S01]  /*2f00*/  UIADD3 UR4, UR9, 0x6, URZ ;  /* 0x0000000609047890 */ /* 0x000fe2000fffe03f */
[----:B------:R-:W-:Y:S01]  /*2f10*/  MUFU.EX2 R94, R94 ;  /* 0x0000005e005e7308 */ /* 0x000fe20000000800 */
[----:B------:R-:W-:Y:S01]  /*2f20*/  UMOV UR7, 0x40000040 ;  /* 0x4000004000077882 */ /* 0x000fe20000000000 */
[----:B------:R-:W-:Y:S01]  /*2f30*/  UMOV UR5, 0x40000040 ;  /* 0x4000004000057882 */ /* 0x000fe20000000000 */
[----:B-1----:R-:W-:Y:S01]  /*2f40*/  FFMA.FTZ R21, R104, UR10, -R225 ;  /* 0x0000000a68157c23 */ /* 0x002fe200080108e1 */
[----:B------:R-:W-:Y:S01]  /*2f50*/  VIADD R104, R8, 0x4 ;  /* 0x0000000408687836 */ /* 0x000fe20000000000 */
[----:B------:R-:W1:Y:S01]  /*2f60*/  SHFL.IDX PT, R125, R10, R231, 0x1f ;  /* 0x00001fe70a7d7589 */ /* 0x000e6200000e0000 */
[----:B------:R-:W-:-:S02]  /*2f70*/  FSEL R142, R142, -INF , !P2 ;  /* 0xff8000008e8e7808 */ /* 0x000fc40005000000 */
[----:B------:R-:W2:Y:S01]  /*2f80*/  MUFU.EX2 R127, R127 ;  /* 0x0000007f007f7308 */ /* 0x000ea20000000800 */
[----:B------:R-:W4:Y:S01]  /*2f90*/  SHFL.IDX PT, R223, R10, R104, 0x1f ;  /* 0x00001f680adf7589 */ /* 0x000f2200000e0000 */
[----:B------:R-:W-:Y:S02]  /*2fa0*/  FSEL R150, R150, -INF , !P6 ;  /* 0xff80000096967808 */ /* 0x000fe40007000000 */
[----:B------:R-:W-:Y:S01]  /*2fb0*/  FSEL R151, R151, -INF , !P1 ;  /* 0xff80000097977808 */ /* 0x000fe20004800000 */
[----:B------:R-:W-:Y:S03]  /*2fc0*/  SHFL.IDX PT, R225, R11, R232, 0x1f ;  /* 0x00001fe80be17589 */ /* 0x000fe600000e0000 */
[----:B------:R-:W2:Y:S01]  /*2fd0*/  MUFU.EX2 R95, R95 ;  /* 0x0000005f005f7308 */ /* 0x000ea20000000800 */
[----:B---3--:R-:W-:Y:S01]  /*2fe0*/  FFMA.FTZ R12, R112, UR10, -R101 ;  /* 0x0000000a700c7c23 */ /* 0x008fe20008010865 */
[----:B------:R-:W-:Y:S01]  /*2ff0*/  FFMA.FTZ R112, R99, UR10, -R89 ;  /* 0x0000000a63707c23 */ /* 0x000fe20008010859 */
[----:B------:R-:W-:Y:S01]  /*3000*/  FFMA.FTZ R89, R113, UR10, -R98 ;  /* 0x0000000a71597c23 */ /* 0x000fe20008010862 */
[----:B------:R-:W-:Y:S01]  /*3010*/  FFMA.FTZ R114, R114, UR10, -R101 ;  /* 0x0000000a72727c23 */ /* 0x000fe20008010865 */
[----:B------:R-:W3:Y:S01]  /*3020*/  SHFL.IDX PT, R113, R10, R8, 0x1f ;  /* 0x00001f080a717589 */ /* 0x000ee200000e0000 */
[--C-:B-----5:R-:W-:Y:S01]  /*3030*/  FFMA.FTZ R132, R132, UR10, -R124.reuse ;  /* 0x0000000a84847c23 */ /* 0x120fe2000801087c */
[----:B------:R-:W-:Y:S01]  /*3040*/  FFMA.FTZ R134, R134, UR10, -R124 ;  /* 0x0000000a86867c23 */ /* 0x000fe2000801087c */
[----:B------:R-:W-:Y:S01]  /*3050*/  FSEL R124, R147, -INF , !P5 ;  /* 0xff800000937c7808 */ /* 0x000fe20006800000 */
[----:B------:R-:W-:Y:S01]  /*3060*/  MUFU.EX2 R131, R131 ;  /* 0x0000008300837308 */ /* 0x000fe20000000800 */
[--C-:B-1----:R-:W-:Y:S01]  /*3070*/  FFMA.FTZ R133, R133, UR10, -R125.reuse ;  /* 0x0000000a85857c23 */ /* 0x102fe2000801087d */
[----:B------:R-:W-:-:S06]  /*3080*/  FFMA.FTZ R135, R135, UR10, -R125 ;  /* 0x0000000a87877c23 */ /* 0x000fcc000801087d */
[----:B------:R1:W-:Y:S01]  /*3090*/  MUFU.EX2 R97, R132 ;  /* 0x0000008400617308 */ /* 0x0003e20000000800 */
[----:B----4-:R-:W-:-:S07]  /*30a0*/  FFMA.FTZ R123, R123, UR10, -R223 ;  /* 0x0000000a7b7b7c23 */ /* 0x010fce00080108df */
[----:B------:R-:W-:Y:S01]  /*30b0*/  MUFU.EX2 R17, R17 ;  /* 0x0000001100117308 */ /* 0x000fe20000000800 */
[----:B-1----:R-:W-:Y:S02]  /*30c0*/  FFMA.FTZ R132, R115, UR10, -R98 ;  /* 0x0000000a73847c23 */ /* 0x002fe40008010862 */
[----:B------:R-:W1:Y:S01]  /*30d0*/  SHFL.IDX PT, R115, R11, R237, 0x1f ;  /* 0x00001fed0b737589 */ /* 0x000e6200000e0000 */
[--C-:B---3--:R-:W-:Y:S01]  /*30e0*/  FFMA.FTZ R93, R120, UR10, -R113.reuse ;  /* 0x0000000a785d7c23 */ /* 0x108fe20008010871 */
[----:B------:R-:W-:Y:S01]  /*30f0*/  FFMA.FTZ R120, R103, UR10, -R92 ;  /* 0x0000000a67787c23 */ /* 0x000fe2000801085c */
[----:B------:R-:W-:Y:S02]  /*3100*/  FFMA.FTZ R122, R122, UR10, -R113 ;  /* 0x0000000a7a7a7c23 */ /* 0x000fe40008010871 */
[----:B------:R3:W-:Y:S08]  /*3110*/  MUFU.EX2 R92, R93 ;  /* 0x0000005d005c7308 */ /* 0x0007f00000000800 */
[----:B------:R4:W-:Y:S01]  /*3120*/  MUFU.EX2 R98, R133 ;  /* 0x0000008500627308 */ /* 0x0009e20000000800 */
[----:B---3--:R-:W-:-:S02]  /*3130*/  FFMA.FTZ R93, R121, UR10, -R223 ;  /* 0x0000000a795d7c23 */ /* 0x008fc400080108df */
[----:B------:R-:W3:Y:S05]  /*3140*/  SHFL.IDX PT, R121, R10, R234, 0x1f ;  /* 0x00001fea0a797589 */ /* 0x000eea00000e0000 */
[----:B------:R-:W-:Y:S01]  /*3150*/  MUFU.EX2 R220, R220 ;  /* 0x000000dc00dc7308 */ /* 0x000fe20000000800 */
[----:B----4-:R-:W-:Y:S01]  /*3160*/  SHFL.IDX PT, R133, R11, R235, 0x1f ;  /* 0x00001feb0b857589 */ /* 0x010fe200000e0000 */
[--C-:B-1----:R-:W-:Y:S01]  /*3170*/  FFMA.FTZ R101, R140, UR10, -R115.reuse ;  /* 0x0000000a8c657c23 */ /* 0x102fe20008010873 */
[----:B------:R-:W-:Y:S02]  /*3180*/  FFMA.FTZ R115, R142, UR10, -R115 ;  /* 0x0000000a8e737c23 */ /* 0x000fe40008010873 */
[----:B------:R-:W1:Y:S03]  /*3190*/  SHFL.IDX PT, R140, R11, R231, 0x1f ;  /* 0x00001fe70b8c7589 */ /* 0x000e6600000e0000 */
[----:B------:R-:W-:Y:S08]  /*31a0*/  MUFU.EX2 R15, R15 ;  /* 0x0000000f000f7308 */ /* 0x000ff00000000800 */
[----:B------:R-:W-:Y:S01]  /*31b0*/  MUFU.EX2 R19, R19 ;  /* 0x0000001300137308 */ /* 0x000fe20000000800 */
[--C-:B---3--:R-:W-:Y:S01]  /*31c0*/  FFMA.FTZ R10, R128, UR10, -R121.reuse ;  /* 0x0000000a800a7c23 */ /* 0x108fe20008010879 */
[----:B------:R-:W-:Y:S01]  /*31d0*/  FFMA.FTZ R130, R130, UR10, -R121 ;  /* 0x0000000a82827c23 */ /* 0x000fe20008010879 */
[----:B------:R3:W4:Y:S05]  /*31e0*/  SHFL.IDX PT, R128, R11, R104, 0x1f ;  /* 0x00001f680b807589 */ /* 0x00072a00000e0000 */
[----:B------:R-:W-:Y:S01]  /*31f0*/  MUFU.EX2 R20, R20 ;  /* 0x0000001400147308 */ /* 0x000fe20000000800 */
[--C-:B-1----:R-:W-:Y:S01]  /*3200*/  FFMA.FTZ R105, R149, UR10, -R140.reuse ;  /* 0x0000000a95697c23 */ /* 0x102fe2000801088c */
[----:B------:R-:W-:Y:S01]  /*3210*/  FFMA.FTZ R140, R151, UR10, -R140 ;  /* 0x0000000a978c7c23 */ /* 0x000fe2000801088c */
[----:B---3--:R-:W-:-:S05]  /*3220*/  FFMA.FTZ R104, R148, UR10, -R225 ;  /* 0x0000000a94687c23 */ /* 0x008fca00080108e1 */
[----:B------:R-:W1:Y:S01]  /*3230*/  MUFU.EX2 R130, R130 ;  /* 0x0000008200827308 */ /* 0x000e620000000800 */
[----:B------:R-:W-:-:S07]  /*3240*/  FFMA.FTZ R225, R150, UR10, -R225 ;  /* 0x0000000a96e17c23 */ /* 0x000fce00080108e1 */
[----:B------:R-:W-:Y:S01]  /*3250*/  MUFU.EX2 R93, R93 ;  /* 0x0000005d005d7308 */ /* 0x000fe20000000800 */
[--C-:B----4-:R-:W-:Y:S01]  /*3260*/  FFMA.FTZ R99, R137, UR10, -R128.reuse ;  /* 0x0000000a89637c23 */ /* 0x110fe20008010880 */
[----:B------:R-:W-:Y:S01]  /*3270*/  FFMA.FTZ R139, R139, UR10, -R128 ;  /* 0x0000000a8b8b7c23 */ /* 0x000fe20008010880 */
[----:B------:R3:W4:Y:S05]  /*3280*/  SHFL.IDX PT, R137, R11, R233, 0x1f ;  /* 0x00001fe90b897589 */ /* 0x00072a00000e0000 */
[----:B------:R-:W-:Y:S08]  /*3290*/  MUFU.EX2 R222, R222 ;  /* 0x000000de00de7308 */ /* 0x000ff00000000800 */
[----:B------:R-:W-:Y:S08]  /*32a0*/  MUFU.EX2 R112, R112 ;  /* 0x0000007000707308 */ /* 0x000ff00000000800 */
[----:B---3--:R3:W5:Y:S01]  /*32b0*/  MUFU.EX2 R11, R101 ;  /* 0x00000065000b7308 */ /* 0x0087620000000800 */
[----:B------:R-:W-:-:S02]  /*32c0*/  WARPGROUP.DEPBAR.LE gsb0, 0x0 ;  /* 0x00008000000079c5 */ /* 0x000fc40000010000 */
[----:B------:R-:W-:Y:S01]  /*32d0*/  WARPGROUP.ARRIVE ;  /* 0x00000000000079c5 */ /* 0x000fe20000000000 */
[--C-:B----4-:R-:W-:Y:S01]  /*32e0*/  FFMA.FTZ R103, R145, UR10, -R137.reuse ;  /* 0x0000000a91677c23 */ /* 0x110fe20008010889 */
[----:B------:R-:W-:-:S04]  /*32f0*/  FFMA.FTZ R137, R124, UR10, -R137 ;  /* 0x0000000a7c897c23 */ /* 0x000fc80008010889 */
[----:B------:R-:W-:Y:S01]  /*3300*/  HGMMA.64x128x16.F32.BF16 R24, gdesc[UR4], R24, gsb0 ;  /* 0x01e00000041879f0 */ /* 0x000fe20008001818 */
[--C-:B---3--:R-:W-:Y:S01]  /*3310*/  FFMA.FTZ R101, R141, UR10, -R133.reuse ;  /* 0x0000000a8d657c23 */ /* 0x108fe20008010885 */
[----:B------:R-:W-:Y:S01]  /*3320*/  VIADD R141, R8, 0x4 ;  /* 0x00000004088d7836 */ /* 0x000fe20000000000 */
[----:B------:R-:W-:Y:S01]  /*3330*/  R2UR UR4, R13 ;  /* 0x000000000d0472ca */ /* 0x000fe200000e0000 */
[----:B------:R-:W-:Y:S01]  /*3340*/  FFMA.FTZ R133, R108, UR10, -R133 ;  /* 0x0000000a6c857c23 */ /* 0x000fe20008010885 */
[----:B------:R-:W-:Y:S01]  /*3350*/  FSEL R13, R146, -INF , !P4 ;  /* 0xff800000920d7808 */ /* 0x000fe20006000000 */
[----:B------:R-:W-:Y:S04]  /*3360*/  MUFU.EX2 R116, R116 ;  /* 0x0000007400747308 */ /* 0x000fe80000000800 */
[----:B------:R-:W-:-:S04]  /*3370*/  FFMA.FTZ R136, R13, UR10, -R136 ;  /* 0x0000000a0d887c23 */ /* 0x000fc80008010888 */
        /* <DEDUP_REMOVED lines=9> */
[----:B------:R-:W-:Y:S08]  /*3410*/  MUFU.EX2 R88, R88 ;  /* 0x0000005800587308 */ /* 0x000ff00000000800 */
[----:B------:R-:W-:Y:S08]  /*3420*/  MUFU.EX2 R23, R23 ;  /* 0x0000001700177308 */ /* 0x000ff00000000800 */
[----:B------:R-:W4:Y:S08]  /*3430*/  MUFU.EX2 R106, R106 ;  /* 0x0000006a006a7308 */ /* 0x000f300000000800 */
[----:B------:R-:W4:Y:S08]  /*3440*/  MUFU.EX2 R107, R107 ;  /* 0x0000006b006b7308 */ /* 0x000f300000000800 */
[----:B------:R-:W4:Y:S08]  /*3450*/  MUFU.EX2 R110, R110 ;  /* 0x0000006e006e7308 */ /* 0x000f300000000800 */
[----:B------:R-:W4:Y:S01]  /*3460*/  MUFU.EX2 R111, R111 ;  /* 0x0000006f006f7308 */ /* 0x000f220000000800 */
[----:B------:R-:W-:-:S02]  /*3470*/  WARPGROUP.DEPBAR.LE gsb0, 0x0 ;  /* 0x00008000000079c5 */ /* 0x000fc40000010000 */
[----:B------:R-:W2:Y:S05]  /*3480*/  LDS R14, [R14+0x400] ;  /* 0x000400000e0e7984 */ /* 0x000eaa0000000800 */
[----:B------:R-:W4:Y:S01]  /*3490*/  MUFU.EX2 R12, R12 ;  /* 0x0000000c000c7308 */ /* 0x000f220000000800 */
[----:B------:R-:W-:Y:S04]  /*34a0*/  LDS R229, [R229+0x400] ;  /* 0x00040000e5e57984 */ /* 0x000fe80000000800 */
[----:B------:R-:W-:Y:S03]  /*34b0*/  LDS R228, [R228+0x400] ;  /* 0x00040000e4e47984 */ /* 0x000fe60000000800 */
[----:B------:R-:W4:Y:S01]  /*34c0*/  MUFU.EX2 R89, R89 ;  /* 0x0000005900597308 */ /* 0x000f220000000800 */
[----:B------:R-:W-:Y:S07]  /*34d0*/  LDS R227, [R227+0x400] ;  /* 0x00040000e3e37984 */ /* 0x000fee0000000800 */
[----:B------:R-:W-:Y:S08]  /*34e0*/  MUFU.EX2 R91, R91 ;  /* 0x0000005b005b7308 */ /* 0x000ff00000000800 */
[----:B------:R-:W4:Y:S08]  /*34f0*/  MUFU.EX2 R114, R114 ;  /* 0x0000007200727308 */ /* 0x000f300000000800 */
[----:B------:R-:W4:Y:S01]  /*3500*/  MUFU.EX2 R132, R132 ;  /* 0x0000008400847308 */ /* 0x000f220000000800 */
[----:B--2---:R-:W2:Y:S07]  /*3510*/  SHFL.IDX PT, R124, R14, R8, 0x1f ;  /* 0x00001f080e7c7589 */ /* 0x004eae00000e0000 */
[----:B------:R-:W4:Y:S01]  /*3520*/  MUFU.EX2 R118, R118 ;  /* 0x0000007600767308 */ /* 0x000f220000000800 */
[----:B------:R-:W1:Y:S04]  /*3530*/  SHFL.IDX PT, R113, R14, R235, 0x1f ;  /* 0x00001feb0e717589 */ /* 0x000e6800000e0000 */
[----:B------:R-:W5:Y:S03]  /*3540*/  SHFL.IDX PT, R121, R14, R141, 0x1f ;  /* 0x00001f8d0e797589 */ /* 0x000f6600000e0000 */
[----:B------:R-:W4:Y:S01]  /*3550*/  MUFU.EX2 R119, R119 ;  /* 0x0000007700777308 */ /* 0x000f220000000800 */
[----:B------:R-:W3:Y:S04]  /*3560*/  SHFL.IDX PT, R13, R14, R232, 0x1f ;  /* 0x00001fe80e0d7589 */ /* 0x000ee800000e0000 */
[----:B------:R-:W4:Y:S03]  /*3570*/  SHFL.IDX PT, R117, R14, R237, 0x1f ;  /* 0x00001fed0e757589 */ /* 0x000f2600000e0000 */
[----:B------:R-:W4:Y:S01]  /*3580*/  MUFU.EX2 R10, R10 ;  /* 0x0000000a000a7308 */ /* 0x000f220000000800 */
[----:B------:R-:W4:Y:S01]  /*3590*/  SHFL.IDX PT, R108, R14, R233, 0x1f ;  /* 0x00001fe90e6c7589 */ /* 0x000f2200000e0000 */
[--C-:B--2---:R-:W-:Y:S01]  /*35a0*/  FADD.FTZ R24, R24, -R124.reuse ;  /* 0x8000007c18187221 */ /* 0x104fe20000010000 */
[----:B------:R-:W-:-:S02]  /*35b0*/  FADD.FTZ R26, R26, -R124 ;  /* 0x8000007c1a1a7221 */ /* 0x000fc40000010000 */
[----:B------:R-:W2:Y:S03]  /*35c0*/  SHFL.IDX PT, R109, R14, R234, 0x1f ;  /* 0x00001fea0e6d7589 */ /* 0x000ea600000e0000 */
[----:B------:R-:W2:Y:S01]  /*35d0*/  MUFU.EX2 R100, R100 ;  /* 0x0000006400647308 */ /* 0x000ea20000000800 */
[--C-:B-1----:R-:W-:Y:S01]  /*35e0*/  FADD.FTZ R29, R29, -R113.reuse ;  /* 0x800000711d1d7221 */ /* 0x102fe20000010000 */
[----:B------:R-:W-:Y:S01]  /*35f0*/  FADD.FTZ R31, R31, -R113 ;  /* 0x800000711f1f7221 */ /* 0x000fe20000010000 */
[----:B------:R-:W1:Y:S01]  /*3600*/  SHFL.IDX PT, R124, R14, R231, 0x1f ;  /* 0x00001fe70e7c7589 */ /* 0x000e6200000e0000 */
[--C-:B-----5:R-:W-:Y:S01]  /*3610*/  FADD.FTZ R25, R25, -R121.reuse ;  /* 0x8000007919197221 */ /* 0x120fe20000010000 */
[----:B------:R-:W-:Y:S02]  /*3620*/  FADD.FTZ R27, R27, -R121 ;  /* 0x800000791b1b7221 */ /* 0x000fe40000010000 */
[----:B------:R-:W5:Y:S01]  /*3630*/  SHFL.IDX PT, R113, R229, R141, 0x1f ;  /* 0x00001f8de5717589 */ /* 0x000f6200000e0000 */
[----:B------:R-:W5:Y:S01]  /*3640*/  MUFU.EX2 R99, R99 ;  /* 0x0000006300637308 */ /* 0x000f620000000800 */
[--C-:B---3--:R-:W-:Y:S01]  /*3650*/  FADD.FTZ R36, R36, -R13.reuse ;  /* 0x8000000d24247221 */ /* 0x108fe20000010000 */
[----:B------:R-:W-:Y:S01]  /*3660*/  FADD.FTZ R38, R38, -R13 ;  /* 0x8000000d26267221 */ /* 0x000fe20000010000 */
[----:B------:R-:W3:Y:S01]  /*3670*/  SHFL.IDX PT, R14, R229, R233, 0x1f ;  /* 0x00001fe9e50e7589 */ /* 0x000ee200000e0000 */
[--C-:B----4-:R-:W-:Y:S01]  /*3680*/  FADD.FTZ R28, R28, -R117.reuse ;  /* 0x800000751c1c7221 */ /* 0x110fe20000010000 */
[----:B------:R-:W-:-:S02]  /*3690*/  FADD.FTZ R30, R30, -R117 ;  /* 0x800000751e1e7221 */ /* 0x000fc40000010000 */
[----:B------:R-:W4:Y:S01]  /*36a0*/  SHFL.IDX PT, R13, R229, R232, 0x1f ;  /* 0x00001fe8e50d7589 */ /* 0x000f2200000e0000 */
[----:B------:R-:W4:Y:S01]  /*36b0*/  MUFU.EX2 R115, R115 ;  /* 0x0000007300737308 */ /* 0x000f220000000800 */
[--C-:B------:R-:W-:Y:S01]  /*36c0*/  FADD.FTZ R33, R33, -R108.reuse ;  /* 0x8000006c21217221 */ /* 0x100fe20000010000 */
[----:B------:R-:W-:Y:S01]  /*36d0*/  FADD.FTZ R35, R35, -R108 ;  /* 0x8000006c23237221 */ /* 0x000fe20000010000 */
[----:B------:R-:W4:Y:S01]  /*36e0*/  SHFL.IDX PT, R117, R229, R237, 0x1f ;  /* 0x00001fede5757589 */ /* 0x000f2200000e0000 */
[--C-:B--2---:R-:W-:Y:S01]  /*36f0*/  FADD.FTZ R32, R32, -R109.reuse ;  /* 0x8000006d20207221 */ /* 0x104fe20000010000 */
[----:B------:R-:W-:Y:S02]  /*3700*/  FADD.FTZ R34, R34, -R109 ;  /* 0x8000006d22227221 */ /* 0x000fe40000010000 */
[----:B------:R-:W2:Y:S01]  /*3710*/  SHFL.IDX PT, R108, R229, R234, 0x1f ;  /* 0x00001feae56c7589 */ /* 0x000ea200000e0000 */
[----:B------:R-:W-:Y:S01]  /*3720*/  MUFU.EX2 R102, R102 ;  /* 0x0000006600667308 */ /* 0x000fe20000000800 */
[--C-:B-1----:R-:W-:Y:S01]  /*3730*/  FADD.FTZ R37, R37, -R124.reuse ;  /* 0x8000007c25257221 */ /* 0x102fe20000010000 */
[----:B------:R-:W-:Y:S01]  /*3740*/  FADD.FTZ R39, R39, -R124 ;  /* 0x8000007c27277221 */ /* 0x000fe20000010000 */
[----:B------:R-:W1:Y:S01]  /*3750*/  SHFL.IDX PT, R121, R229, R8, 0x1f ;  /* 0x00001f08e5797589 */ /* 0x000e6200000e0000 */
[--C-:B-----5:R-:W-:Y:S01]  /*3760*/  FADD.FTZ R41, R41, -R113.reuse ;  /* 0x8000007129297221 */ /* 0x120fe20000010000 */
[----:B------:R-:W-:-:S02]  /*3770*/  FADD.FTZ R43, R43, -R113 ;  /* 0x800000712b2b7221 */ /* 0x000fc40000010000 */
[----:B------:R-:W-:Y:S01]  /*3780*/  SHFL.IDX PT, R124, R228, R141, 0x1f ;  /* 0x00001f8de47c7589 */ /* 0x000fe200000e0000 */
[----:B------:R-:W-:Y:S01]  /*3790*/  MUFU.EX2 R103, R103 ;  /* 0x0000006700677308 */ /* 0x000fe20000000800 */
[--C-:B---3--:R-:W-:Y:S01]  /*37a0*/  FADD.FTZ R49, R49, -R14.reuse ;  /* 0x8000000e31317221 */ /* 0x108fe20000010000 */
[----:B------:R-:W-:Y:S01]  /*37b0*/  FADD.FTZ R51, R51, -R14 ;  /* 0x8000000e33337221 */ /* 0x000fe20000010000 */
[----:B------:R3:W-:Y:S01]  /*37c0*/  SHFL.IDX PT, R113, R227, R141, 0x1f ;  /* 0x00001f8de3717589 */ /* 0x0007e200000e0000 */
[--C-:B----4-:R-:W-:Y:S01]  /*37d0*/  FADD.FTZ R52, R52, -R13.reuse ;  /* 0x8000000d34347221 */ /* 0x110fe20000010000 */
[----:B------:R-:W-:Y:S02]  /*37e0*/  FADD.FTZ R54, R54, -R13 ;  /* 0x8000000d36367221 */ /* 0x000fe40000010000 */
[----:B------:R-:W4:Y:S01]  /*37f0*/  SHFL.IDX PT, R109, R229, R235, 0x1f ;  /* 0x00001febe56d7589 */ /* 0x000f2200000e0000 */
[----:B------:R-:W-:Y:S01]  /*3800*/  MUFU.EX2 R104, R104 ;  /* 0x0000006800687308 */ /* 0x000fe20000000800 */
[--C-:B------:R-:W-:Y:S01]  /*3810*/  FADD.FTZ R44, R44, -R117.reuse ;  /* 0x800000752c2c7221 */ /* 0x100fe20000010000 */
[----:B------:R-:W-:Y:S01]  /*3820*/  FADD.FTZ R46, R46, -R117 ;  /* 0x800000752e2e7221 */ /* 0x000fe20000010000 */
[----:B------:R-:W5:Y:S04]  /*3830*/  SHFL.IDX PT, R13, R228, R235, 0x1f ;  /* 0x00001febe40d7589 */ /* 0x000f6800000e0000 */
[----:B---3--:R-:W3:Y:S01]  /*3840*/  LDL R141, [R1+0x38] ;  /* 0x00003800018d7983 */ /* 0x008ee20000100800 */
[--C-:B--2---:R-:W-:Y:S01]  /*3850*/  FADD.FTZ R48, R48, -R108.reuse ;  /* 0x8000006c30307221 */ /* 0x104fe20000010000 */
[----:B------:R-:W-:Y:S01]  /*3860*/  FADD.FTZ R50, R50, -R108 ;  /* 0x8000006c32327221 */ /* 0x000fe20000010000 */
[----:B------:R-:W-:Y:S01]  /*3870*/  MUFU.EX2 R105, R105 ;  /* 0x0000006900697308 */ /* 0x000fe20000000800 */
[----:B------:R-:W2:Y:S01]  /*3880*/  SHFL.IDX PT, R117, R228, R237, 0x1f ;  /* 0x00001fede4757589 */ /* 0x000ea200000e0000 */
[--C-:B-1----:R-:W-:Y:S01]  /*3890*/  FADD.FTZ R40, R40, -R121.reuse ;  /* 0x8000007928287221 */ /* 0x102fe20000010000 */
[----:B------:R-:W-:-:S02]  /*38a0*/  FADD.FTZ R42, R42, -R121 ;  /* 0x800000792a2a7221 */ /* 0x000fc40000010000 */
[----:B------:R-:W-:Y:S04]  /*38b0*/  SHFL.IDX PT, R14, R228, R232, 0x1f ;  /* 0x00001fe8e40e7589 */ /* 0x000fe800000e0000 */
[----:B------:R-:W1:Y:S01]  /*38c0*/  SHFL.IDX PT, R232, R227, R232, 0x1f ;  /* 0x00001fe8e3e87589 */ /* 0x000e6200000e0000 */
[--C-:B----4-:R-:W-:Y:S01]  /*38d0*/  FADD.FTZ R45, R45, -R109.reuse ;  /* 0x8000006d2d2d7221 */ /* 0x110fe20000010000 */
[----:B------:R-:W-:Y:S02]  /*38e0*/  FADD.FTZ R47, R47, -R109 ;  /* 0x8000006d2f2f7221 */ /* 0x000fe40000010000 */
[----:B------:R-:W4:Y:S04]  /*38f0*/  SHFL.IDX PT, R108, R228, R233, 0x1f ;  /* 0x00001fe9e46c7589 */ /* 0x000f2800000e0000 */
[----:B------:R-:W-:Y:S04]  /*3900*/  SHFL.IDX PT, R121, R228, R8, 0x1f ;  /* 0x00001f08e4797589 */ /* 0x000fe800000e0000 */
[----:B------:R-:W4:Y:S04]  /*3910*/  SHFL.IDX PT, R109, R228, R234, 0x1f ;  /* 0x00001feae46d7589 */ /* 0x000f2800000e0000 */
[----:B------:R-:W4:Y:S04]  /*3920*/  SHFL.IDX PT, R237, R227, R237, 0x1f ;  /* 0x00001fede3ed7589 */ /* 0x000f2800000e0000 */
[----:B------:R-:W4:Y:S04]  /*3930*/  SHFL.IDX PT, R235, R227, R235, 0x1f ;  /* 0x00001febe3eb7589 */ /* 0x000f2800000e0000 */
[----:B------:R-:W-:Y:S04]  /*3940*/  SHFL.IDX PT, R229, R229, R231, 0x1f ;  /* 0x00001fe7e5e57589 */ /* 0x000fe800000e0000 */
[----:B------:R-:W4:Y:S04]  /*3950*/  SHFL.IDX PT, R228, R228, R231, 0x1f ;  /* 0x00001fe7e4e47589 */ /* 0x000f2800000e0000 */
[----:B------:R-:W4:Y:S04]  /*3960*/  SHFL.IDX PT, R231, R227, R231, 0x1f ;  /* 0x00001fe7e3e77589 */ /* 0x000f2800000e0000 */
[----:B------:R-:W-:Y:S04]  /*3970*/  SHFL.IDX PT, R234, R227, R234, 0x1f ;  /* 0x00001feae3ea7589 */ /* 0x000fe800000e0000 */
[----:B------:R-:W-:Y:S04]  /*3980*/  SHFL.IDX PT, R233, R227, R233, 0x1f ;  /* 0x00001fe9e3e97589 */ /* 0x000fe800000e0000 */
[----:B------:R-:W4:Y:S01]  /*3990*/  SHFL.IDX PT, R227, R227, R8, 0x1f ;  /* 0x00001f08e3e37589 */ /* 0x000f2200000e0000 */
[----:B-----5:R-:W-:Y:S01]  /*39a0*/  FADD.FTZ R61, R61, -R13 ;  /* 0x8000000d3d3d7221 */ /* 0x020fe20000010000 */
[----:B--2---:R-:W-:Y:S01]  /*39b0*/  FADD.FTZ R62, R62, -R117 ;  /* 0x800000753e3e7221 */ /* 0x004fe20000010000 */
[----:B------:R-:W-:Y:S01]  /*39c0*/  FADD.FTZ R13, R63, -R13 ;  /* 0x8000000d3f0d7221 */ /* 0x000fe20000010000 */
[----:B-1----:R-:W-:Y:S01]  /*39d0*/  FADD.FTZ R128, R84, -R232 ;  /* 0x800000e854807221 */ /* 0x002fe20000010000 */
[----:B------:R-:W-:Y:S01]  /*39e0*/  FMUL.FTZ R84, R217, R24 ;  /* 0x00000018d9547220 */ /* 0x000fe20000410000 */
[----:B------:R-:W-:Y:S01]  /*39f0*/  FMUL.FTZ R25, R218, R25 ;  /* 0x00000019da197220 */ /* 0x000fe20000410000 */
[----:B------:R-:W-:Y:S01]  /*3a00*/  FMUL.FTZ R26, R216, R26 ;  /* 0x0000001ad81a7220 */ /* 0x000fe20000410000 */
[----:B------:R-:W-:Y:S01]  /*3a10*/  FMUL.FTZ R27, R219, R27 ;  /* 0x0000001bdb1b7220 */ /* 0x000fe20000410000 */
[----:B------:R-:W1:Y:S01]  /*3a20*/  MUFU.EX2 R133, R133 ;  /* 0x0000008500857308 */ /* 0x000e620000000800 */
[----:B------:R-:W-:Y:S01]  /*3a30*/  FMUL.FTZ R62, R126, R62 ;  /* 0x0000003e7e3e7220 */ /* 0x000fe20000410000 */
[----:B------:R-:W-:Y:S01]  /*3a40*/  FMUL.FTZ R13, R127, R13 ;  /* 0x0000000d7f0d7220 */ /* 0x000fe20000410000 */
[--C-:B------:R-:W-:Y:S01]  /*3a50*/  FADD.FTZ R57, R57, -R124.reuse ;  /* 0x8000007c39397221 */ /* 0x100fe20000010000 */
[----:B------:R-:W-:Y:S01]  /*3a60*/  FADD.FTZ R59, R59, -R124 ;  /* 0x8000007c3b3b7221 */ /* 0x000fe20000010000 */
[----:B------:R-:W-:Y:S01]  /*3a70*/  FADD.FTZ R60, R60, -R117 ;  /* 0x800000753c3c7221 */ /* 0x000fe20000010000 */
[----:B----4-:R-:W-:Y:S01]  /*3a80*/  FADD.FTZ R65, R65, -R108 ;  /* 0x8000006c41417221 */ /* 0x010fe20000010000 */
[----:B------:R-:W-:Y:S01]  /*3a90*/  FADD.FTZ R63, R68, -R14 ;  /* 0x8000000e443f7221 */ /* 0x000fe20000010000 */
[----:B------:R-:W2:Y:S01]  /*3aa0*/  MUFU.EX2 R136, R136 ;  /* 0x0000008800887308 */ /* 0x000ea20000000800 */
[----:B------:R-:W-:Y:S01]  /*3ab0*/  FADD.FTZ R66, R66, -R109 ;  /* 0x8000006d42427221 */ /* 0x000fe20000010000 */
[----:B------:R-:W-:Y:S01]  /*3ac0*/  FADD.FTZ R67, R67, -R108 ;  /* 0x8000006c43437221 */ /* 0x000fe20000010000 */
[----:B------:R-:W-:Y:S01]  /*3ad0*/  FADD.FTZ R14, R70, -R14 ;  /* 0x8000000e460e7221 */ /* 0x000fe20000010000 */
[----:B------:R-:W-:Y:S01]  /*3ae0*/  FADD.FTZ R117, R76, -R237 ;  /* 0x800000ed4c757221 */ /* 0x000fe20000010000 */
[----:B------:R-:W-:Y:S01]  /*3af0*/  FADD.FTZ R124, R77, -R235 ;  /* 0x800000eb4d7c7221 */ /* 0x000fe20000010000 */
[----:B------:R-:W-:-:S02]  /*3b00*/  FADD.FTZ R70, R69, -R228 ;  /* 0x800000e445467221 */ /* 0x000fc40000010000 */
[----:B------:R-:W4:Y:S01]  /*3b10*/  MUFU.EX2 R137, R137 ;  /* 0x0000008900897308 */ /* 0x000f220000000800 */
[----:B------:R-:W-:Y:S01]  /*3b20*/  FADD.FTZ R228, R71, -R228 ;  /* 0x800000e447e47221 */ /* 0x000fe20000010000 */
[----:B------:R-:W-:Y:S01]  /*3b30*/  FADD.FTZ R129, R85, -R231 ;  /* 0x800000e755817221 */ /* 0x000fe20000010000 */
[----:B------:R-:W-:Y:S01]  /*3b40*/  F2FP.BF16.F32.PACK_AB R84, R25, R84 ;  /* 0x000000541954723e */ /* 0x000fe200000010ff */
[----:B------:R-:W-:-:S04]  /*3b50*/  FMUL.FTZ R25, R96, R65 ;  /* 0x0000004160197220 */ /* 0x000fc80000410000 */
[----:B------:R-:W5:Y:S01]  /*3b60*/  MUFU.EX2 R225, R225 ;  /* 0x000000e100e17308 */ /* 0x000f620000000800 */
[----:B------:R-:W-:Y:S01]  /*3b70*/  F2FP.BF16.F32.PACK_AB R85, R27, R26 ;  /* 0x0000001a1b55723e */ /* 0x000fe200000010ff */
[----:B------:R-:W-:Y:S01]  /*3b80*/  FADD.FTZ R64, R64, -R109 ;  /* 0x8000006d40407221 */ /* 0x000fe20000010000 */
[----:B------:R-:W-:-:S05]  /*3b90*/  F2FP.BF16.F32.PACK_AB R71, R13, R62 ;  /* 0x0000003e0d47723e */ /* 0x000fca00000010ff */
[----:B------:R-:W5:Y:S01]  /*3ba0*/  MUFU.EX2 R140, R140 ;  /* 0x0000008c008c7308 */ /* 0x000f620000000800 */
        /* <DEDUP_REMOVED lines=8> */
[--C-:B------:R-:W-:Y:S01]  /*3c30*/  FADD.FTZ R56, R56, -R121.reuse ;  /* 0x8000007938387221 */ /* 0x100fe20000010000 */
[----:B------:R-:W-:Y:S01]  /*3c40*/  FADD.FTZ R58, R58, -R121 ;  /* 0x800000793a3a7221 */ /* 0x000fe20000010000 */
[----:B------:R-:W-:Y:S01]  /*3c50*/  FADD.FTZ R227, R74, -R227 ;  /* 0x800000e34ae37221 */ /* 0x000fe20000010000 */
[----:B------:R-:W-:Y:S01]  /*3c60*/  FADD.FTZ R113, R75, -R113 ;  /* 0x800000714b717221 */ /* 0x000fe20000010000 */
[--C-:B------:R-:W-:Y:S01]  /*3c70*/  FADD.FTZ R53, R53, -R229.reuse ;  /* 0x800000e535357221 */ /* 0x100fe20000010000 */
        /* <DEDUP_REMOVED lines=59> */
[----:B-1----:R-:W-:Y:S01]  /*4030*/  FMUL.FTZ R28, R133, R235 ;  /* 0x000000eb851c7220 */ /* 0x002fe20000410000 */
        /* <DEDUP_REMOVED lines=33> */
[----:B------:R-:W-:Y:S01]  /*4250*/  UMOV UR6, UR4 ;  /* 0x0000000400067c82 */ /* 0x000fe20008000000 */
[----:B------:R-:W-:Y:S01]  /*4260*/  UMOV UR7, 0x40000040 ;  /* 0x4000004000077882 */ /* 0x000fe20000000000 */
[----:B---3--:R-:W-:-:S04]  /*4270*/  IMAD R13, R0, 0x4000, R141 ;  /* 0x00004000000d7824 */ /* 0x008fc800078e028d */
[----:B------:R-:W-:-:S05]  /*4280*/  IMAD R13, R13, 0x2, R236 ;  /* 0x000000020d0d7824 */ /* 0x000fca00078e02ec */
[----:B------:R1:W-:Y:S04]  /*4290*/  STSM.16.MT88.4 [R13+0x20c00], R84 ;  /* 0x020c00540d007844 */ /* 0x0003e80000004200 */
[----:B------:R1:W-:Y:S04]  /*42a0*/  STSM.16.MT88.4 [R13+0x21400], R80 ;  /* 0x021400500d007844 */ /* 0x0003e80000004200 */
[----:B------:R1:W-:Y:S04]  /*42b0*/  STSM.16.MT88.4 [R13+0x21c00], R76 ;  /* 0x021c004c0d007844 */ /* 0x0003e80000004200 */
[----:B------:R1:W-:Y:S04]  /*42c0*/  STSM.16.MT88.4 [R13+0x22400], R72 ;  /* 0x022400480d007844 */ /* 0x0003e80000004200 */
[----:B------:R1:W-:Y:S04]  /*42d0*/  STSM.16.MT88.4 [R13+0x22c00], R68 ;  /* 0x022c00440d007844 */ /* 0x0003e80000004200 */
[----:B------:R1:W-:Y:S04]  /*42e0*/  STSM.16.MT88.4 [R13+0x23400], R64 ;  /* 0x023400400d007844 */ /* 0x0003e80000004200 */
[----:B------:R1:W-:Y:S04]  /*42f0*/  STSM.16.MT88.4 [R13+0x23c00], R60 ;  /* 0x023c003c0d007844 */ /* 0x0003e80000004200 */
        /* <DEDUP_REMOVED lines=27> */
[----:B------:R-:W-:Y:S02]  /*44b0*/  F2FP.BF16.F32.PACK_AB R92, R93, R92 ;  /* 0x0000005c5d5c723e */ /* 0x000fe400000010ff */
[----:B------:R-:W-:Y:S01]  /*44c0*/  F2FP.BF16.F32.PACK_AB R94, R95, R94 ;  /* 0x0000005e5f5e723e */ /* 0x000fe200000010ff */
[----:B------:R-:W-:-:S02]  /*44d0*/  WARPGROUP.DEPBAR.LE gsb0, 0x0 ;  /* 0x00008000000079c5 */ /* 0x000fc40000010000 */
[----:B------:R-:W-:-:S06]  /*44e0*/  WARPGROUP.ARRIVE ;  /* 0x00000000000079c5 */ /* 0x000fcc0000000000 */
[----:B------:R-:W-:Y:S01]  /*44f0*/  HGMMA.64x64x16.F32.BF16 R184, R88, gdesc[UR4].tnspB, R184, gsb0 ;  /* 0x40e0000458b87df0 */ /* 0x000fe200080018b8 */
[----:B------:R-:W-:Y:S01]  /*4500*/  F2FP.BF16.F32.PACK_AB R93, R123, R122 ;  /* 0x0000007a7b5d723e */ /* 0x000fe200000010ff */
[----:B------:R-:W-:Y:S01]  /*4510*/  UIADD3 UR6, UR4, 0x200, URZ ;  /* 0x0000020004067890 */ /* 0x000fe2000fffe03f */
[----:B------:R-:W-:Y:S01]  /*4520*/  F2FP.BF16.F32.PACK_AB R95, R127, R126 ;  /* 0x0000007e7f5f723e */ /* 0x000fe200000010ff */
[----:B------:R-:W-:Y:S01]  /*4530*/  UMOV UR7, 0x40000040 ;  /* 0x4000004000077882 */ /* 0x000fe20000000000 */
[----:B------:R-:W-:Y:S02]  /*4540*/  F2FP.BF16.F32.PACK_AB R24, R96, R10 ;  /* 0x0000000a6018723e */ /* 0x000fe400000010ff */
[----:B------:R-:W-:Y:S01]  /*4550*/  F2FP.BF16.F32.PACK_AB R26, R98, R97 ;  /* 0x00000061621a723e */ /* 0x000fe200000010ff */
[----:B------:R-:W-:Y:S02]  /*4560*/  WARPGROUP.DEPBAR.LE gsb0, 0x0 ;  /* 0x00008000000079c5 */ /* 0x000fe40000010000 */
        /* <DEDUP_REMOVED lines=15> */
[----:B------:R-:W-:Y:S01]  /*4660*/  UIADD3 UR4, UR4, 0x380, URZ ;  /* 0x0000038004047890 */ /* 0x000fe2000fffe03f */
[----:B------:R-:W-:Y:S02]  /*4670*/  WARPGROUP.DEPBAR.LE gsb0, 0x0 ;  /* 0x00008000000079c5 */ /* 0x000fe40000010000 */
[----:B------:R-:W-:-:S06]  /*4680*/  WARPGROUP.ARRIVE ;  /* 0x00000000000079c5 */ /* 0x000fcc0000000000 */
[----:B------:R-:W-:Y:S01]  /*4690*/  HGMMA.64x64x16.F32.BF16 R184, R112, gdesc[UR4].tnspB, R184, gsb0 ;  /* 0x40e0000470b87df0 */ /* 0x000fe200080018b8 */
[----:B------:R-:W-:Y:S02]  /*46a0*/  F2FP.BF16.F32.PACK_AB R24, R103, R102 ;  /* 0x000000666718723e */ /* 0x000fe400000010ff */
[----:B------:R-:W-:Y:S02]  /*46b0*/  F2FP.BF16.F32.PACK_AB R26, R105, R104 ;  /* 0x00000068691a723e */ /* 0x000fe400000010ff */
[----:B------:R-:W-:Y:S02]  /*46c0*/  F2FP.BF16.F32.PACK_AB R25, R137, R136 ;  /* 0x000000888919723e */ /* 0x000fe400000010ff */
[----:B------:R-:W-:Y:S01]  /*46d0*/  F2FP.BF16.F32.PACK_AB R27, R140, R225 ;  /* 0x000000e18c1b723e */ /* 0x000fe200000010ff */
[----:B------:R-:W-:Y:S01]  /*46e0*/  UMOV UR6, UR4 ;  /* 0x0000000400067c82 */ /* 0x000fe20008000000 */
[----:B------:R-:W-:Y:S01]  /*46f0*/  UMOV UR7, 0x40000040 ;  /* 0x4000004000077882 */ /* 0x000fe20000000000 */
[----:B------:R-:W-:-:S02]  /*4700*/  WARPGROUP.DEPBAR.LE gsb0, 0x0 ;  /* 0x00008000000079c5 */ /* 0x000fc40000010000 */
[----:B------:R-:W-:-:S06]  /*4710*/  WARPGROUP.ARRIVE ;  /* 0x00000000000079c5 */ /* 0x000fcc0000000000 */
[----:B------:R-:W-:Y:S01]  /*4720*/  HGMMA.64x64x16.F32.BF16 R184, R24, gdesc[UR4].tnspB, R184, gsb0 ;  /* 0x40e0000418b87df0 */ /* 0x000fe200080018b8 */
[----:B------:R-:W-:-:S04]  /*4730*/  VIADD R28, R236, 0x20c00 ;  /* 0x00020c00ec1c7836 */ /* 0x000fc80000000000 */
[----:B------:R-:W-:-:S05]  /*4740*/  IMAD R9, R230, 0x2000, R28 ;  /* 0x00002000e6097824 */ /* 0x000fca00078e021c */
[----:B------:R-:W-:-:S04]  /*4750*/  SHF.R.U32.HI R9, RZ, 0x4, R9 ;  /* 0x00000004ff097819 */ /* 0x000fc80000011609 */
[----:B------:R-:W-:Y:S02]  /*4760*/  LOP3.LUT R9, R9, 0x3fff, RZ, 0xc0, !PT ;  /* 0x00003fff09097812 */ /* 0x000fe400078ec0ff */
[----:B------:R-:W-:Y:S02]  /*4770*/  R2UR UR5, R236 ;  /* 0x00000000ec0572ca */ /* 0x000fe400000e0000 */
[----:B------:R-:W-:-:S05]  /*4780*/  LOP3.LUT R9, R9, 0x10000, RZ, 0xfc, !PT ;  /* 0x0001000009097812 */ /* 0x000fca00078efcff */
[----:B------:R-:W-:-:S05]  /*4790*/  IMAD R9, R0, 0x800, R9 ;  /* 0x0000080000097824 */ /* 0x000fca00078e0209 */
[----:B------:R-:W-:Y:S01]  /*47a0*/  R2UR UR8, R9 ;  /* 0x00000000090872ca */ /* 0x000fe200000e0000 */
[----:B------:R-:W-:Y:S01]  /*47b0*/  USHF.R.U32.HI UR5, URZ, 0x4, UR5 ;  /* 0x000000043f057899 */ /* 0x000fe20008011605 */
[----:B------:R-:W-:Y:S02]  /*47c0*/  WARPGROUP.DEPBAR.LE gsb0, 0x0 ;  /* 0x00008000000079c5 */ /* 0x000fe40000010000 */
[----:B------:R2:W-:Y:S06]  /*47d0*/  MEMBAR.ALL.CTA ;  /* 0x0000000000007992 */ /* 0x0005ec0000008000 */
[----:B--2---:R-:W2:Y:S01]  /*47e0*/  FENCE.VIEW.ASYNC.S ;  /* 0x00000000000073c6 */ /* 0x004ea20000000000 */
[----:B------:R-:W-:Y:S01]  /*47f0*/  ULOP3.LUT UR9, UR5, 0x3fff, URZ, 0xc0, !UPT ;  /* 0x00003fff05097892 */ /* 0x000fe2000f8ec03f */
[----:B--2---:R-:W-:Y:S06]  /*4800*/  BAR.SYNC.DEFER_BLOCKING 0x9, 0x100 ;  /* 0x0244000000007b1d */ /* 0x004fec0000010000 */
        /* <DEDUP_REMOVED lines=56> */
[----:B-1----:R-:W-:Y:S05]  /*4b90*/  @!P0 BRA `(.L_x_2431) ;  /* 0x0000000000048947 */ /* 0x002fea0003800000 */
[----:B------:R-:W-:Y:S01]  /*4ba0*/  BPT.TRAP 0x1 ;  /* 0x000000040000795c */ /* 0x000fe20000300000 */
.L_x_2431:
        /* <DEDUP_REMOVED lines=68> */
.L_x_2432:
[----:B-1----:R-:W2:Y:S01]  /*4ff0*/  LDL R5, [R1+0x4] ;  /* 0x0000040001057983 */ /* 0x002ea20000100800 */
[----:B------:R-:W-:Y:S02]  /*5000*/  VIADD R16, R16, 0x1 ;  /* 0x0000000110107836 */ /* 0x000fe40000000000 */
[----:B------:R-:W-:Y:S02]  /*5010*/  VIADD R0, R0, 0x1 ;  /* 0x0000000100007836 */ /* 0x000fe40000000000 */
[----:B------:R-:W-:-:S03]  /*5020*/  VIADD R6, R6, 0x30c20 ;  /* 0x00030c2006067836 */ /* 0x000fc60000000000 */
[C---:B------:R-:W-:Y:S02]  /*5030*/  ISETP.NE.AND P0, PT, R0.reuse, 0x2, PT ;  /* 0x000000020000780c */ /* 0x040fe40003f05270 */
[----:B------:R-:W-:Y:S02]  /*5040*/  PRMT R6, RZ, 0x654, R6 ;  /* 0x00000654ff067816 */ /* 0x000fe40000000006 */
[----:B------:R-:W-:Y:S02]  /*5050*/  SEL R0, R0, RZ, P0 ;  /* 0x000000ff00007207 */ /* 0x000fe40000000000 */
[----:B------:R4:W-:Y:S01]  /*5060*/  SYNCS.ARRIVE.TRANS64.RED.A1T0 RZ, [R6+URZ], RZ ;  /* 0x000000ff06ff79a7 */ /* 0x0009e2000810043f */
[----:B--2---:R-:W-:Y:S02]  /*5070*/  ISETP.GE.AND P1, PT, R16, R5, PT ;  /* 0x000000051000720c */ /* 0x004fe40003f26270 */
[----:B------:R-:W-:-:S04]  /*5080*/  SEL R5, RZ, 0x1, P0 ;  /* 0x00000001ff057807 */ /* 0x000fc80000000000 */
[----:B------:R-:W-:-:S07]  /*5090*/  LOP3.LUT R4, R4, R5, RZ, 0x3c, !PT ;  /* 0x0000000504047212 */ /* 0x000fce00078e3cff */
[----:B----4-:R-:W-:Y:S05]  /*50a0*/  @!P1 BRA `(.L_x_2433) ;  /* 0xffffffc8007c9947 */ /* 0x010fea000383ffff */
.L_x_2422:
[----:B------:R-:W-:-:S13]  /*50b0*/  ISETP.GE.AND P0, PT, R16, UR38, PT ;  /* 0x0000002610007c0c */ /* 0x000fda000bf06270 */
[----:B------:R-:W-:Y:S05]  /*50c0*/  @P0 BRA `(.L_x_2434) ;  /* 0x0000003800500947 */ /* 0x000fea0003800000 */
[----:B------:R-:W1:Y:S01]  /*50d0*/  LDL.LU R11, [R1+0x28] ;  /* 0x00002800010b7983 */ /* 0x000e620000300800 */
[----:B------:R-:W-:-:S03]  /*50e0*/  ULDC UR4, c[0x0][0x290] ;  /* 0x0000a40000047ab9 */ /* 0x000fc60000000800 */
[----:B------:R-:W2:Y:S01]  /*50f0*/  LDL.LU R10, [R1+0x1c] ;  /* 0x00001c00010a7983 */ /* 0x000ea20000300800 */
[----:B------:R-:W-:-:S03]  /*5100*/  UIMAD UR4, UR36, -0x80, UR4 ;  /* 0xffffff80240478a4 */ /* 0x000fc6000f8e0204 */
[----:B------:R-:W3:Y:S01]  /*5110*/  LDL.LU R21, [R1+0x18] ;  /* 0x0000180001157983 */ /* 0x000ee20000300800 */
[----:B------:R-:W4:Y:S02]  /*5120*/  S2R R5, SR_TID.X ;  /* 0x0000000000057919 */ /* 0x000f240000002100 */
[----:B----4-:R-:W-:-:S05]  /*5130*/  VIADD R5, R5, 0xffffff80 ;  /* 0xffffff8005057836 */ /* 0x010fca0000000000 */
[----:B------:R-:W-:-:S04]  /*5140*/  SHF.R.S32.HI R6, RZ, 0x1f, R5 ;  /* 0x0000001fff067819 */ /* 0x000fc80000011405 */
[----:B------:R-:W-:-:S04]  /*5150*/  LEA.HI R7, R6, R5, RZ, 0x7 ;  /* 0x0000000506077211 */ /* 0x000fc800078f38ff */
[----:B------:R-:W-:Y:S02]  /*5160*/  LOP3.LUT R8, R7, 0xffffff80, RZ, 0xc0, !PT ;  /* 0xffffff8007087812 */ /* 0x000fe400078ec0ff */
[----:B------:R-:W-:-:S03]  /*5170*/  SHF.R.S32.HI R7, RZ, 0x7, R7 ;  /* 0x00000007ff077819 */ /* 0x000fc60000011407 */
[----:B------:R-:W-:Y:S01]  /*5180*/  IMAD.IADD R9, R5, 0x1, -R8 ;  /* 0x0000000105097824 */ /* 0x000fe200078e0a08 */
[----:B------:R-:W-:-:S04]  /*5190*/  LEA.HI R8, R6, R5, RZ, 0x5 ;  /* 0x0000000506087211 */ /* 0x000fc800078f28ff */
[----:B------:R-:W-:-:S05]  /*51a0*/  LOP3.LUT R8, R8, 0xffffffe0, RZ, 0xc0, !PT ;  /* 0xffffffe008087812 */ /* 0x000fca00078ec0ff */
[----:B------:R-:W-:Y:S02]  /*51b0*/  IMAD.IADD R8, R5, 0x1, -R8 ;  /* 0x0000000105087824 */ /* 0x000fe400078e0a08 */
[----:B------:R-:W-:Y:S02]  /*51c0*/  IMAD.U32 R15, RZ, RZ, UR4 ;  /* 0x00000004ff0f7e24 */ /* 0x000fe4000f8e00ff */
[----:B------:R-:W-:Y:S02]  /*51d0*/  IMAD R230, R230, 0x2000, R236 ;  /* 0x00002000e6e67824 */ /* 0x000fe400078e02ec */
[----:B------:R-:W-:Y:S02]  /*51e0*/  IMAD.MOV.U32 R19, RZ, RZ, 0x40000040 ;  /* 0x40000040ff137424 */ /* 0x000fe400078e00ff */
[----:B------:R-:W-:Y:S01]  /*51f0*/  IMAD.MOV.U32 R235, RZ, RZ, 0x40000040 ;  /* 0x40000040ffeb7424 */ /* 0x000fe200078e00ff */
[----:B-1----:R-:W-:Y:S02]  /*5200*/  LEA.HI R13, R11, R9, RZ, 0x5 ;  /* 0x000000090b0d7211 */ /* 0x002fe400078f28ff */
[----:B------:R-:W-:-:S02]  /*5210*/  LEA.HI R9, R7, R7, RZ, 0x1 ;  /* 0x0000000707097211 */ /* 0x000fc400078f08ff */
[--C-:B--2---:R-:W-:Y:S02]  /*5220*/  SHF.R.S32.HI R11, RZ, 0x2, R10.reuse ;  /* 0x00000002ff0b7819 */ /* 0x104fe4000001140a */
[----:B------:R-:W-:Y:S02]  /*5230*/  LOP3.LUT R12, R9, 0xfffffffe, RZ, 0xc0, !PT ;  /* 0xfffffffe090c7812 */ /* 0x000fe400078ec0ff */
[----:B------:R-:W-:Y:S02]  /*5240*/  SHF.R.S32.HI R10, RZ, 0x1f, R10 ;  /* 0x0000001fff0a7819 */ /* 0x000fe4000001140a */
[----:B------:R-:W-:Y:S02]  /*5250*/  SHF.R.S32.HI R9, RZ, 0x1f, R8 ;  /* 0x0000001fff097819 */ /* 0x000fe40000011408 */
[----:B------:R-:W-:Y:S01]  /*5260*/  SHF.R.S32.HI R14, RZ, 0x5, R13 ;  /* 0x00000005ff0e7819 */ /* 0x000fe2000001140d */
[----:B------:R-:W-:Y:S01]  /*5270*/  IMAD.IADD R13, R7, 0x1, -R12 ;  /* 0x00000001070d7824 */ /* 0x000fe200078e0a0c */
[----:B------:R-:W-:-:S02]  /*5280*/  LEA.HI R10, R10, R11, RZ, 0x3 ;  /* 0x0000000b0a0a7211 */ /* 0x000fc400078f18ff */
[CC--:B------:R-:W-:Y:S02]  /*5290*/  LEA.HI R7, R9.reuse, R8.reuse, RZ, 0x3 ;  /* 0x0000000809077211 */ /* 0x0c0fe400078f18ff */
[----:B------:R-:W-:Y:S02]  /*52a0*/  LEA.HI R9, R9, R8, RZ, 0x2 ;  /* 0x0000000809097211 */ /* 0x000fe400078f10ff */
[----:B------:R-:W-:Y:S02]  /*52b0*/  LOP3.LUT R12, R10, 0xfffffff8, RZ, 0xc0, !PT ;  /* 0xfffffff80a0c7812 */ /* 0x000fe400078ec0ff */
[--C-:B------:R-:W-:Y:S02]  /*52c0*/  SHF.R.S32.HI R8, RZ, 0x3, R7.reuse ;  /* 0x00000003ff087819 */ /* 0x100fe40000011407 */
[----:B------:R-:W-:Y:S02]  /*52d0*/  SHF.R.S32.HI R7, RZ, 0x1f, R7 ;  /* 0x0000001fff077819 */ /* 0x000fe40000011407 */
[----:B------:R-:W-:Y:S01]  /*52e0*/  SHF.R.S32.HI R10, RZ, 0x2, R9 ;  /* 0x00000002ff0a7819 */ /* 0x000fe20000011409 */
[----:B------:R-:W-:Y:S01]  /*52f0*/  IMAD R14, R14, -0x10, R15 ;  /* 0xfffffff00e0e7824 */ /* 0x000fe200078e020f */
[----:B------:R-:W-:-:S02]  /*5300*/  LEA.HI R7, R7, R8, RZ, 0x4 ;  /* 0x0000000807077211 */ /* 0x000fc400078f20ff */
[----:B------:R-:W-:Y:S02]  /*5310*/  LEA.HI R9, R9, R10, RZ, 0x1 ;  /* 0x0000000a09097211 */ /* 0x000fe400078f08ff */
[----:B------:R-:W-:Y:S02]  /*5320*/  LEA.HI R15, R6, R5, RZ, 0x2 ;  /* 0x00000005060f7211 */ /* 0x000fe400078f10ff */
[----:B------:R-:W-:Y:S02]  /*5330*/  LOP3.LUT R7, R7, 0x1ffffff0, RZ, 0xc0, !PT ;  /* 0x1ffffff007077812 */ /* 0x000fe400078ec0ff */
[----:B------:R-:W-:Y:S02]  /*5340*/  LOP3.LUT R9, R9, 0xfffffffe, RZ, 0xc0, !PT ;  /* 0xfffffffe09097812 */ /* 0x000fe400078ec0ff */
[----:B------:R-:W-:Y:S01]  /*5350*/  IADD3 R6, R14, R12, -R11 ;  /* 0x0000000c0e067210 */ /* 0x000fe20007ffe80b */
[----:B------:R-:W-:Y:S01]  /*5360*/  IMAD.IADD R8, R8, 0x1, -R7 ;  /* 0x0000000108087824 */ /* 0x000fe200078e0a07 */
[----:B------:R-:W-:Y:S01]  /*5370*/  LOP3.LUT R12, R15, 0xfffffffc, RZ, 0xc0, !PT ;  /* 0xfffffffc0f0c7812 */ /* 0x000fe200078ec0ff */
[----:B------:R-:W-:-:S02]  /*5380*/  IMAD.IADD R9, R10, 0x1, -R9 ;  /* 0x000000010a097824 */ /* 0x000fc400078e0a09 */
[C---:B------:R-:W-:Y:S02]  /*5390*/  VIADD R11, R10.reuse, 0x8 ;  /* 0x000000080a0b7836 */ /* 0x040fe40000000000 */
[----:B------:R-:W-:Y:S02]  /*53a0*/  IMAD R6, R13, -0x40, R6 ;  /* 0xffffffc00d067824 */ /* 0x000fe400078e0206 */
[----:B------:R-:W-:Y:S02]  /*53b0*/  VIADD R13, R10, 0x10 ;  /* 0x000000100a0d7836 */ /* 0x000fe40000000000 */
[----:B------:R-:W-:Y:S02]  /*53c0*/  IMAD R7, R8, 0x8, R9 ;  /* 0x0000000808077824 */ /* 0x000fe400078e0209 */
[----:B------:R-:W-:Y:S01]  /*53d0*/  IMAD.IADD R5, R5, 0x1, -R12 ;  /* 0x0000000105057824 */ /* 0x000fe200078e0a0c */
[----:B------:R-:W-:Y:S02]  /*53e0*/  LEA.HI R12, R11, R11, RZ, 0x1 ;  /* 0x0000000b0b0c7211 */ /* 0x000fe400078f08ff */
[----:B------:R-:W-:Y:S01]  /*53f0*/  LEA.HI R8, R13, R13, RZ, 0x1 ;  /* 0x0000000d0d087211 */ /* 0x000fe200078f08ff */
[----:B------:R1:W-:Y:S01]  /*5400*/  STL [R1+0x40], R7 ;  /* 0x0000400701007387 */ /* 0x0003e20000100800 */
[----:B------:R-:W-:Y:S01]  /*5410*/  LOP3.LUT R14, R12, 0xfffffffe, RZ, 0xc0, !PT ;  /* 0xfffffffe0c0e7812 */ /* 0x000fe200078ec0ff */
[----:B------:R-:W-:Y:S01]  /*5420*/  VIADD R15, R10, 0x18 ;  /* 0x000000180a0f7836 */ /* 0x000fe20000000000 */
[----:B------:R-:W-:-:S02]  /*5430*/  LOP3.LUT R10, R8, 0xfffffffe, RZ, 0xc0, !PT ;  /* 0xfffffffe080a7812 */ /* 0x000fc400078ec0ff */
[--C-:B------:R-:W-:Y:S02]  /*5440*/  SHF.R.S32.HI R9, RZ, 0x1, R8.reuse ;  /* 0x00000001ff097819 */ /* 0x100fe40000011408 */
[----:B------:R-:W-:Y:S02]  /*5450*/  SHF.R.S32.HI R8, RZ, 0x1f, R8 ;  /* 0x0000001fff087819 */ /* 0x000fe40000011408 */
[--C-:B-1----:R-:W-:Y:S02]  /*5460*/  SHF.R.S32.HI R7, RZ, 0x1, R12.reuse ;  /* 0x00000001ff077819 */ /* 0x102fe4000001140c */
[----:B------:R-:W-:Y:S01]  /*5470*/  SHF.R.S32.HI R12, RZ, 0x1f, R12 ;  /* 0x0000001fff0c7819 */ /* 0x000fe2000001140c */
[----:B------:R-:W-:Y:S01]  /*5480*/  IMAD.IADD R14, R11, 0x1, -R14 ;  /* 0x000000010b0e7824 */ /* 0x000fe200078e0a0e */
[----:B------:R-:W-:Y:S02]  /*5490*/  LEA.HI R8, R8, R9, RZ, 0x4 ;  /* 0x0000000908087211 */ /* 0x000fe400078f20ff */
[----:B------:R-:W-:-:S02]  /*54a0*/  LEA.HI R12, R12, R7, RZ, 0x4 ;  /* 0x000000070c0c7211 */ /* 0x000fc400078f20ff */
[----:B------:R-:W-:Y:S02]  /*54b0*/  LEA.HI R11, R15, R15, RZ, 0x1 ;  /* 0x0000000f0f0b7211 */ /* 0x000fe400078f08ff */
[----:B------:R-:W-:Y:S02]  /*54c0*/  LOP3.LUT R12, R12, 0x1ffffff0, RZ, 0xc0, !PT ;  /* 0x1ffffff00c0c7812 */ /* 0x000fe400078ec0ff */
[----:B------:R-:W-:Y:S02]  /*54d0*/  LOP3.LUT R8, R8, 0x1ffffff0, RZ, 0xc0, !PT ;  /* 0x1ffffff008087812 */ /* 0x000fe400078ec0ff */
[--C-:B------:R-:W-:Y:S02]  /*54e0*/  SHF.R.S32.HI R17, RZ, 0x1, R11.reuse ;  /* 0x00000001ff117819 */ /* 0x100fe4000001140b */
[----:B------:R-:W-:Y:S01]  /*54f0*/  SHF.R.S32.HI R18, RZ, 0x1f, R11 ;  /* 0x0000001fff127819 */ /* 0x000fe2000001140b */
[----:B------:R-:W-:Y:S02]  /*5500*/  IMAD.IADD R10, R13, 0x1, -R10 ;  /* 0x000000010d0a7824 */ /* 0x000fe400078e0a0a */
[----:B------:R-:W-:Y:S01]  /*5510*/  IMAD.IADD R7, R7, 0x1, -R12 ;  /* 0x0000000107077824 */ /* 0x000fe200078e0a0c */
[----:B------:R-:W-:Y:S01]  /*5520*/  LEA.HI R13, R18, R17, RZ, 0x4 ;  /* 0x00000011120d7211 */ /* 0x000fe200078f20ff */
[----:B------:R-:W-:Y:S01]  /*5530*/  IMAD.IADD R9, R9, 0x1, -R8 ;  /* 0x0000000109097824 */ /* 0x000fe200078e0a08 */
[----:B------:R-:W-:Y:S01]  /*5540*/  LOP3.LUT R18, R11, 0xfffffffe, RZ, 0xc0, !PT ;  /* 0xfffffffe0b127812 */ /* 0x000fe200078ec0ff */
[----:B------:R-:W-:Y:S01]  /*5550*/  IMAD R8, R7, 0x8, R14 ;  /* 0x0000000807087824 */ /* 0x000fe200078e020e */
[----:B------:R-:W-:Y:S01]  /*5560*/  LOP3.LUT R20, R13, 0x1ffffff0, RZ, 0xc0, !PT ;  /* 0x1ffffff00d147812 */ /* 0x000fe200078ec0ff */
[----:B------:R-:W-:-:S02]  /*5570*/  IMAD R7, R9, 0x8, R10 ;  /* 0x0000000809077824 */ /* 0x000fc400078e020a */
[----:B------:R-:W-:Y:S01]  /*5580*/  IMAD.IADD R18, R15, 0x1, -R18 ;  /* 0x000000010f127824 */ /* 0x000fe200078e0a12 */
[----:B------:R1:W-:Y:S01]  /*5590*/  STL [R1+0x34], R8 ;  /* 0x0000340801007387 */ /* 0x0003e20000100800 */
[----:B------:R-:W-:-:S03]  /*55a0*/  IMAD.IADD R17, R17, 0x1, -R20 ;  /* 0x0000000111117824 */ /* 0x000fc600078e0a14 */
[----:B------:R2:W-:Y:S01]  /*55b0*/  STL [R1+0x30], R7 ;  /* 0x0000300701007387 */ /* 0x0005e20000100800 */
[----:B------:R-:W-:Y:S02]  /*55c0*/  IMAD R10, R17, 0x8, R18 ;  /* 0x00000008110a7824 */ /* 0x000fe400078e0212 */
[C---:B-1----:R-:W-:Y:S02]  /*55d0*/  VIADD R8, R230.reuse, 0x4000 ;  /* 0x00004000e6087836 */ /* 0x042fe40000000000 */
[----:B--2---:R-:W-:Y:S01]  /*55e0*/  VIADD R7, R230, 0x20c00 ;  /* 0x00020c00e6077836 */ /* 0x004fe20000000000 */
[----:B------:R-:W-:Y:S02]  /*55f0*/  SHF.R.U32.HI R230, RZ, 0x4, R230 ;  /* 0x00000004ffe67819 */ /* 0x000fe400000116e6 */
[----:B------:R-:W-:Y:S02]  /*5600*/  SHF.R.U32.HI R8, RZ, 0x4, R8 ;  /* 0x00000004ff087819 */ /* 0x000fe40000011608 */
[----:B------:R-:W-:-:S02]  /*5610*/  SHF.R.U32.HI R7, RZ, 0x4, R7 ;  /* 0x00000004ff077819 */ /* 0x000fc40000011607 */
[----:B------:R-:W-:Y:S01]  /*5620*/  LOP3.LUT R230, R230, 0x3fff, RZ, 0xc0, !PT ;  /* 0x00003fffe6e67812 */ /* 0x000fe200078ec0ff */
[----:B------:R1:W-:Y:S01]  /*5630*/  STL [R1+0x2c], R10 ;  /* 0x00002c0a01007387 */ /* 0x0003e20000100800 */
[----:B------:R-:W-:Y:S02]  /*5640*/  LOP3.LUT R8, R8, 0x3fff, RZ, 0xc0, !PT ;  /* 0x00003fff08087812 */ /* 0x000fe400078ec0ff */
[----:B------:R-:W-:Y:S02]  /*5650*/  LOP3.LUT R7, R7, 0x3fff, RZ, 0xc0, !PT ;  /* 0x00003fff07077812 */ /* 0x000fe400078ec0ff */
[----:B------:R-:W-:Y:S02]  /*5660*/  LOP3.LUT R237, R8, 0x10000, RZ, 0xfc, !PT ;  /* 0x0001000008ed7812 */ /* 0x000fe400078efcff */
[----:B-1----:R-:W-:Y:S02]  /*5670*/  LOP3.LUT R10, R230, 0x10000, RZ, 0xfc, !PT ;  /* 0x00010000e60a7812 */ /* 0x002fe400078efcff */
[----:B------:R-:W-:Y:S01]  /*5680*/  LOP3.LUT R7, R7, 0x10000, RZ, 0xfc, !PT ;  /* 0x0001000007077812 */ /* 0x000fe200078efcff */
[----:B------:R-:W-:-:S02]  /*5690*/  IMAD.MOV.U32 R15, RZ, RZ, 0x40000040 ;  /* 0x40000040ff0f7424 */ /* 0x000fc400078e00ff */
[C---:B------:R-:W-:Y:S02]  /*56a0*/  VIADD R18, R10.reuse, 0x2 ;  /* 0x000000020a127836 */ /* 0x040fe40000000000 */
[C---:B------:R-:W-:Y:S01]  /*56b0*/  VIADD R14, R10.reuse, 0x4 ;  /* 0x000000040a0e7836 */ /* 0x040fe20000000000 */
[----:B------:R1:W-:Y:S01]  /*56c0*/  STL [R1+0x28], R10 ;  /* 0x0000280a01007387 */ /* 0x0003e20000100800 */
[----:B------:R-:W-:Y:S02]  /*56d0*/  VIADD R12, R10, 0x6 ;  /* 0x000000060a0c7836 */ /* 0x000fe40000000000 */
[----:B------:R-:W-:Y:S01]  /*56e0*/  IMAD.MOV.U32 R13, RZ, RZ, 0x40000040 ;  /* 0x40000040ff0d7424 */ /* 0x000fe200078e00ff */
[----:B------:R2:W-:Y:S01]  /*56f0*/  STL [R1+0x3c], R7 ;  /* 0x00003c0701007387 */ /* 0x0005e20000100800 */
[----:B------:R-:W-:Y:S02]  /*5700*/  VIADD R8, R237, 0x4 ;  /* 0x00000004ed087836 */ /* 0x000fe40000000000 */
[----:B------:R-:W-:Y:S01]  /*5710*/  IMAD.MOV.U32 R9, RZ, RZ, 0x40000040 ;  /* 0x40000040ff097424 */ /* 0x000fe200078e00ff */
[----:B------:R4:W-:Y:S01]  /*5720*/  STL.64 [R1+0x20], R18 ;  /* 0x0000201201007387 */ /* 0x0009e20000100a00 */
[----:B------:R-:W-:-:S02]  /*5730*/  IMAD.MOV.U32 R11, RZ, RZ, 0x40000040 ;  /* 0x40000040ff0b7424 */ /* 0x000fc400078e00ff */
[----:B-1----:R-:W-:Y:S01]  /*5740*/  VIADD R10, R237, 0x2 ;  /* 0x00000002ed0a7836 */ /* 0x002fe20000000000 */
[----:B------:R4:W-:Y:S04]  /*5750*/  STL.64 [R1+0x18], R14 ;  /* 0x0000180e01007387 */ /* 0x0009e80000100a00 */
[----:B------:R4:W-:Y:S04]  /*5760*/  STL.64 [R1+0x10], R12 ;  /* 0x0000100c01007387 */ /* 0x0009e80000100a00 */
[----:B------:R4:W-:Y:S04]  /*5770*/  STL.64 [R1], R8 ;  /* 0x0000000801007387 */ /* 0x0009e80000100a00 */
[----:B------:R4:W-:Y:S01]  /*5780*/  STL.64 [R1+0x8], R10 ;  /* 0x0000080a01007387 */ /* 0x0009e20000100a00 */
[----:B--2---:R-:W-:Y:S01]  /*5790*/  VIADD R7, R5, 0x4 ;  /* 0x0000000405077836 */ /* 0x004fe20000000000 */
[----:B---3--:R-:W-:Y:S01]  /*57a0*/  LOP3.LUT R231, R21, 0x1, RZ, 0xfc, !PT ;  /* 0x0000000115e77812 */ /* 0x008fe200078efcff */
[----:B------:R-:W-:-:S02]  /*57b0*/  VIADD R20, R5, 0x8 ;  /* 0x0000000805147836 */ /* 0x000fc40000000000 */
[C---:B------:R-:W-:Y:S02]  /*57c0*/  VIADD R17, R5.reuse, 0xc ;  /* 0x0000000c05117836 */ /* 0x040fe40000000000 */
[----:B------:R-:W-:Y:S02]  /*57d0*/  VIADD R7, R5, 0x10 ;  /* 0x0000001005077836 */ /* 0x000fe40000000000 */
[----:B------:R-:W-:Y:S02]  /*57e0*/  VIADD R234, R237, 0x6 ;  /* 0x00000006edea7836 */ /* 0x000fe40000000000 */
[C---:B------:R-:W-:Y:S02]  /*57f0*/  VIADD R20, R5.reuse, 0x14 ;  /* 0x0000001405147836 */ /* 0x040fe40000000000 */
[C---:B------:R-:W-:Y:S02]  /*5800*/  VIADD R17, R5.reuse, 0x18 ;  /* 0x0000001805117836 */ /* 0x040fe40000000000 */
[----:B----4-:R-:W-:-:S07]  /*5810*/  VIADD R7, R5, 0x1c ;  /* 0x0000001c05077836 */ /* 0x010fce0000000000 */
.L_x_2445:
[----:B------:R-:W-:Y:S01]  /*5820*/  ISETP.NE.AND P0, PT, R231, 0x3, PT ;  /* 0x00000003e700780c */ /* 0x000fe20003f05270 */
[----:B------:R-:W-:-:S12]  /*5830*/  YIELD ;  /* 0x0000000000007946 */ /* 0x000fd80003800000 */
[----:B--2---:R-:W-:Y:S05]  /*5840*/  @!P0 BRA `(.L_x_2435) ;  /* 0x0000000000048947 */ /* 0x004fea0003800000 */
[----:B------:R-:W-:Y:S01]  /*5850*/  BPT.TRAP 0x1 ;  /* 0x000000040000795c */ /* 0x000fe20000300000 */
.L_x_2435:
[----:B------:R-:W-:Y:S01]  /*5860*/  IMAD R7, R0, 0x8, R236 ;  /* 0x0000000800077824 */ /* 0x000fe200078e02ec */
[----:B------:R-:W-:-:S04]  /*5870*/  SHF.L.U32 R20, R4, 0x1f, RZ ;  /* 0x0000001f04147819 */ /* 0x000fc800000006ff */
[----:B------:R1:W2:Y:S01]  /*5880*/  SYNCS.PHASECHK.TRANS64.TRYWAIT P1, [R7+URZ+0x30c10], R20 ;  /* 0x030c1014070075a7 */ /* 0x0002a2000802017f */
[----:B------:R-:W-:Y:S05]  /*5890*/  @!P0 BRA `(.L_x_2436) ;  /* 0x0000000000048947 */ /* 0x000fea0003800000 */
[----:B------:R-:W-:Y:S01]  /*58a0*/  BPT.TRAP 0x1 ;  /* 0x000000040000795c */ /* 0x000fe20000300000 */
.L_x_2436:
[----:B------:R-:W-:-:S05]  /*58b0*/  VIADD R8, R236, 0x10000 ;  /* 0x00010000ec087836 */ /* 0x000fca0000000000 */
[----:B------:R-:W-:-:S04]  /*58c0*/  SHF.R.U32.HI R8, RZ, 0x4, R8 ;  /* 0x00000004ff087819 */ /* 0x000fc80000011608 */
[----:B------:R-:W-:-:S04]  /*58d0*/  LOP3.LUT R8, R8, 0x3fff, RZ, 0xc0, !PT ;  /* 0x00003fff08087812 */ /* 0x000fc800078ec0ff */
[----:B------:R-:W-:Y:S01]  /*58e0*/  LOP3.LUT R9, R8, 0x10000, RZ, 0xfc, !PT ;  /* 0x0001000008097812 */ /* 0x000fe200078efcff */
[----:B--2---:R-:W-:Y:S06]  /*58f0*/  @P1 BRA `(.L_x_2437) ;  /* 0x0000000000081947 */ /* 0x004fec0003800000 */
[----:B------:R-:W2:Y:S02]  /*5900*/  SYNCS.PHASECHK.TRANS64.TRYWAIT P1, [R7+URZ+0x30c10], R20 ;  /* 0x030c1014070075a7 */ /* 0x000ea4000802017f */
[----:B--2---:R-:W-:Y:S05]  /*5910*/  @!P1 BRA `(.L_x_2438) ;  /* 0x0000007800609947 */ /* 0x004fea0003800000 */
.L_x_2437:
        /* <DEDUP_REMOVED lines=63> */
.L_x_2439:
[----:B------:R1:W1:Y:S01]  /*5d10*/  SYNCS.PHASECHK.TRANS64.TRYWAIT P1, [R7+URZ+0x30c30], R20 ;  /* 0x030c3014070075a7 */ /* 0x000262000802017f */
[----:B------:R-:W-:Y:S05]  /*5d20*/  @!P0 BRA `(.L_x_2440) ;  /* 0x0000000000048947 */ /* 0x000fea0003800000 */
[----:B------:R-:W-:Y:S01]  /*5d30*/  BPT.TRAP 0x1 ;  /* 0x000000040000795c */ /* 0x000fe20000300000 */
.L_x_2440:
        /* <DEDUP_REMOVED lines=8> */
.L_x_2441:
[----:B------:R-:W5:Y:S01]  /*5dc0*/  LDL.64 R12, [R1+0x8] ;  /* 0x00000800010c7983 */ /* 0x000f620000100a00 */
[----:B------:R-:W-:Y:S01]  /*5dd0*/  R2UR UR4, R237 ;  /* 0x00000000ed0472ca */ /* 0x000fe200000e0000 */
[----:B------:R-:W-:Y:S01]  /*5de0*/  WARPGROUP.ARRIVE ;  /* 0x00000000000079c5 */ /* 0x000fe20000000000 */
[----:B------:R-:W-:Y:S01]  /*5df0*/  R2UR UR6, R9 ;  /* 0x00000000090672ca */ /* 0x000fe200000e0000 */
[----:B------:R-:W4:Y:S01]  /*5e00*/  LDL.64 R20, [R1] ;  /* 0x0000000001147983 */ /* 0x000f220000100a00 */
[----:B------:R-:W-:Y:S01]  /*5e10*/  UMOV UR5, 0x40000040 ;  /* 0x4000004000057882 */ /* 0x000fe20000000000 */
[----:B------:R-:W-:Y:S01]  /*5e20*/  UMOV UR7, 0x40000040 ;  /* 0x4000004000077882 */ /* 0x000fe20000000000 */
[----:B------:R-:W-:Y:S01]  /*5e30*/  UMOV UR11, 0x40000040 ;  /* 0x40000040000b7882 */ /* 0x000fe20000000000 */
[C---:B------:R-:W-:Y:S01]  /*5e40*/  VIADD R14, R5.reuse, 0x4 ;  /* 0x00000004050e7836 */ /* 0x040fe20000000000 */
[----:B--2---:R-:W1:Y:S01]  /*5e50*/  SHFL.IDX PT, R9, R10, R5, 0x1f ;  /* 0x00001f050a097589 */ /* 0x004e6200000e0000 */
[C---:B------:R-:W-:Y:S01]  /*5e60*/  ISETP.GT.AND P1, PT, R6.reuse, 0x8, PT ;  /* 0x000000080600780c */ /* 0x040fe20003f24270 */
[----:B------:R-:W-:Y:S01]  /*5e70*/  VIADD R17, R5, 0x8 ;  /* 0x0000000805117836 */ /* 0x000fe20000000000 */
[----:B------:R-:W-:Y:S01]  /*5e80*/  ISETP.GT.AND P2, PT, R6, RZ, PT ;  /* 0x000000ff0600720c */ /* 0x000fe20003f44270 */
[----:B------:R-:W2:Y:S01]  /*5e90*/  SHFL.IDX PT, R11, R10, R14, 0x1f ;  /* 0x00001f0e0a0b7589 */ /* 0x000ea200000e0000 */
[----:B------:R-:W-:-:S02]  /*5ea0*/  FSEL R91, R91, -INF , P1 ;  /* 0xff8000005b5b7808 */ /* 0x000fc40000800000 */
[----:B------:R-:W-:Y:S01]  /*5eb0*/  HGMMA.64x128x16.F32.BF16 R24, gdesc[UR4], RZ, !UPT, gsb0 ;  /* 0x01e00000041879f0 */ /* 0x000fe2000c0018ff */
[----:B------:R-:W-:Y:S01]  /*5ec0*/  UIADD3 UR4, UR6, 0x2, URZ ;  /* 0x0000000206047890 */ /* 0x000fe2000fffe03f */
[----:B------:R-:W-:Y:S01]  /*5ed0*/  FSEL R88, R88, -INF , P2 ;  /* 0xff80000058587808 */ /* 0x000fe20001000000 */
[----:B------:R-:W-:Y:S01]  /*5ee0*/  ULDC UR5, c[0x0][0x744] ;  /* 0x0001d10000057ab9 */ /* 0x000fe20000000800 */
[----:B------:R-:W-:Y:S02]  /*5ef0*/  FSEL R90, R90, -INF , P1 ;  /* 0xff8000005a5a7808 */ /* 0x000fe40000800000 */
[----:B------:R-:W-:Y:S02]  /*5f00*/  FSEL R89, R89, -INF , P2 ;  /* 0xff80000059597808 */ /* 0x000fe40001000000 */
[----:B------:R-:W-:Y:S01]  /*5f10*/  UMOV UR10, UR4 ;  /* 0x00000004000a7c82 */ /* 0x000fe20008000000 */
[----:B---3--:R-:W-:Y:S01]  /*5f20*/  SHFL.IDX PT, R18, R233, R5, 0x1f ;  /* 0x00001f05e9127589 */ /* 0x008fe200000e0000 */
[----:B------:R-:W-:-:S02]  /*5f30*/  FSEL R92, R92, -INF , P2 ;  /* 0xff8000005c5c7808 */ /* 0x000fc40001000000 */
[----:B------:R-:W-:Y:S01]  /*5f40*/  FSEL R94, R94, -INF , P1 ;  /* 0xff8000005e5e7808 */ /* 0x000fe20000800000 */
[--C-:B-1----:R-:W-:Y:S01]  /*5f50*/  FFMA.FTZ R88, R88, UR5, -R9.reuse ;  /* 0x0000000558587c23 */ /* 0x102fe20008010809 */
[----:B------:R-:W-:Y:S01]  /*5f60*/  FFMA.FTZ R90, R90, UR5, -R9 ;  /* 0x000000055a5a7c23 */ /* 0x000fe20008010809 */
[--C-:B--2---:R-:W-:Y:S01]  /*5f70*/  FFMA.FTZ R91, R91, UR5, -R11.reuse ;  /* 0x000000055b5b7c23 */ /* 0x104fe2000801080b */
[----:B------:R-:W-:Y:S01]  /*5f80*/  FFMA.FTZ R89, R89, UR5, -R11 ;  /* 0x0000000559597c23 */ /* 0x000fe2000801080b */
[----:B------:R-:W-:Y:S02]  /*5f90*/  WARPGROUP.DEPBAR.LE gsb0, 0x0 ;  /* 0x00008000000079c5 */ /* 0x000fe40000010000 */
[----:B------:R-:W-:Y:S01]  /*5fa0*/  WARPGROUP.ARRIVE ;  /* 0x00000000000079c5 */ /* 0x000fe20000000000 */
[----:B------:R1:W-:Y:S01]  /*5fb0*/  MUFU.EX2 R230, R91 ;  /* 0x0000005b00e67308 */ /* 0x0003e20000000800 */
[----:B------:R-:W-:Y:S01]  /*5fc0*/  UIADD3 UR4, UR6, 0x4, URZ ;  /* 0x0000000406047890 */ /* 0x000fe2000fffe03f */
[----:B------:R-:W-:-:S02]  /*5fd0*/  FSEL R93, R93, -INF , P2 ;  /* 0xff8000005d5d7808 */ /* 0x000fc40001000000 */
[----:B------:R-:W-:Y:S02]  /*5fe0*/  FSEL R95, R95, -INF , P1 ;  /* 0xff8000005f5f7808 */ /* 0x000fe40000800000 */
[----:B------:R-:W-:Y:S02]  /*5ff0*/  FSEL R101, R101, -INF , P2 ;  /* 0xff80000065657808 */ /* 0x000fe40001000000 */
[----:B------:R-:W-:Y:S01]  /*6000*/  FSEL R104, R104, -INF , P2 ;  /* 0xff80000068687808 */ /* 0x000fe20001000000 */
[----:B-1----:R-:W-:Y:S01]  /*6010*/  VIADD R91, R5, 0x1c ;  /* 0x0000001c055b7836 */ /* 0x002fe20000000000 */
[----:B------:R-:W-:Y:S02]  /*6020*/  FSEL R98, R98, -INF , P1 ;  /* 0xff80000062627808 */ /* 0x000fe40000800000 */
[----:B------:R-:W-:Y:S02]  /*6030*/  FSEL R103, R103, -INF , P1 ;  /* 0xff80000067677808 */ /* 0x000fe40000800000 */
[----:B------:R-:W-:Y:S01]  /*6040*/  FSEL R106, R106, -INF , P1 ;  /* 0xff8000006a6a7808 */ /* 0x000fe20000800000 */
[----:B------:R-:W-:Y:S01]  /*6050*/  SHFL.IDX PT, R15, R10, R91, 0x1f ;  /* 0x00001f5b0a0f7589 */ /* 0x000fe200000e0000 */
[----:B------:R1:W-:Y:S01]  /*6060*/  MUFU.EX2 R222, R88 ;  /* 0x0000005800de7308 */ /* 0x0003e20000000800 */
[----:B-----5:R-:W-:-:S02]  /*6070*/  R2UR UR8, R12 ;  /* 0x000000000c0872ca */ /* 0x020fc400000e0000 */
[----:B------:R-:W-:Y:S01]  /*6080*/  R2UR UR9, R13 ;  /* 0x000000000d0972ca */ /* 0x000fe200000e0000 */
[----:B------:R-:W-:Y:S01]  /*6090*/  VIADD R13, R5, 0xc ;  /* 0x0000000c050d7836 */ /* 0x000fe20000000000 */
[----:B------:R-:W2:Y:S03]  /*60a0*/  SHFL.IDX PT, R12, R10, R17, 0x1f ;  /* 0x00001f110a0c7589 */ /* 0x000ea600000e0000 */
[----:B------:R3:W5:Y:S01]  /*60b0*/  MUFU.EX2 R232, R90 ;  /* 0x0000005a00e87308 */ /* 0x0007620000000800 */
[----:B------:R1:W3:Y:S04]  /*60c0*/  SHFL.IDX PT, R9, R10, R13, 0x1f ;  /* 0x00001f0d0a097589 */ /* 0x0002e800000e0000 */
[----:B------:R-:W-:Y:S01]  /*60d0*/  SHFL.IDX PT, R22, R233, R17, 0x1f ;  /* 0x00001f11e9167589 */ /* 0x000fe200000e0000 */
[----:B------:R-:W-:-:S02]  /*60e0*/  FSEL R97, R97, -INF , P2 ;  /* 0xff80000061617808 */ /* 0x000fc40001000000 */
[----:B------:R-:W-:Y:S01]  /*60f0*/  MUFU.EX2 R225, R89 ;  /* 0x0000005900e17308 */ /* 0x000fe20000000800 */
[----:B------:R-:W-:Y:S01]  /*6100*/  HGMMA.64x128x16.F32.BF16 R24, gdesc[UR8], R24, gsb0 ;  /* 0x01e00000081879f0 */ /* 0x000fe20008001818 */
[----:B-1----:R-:W-:Y:S01]  /*6110*/  VIADD R13, R5, 0x10 ;  /* 0x00000010050d7836 */ /* 0x002fe20000000000 */
[----:B----4-:R-:W-:-:S04]  /*6120*/  R2UR UR8, R20 ;  /* 0x00000000140872ca */ /* 0x010fc800000e0000 */
[----:B------:R1:W4:Y:S01]  /*6130*/  SHFL.IDX PT, R11, R10, R13, 0x1f ;  /* 0x00001f0d0a0b7589 */ /* 0x00032200000e0000 */
[----:B------:R-:W-:Y:S01]  /*6140*/  R2UR UR9, R21 ;  /* 0x00000000150972ca */ /* 0x000fe200000e0000 */
[----:B------:R-:W-:Y:S01]  /*6150*/  UMOV UR10, UR4 ;  /* 0x00000004000a7c82 */ /* 0x000fe20008000000 */
[----:B------:R-:W-:Y:S01]  /*6160*/  UMOV UR11, 0x40000040 ;  /* 0x40000040000b7882 */ /* 0x000fe20000000000 */
[----:B------:R5:W-:Y:S01]  /*6170*/  SHFL.IDX PT, R20, R233, R14, 0x1f ;  /* 0x00001f0ee9147589 */ /* 0x000be200000e0000 */
[--C-:B--2---:R-:W-:Y:S01]  /*6180*/  FFMA.FTZ R92, R92, UR5, -R12.reuse ;  /* 0x000000055c5c7c23 */ /* 0x104fe2000801080c */
[----:B------:R-:W-:Y:S01]  /*6190*/  FFMA.FTZ R94, R94, UR5, -R12 ;  /* 0x000000055e5e7c23 */ /* 0x000fe2000801080c */
[----:B-1----:R-:W-:Y:S02]  /*61a0*/  VIADD R13, R5, 0x14 ;  /* 0x00000014050d7836 */ /* 0x002fe40000000000 */
[--C-:B---3--:R-:W-:Y:S01]  /*61b0*/  FFMA.FTZ R93, R93, UR5, -R9.reuse ;  /* 0x000000055d5d7c23 */ /* 0x108fe20008010809 */
[----:B------:R-:W-:Y:S01]  /*61c0*/  FFMA.FTZ R95, R95, UR5, -R9 ;  /* 0x000000055f5f7c23 */ /* 0x000fe20008010809 */
[--C-:B------:R-:W-:Y:S01]  /*61d0*/  FFMA.FTZ R17, R104, UR5, -R18.reuse ;  /* 0x0000000568117c23 */ /* 0x100fe20008010812 */
[--C-:B-----5:R-:W-:Y:S01]  /*61e0*/  FFMA.FTZ R14, R101, UR5, -R15.reuse ;  /* 0x00000005650e7c23 */ /* 0x120fe2000801080f */
[----:B------:R1:W2:Y:S01]  /*61f0*/  SHFL.IDX PT, R12, R10, R13, 0x1f ;  /* 0x00001f0d0a0c7589 */ /* 0x0002a200000e0000 */
[----:B------:R-:W-:Y:S01]  /*6200*/  FFMA.FTZ R15, R103, UR5, -R15 ;  /* 0x00000005670f7c23 */ /* 0x000fe2000801080f */
[----:B------:R-:W-:Y:S01]  /*6210*/  FFMA.FTZ R18, R106, UR5, -R18 ;  /* 0x000000056a127c23 */ /* 0x000fe20008010812 */
[----:B------:R-:W-:-:S02]  /*6220*/  VIADD R103, R5, 0xc ;  /* 0x0000000c05677836 */ /* 0x000fc40000000000 */
[C---:B------:R-:W-:Y:S02]  /*6230*/  VIADD R106, R5.reuse, 0x10 ;  /* 0x00000010056a7836 */ /* 0x040fe40000000000 */
[C---:B------:R-:W-:Y:S02]  /*6240*/  VIADD R101, R5.reuse, 0x14 ;  /* 0x0000001405657836 */ /* 0x040fe40000000000 */
[----:B----4-:R-:W-:Y:S01]  /*6250*/  FFMA.FTZ R9, R98, UR5, -R11 ;  /* 0x0000000562097c23 */ /* 0x010fe2000801080b */
[C---:B------:R-:W-:Y:S01]  /*6260*/  VIADD R104, R5.reuse, 0x18 ;  /* 0x0000001805687836 */ /* 0x040fe20000000000 */
[----:B------:R-:W3:Y:S01]  /*6270*/  SHFL.IDX PT, R98, R223, R5, 0x1f ;  /* 0x00001f05df627589 */ /* 0x000ee200000e0000 */
[----:B------:R4:W-:Y:S03]  /*6280*/  MUFU.EX2 R229, R92 ;  /* 0x0000005c00e57308 */ /* 0x0009e60000000800 */
[----:B------:R-:W-:Y:S04]  /*6290*/  SHFL.IDX PT, R88, R233, R103, 0x1f ;  /* 0x00001f67e9587589 */ /* 0x000fe800000e0000 */
[----:B------:R-:W-:Y:S01]  /*62a0*/  SHFL.IDX PT, R90, R233, R106, 0x1f ;  /* 0x00001f6ae95a7589 */ /* 0x000fe200000e0000 */
[----:B------:R5:W-:Y:S03]  /*62b0*/  MUFU.EX2 R228, R94 ;  /* 0x0000005e00e47308 */ /* 0x000be60000000800 */
[----:B----4-:R-:W-:Y:S04]  /*62c0*/  SHFL.IDX PT, R92, R233, R101, 0x1f ;  /* 0x00001f65e95c7589 */ /* 0x010fe800000e0000 */
[----:B-----5:R-:W-:Y:S04]  /*62d0*/  SHFL.IDX PT, R94, R233, R104, 0x1f ;  /* 0x00001f68e95e7589 */ /* 0x020fe800000e0000 */
[----:B------:R-:W4:Y:S01]  /*62e0*/  SHFL.IDX PT, R233, R233, R91, 0x1f ;  /* 0x00001f5be9e97589 */ /* 0x000f2200000e0000 */
[----:B-1----:R-:W-:Y:S01]  /*62f0*/  VIADD R13, R5, 0x18 ;  /* 0x00000018050d7836 */ /* 0x002fe20000000000 */
[----:B------:R-:W-:-:S02]  /*6300*/  FSEL R120, R120, -INF , P2 ;  /* 0xff80000078787808 */ /* 0x000fc40001000000 */
[----:B------:R-:W-:-:S03]  /*6310*/  FSEL R117, R117, -INF , P2 ;  /* 0xff80000075757808 */ /* 0x000fc60001000000 */
[----:B------:R2:W-:Y:S01]  /*6320*/  SHFL.IDX PT, R13, R10, R13, 0x1f ;  /* 0x00001f0d0a0d7589 */ /* 0x0005e200000e0000 */
[----:B------:R4:W-:Y:S01]  /*6330*/  MUFU.EX2 R226, R95 ;  /* 0x0000005f00e27308 */ /* 0x0009e20000000800 */
[----:B--2---:R-:W-:Y:S01]  /*6340*/  FFMA.FTZ R10, R97, UR5, -R12 ;  /* 0x00000005610a7c23 */ /* 0x004fe2000801080c */
[----:B---3--:R-:W-:Y:S01]  /*6350*/  FFMA.FTZ R97, R120, UR5, -R98 ;  /* 0x0000000578617c23 */ /* 0x008fe20008010862 */
[----:B------:R-:W-:Y:S01]  /*6360*/  FSEL R120, R144, -INF , P2 ;  /* 0xff80000090787808 */ /* 0x000fe20001000000 */
[----:B------:R-:W-:Y:S02]  /*6370*/  VIADD R144, R5, 0x14 ;  /* 0x0000001405907836 */ /* 0x000fe40000000000 */
[----:B----4-:R-:W-:-:S03]  /*6380*/  FFMA.FTZ R95, R117, UR5, -R233 ;  /* 0x00000005755f7c23 */ /* 0x010fc600080108e9 */
[----:B------:R-:W1:Y:S01]  /*6390*/  SHFL.IDX PT, R117, R219, R144, 0x1f ;  /* 0x00001f90db757589 */ /* 0x000e6200000e0000 */
[----:B------:R-:W-:Y:S02]  /*63a0*/  WARPGROUP.DEPBAR.LE gsb0, 0x0 ;  /* 0x00008000000079c5 */ /* 0x000fe40000010000 */
[----:B------:R-:W-:-:S06]  /*63b0*/  WARPGROUP.ARRIVE ;  /* 0x00000000000079c5 */ /* 0x000fcc0000000000 */
[----:B------:R-:W-:Y:S01]  /*63c0*/  HGMMA.64x128x16.F32.BF16 R24, gdesc[UR8], R24, gsb0 ;  /* 0x01e00000081879f0 */ /* 0x000fe20008001818 */
[----:B------:R-:W-:Y:S02]  /*63d0*/  FSEL R116, R116, -INF , P2 ;  /* 0xff80000074747808 */ /* 0x000fe40001000000 */
[----:B------:R-:W-:Y:S01]  /*63e0*/  FSEL R118, R118, -INF , P1 ;  /* 0xff80000076767808 */ /* 0x000fe20000800000 */
[----:B------:R2:W-:Y:S01]  /*63f0*/  MUFU.EX2 R227, R93 ;  /* 0x0000005d00e37308 */ /* 0x0005e20000000800 */
[----:B------:R-:W-:Y:S01]  /*6400*/  FSEL R147, R147, -INF , P1 ;  /* 0xff80000093937808 */ /* 0x000fe20000800000 */
[--C-:B--2---:R-:W-:Y:S02]  /*6410*/  FFMA.FTZ R93, R116, UR5, -R94.reuse ;  /* 0x00000005745d7c23 */ /* 0x104fe4000801085e */
[----:B------:R-:W-:Y:S01]  /*6420*/  FFMA.FTZ R94, R118, UR5, -R94 ;  /* 0x00000005765e7c23 */ /* 0x000fe2000801085e */
[----:B------:R-:W-:-:S05]  /*6430*/  FSEL R118, R145, -INF , P2 ;  /* 0xff80000091767808 */ /* 0x000fca0001000000 */
[--C-:B-1----:R-:W-:Y:S01]  /*6440*/  FFMA.FTZ R118, R118, UR5, -R117.reuse ;  /* 0x0000000576767c23 */ /* 0x102fe20008010875 */
[----:B------:R-:W-:Y:S02]  /*6450*/  FFMA.FTZ R117, R147, UR5, -R117 ;  /* 0x0000000593757c23 */ /* 0x000fe40008010875 */
[----:B------:R-:W2:Y:S01]  /*6460*/  LDL R147, [R1+0x38] ;  /* 0x0000380001937983 */ /* 0x000ea20000100800 */
[----:B------:R-:W-:Y:S02]  /*6470*/  R2UR UR8, R234 ;  /* 0x00000000ea0872ca */ /* 0x000fe400000e0000 */
[----:B------:R-:W-:Y:S01]  /*6480*/  R2UR UR9, R235 ;  /* 0x00000000eb0972ca */ /* 0x000fe200000e0000 */
[----:B------:R-:W-:Y:S01]  /*6490*/  UIADD3 UR6, UR6, 0x6, URZ ;  /* 0x0000000606067890 */ /* 0x000fe2000fffe03f */
[----:B------:R-:W-:-:S06]  /*64a0*/  UMOV UR11, 0x40000040 ;  /* 0x40000040000b7882 */ /* 0x000fcc0000000000 */
[----:B------:R-:W-:Y:S01]  /*64b0*/  UMOV UR10, UR6 ;  /* 0x00000006000a7c82 */ /* 0x000fe20008000000 */
[----:B------:R-:W-:Y:S02]  /*64c0*/  WARPGROUP.DEPBAR.LE gsb0, 0x0 ;  /* 0x00008000000079c5 */ /* 0x000fe40000010000 */
[----:B------:R-:W-:-:S06]  /*64d0*/  WARPGROUP.ARRIVE ;  /* 0x00000000000079c5 */ /* 0x000fcc0000000000 */
[----:B------:R-:W-:Y:S01]  /*64e0*/  HGMMA.64x128x16.F32.BF16 R24, gdesc[UR8], R24, gsb0 ;  /* 0x01e00000081879f0 */ /* 0x000fe20008001818 */
[----:B------:R-:W-:Y:S01]  /*64f0*/  FSEL R113, R113, -INF , P2 ;  /* 0xff80000071717808 */ /* 0x000fe20001000000 */
[----:B------:R-:W1:Y:S01]  /*6500*/  SHFL.IDX PT, R103, R223, R103, 0x1f ;  /* 0x00001f67df677589 */ /* 0x000e6200000e0000 */
[----:B------:R-:W-:Y:S02]  /*6510*/  FSEL R96, R96, -INF , P2 ;  /* 0xff80000060607808 */ /* 0x000fe40001000000 */
[----:B------:R-:W-:Y:S01]  /*6520*/  FSEL R99, R99, -INF , P1 ;  /* 0xff80000063637808 */ /* 0x000fe20000800000 */
[----:B------:R-:W-:Y:S01]  /*6530*/  FFMA.FTZ R91, R113, UR5, -R92 ;  /* 0x00000005715b7c23 */ /* 0x000fe2000801085c */
[----:B------:R-:W-:Y:S01]  /*6540*/  FSEL R108, R108, -INF , P2 ;  /* 0xff8000006c6c7808 */ /* 0x000fe20001000000 */
[----:B------:R-:W-:Y:S01]  /*6550*/  VIADD R113, R5, 0x4 ;  /* 0x0000000405717836 */ /* 0x000fe20000000000 */
[----:B------:R-:W-:Y:S02]  /*6560*/  FSEL R100, R100, -INF , P2 ;  /* 0xff80000064647808 */ /* 0x000fe40001000000 */
[----:B------:R-:W-:-:S02]  /*6570*/  FSEL R110, R110, -INF , P1 ;  /* 0xff8000006e6e7808 */ /* 0x000fc40000800000 */
[----:B------:R-:W-:Y:S01]  /*6580*/  FSEL R112, R112, -INF , P2 ;  /* 0xff80000070707808 */ /* 0x000fe20001000000 */
[----:B------:R-:W-:Y:S01]  /*6590*/  FFMA.FTZ R96, R96, UR5, -R11 ;  /* 0x0000000560607c23 */ /* 0x000fe2000801080b */
[----:B------:R-:W-:Y:S01]  /*65a0*/  FSEL R114, R114, -INF , P1 ;  /* 0xff80000072727808 */ /* 0x000fe20000800000 */
[----:B------:R-:W-:Y:S01]  /*65b0*/  FFMA.FTZ R11, R99, UR5, -R12 ;  /* 0x00000005630b7c23 */ /* 0x000fe2000801080c */
[--C-:B------:R-:W-:Y:S01]  /*65c0*/  FFMA.FTZ R21, R108, UR5, -R22.reuse ;  /* 0x000000056c157c23 */ /* 0x100fe20008010816 */
[----:B------:R-:W-:Y:S01]  /*65d0*/  FFMA.FTZ R12, R100, UR5, -R13 ;  /* 0x00000005640c7c23 */ /* 0x000fe2000801080d */
[----:B------:R-:W-:Y:S01]  /*65e0*/  FFMA.FTZ R22, R110, UR5, -R22 ;  /* 0x000000056e167c23 */ /* 0x000fe20008010816 */
[--C-:B------:R-:W-:Y:S01]  /*65f0*/  FFMA.FTZ R89, R112, UR5, -R90.reuse ;  /* 0x0000000570597c23 */ /* 0x100fe2000801085a */
[----:B------:R-:W3:Y:S01]  /*6600*/  SHFL.IDX PT, R100, R223, R113, 0x1f ;  /* 0x00001f71df647589 */ /* 0x000ee200000e0000 */
[----:B------:R-:W-:Y:S01]  /*6610*/  FSEL R102, R102, -INF , P1 ;  /* 0xff80000066667808 */ /* 0x000fe20000800000 */
[----:B------:R-:W-:-:S02]  /*6620*/  FFMA.FTZ R90, R114, UR5, -R90 ;  /* 0x00000005725a7c23 */ /* 0x000fc4000801085a */
[----:B------:R4:W5:Y:S01]  /*6630*/  SHFL.IDX PT, R110, R223, R104, 0x1f ;  /* 0x00001f68df6e7589 */ /* 0x00096200000e0000 */
[----:B------:R-:W-:Y:S01]  /*6640*/  VIADD R114, R5, 0x8 ;  /* 0x0000000805727836 */ /* 0x000fe20000000000 */
[----:B------:R-:W-:Y:S02]  /*6650*/  FSEL R109, R109, -INF , P2 ;  /* 0xff8000006d6d7808 */ /* 0x000fe40001000000 */
[----:B------:R5:W5:Y:S01]  /*6660*/  SHFL.IDX PT, R108, R223, R101, 0x1f ;  /* 0x00001f65df6c7589 */ /* 0x000b6200000e0000 */
[----:B------:R-:W-:Y:S02]  /*6670*/  FFMA.FTZ R13, R102, UR5, -R13 ;  /* 0x00000005660d7c23 */ /* 0x000fe4000801080d */
[----:B------:R-:W-:Y:S01]  /*6680*/  FFMA.FTZ R23, R109, UR5, -R88 ;  /* 0x000000056d177c23 */ /* 0x000fe20008010858 */
[----:B------:R-:W5:Y:S01]  /*6690*/  SHFL.IDX PT, R102, R223, R114, 0x1f ;  /* 0x00001f72df667589 */ /* 0x000f6200000e0000 */
[----:B------:R-:W-:Y:S02]  /*66a0*/  FSEL R109, R125, -INF , P2 ;  /* 0xff8000007d6d7808 */ /* 0x000fe40001000000 */
[----:B----4-:R-:W-:-:S02]  /*66b0*/  FSEL R104, R127, -INF , P1 ;  /* 0xff8000007f687808 */ /* 0x010fc40000800000 */
[----:B------:R-:W-:Y:S01]  /*66c0*/  FSEL R119, R119, -INF , P1 ;  /* 0xff80000077777808 */ /* 0x000fe20000800000 */
[--C-:B-1----:R-:W-:Y:S01]  /*66d0*/  FFMA.FTZ R109, R109, UR5, -R103.reuse ;  /* 0x000000056d6d7c23 */ /* 0x102fe20008010867 */
[----:B------:R-:W-:Y:S01]  /*66e0*/  FSEL R105, R105, -INF , P2 ;  /* 0xff80000069697808 */ /* 0x000fe20001000000 */
[----:B------:R-:W-:Y:S01]  /*66f0*/  FFMA.FTZ R104, R104, UR5, -R103 ;  /* 0x0000000568687c23 */ /* 0x000fe20008010867 */
[----:B------:R-:W-:Y:S01]  /*6700*/  FSEL R107, R107, -INF , P1 ;  /* 0xff8000006b6b7808 */ /* 0x000fe20000800000 */
[----:B------:R1:W-:Y:S01]  /*6710*/  MUFU.EX2 R224, R96 ;  /* 0x0000006000e07308 */ /* 0x0003e20000000800 */
[----:B------:R-:W-:Y:S01]  /*6720*/  FSEL R99, R121, -INF , P2 ;  /* 0xff80000079637808 */ /* 0x000fe20001000000 */
[----:B------:R-:W-:Y:S01]  /*6730*/  FFMA.FTZ R19, R105, UR5, -R20 ;  /* 0x0000000569137c23 */ /* 0x000fe20008010814 */
[----:B------:R-:W-:Y:S02]  /*6740*/  FSEL R123, R123, -INF , P1 ;  /* 0xff8000007b7b7808 */ /* 0x000fe40000800000 */
[----:B------:R-:W-:-:S03]  /*6750*/  FSEL R134, R134, -INF , P1 ;  /* 0xff80000086867808 */ /* 0x000fc60000800000 */
[----:B------:R4:W-:Y:S01]  /*6760*/  MUFU.EX2 R103, R109 ;  /* 0x0000006d00677308 */ /* 0x0009e20000000800 */
[----:B-1----:R-:W-:Y:S01]  /*6770*/  FFMA.FTZ R96, R119, UR5, -R233 ;  /* 0x0000000577607c23 */ /* 0x002fe200080108e9 */
[----:B------:R-:W-:Y:S02]  /*6780*/  VIADD R233, R5, 0x1c ;  /* 0x0000001c05e97836 */ /* 0x000fe40000000000 */
[----:B------:R-:W-:Y:S01]  /*6790*/  FFMA.FTZ R20, R107, UR5, -R20 ;  /* 0x000000056b147c23 */ /* 0x000fe20008010814 */
[----:B------:R-:W1:Y:S01]  /*67a0*/  SHFL.IDX PT, R106, R223, R106, 0x1f ;  /* 0x00001f6adf6a7589 */ /* 0x000e6200000e0000 */
[----:B------:R-:W-:Y:S02]  /*67b0*/  FSEL R107, R129, -INF , P2 ;  /* 0xff800000816b7808 */ /* 0x000fe40001000000 */
[----:B----4-:R-:W-:Y:S01]  /*67c0*/  FSEL R109, R132, -INF , P2 ;  /* 0xff800000846d7808 */ /* 0x010fe20001000000 */
[--C-:B---3--:R-:W-:Y:S01]  /*67d0*/  FFMA.FTZ R99, R99, UR5, -R100.reuse ;  /* 0x0000000563637c23 */ /* 0x108fe20008010864 */
[----:B------:R-:W-:Y:S01]  /*67e0*/  FSEL R131, R131, -INF , P1 ;  /* 0xff80000083837808 */ /* 0x000fe20000800000 */
[----:B------:R-:W-:Y:S01]  /*67f0*/  FFMA.FTZ R100, R123, UR5, -R100 ;  /* 0x000000057b647c23 */ /* 0x000fe20008010864 */
[----:B------:R-:W3:Y:S01]  /*6800*/  SHFL.IDX PT, R112, R223, R233, 0x1f ;  /* 0x00001fe9df707589 */ /* 0x000ee200000e0000 */
[--C-:B-----5:R-:W-:Y:S01]  /*6810*/  FFMA.FTZ R109, R109, UR5, -R110.reuse ;  /* 0x000000056d6d7c23 */ /* 0x120fe2000801086e */
[----:B------:R-:W-:Y:S01]  /*6820*/  FFMA.FTZ R110, R134, UR5, -R110 ;  /* 0x00000005866e7c23 */ /* 0x000fe2000801086e */
[----:B------:R-:W-:Y:S01]  /*6830*/  FSEL R111, R111, -INF , P1 ;  /* 0xff8000006f6f7808 */ /* 0x000fe20000800000 */
[----:B------:R4:W-:Y:S01]  /*6840*/  SHFL.IDX PT, R134, R219, R113, 0x1f ;  /* 0x00001f71db867589 */ /* 0x0009e200000e0000 */
[----:B------:R-:W-:Y:S01]  /*6850*/  FSEL R101, R124, -INF , P2 ;  /* 0xff8000007c657808 */ /* 0x000fe20001000000 */
[--C-:B------:R-:W-:Y:S01]  /*6860*/  FFMA.FTZ R107, R107, UR5, -R108.reuse ;  /* 0x000000056b6b7c23 */ /* 0x100fe2000801086c */
[----:B------:R-:W-:Y:S01]  /*6870*/  FSEL R126, R126, -INF , P1 ;  /* 0xff8000007e7e7808 */ /* 0x000fe20000800000 */
[----:B------:R5:W-:Y:S01]  /*6880*/  SHFL.IDX PT, R123, R219, R114, 0x1f ;  /* 0x00001f72db7b7589 */ /* 0x000be200000e0000 */
[----:B------:R-:W-:Y:S01]  /*6890*/  FFMA.FTZ R108, R131, UR5, -R108 ;  /* 0x00000005836c7c23 */ /* 0x000fe2000801086c */
[----:B------:R-:W-:Y:S01]  /*68a0*/  FSEL R116, R148, -INF , P2 ;  /* 0xff80000094747808 */ /* 0x000fe20001000000 */
[----:B------:R-:W-:Y:S01]  /*68b0*/  VIADD R148, R5, 0xc ;  /* 0x0000000c05947836 */ /* 0x000fe20000000000 */
[----:B----4-:R-:W-:Y:S01]  /*68c0*/  FSEL R113, R151, -INF , P1 ;  /* 0xff80000097717808 */ /* 0x010fe20000800000 */
[----:B------:R-:W-:Y:S01]  /*68d0*/  VIADD R151, R5, 0x4 ;  /* 0x0000000405977836 */ /* 0x000fe20000000000 */
[----:B-----5:R-:W-:Y:S01]  /*68e0*/  FSEL R114, R149, -INF , P2 ;  /* 0xff80000095727808 */ /* 0x020fe20001000000 */
[----:B------:R-:W-:Y:S01]  /*68f0*/  VIADD R149, R5, 0x8 ;  /* 0x0000000805957836 */ /* 0x000fe20000000000 */
[----:B------:R-:W-:Y:S01]  /*6900*/  SHFL.IDX PT, R131, R219, R5, 0x1f ;  /* 0x00001f05db837589 */ /* 0x000fe200000e0000 */
[----:B------:R-:W-:Y:S01]  /*6910*/  FFMA.FTZ R88, R111, UR5, -R88 ;  /* 0x000000056f587c23 */ /* 0x000fe20008010858 */
[----:B------:R-:W-:Y:S01]  /*6920*/  FFMA.FTZ R101, R101, UR5, -R102 ;  /* 0x0000000565657c23 */ /* 0x000fe20008010866 */
[----:B------:R-:W-:-:S02]  /*6930*/  VIADD R145, R5, 0x10 ;  /* 0x0000001005917836 */ /* 0x000fc40000000000 */
[----:B------:R-:W-:Y:S01]  /*6940*/  FFMA.FTZ R102, R126, UR5, -R102 ;  /* 0x000000057e667c23 */ /* 0x000fe20008010866 */
[----:B------:R-:W-:Y:S02]  /*6950*/  FSEL R111, R133, -INF , P2 ;  /* 0xff800000856f7808 */ /* 0x000fe40001000000 */
[----:B------:R-:W-:Y:S01]  /*6960*/  FSEL R105, R128, -INF , P2 ;  /* 0xff80000080697808 */ /* 0x000fe20001000000 */
[----:B------:R-:W-:Y:S02]  /*6970*/  WARPGROUP.DEPBAR.LE gsb0, 0x0 ;  /* 0x00008000000079c5 */ /* 0x000fe40000010000 */
[----:B------:R-:W4:Y:S04]  /*6980*/  LDS R221, [R221+0x400] ;  /* 0x00040000dddd7984 */ /* 0x000f280000000800 */
[----:B------:R-:W-:Y:S04]  /*6990*/  LDS R218, [R218+0x400] ;  /* 0x00040000dada7984 */ /* 0x000fe80000000800 */
[----:B------:R-:W-:Y:S04]  /*69a0*/  LDS R217, [R217+0x400] ;  /* 0x00040000d9d97984 */ /* 0x000fe80000000800 */
[----:B------:R-:W-:Y:S01]  /*69b0*/  SHFL.IDX PT, R121, R219, R148, 0x1f ;  /* 0x00001f94db797589 */ /* 0x000fe200000e0000 */
[----:B------:R-:W-:-:S02]  /*69c0*/  FSEL R130, R130, -INF , P1 ;  /* 0xff80000082827808 */ /* 0x000fc40000800000 */
[----:B------:R-:W-:Y:S01]  /*69d0*/  FSEL R135, R135, -INF , P1 ;  /* 0xff80000087877808 */ /* 0x000fe20000800000 */
[----:B------:R-:W-:Y:S01]  /*69e0*/  LDS R216, [R216+0x400] ;  /* 0x00040000d8d87984 */ /* 0x000fe20000000800 */
[--C-:B-1----:R-:W-:Y:S01]  /*69f0*/  FFMA.FTZ R105, R105, UR5, -R106.reuse ;  /* 0x0000000569697c23 */ /* 0x102fe2000801086a */
[----:B------:R-:W-:Y:S01]  /*6a00*/  FFMA.FTZ R106, R130, UR5, -R106 ;  /* 0x00000005826a7c23 */ /* 0x000fe2000801086a */
[----:B------:R-:W-:Y:S01]  /*6a10*/  FSEL R122, R122, -INF , P1 ;  /* 0xff8000007a7a7808 */ /* 0x000fe20000800000 */
[--C-:B---3--:R-:W-:Y:S01]  /*6a20*/  FFMA.FTZ R111, R111, UR5, -R112.reuse ;  /* 0x000000056f6f7c23 */ /* 0x108fe20008010870 */
[----:B------:R-:W-:Y:S01]  /*6a30*/  FSEL R130, R136, -INF , P2 ;  /* 0xff80000088827808 */ /* 0x000fe20001000000 */
[----:B------:R-:W-:Y:S01]  /*6a40*/  FFMA.FTZ R112, R135, UR5, -R112 ;  /* 0x0000000587707c23 */ /* 0x000fe20008010870 */
[----:B----4-:R-:W1:Y:S04]  /*6a50*/  SHFL.IDX PT, R124, R221, R5, 0x1f ;  /* 0x00001f05dd7c7589 */ /* 0x010e6800000e0000 */
[----:B------:R-:W3:Y:S04]  /*6a60*/  SHFL.IDX PT, R126, R221, R151, 0x1f ;  /* 0x00001f97dd7e7589 */ /* 0x000ee800000e0000 */
[----:B------:R-:W4:Y:S04]  /*6a70*/  SHFL.IDX PT, R133, R221, R149, 0x1f ;  /* 0x00001f95dd857589 */ /* 0x000f2800000e0000 */
[----:B------:R-:W5:Y:S04]  /*6a80*/  SHFL.IDX PT, R128, R221, R148, 0x1f ;  /* 0x00001f94dd807589 */ /* 0x000f6800000e0000 */
[----:B------:R-:W5:Y:S01]  /*6a90*/  SHFL.IDX PT, R129, R221, R145, 0x1f ;  /* 0x00001f91dd817589 */ /* 0x000f6200000e0000 */
[----:B------:R-:W-:Y:S01]  /*6aa0*/  FSEL R135, R137, -INF , P2 ;  /* 0xff80000089877808 */ /* 0x000fe20001000000 */
[----:B------:R-:W-:Y:S01]  /*6ab0*/  FFMA.FTZ R98, R122, UR5, -R98 ;  /* 0x000000057a627c23 */ /* 0x000fe20008010862 */
[----:B------:R-:W-:Y:S01]  /*6ac0*/  FFMA.FTZ R130, R130, UR5, -R131 ;  /* 0x0000000582827c23 */ /* 0x000fe20008010883 */
[----:B------:R-:W-:Y:S01]  /*6ad0*/  FSEL R122, R141, -INF , P2 ;  /* 0xff8000008d7a7808 */ /* 0x000fe20001000000 */
[----:B------:R-:W-:Y:S01]  /*6ae0*/  VIADD R223, R5, 0x18 ;  /* 0x0000001805df7836 */ /* 0x000fe20000000000 */
[----:B------:R-:W-:Y:S01]  /*6af0*/  FSEL R139, R139, -INF , P1 ;  /* 0xff8000008b8b7808 */ /* 0x000fe20000800000 */
[----:B------:R-:W-:Y:S01]  /*6b00*/  FFMA.FTZ R135, R135, UR5, -R134 ;  /* 0x0000000587877c23 */ /* 0x000fe20008010886 */
[----:B------:R-:W-:Y:S01]  /*6b10*/  FSEL R138, R138, -INF , P1 ;  /* 0xff8000008a8a7808 */ /* 0x000fe20000800000 */
[--C-:B-1----:R-:W-:Y:S01]  /*6b20*/  FADD.FTZ R24, R24, -R124.reuse ;  /* 0x8000007c18187221 */ /* 0x102fe20000010000 */
[----:B------:R-:W-:Y:S01]  /*6b30*/  FSEL R143, R143, -INF , P1 ;  /* 0xff8000008f8f7808 */ /* 0x000fe20000800000 */
[----:B------:R-:W-:Y:S01]  /*6b40*/  FADD.FTZ R26, R26, -R124 ;  /* 0x8000007c1a1a7221 */ /* 0x000fe20000010000 */
[--C-:B---3--:R-:W-:Y:S01]  /*6b50*/  FADD.FTZ R124, R25, -R126.reuse ;  /* 0x8000007e197c7221 */ /* 0x108fe20000010000 */
[----:B------:R-:W-:Y:S01]  /*6b60*/  FADD.FTZ R126, R27, -R126 ;  /* 0x8000007e1b7e7221 */ /* 0x000fe20000010000 */
[----:B----4-:R-:W-:-:S02]  /*6b70*/  FADD.FTZ R127, R28, -R133 ;  /* 0x800000851c7f7221 */ /* 0x010fc40000010000 */
[----:B------:R1:W-:Y:S01]  /*6b80*/  MUFU.EX2 R28, R130 ;  /* 0x00000082001c7308 */ /* 0x0003e20000000800 */
[----:B------:R-:W-:Y:S01]  /*6b90*/  FFMA.FTZ R134, R139, UR5, -R134 ;  /* 0x000000058b867c23 */ /* 0x000fe20008010886 */
[--C-:B-----5:R-:W-:Y:S01]  /*6ba0*/  FADD.FTZ R27, R31, -R128.reuse ;  /* 0x800000801f1b7221 */ /* 0x120fe20000010000 */
[----:B------:R-:W-:Y:S01]  /*6bb0*/  FFMA.FTZ R122, R122, UR5, -R121 ;  /* 0x000000057a7a7c23 */ /* 0x000fe20008010879 */
[----:B------:R-:W-:Y:S01]  /*6bc0*/  FADD.FTZ R25, R30, -R133 ;  /* 0x800000851e197221 */ /* 0x000fe20000010000 */
[----:B------:R-:W-:Y:S01]  /*6bd0*/  FFMA.FTZ R131, R138, UR5, -R131 ;  /* 0x000000058a837c23 */ /* 0x000fe20008010883 */
[----:B------:R-:W-:Y:S01]  /*6be0*/  FFMA.FTZ R121, R143, UR5, -R121 ;  /* 0x000000058f797c23 */ /* 0x000fe20008010879 */
[----:B------:R-:W3:Y:S01]  /*6bf0*/  SHFL.IDX PT, R139, R218, R149, 0x1f ;  /* 0x00001f95da8b7589 */ /* 0x000ee200000e0000 */
[----:B-1----:R-:W-:Y:S01]  /*6c00*/  FADD.FTZ R130, R29, -R128 ;  /* 0x800000801d827221 */ /* 0x002fe20000010000 */
[----:B------:R-:W-:Y:S02]  /*6c10*/  FADD.FTZ R128, R32, -R129 ;  /* 0x8000008120807221 */ /* 0x000fe40000010000 */
[----:B------:R-:W-:Y:S01]  /*6c20*/  SHFL.IDX PT, R136, R218, R223, 0x1f ;  /* 0x00001fdfda887589 */ /* 0x000fe200000e0000 */
[----:B------:R1:W-:Y:S03]  /*6c30*/  MUFU.EX2 R30, R135 ;  /* 0x00000087001e7308 */ /* 0x0003e60000000800 */
[----:B------:R-:W4:Y:S04]  /*6c40*/  SHFL.IDX PT, R32, R218, R144, 0x1f ;  /* 0x00001f90da207589 */ /* 0x000f2800000e0000 */
[----:B------:R-:W5:Y:S04]  /*6c50*/  SHFL.IDX PT, R143, R221, R223, 0x1f ;  /* 0x00001fdfdd8f7589 */ /* 0x000f6800000e0000 */
[----:B------:R-:W5:Y:S04]  /*6c60*/  SHFL.IDX PT, R141, R218, R5, 0x1f ;  /* 0x00001f05da8d7589 */ /* 0x000f6800000e0000 */
[----:B------:R-:W5:Y:S04]  /*6c70*/  SHFL.IDX PT, R138, R218, R145, 0x1f ;  /* 0x00001f91da8a7589 */ /* 0x000f6800000e0000 */
[----:B-1----:R-:W1:Y:S04]  /*6c80*/  SHFL.IDX PT, R135, R217, R5, 0x1f ;  /* 0x00001f05d9877589 */ /* 0x002e6800000e0000 */
[----:B------:R-:W1:Y:S04]  /*6c90*/  SHFL.IDX PT, R137, R218, R148, 0x1f ;  /* 0x00001f94da897589 */ /* 0x000e6800000e0000 */
[----:B------:R-:W1:Y:S01]  /*6ca0*/  SHFL.IDX PT, R132, R221, R144, 0x1f ;  /* 0x00001f90dd847589 */ /* 0x000e6200000e0000 */
[----:B------:R-:W-:-:S02]  /*6cb0*/  FSEL R125, R140, -INF , P2 ;  /* 0xff8000008c7d7808 */ /* 0x000fc40001000000 */
[----:B------:R-:W-:-:S03]  /*6cc0*/  FSEL R142, R142, -INF , P1 ;  /* 0xff8000008e8e7808 */ /* 0x000fc60000800000 */
[----:B------:R-:W-:Y:S01]  /*6cd0*/  FFMA.FTZ R125, R125, UR5, -R123 ;  /* 0x000000057d7d7c23 */ /* 0x000fe2000801087b */
[----:B------:R-:W-:Y:S01]  /*6ce0*/  FSEL R115, R115, -INF , P1 ;  /* 0xff80000073737808 */ /* 0x000fe20000800000 */
[--C-:B---3--:R-:W-:Y:S01]  /*6cf0*/  FADD.FTZ R44, R44, -R139.reuse ;  /* 0x8000008b2c2c7221 */ /* 0x108fe20000010000 */
[----:B------:R-:W-:Y:S01]  /*6d00*/  FADD.FTZ R46, R46, -R139 ;  /* 0x8000008b2e2e7221 */ /* 0x000fe20000010000 */
[--C-:B----4-:R-:W-:Y:S01]  /*6d10*/  FADD.FTZ R49, R49, -R32.reuse ;  /* 0x8000002031317221 */ /* 0x110fe20000010000 */
[----:B------:R-:W-:Y:S01]  /*6d20*/  FADD.FTZ R51, R51, -R32 ;  /* 0x8000002033337221 */ /* 0x000fe20000010000 */
[--C-:B------:R-:W-:Y:S01]  /*6d30*/  FADD.FTZ R52, R52, -R136.reuse ;  /* 0x8000008834347221 */ /* 0x100fe20000010000 */
[----:B------:R-:W-:Y:S01]  /*6d40*/  FADD.FTZ R54, R54, -R136 ;  /* 0x8000008836367221 */ /* 0x000fe20000010000 */
[----:B------:R-:W3:Y:S01]  /*6d50*/  SHFL.IDX PT, R119, R219, R145, 0x1f ;  /* 0x00001f91db777589 */ /* 0x000ee200000e0000 */
[--C-:B-----5:R-:W-:Y:S01]  /*6d60*/  FADD.FTZ R133, R36, -R143.reuse ;  /* 0x8000008f24857221 */ /* 0x120fe20000010000 */
[----:B------:R-:W-:Y:S01]  /*6d70*/  FADD.FTZ R38, R38, -R143 ;  /* 0x8000008f26267221 */ /* 0x000fe20000010000 */
[--C-:B------:R-:W-:Y:S01]  /*6d80*/  FADD.FTZ R40, R40, -R141.reuse ;  /* 0x8000008d28287221 */ /* 0x100fe20000010000 */
[----:B------:R-:W-:Y:S01]  /*6d90*/  FADD.FTZ R42, R42, -R141 ;  /* 0x8000008d2a2a7221 */ /* 0x000fe20000010000 */
[--C-:B------:R-:W-:Y:S01]  /*6da0*/  FADD.FTZ R48, R48, -R138.reuse ;  /* 0x8000008a30307221 */ /* 0x100fe20000010000 */
[----:B------:R-:W-:Y:S01]  /*6db0*/  FADD.FTZ R50, R50, -R138 ;  /* 0x8000008a32327221 */ /* 0x000fe20000010000 */
[----:B------:R4:W-:Y:S01]  /*6dc0*/  MUFU.EX2 R32, R125 ;  /* 0x0000007d00207308 */ /* 0x0009e20000000800 */
[----:B------:R-:W-:Y:S01]  /*6dd0*/  SHFL.IDX PT, R136, R217, R145, 0x1f ;  /* 0x00001f91d9887589 */ /* 0x000fe200000e0000 */
[--C-:B-1----:R-:W-:Y:S01]  /*6de0*/  FADD.FTZ R56, R56, -R135.reuse ;  /* 0x8000008738387221 */ /* 0x102fe20000010000 */
[----:B------:R-:W-:Y:S01]  /*6df0*/  FADD.FTZ R58, R58, -R135 ;  /* 0x800000873a3a7221 */ /* 0x000fe20000010000 */
[----:B------:R-:W-:Y:S01]  /*6e00*/  FFMA.FTZ R123, R142, UR5, -R123 ;  /* 0x000000058e7b7c23 */ /* 0x000fe2000801087b */
[----:B------:R-:W-:Y:S01]  /*6e10*/  SHFL.IDX PT, R139, R216, R145, 0x1f ;  /* 0x00001f91d88b7589 */ /* 0x000fe200000e0000 */
[--C-:B------:R-:W-:Y:S01]  /*6e20*/  FADD.FTZ R45, R45, -R137.reuse ;  /* 0x800000892d2d7221 */ /* 0x100fe20000010000 */
[----:B------:R-:W-:-:S02]  /*6e30*/  FADD.FTZ R47, R47, -R137 ;  /* 0x800000892f2f7221 */ /* 0x000fc40000010000 */
[----:B----4-:R-:W-:Y:S01]  /*6e40*/  SHFL.IDX PT, R125, R216, R5, 0x1f ;  /* 0x00001f05d87d7589 */ /* 0x010fe200000e0000 */
[----:B------:R-:W-:-:S03]  /*6e50*/  FFMA.FTZ R92, R115, UR5, -R92 ;  /* 0x00000005735c7c23 */ /* 0x000fc6000801085c */
[----:B------:R-:W-:Y:S01]  /*6e60*/  SHFL.IDX PT, R135, R216, R151, 0x1f ;  /* 0x00001f97d8877589 */ /* 0x000fe200000e0000 */
[----:B------:R-:W-:-:S03]  /*6e70*/  FADD.FTZ R129, R34, -R129 ;  /* 0x8000008122817221 */ /* 0x000fc60000010000 */
[----:B------:R-:W-:Y:S04]  /*6e80*/  SHFL.IDX PT, R138, R216, R149, 0x1f ;  /* 0x00001f95d88a7589 */ /* 0x000fe800000e0000 */
[----:B------:R-:W-:Y:S04]  /*6e90*/  SHFL.IDX PT, R143, R216, R148, 0x1f ;  /* 0x00001f94d88f7589 */ /* 0x000fe800000e0000 */
[----:B------:R-:W-:Y:S04]  /*6ea0*/  SHFL.IDX PT, R141, R216, R144, 0x1f ;  /* 0x00001f90d88d7589 */ /* 0x000fe800000e0000 */
[----:B------:R-:W-:Y:S01]  /*6eb0*/  SHFL.IDX PT, R145, R216, R223, 0x1f ;  /* 0x00001fdfd8917589 */ /* 0x000fe200000e0000 */
[----:B------:R1:W-:Y:S03]  /*6ec0*/  MUFU.EX2 R29, R131 ;  /* 0x00000083001d7308 */ /* 0x0003e60000000800 */
[----:B------:R-:W4:Y:S04]  /*6ed0*/  SHFL.IDX PT, R142, R221, R233, 0x1f ;  /* 0x00001fe9dd8e7589 */ /* 0x000f2800000e0000 */
[----:B------:R-:W5:Y:S04]  /*6ee0*/  SHFL.IDX PT, R216, R216, R233, 0x1f ;  /* 0x00001fe9d8d87589 */ /* 0x000f6800000e0000 */
[----:B------:R-:W2:Y:S01]  /*6ef0*/  SHFL.IDX PT, R137, R217, R149, 0x1f ;  /* 0x00001f95d9897589 */ /* 0x000ea200000e0000 */
[--C-:B-1----:R-:W-:Y:S01]  /*6f00*/  FADD.FTZ R131, R33, -R132.reuse ;  /* 0x8000008421837221 */ /* 0x102fe20000010000 */
[----:B------:R-:W-:-:S02]  /*6f10*/  FADD.FTZ R132, R35, -R132 ;  /* 0x8000008423847221 */ /* 0x000fc40000010000 */
[----:B------:R-:W1:Y:S04]  /*6f20*/  SHFL.IDX PT, R115, R219, R223, 0x1f ;  /* 0x00001fdfdb737589 */ /* 0x000e6800000e0000 */
[----:B------:R-:W1:Y:S01]  /*6f30*/  SHFL.IDX PT, R34, R217, R151, 0x1f ;  /* 0x00001f97d9227589 */ /* 0x000e6200000e0000 */
[----:B------:R3:W-:Y:S03]  /*6f40*/  MUFU.EX2 R31, R134 ;  /* 0x00000086001f7308 */ /* 0x0007e60000000800 */
[----:B------:R-:W1:Y:S04]  /*6f50*/  SHFL.IDX PT, R219, R219, R233, 0x1f ;  /* 0x00001fe9dbdb7589 */ /* 0x000e6800000e0000 */
[----:B------:R-:W1:Y:S01]  /*6f60*/  SHFL.IDX PT, R35, R217, R148, 0x1f ;  /* 0x00001f94d9237589 */ /* 0x000e6200000e0000 */
[----:B------:R-:W1:Y:S03]  /*6f70*/  MUFU.EX2 R12, R12 ;  /* 0x0000000c000c7308 */ /* 0x000e660000000800 */
[----:B------:R-:W1:Y:S04]  /*6f80*/  SHFL.IDX PT, R33, R218, R233, 0x1f ;  /* 0x00001fe9da217589 */ /* 0x000e6800000e0000 */
[----:B---3--:R-:W3:Y:S01]  /*6f90*/  SHFL.IDX PT, R134, R217, R144, 0x1f ;  /* 0x00001f90d9867589 */ /* 0x008ee200000e0000 */
[----:B------:R-:W3:Y:S03]  /*6fa0*/  MUFU.EX2 R14, R14 ;  /* 0x0000000e000e7308 */ /* 0x000ee60000000800 */
[----:B------:R-:W3:Y:S04]  /*6fb0*/  SHFL.IDX PT, R36, R217, R223, 0x1f ;  /* 0x00001fdfd9247589 */ /* 0x000ee800000e0000 */
[----:B------:R-:W3:Y:S01]  /*6fc0*/  SHFL.IDX PT, R217, R217, R233, 0x1f ;  /* 0x00001fe9d9d97589 */ /* 0x000ee200000e0000 */
[----:B------:R-:W-:-:S03]  /*6fd0*/  FSEL R146, R146, -INF , P1 ;  /* 0xff80000092927808 */ /* 0x000fc60000800000 */
[----:B------:R-:W3:Y:S01]  /*6fe0*/  SHFL.IDX PT, R140, R218, R151, 0x1f ;  /* 0x00001f97da8c7589 */ /* 0x000ee200000e0000 */
[----:B------:R-:W3:Y:S01]  /*6ff0*/  MUFU.EX2 R107, R107 ;  /* 0x0000006b006b7308 */ /* 0x000ee20000000800 */
[--C-:B------:R-:W-:Y:S01]  /*7000*/  FFMA.FTZ R120, R120, UR5, -R119.reuse ;  /* 0x0000000578787c23 */ /* 0x100fe20008010877 */
[----:B------:R-:W-:Y:S01]  /*7010*/  FSEL R150, R150, -INF , P1 ;  /* 0xff80000096967808 */ /* 0x000fe20000800000 */
[----:B------:R-:W-:Y:S01]  /*7020*/  FFMA.FTZ R119, R146, UR5, -R119 ;  /* 0x0000000592777c23 */ /* 0x000fe20008010877 */
[----:B----4-:R-:W-:Y:S01]  /*7030*/  FADD.FTZ R37, R37, -R142 ;  /* 0x8000008e25257221 */ /* 0x010fe20000010000 */
[----:B-----5:R-:W-:-:S03]  /*7040*/  FADD.FTZ R146, R85, -R216 ;  /* 0x800000d855927221 */ /* 0x020fc60000010000 */
[----:B------:R-:W4:Y:S01]  /*7050*/  MUFU.EX2 R106, R106 ;  /* 0x0000006a006a7308 */ /* 0x000f220000000800 */
[--C-:B--2---:R-:W-:Y:S01]  /*7060*/  FADD.FTZ R60, R60, -R137.reuse ;  /* 0x800000893c3c7221 */ /* 0x104fe20000010000 */
[----:B------:R-:W-:Y:S01]  /*7070*/  FADD.FTZ R62, R62, -R137 ;  /* 0x800000893e3e7221 */ /* 0x000fe20000010000 */
[----:B------:R-:W-:Y:S01]  /*7080*/  FMUL.FTZ R26, R232, R26 ;  /* 0x0000001ae81a7220 */ /* 0x000fe20000410000 */
[----:B------:R-:W-:-:S04]  /*7090*/  FMUL.FTZ R85, R230, R126 ;  /* 0x0000007ee6557220 */ /* 0x000fc80000410000 */
[----:B------:R-:W2:Y:S01]  /*70a0*/  MUFU.EX2 R13, R13 ;  /* 0x0000000d000d7308 */ /* 0x000ea20000000800 */
[----:B------:R-:W-:Y:S01]  /*70b0*/  FADD.FTZ R137, R80, -R139 ;  /* 0x8000008b50897221 */ /* 0x000fe20000010000 */
[----:B-1----:R-:W-:Y:S01]  /*70c0*/  FFMA.FTZ R116, R116, UR5, -R115 ;  /* 0x0000000574747c23 */ /* 0x002fe20008010873 */
[----:B------:R-:W-:-:S05]  /*70d0*/  FADD.FTZ R57, R57, -R34 ;  /* 0x8000002239397221 */ /* 0x000fca0000010000 */
[----:B------:R-:W1:Y:S01]  /*70e0*/  MUFU.EX2 R15, R15 ;  /* 0x0000000f000f7308 */ /* 0x000e620000000800 */
[----:B------:R-:W-:Y:S01]  /*70f0*/  FADD.FTZ R59, R59, -R34 ;  /* 0x800000223b3b7221 */ /* 0x000fe20000010000 */
[----:B------:R-:W-:-:S06]  /*7100*/  FADD.FTZ R139, R82, -R139 ;  /* 0x8000008b528b7221 */ /* 0x000fcc0000010000 */
[----:B------:R-:W5:Y:S01]  /*7110*/  MUFU.EX2 R101, R101 ;  /* 0x0000006500657308 */ /* 0x000f620000000800 */
[----:B------:R-:W-:Y:S01]  /*7120*/  FFMA.FTZ R115, R150, UR5, -R115 ;  /* 0x0000000596737c23 */ /* 0x000fe20008010873 */
[----:B------:R-:W-:-:S06]  /*7130*/  FFMA.FTZ R114, R114, UR5, -R219 ;  /* 0x0000000572727c23 */ /* 0x000fcc00080108db */
[----:B------:R-:W5:Y:S01]  /*7140*/  MUFU.EX2 R102, R102 ;  /* 0x0000006600667308 */ /* 0x000f620000000800 */
[----:B------:R-:W-:Y:S01]  /*7150*/  FMUL.FTZ R82, R12, R133 ;  /* 0x000000850c527220 */ /* 0x000fe20000410000 */
[----:B---3--:R-:W-:-:S06]  /*7160*/  FMUL.FTZ R37, R14, R37 ;  /* 0x000000250e257220 */ /* 0x008fcc0000410000 */
[----:B------:R-:W3:Y:S08]  /*7170*/  MUFU.EX2 R104, R104 ;  /* 0x0000006800687308 */ /* 0x000ef00000000800 */
[----:B------:R-:W3:Y:S08]  /*7180*/  MUFU.EX2 R105, R105 ;  /* 0x0000006900697308 */ /* 0x000ef00000000800 */
[----:B------:R-:W3:Y:S08]  /*7190*/  MUFU.EX2 R108, R108 ;  /* 0x0000006c006c7308 */ /* 0x000ef00000000800 */
[----:B------:R-:W3:Y:S08]  /*71a0*/  MUFU.EX2 R109, R109 ;  /* 0x0000006d006d7308 */ /* 0x000ef00000000800 */
[----:B------:R-:W3:Y:S01]  /*71b0*/  MUFU.EX2 R111, R111 ;  /* 0x0000006f006f7308 */ /* 0x000ee20000000800 */
[----:B------:R-:W-:Y:S01]  /*71c0*/  FFMA.FTZ R113, R113, UR5, -R219 ;  /* 0x0000000571717c23 */ /* 0x000fe200080108db */
[--C-:B------:R-:W-:Y:S01]  /*71d0*/  FADD.FTZ R61, R61, -R35.reuse ;  /* 0x800000233d3d7221 */ /* 0x100fe20000010000 */
[----:B------:R-:W-:Y:S01]  /*71e0*/  FADD.FTZ R63, R63, -R35 ;  /* 0x800000233f3f7221 */ /* 0x000fe20000010000 */
[----:B------:R-:W-:Y:S01]  /*71f0*/  F2FP.BF16.F32.PACK_AB R85, R85, R26 ;  /* 0x0000001a5555723e */ /* 0x000fe200000010ff */
[----:B------:R-:W-:-:S03]  /*7200*/  FMUL.FTZ R25, R228, R25 ;  /* 0x00000019e4197220 */ /* 0x000fc60000410000 */
[----:B------:R-:W-:Y:S01]  /*7210*/  MUFU.EX2 R9, R9 ;  /* 0x0000000900097308 */ /* 0x000fe20000000800 */
[----:B------:R-:W-:Y:S01]  /*7220*/  FMUL.FTZ R26, R226, R27 ;  /* 0x0000001be21a7220 */ /* 0x000fe20000410000 */
[--C-:B------:R-:W-:Y:S01]  /*7230*/  FADD.FTZ R53, R53, -R33.reuse ;  /* 0x8000002135357221 */ /* 0x100fe20000010000 */
[----:B------:R-:W-:-:S05]  /*7240*/  FADD.FTZ R55, R55, -R33 ;  /* 0x8000002137377221 */ /* 0x000fca0000010000 */
[----:B------:R-:W3:Y:S01]  /*7250*/  MUFU.EX2 R10, R10 ;  /* 0x0000000a000a7308 */ /* 0x000ee20000000800 */
[----:B------:R-:W-:Y:S01]  /*7260*/  FADD.FTZ R65, R65, -R134 ;  /* 0x8000008641417221 */ /* 0x000fe20000010000 */
[----:B------:R-:W-:-:S06]  /*7270*/  F2FP.BF16.F32.PACK_AB R82, R37, R82 ;  /* 0x000000522552723e */ /* 0x000fcc00000010ff */
[----:B------:R-:W3:Y:S01]  /*7280*/  MUFU.EX2 R11, R11 ;  /* 0x0000000b000b7308 */ /* 0x000ee20000000800 */
[----:B------:R-:W-:-:S07]  /*7290*/  FADD.FTZ R66, R66, -R136 ;  /* 0x8000008842427221 */ /* 0x000fce0000010000 */
[----:B------:R-:W3:Y:S01]  /*72a0*/  MUFU.EX2 R97, R97 ;  /* 0x0000006100617308 */ /* 0x000ee20000000800 */
[----:B------:R-:W-:-:S07]  /*72b0*/  FADD.FTZ R39, R39, -R142 ;  /* 0x8000008e27277221 */ /* 0x000fce0000010000 */
[----:B------:R-:W-:Y:S01]  /*72c0*/  MUFU.EX2 R98, R98 ;  /* 0x0000006200627308 */ /* 0x000fe20000000800 */
[----:B------:R-:W-:-:S07]  /*72d0*/  FADD.FTZ R64, R64, -R136 ;  /* 0x8000008840407221 */ /* 0x000fce0000010000 */
[----:B------:R-:W3:Y:S01]  /*72e0*/  MUFU.EX2 R99, R99 ;  /* 0x0000006300637308 */ /* 0x000ee20000000800 */
[----:B------:R-:W-:-:S07]  /*72f0*/  FADD.FTZ R216, R87, -R216 ;  /* 0x800000d857d87221 */ /* 0x000fce0000010000 */
[----:B------:R-:W3:Y:S08]  /*7300*/  MUFU.EX2 R100, R100 ;  /* 0x0000006400647308 */ /* 0x000ef00000000800 */
[----:B------:R4:W3:Y:S01]  /*7310*/  MUFU.EX2 R34, R122 ;  /* 0x0000007a00227308 */ /* 0x0008e20000000800 */
[----:B------:R-:W-:-:S07]  /*7320*/  FADD.FTZ R144, R84, -R145 ;  /* 0x8000009154907221 */ /* 0x000fce0000010000 */
[----:B------:R-:W3:Y:S01]  /*7330*/  MUFU.EX2 R17, R17 ;  /* 0x0000001100117308 */ /* 0x000ee20000000800 */
[----:B----4-:R-:W-:-:S07]  /*7340*/  FADD.FTZ R122, R68, -R36 ;  /* 0x80000024447a7221 */ /* 0x010fce0000010000 */
[----:B------:R-:W-:Y:S01]  /*7350*/  MUFU.EX2 R18, R18 ;  /* 0x0000001200127308 */ /* 0x000fe20000000800 */
[----:B------:R-:W-:-:S07]  /*7360*/  F2FP.BF16.F32.PACK_AB R87, R26, R25 ;  /* 0x000000191a57723e */ /* 0x000fce00000010ff */
[----:B------:R-:W4:Y:S08]  /*7370*/  MUFU.EX2 R19, R19 ;  /* 0x0000001300137308 */ /* 0x000f300000000800 */
[----:B------:R-:W4:Y:S08]  /*7380*/  MUFU.EX2 R20, R20 ;  /* 0x0000001400147308 */ /* 0x000f300000000800 */
[----:B------:R-:W4:Y:S08]  /*7390*/  MUFU.EX2 R21, R21 ;  /* 0x0000001500157308 */ /* 0x000f300000000800 */
[----:B------:R-:W-:Y:S08]  /*73a0*/  MUFU.EX2 R22, R22 ;  /* 0x0000001600167308 */ /* 0x000ff00000000800 */
[----:B------:R-:W4:Y:S08]  /*73b0*/  MUFU.EX2 R23, R23 ;  /* 0x0000001700177308 */ /* 0x000f300000000800 */
[----:B------:R-:W4:Y:S01]  /*73c0*/  MUFU.EX2 R88, R88 ;  /* 0x0000005800587308 */ /* 0x000f220000000800 */
[----:B------:R-:W-:-:S07]  /*73d0*/  FADD.FTZ R145, R86, -R145 ;  /* 0x8000009156917221 */ /* 0x000fce0000010000 */
[----:B------:R-:W4:Y:S01]  /*73e0*/  MUFU.EX2 R89, R89 ;  /* 0x0000005900597308 */ /* 0x000f220000000800 */
[----:B------:R-:W-:-:S07]  /*73f0*/  FMUL.FTZ R25, R107, R65 ;  /* 0x000000416b197220 */ /* 0x000fce0000410000 */
[----:B------:R-:W-:Y:S08]  /*7400*/  MUFU.EX2 R90, R90 ;  /* 0x0000005a005a7308 */ /* 0x000ff00000000800 */
[----:B------:R-:W4:Y:S08]  /*7410*/  MUFU.EX2 R91, R91 ;  /* 0x0000005b005b7308 */ /* 0x000f300000000800 */
[----:B------:R-:W4:Y:S08]  /*7420*/  MUFU.EX2 R92, R92 ;  /* 0x0000005c005c7308 */ /* 0x000f300000000800 */
[----:B------:R-:W4:Y:S08]  /*7430*/  MUFU.EX2 R93, R93 ;  /* 0x0000005d005d7308 */ /* 0x000f300000000800 */
[----:B------:R-:W-:Y:S08]  /*7440*/  MUFU.EX2 R94, R94 ;  /* 0x0000005e005e7308 */ /* 0x000ff00000000800 */
[----:B------:R-:W4:Y:S08]  /*7450*/  MUFU.EX2 R95, R95 ;  /* 0x0000005f005f7308 */ /* 0x000f300000000800 */
[----:B------:R-:W4:Y:S01]  /*7460*/  MUFU.EX2 R96, R96 ;  /* 0x0000006000607308 */ /* 0x000f220000000800 */
[----:B------:R-:W-:-:S07]  /*7470*/  FMUL.FTZ R86, R229, R127 ;  /* 0x0000007fe5567220 */ /* 0x000fce0000410000 */
[----:B------:R2:W-:Y:S01]  /*7480*/  MUFU.EX2 R35, R121 ;  /* 0x0000007900237308 */ /* 0x0005e20000000800 */
[----:B------:R-:W-:-:S07]  /*7490*/  FMUL.FTZ R65, R106, R66 ;  /* 0x000000426a417220 */ /* 0x000fce0000410000 */
[----:B------:R-:W4:Y:S01]  /*74a0*/  MUFU.EX2 R110, R110 ;  /* 0x0000006e006e7308 */ /* 0x000f220000000800 */
[----:B--2---:R-:W-:Y:S01]  /*74b0*/  FADD.FTZ R121, R67, -R134 ;  /* 0x8000008643797221 */ /* 0x004fe20000010000 */
[----:B------:R-:W-:Y:S01]  /*74c0*/  FADD.FTZ R67, R70, -R36 ;  /* 0x8000002446437221 */ /* 0x000fe20000010000 */
[----:B------:R-:W-:-:S05]  /*74d0*/  FADD.FTZ R70, R69, -R217 ;  /* 0x800000d945467221 */ /* 0x000fca0000010000 */
[----:B------:R-:W2:Y:S01]  /*74e0*/  MUFU.EX2 R112, R112 ;  /* 0x0000007000707308 */ /* 0x000ea20000000800 */
[----:B------:R-:W-:Y:S01]  /*74f0*/  FMUL.FTZ R38, R13, R38 ;  /* 0x000000260d267220 */ /* 0x000fe20000410000 */
[----:B-1----:R-:W-:-:S06]  /*7500*/  FMUL.FTZ R39, R15, R39 ;  /* 0x000000270f277220 */ /* 0x002fcc0000410000 */
[----:B------:R-:W1:Y:S01]  /*7510*/  MUFU.EX2 R33, R123 ;  /* 0x0000007b00217308 */ /* 0x000e620000000800 */
[----:B-----5:R-:W-:Y:S01]  /*7520*/  FMUL.FTZ R60, R101, R60 ;  /* 0x0000003c653c7220 */ /* 0x020fe20000410000 */
[----:B------:R-:W-:Y:S01]  /*7530*/  FMUL.FTZ R61, R103, R61 ;  /* 0x0000003d673d7220 */ /* 0x000fe20000410000 */
[----:B------:R-:W-:-:S05]  /*7540*/  FMUL.FTZ R62, R102, R62 ;  /* 0x0000003e663e7220 */ /* 0x000fca0000410000 */
[----:B------:R5:W1:Y:S01]  /*7550*/  MUFU.EX2 R36, R120 ;  /* 0x0000007800247308 */ /* 0x000a620000000800 */
[----:B---3--:R-:W-:Y:S01]  /*7560*/  FMUL.FTZ R63, R104, R63 ;  /* 0x0000003f683f7220 */ /* 0x008fe20000410000 */
[----:B------:R-:W-:Y:S01]  /*7570*/  FMUL.FTZ R64, R105, R64 ;  /* 0x0000004069407220 */ /* 0x000fe20000410000 */
[----:B------:R-:W-:-:S05]  /*7580*/  FMUL.FTZ R26, R108, R121 ;  /* 0x000000796c1a7220 */ /* 0x000fca0000410000 */
[----:B------:R-:W3:Y:S01]  /*7590*/  MUFU.EX2 R119, R119 ;  /* 0x0000007700777308 */ /* 0x000ee20000000800 */
[----:B-----5:R-:W-:Y:S01]  /*75a0*/  FADD.FTZ R120, R71, -R217 ;  /* 0x800000d947787221 */ /* 0x020fe20000010000 */
[----:B------:R-:W-:Y:S01]  /*75b0*/  FMUL.FTZ R71, R227, R130 ;  /* 0x00000082e3477220 */ /* 0x000fe20000410000 */
[----:B------:R-:W-:-:S05]  /*75c0*/  FMUL.FTZ R66, R109, R122 ;  /* 0x0000007a6d427220 */ /* 0x000fca0000410000 */
[----:B------:R-:W5:Y:S01]  /*75d0*/  MUFU.EX2 R118, R118 ;  /* 0x0000007600767308 */ /* 0x000f620000000800 */
[----:B------:R-:W-:Y:S01]  /*75e0*/  FMUL.FTZ R27, R111, R70 ;  /* 0x000000466f1b7220 */ /* 0x000fe20000410000 */
[----:B------:R-:W-:-:S06]  /*75f0*/  FADD.FTZ R123, R72, -R125 ;  /* 0x8000007d487b7221 */ /* 0x000fcc0000010000 */
[----:B------:R-:W5:Y:S01]  /*7600*/  MUFU.EX2 R117, R117 ;  /* 0x0000007500757308 */ /* 0x000f620000000800 */
[----:B------:R-:W-:-:S07]  /*7610*/  FADD.FTZ R134, R73, -R135 ;  /* 0x8000008749867221 */ /* 0x000fce0000010000 */
[----:B------:R-:W5:Y:S01]  /*7620*/  MUFU.EX2 R116, R116 ;  /* 0x0000007400747308 */ /* 0x000f620000000800 */
[----:B------:R-:W-:-:S07]  /*7630*/  FADD.FTZ R41, R41, -R140 ;  /* 0x8000008c29297221 */ /* 0x000fce0000010000 */
[----:B------:R-:W5:Y:S01]  /*7640*/  MUFU.EX2 R115, R115 ;  /* 0x0000007300737308 */ /* 0x000f620000000800 */
[----:B------:R-:W-:-:S07]  /*7650*/  FADD.FTZ R43, R43, -R140 ;  /* 0x8000008c2b2b7221 */ /* 0x000fce0000010000 */
[----:B------:R-:W5:Y:S01]  /*7660*/  MUFU.EX2 R114, R114 ;  /* 0x0000007200727308 */ /* 0x000f620000000800 */
[----:B------:R-:W-:-:S07]  /*7670*/  FADD.FTZ R125, R74, -R125 ;  /* 0x8000007d4a7d7221 */ /* 0x000fce0000010000 */
[----:B------:R-:W5:Y:S01]  /*7680*/  MUFU.EX2 R37, R113 ;  /* 0x0000007100257308 */ /* 0x000f620000000800 */
[----:B------:R-:W-:Y:S01]  /*7690*/  FADD.FTZ R135, R75, -R135 ;  /* 0x800000874b877221 */ /* 0x000fe20000010000 */
[----:B------:R-:W-:Y:S01]  /*76a0*/  FADD.FTZ R136, R76, -R138 ;  /* 0x8000008a4c887221 */ /* 0x000fe20000010000 */
[----:B------:R-:W-:Y:S01]  /*76b0*/  FADD.FTZ R142, R77, -R143 ;  /* 0x8000008f4d8e7221 */ /* 0x000fe20000010000 */
[--C-:B------:R-:W-:Y:S01]  /*76c0*/  FADD.FTZ R140, R81, -R141.reuse ;  /* 0x8000008d518c7221 */ /* 0x100fe20000010000 */
[----:B------:R-:W-:Y:S01]  /*76d0*/  FADD.FTZ R141, R83, -R141 ;  /* 0x8000008d538d7221 */ /* 0x000fe20000010000 */
        /* <DEDUP_REMOVED lines=27> */
[----:B----4-:R-:W-:Y:S01]  /*7890*/  FMUL.FTZ R41, R19, R41 ;  /* 0x0000002913297220 */ /* 0x010fe20000410000 */
        /* <DEDUP_REMOVED lines=14> */
[----:B------:R-:W-:Y:S01]  /*7980*/  IMAD R220, R0, 0x400, R220 ;  /* 0x0000040000dc7824 */ /* 0x000fe200078e02dc */
[----:B------:R-:W-:Y:S01]  /*7990*/  F2FP.BF16.F32.PACK_AB R84, R69, R84 ;  /* 0x000000544554723e */ /* 0x000fe200000010ff */
[----:B------:R-:W-:Y:S01]  /*79a0*/  FMUL.FTZ R67, R110, R67 ;  /* 0x000000436e437220 */ /* 0x000fe20000410000 */
[----:B--2---:R-:W-:Y:S01]  /*79b0*/  FMUL.FTZ R120, R112, R120 ;  /* 0x0000007870787220 */ /* 0x004fe20000410000 */
[----:B------:R-:W-:Y:S01]  /*79c0*/  IMAD R39, R39, 0x2, R236 ;  /* 0x0000000227277824 */ /* 0x000fe200078e02ec */
[----:B------:R-:W-:Y:S01]  /*79d0*/  F2FP.BF16.F32.PACK_AB R80, R131, R80 ;  /* 0x000000508350723e */ /* 0x000fe200000010ff */
[----:B-1----:R-:W-:Y:S01]  /*79e0*/  FMUL.FTZ R63, R33, R138 ;  /* 0x0000008a213f7220 */ /* 0x002fe20000410000 */
        /* <DEDUP_REMOVED lines=24> */
[----:B------:R-:W-:Y:S02]  /*7b70*/  R2UR UR4, R220 ;  /* 0x00000000dc0472ca */ /* 0x000fe400000e0000 */
        /* <DEDUP_REMOVED lines=14> */
[----:B------:R-:W-:-:S03]  /*7c60*/  F2FP.BF16.F32.PACK_AB R27, R226, R228 ;  /* 0x000000e4e21b723e */ /* 0x000fc600000010ff */
        /* <DEDUP_REMOVED lines=137> */
.L_x_2443:
        /* <DEDUP_REMOVED lines=70> */
.L_x_2444:
[----:B------:R-:W-:Y:S02]  /*8960*/  VIADD R16, R16, 0x1 ;  /* 0x0000000110107836 */ /* 0x000fe40000000000 */
[----:B------:R-:W-:Y:S02]  /*8970*/  VIADD R7, R7, 0x30c20 ;  /* 0x00030c2007077836 */ /* 0x000fe40000000000 */
[----:B------:R-:W-:Y:S01]  /*8980*/  VIADD R0, R0, 0x1 ;  /* 0x0000000100007836 */ /* 0x000fe20000000000 */
[----:B------:R-:W-:Y:S02]  /*8990*/  ISETP.GE.AND P1, PT, R16, UR38, PT ;  /* 0x0000002610007c0c */ /* 0x000fe4000bf26270 */
[----:B------:R-:W-:Y:S02]  /*89a0*/  PRMT R7, RZ, 0x654, R7 ;  /* 0x00000654ff077816 */ /* 0x000fe40000000007 */
[C---:B------:R-:W-:Y:S02]  /*89b0*/  ISETP.NE.AND P0, PT, R0.reuse, 0x2, PT ;  /* 0x000000020000780c */ /* 0x040fe40003f05270 */
[----:B------:R1:W-:Y:S02]  /*89c0*/  SYNCS.ARRIVE.TRANS64.RED.A1T0 RZ, [R7+URZ], RZ ;  /* 0x000000ff07ff79a7 */ /* 0x0003e4000810043f */
[----:B------:R-:W-:-:S02]  /*89d0*/  SEL R0, R0, RZ, P0 ;  /* 0x000000ff00007207 */ /* 0x000fc40000000000 */
[----:B-1----:R-:W-:-:S04]  /*89e0*/  SEL R7, RZ, 0x1, P0 ;  /* 0x00000001ff077807 */ /* 0x002fc80000000000 */
[----:B------:R-:W-:Y:S01]  /*89f0*/  LOP3.LUT R4, R4, R7, RZ, 0x3c, !PT ;  /* 0x0000000704047212 */ /* 0x000fe200078e3cff */
[----:B------:R-:W-:Y:S06]  /*8a00*/  @!P1 BRA `(.L_x_2445) ;  /* 0xffffffcc00849947 */ /* 0x000fec000383ffff */
.L_x_2434:
        /* <DEDUP_REMOVED lines=34> */
.L_x_2414:
[----:B------:R-:W-:Y:S05]  /*8c30*/  @P0 BRA `(.L_x_2446) ;  /* 0x0000000800c80947 */ /* 0x000fea0003800000 */
[----:B------:R-:W3:Y:S01]  /*8c40*/  S2R R3, SR_CgaCtaId ;  /* 0x0000000000037919 */ /* 0x000ee20000008800 */
[----:B------:R-:W-:-:S04]  /*8c50*/  MOV R0, 0x400 ;  /* 0x0000040000007802 */ /* 0x000fc80000000f00 */
[----:B---3--:R-:W-:-:S04]  /*8c60*/  LEA R17, R3, R0, 0x18 ;  /* 0x0000000003117211 */ /* 0x008fc800078ec0ff */
[----:B------:R-:W-:-:S13]  /*8c70*/  LOP3.LUT P0, RZ, R17, 0x3ff, RZ, 0xc0, !PT ;  /* 0x000003ff11ff7812 */ /* 0x000fda000780c0ff */
[----:B------:R-:W-:Y:S05]  /*8c80*/  @!P0 BRA `(.L_x_2447) ;  /* 0x0000000000408947 */ /* 0x000fea0003800000 */
[----:B------:R-:W-:Y:S01]  /*8c90*/  MOV R0, 0x0 ;  /* 0x0000000000007802 */ /* 0x000fe20000000f00 */
[----:B------:R-:W-:Y:S01]  /*8ca0*/  ULDC.64 UR4, c[0x4][0x80] ;  /* 0x0100200000047ab9 */ /* 0x000fe20000000a00 */
[----:B------:R-:W-:Y:S01]  /*8cb0*/  ULDC.64 UR6, c[0x4][0x88] ;  /* 0x0100220000067ab9 */ /* 0x000fe20000000a00 */
[----:B------:R-:W-:Y:S01]  /*8cc0*/  IMAD.U32 R4, RZ, RZ, UR4 ;  /* 0x00000004ff047e24 */ /* 0x000fe2000f8e00ff */
[----:B--2---:R2:W3:Y:S01]  /*8cd0*/  LDC.64 R2, c[0x4][R0] ;  /* 0x0100000000027b82 */ /* 0x0044e20000000a00 */
        /* <DEDUP_REMOVED lines=8> */
[----:B-12---:R-:W-:-:S07]  /*8d60*/  IMAD.MOV.U32 R13, RZ, RZ, RZ ;  /* 0x000000ffff0d7224 */ /* 0x006fce00078e00ff */
[----:B------:R-:W-:-:S07]  /*8d70*/  LEPC R20, `(.L_x_2447) ;  /* 0x000000001014794e */ /* 0x000fce0000000000 */
[----:B---3--:R-:W-:Y:S05]  /*8d80*/  CALL.ABS.NOINC R2 ;  /* 0x0000000002007343 */ /* 0x008fea0003c00000 */
.L_x_2447:
[----:B------:R-:W-:-:S05]  /*8d90*/  VIADD R16, R17, 0x4000 ;  /* 0x0000400011107836 */ /* 0x000fca0000000000 */
        /* <DEDUP_REMOVED lines=18> */
.L_x_2448:
        /* <DEDUP_REMOVED lines=18> */
.L_x_2449:
        /* <DEDUP_REMOVED lines=18> */
.L_x_2450:
[----:B------:R-:W3:Y:S01]  /*9100*/  S2R R0, SR_TID.X ;  /* 0x0000000000007919 */ /* 0x000ee20000002100 */
        /* <DEDUP_REMOVED lines=17> */
[----:B---3--:R-:W-:Y:S01]  /*9220*/  VIADD R7, R0, 0xffffff80 ;  /* 0xffffff8000077836 */ /* 0x008fe20000000000 */
        /* <DEDUP_REMOVED lines=29> */
[----:B------:R-:W-:-:S02]  /*9400*/  LOP3.LUT R0, R0, 0x1c0, RZ, 0xc0, !PT ;  /* 0x000001c000007812 */ /* 0x000fc400078ec0ff */
[----:B------:R-:W-:Y:S02]  /*9410*/  F2FP.BF16.F32.PACK_AB R170, R173, R172 ;  /* 0x000000acadaa723e */ /* 0x000fe400000010ff */
[----:B------:R-:W-:Y:S02]  /*9420*/  LOP3.LUT R7, R0, 0x8, R7, 0xf8, !PT ;  /* 0x0000000800077812 */ /* 0x000fe400078ef807 */
[----:B------:R-:W-:Y:S02]  /*9430*/  SHF.R.U32.HI R0, RZ, 0x3, R0 ;  /* 0x00000003ff007819 */ /* 0x000fe40000011600 */
[----:B------:R-:W-:Y:S02]  /*9440*/  SEL R5, R5, 0xffffffc0, !P2 ;  /* 0xffffffc005057807 */ /* 0x000fe40005000000 */
[----:B------:R-:W-:Y:S02]  /*9450*/  LOP3.LUT R0, R7, R0, RZ, 0x3c, !PT ;  /* 0x0000000007007212 */ /* 0x000fe400078e3cff */
[----:B------:R-:W-:-:S02]  /*9460*/  F2FP.BF16.F32.PACK_AB R171, R175, R174 ;  /* 0x000000aeafab723e */ /* 0x000fc400000010ff */
        /* <DEDUP_REMOVED lines=8> */
[----:B------:R-:W-:Y:S01]  /*94f0*/  STSM.16.M88.4 [R0+0x4000], R184 ;  /* 0x004000b800007844 */ /* 0x000fe20000000200 */
[----:B------:R-:W-:-:S03]  /*9500*/  IADD3 R2, R3, 0x4000, R0 ;  /* 0x0000400003027810 */ /* 0x000fc60007ffe000 */
[----:B------:R-:W2:Y:S01]  /*9510*/  SHFL.IDX PT, R5, R6, RZ, 0x1f ;  /* 0x00001fff06057589 */ /* 0x000ea200000e0000 */
[----:B------:R-:W-:-:S03]  /*9520*/  IMAD.IADD R3, R3, 0x1, R4 ;  /* 0x0000000103037824 */ /* 0x000fc600078e0204 */
[----:B------:R3:W-:Y:S04]  /*9530*/  STSM.16.M88.4 [R2], R192 ;  /* 0x000000c002007844 */ /* 0x0007e80000000200 */
[----:B------:R3:W-:Y:S04]  /*9540*/  STSM.16.M88.4 [R4], R200 ;  /* 0x000000c804007844 */ /* 0x0007e80000000200 */
[----:B------:R3:W-:Y:S04]  /*9550*/  STSM.16.M88.4 [R3], R208 ;  /* 0x000000d003007844 */ /* 0x0007e80000000200 */
[----:B------:R3:W-:Y:S04]  /*9560*/  STSM.16.M88.4 [R0], R152 ;  /* 0x0000009800007844 */ /* 0x0007e80000000200 */
[----:B------:R3:W-:Y:S04]  /*9570*/  STSM.16.M88.4 [R2+-0x4000], R160 ;  /* 0xffc000a002007844 */ /* 0x0007e80000000200 */
[----:B------:R3:W-:Y:S01]  /*9580*/  STSM.16.M88.4 [R4+-0x4000], R168 ;  /* 0xffc000a804007844 */ /* 0x0007e20000000200 */
[----:B--2---:R-:W-:-:S03]  /*9590*/  ISETP.NE.AND P0, PT, R5, 0x7, PT ;  /* 0x000000070500780c */ /* 0x004fc60003f05270 */
[----:B------:R3:W-:Y:S01]  /*95a0*/  STSM.16.M88.4 [R3+-0x4000], R176 ;  /* 0xffc000b003007844 */ /* 0x0007e20000000200 */
        /* <DEDUP_REMOVED lines=11> */
[----:B------:R-:W-:Y:S01]  /*9660*/  R2UR UR6, R17 ;  /* 0x00000000110672ca */ /* 0x000fe200000e0000 */
[----:B------:R-:W-:Y:S01]  /*9670*/  ULDC.64 UR8, c[0x0][0x198] ;  /* 0x0000660000087ab9 */ /* 0x000fe20000000a00 */
[----:B------:R-:W-:Y:S02]  /*9680*/  USHF.L.U32 UR42, UR36, 0x7, URZ ;  /* 0x00000007242a7899 */ /* 0x000fe4000800063f */
[----:B------:R-:W-:Y:S02]  /*9690*/  UIADD3 UR4, UP0, UR8, 0x770, URZ ;  /* 0x0000077008047890 */ /* 0x000fe4000ff1e03f */
[----:B------:R-:W-:Y:S02]  /*96a0*/  UIADD3 UR8, UP1, UR8, 0x670, URZ ;  /* 0x0000067008087890 */ /* 0x000fe4000ff3e03f */
[----:B------:R-:W-:Y:S02]  /*96b0*/  UIADD3.X UR5, URZ, UR9, URZ, UP0, !UPT ;  /* 0x000000093f057290 */ /* 0x000fe400087fe43f */
[----:B------:R-:W-:Y:S01]  /*96c0*/  UIADD3.X UR9, URZ, UR9, URZ, UP1, !UPT ;  /* 0x000000093f097290 */ /* 0x000fe20008ffe43f */
[----:B------:R-:W-:-:S02]  /*96d0*/  UMOV UR41, URZ ;  /* 0x0000003f00297c82 */ /* 0x000fc40008000000 */
[----:B------:R-:W-:-:S09]  /*96e0*/  UIADD3 UR40, UR6, 0x4000, URZ ;  /* 0x0000400006287890 */ /* 0x000fd2000fffe03f */
[----:B------:R2:W-:Y:S02]  /*96f0*/  UTMASTG.4D [UR40], [UR4] ;  /* 0x00000028040073b5 */ /* 0x0005e40008018000 */
[----:B--2---:R-:W-:Y:S02]  /*9700*/  UMOV UR40, UR6 ;  /* 0x0000000600287c82 */ /* 0x004fe40008000000 */
[----:B------:R2:W-:Y:S02]  /*9710*/  UTMASTG.4D [UR40], [UR8] ;  /* 0x00000028080073b5 */ /* 0x0005e40008018000 */
[----:B--2---:R0:W-:Y:S02]  /*9720*/  UTMACMDFLUSH ;  /* 0x00000000000079b7 */ /* 0x0041e40000000000 */
.L_x_2452:
[----:B------:R-:W-:Y:S05]  /*9730*/  BSYNC B0 ;  /* 0x0000000000007941 */ /* 0x000fea0003800000 */
.L_x_2451:
[----:B------:R-:W-:-:S04]  /*9740*/  DEPBAR.LE SB0, 0x0 ;  /* 0x000080000000791a */ /* 0x000fc80000000000 */
[----:B------:R-:W-:Y:S05]  /*9750*/  BRA `(.L_x_2413) ;  /* 0x0000003800707947 */ /* 0x000fea0003800000 */
.L_x_2446:
[----:B------:R-:W3:Y:S01]  /*9760*/  S2R R0, SR_TID.X ;  /* 0x0000000000007919 */ /* 0x000ee20000002100 */
[----:B--2---:R-:W2:Y:S01]  /*9770*/  LDC.64 R2, c[0x0][0x820] ;  /* 0x00020800ff027b82 */ /* 0x004ea20000000a00 */
[----:B------:R-:W-:Y:S01]  /*9780*/  IMAD.U32 R9, RZ, RZ, UR43 ;  /* 0x0000002bff097e24 */ /* 0x000fe2000f8e00ff */
[----:B------:R-:W-:Y:S01]  /*9790*/  BSSY B0, `(.L_x_2453) ;  /* 0x0000038000007945 */ /* 0x000fe20003800000 */
[----:B------:R-:W-:Y:S02]  /*97a0*/  IMAD.U32 R27, RZ, RZ, UR36 ;  /* 0x00000024ff1b7e24 */ /* 0x000fe4000f8e00ff */
[----:B------:R-:W-:Y:S01]  /*97b0*/  IMAD.U32 R25, RZ, RZ, UR44 ;  /* 0x0000002cff197e24 */ /* 0x000fe2000f8e00ff */
[----:B------:R-:W-:Y:S02]  /*97c0*/  SHF.R.S32.HI R9, RZ, 0x1f, R9 ;  /* 0x0000001fff097819 */ /* 0x000fe40000011409 */
[----:B------:R-:W4:Y:S02]  /*97d0*/  LDC.64 R18, c[0x0][0x808] ;  /* 0x00020200ff127b82 */ /* 0x000f240000000a00 */
[----:B------:R-:W-:-:S06]  /*97e0*/  SHF.R.S32.HI R25, RZ, 0x1f, R25 ;  /* 0x0000001fff197819 */ /* 0x000fcc0000011419 */
[----:B------:R-:W5:Y:S08]  /*97f0*/  LDC.64 R14, c[0x0][0x828] ;  /* 0x00020a00ff0e7b82 */ /* 0x000f700000000a00 */
[----:B------:R-:W1:Y:S01]  /*9800*/  LDC.64 R16, c[0x0][0x850] ;  /* 0x00021400ff107b82 */ /* 0x000e620000000a00 */
[----:B---3--:R-:W-:-:S07]  /*9810*/  VIADD R5, R0, 0xffffff80 ;  /* 0xffffff8000057836 */ /* 0x008fce0000000000 */
[----:B------:R-:W3:Y:S01]  /*9820*/  LDC R23, c[0x0][0x83c] ;  /* 0x00020f00ff177b82 */ /* 0x000ee20000000800 */
[----:B----4-:R-:W-:Y:S01]  /*9830*/  IMAD R11, R27, -0x80, R18 ;  /* 0xffffff801b0b7824 */ /* 0x010fe200078e0212 */
[----:B------:R-:W-:-:S04]  /*9840*/  SHF.R.S32.HI R0, RZ, 0x1f, R5 ;  /* 0x0000001fff007819 */ /* 0x000fc80000011405 */
[----:B------:R-:W-:Y:S02]  /*9850*/  LEA.HI R8, R0, R5, RZ, 0x3 ;  /* 0x0000000500087211 */ /* 0x000fe400078f18ff */
[----:B------:R-:W4:Y:S02]  /*9860*/  LDC.64 R20, c[0x0][0x858] ;  /* 0x00021600ff147b82 */ /* 0x000f240000000a00 */
[----:B------:R-:W-:-:S05]  /*9870*/  LOP3.LUT R0, R8, 0x1ffffff8, RZ, 0xc0, !PT ;  /* 0x1ffffff808007812 */ /* 0x000fca00078ec0ff */
[----:B------:R-:W-:-:S04]  /*9880*/  IMAD.IADD R0, R5, 0x1, -R0 ;  /* 0x0000000105007824 */ /* 0x000fc800078e0a00 */
[----:B------:R-:W-:Y:S02]  /*9890*/  IMAD.SHL.U32 R6, R0, 0x8, RZ ;  /* 0x0000000800067824 */ /* 0x000fe400078e00ff */
[----:B--2---:R-:W-:-:S03]  /*98a0*/  IMAD R0, R9, R2, RZ ;  /* 0x0000000209007224 */ /* 0x004fc600078e02ff */
[----:B------:R-:W-:Y:S01]  /*98b0*/  SHF.R.S32.HI R7, RZ, 0x1f, R6 ;  /* 0x0000001fff077819 */ /* 0x000fe20000011406 */
[----:B------:R-:W-:Y:S02]  /*98c0*/  IMAD R3, R3, UR43, R0 ;  /* 0x0000002b03037c24 */ /* 0x000fe4000f8e0200 */
[----:B------:R-:W-:Y:S01]  /*98d0*/  IMAD.WIDE.U32 R4, R2, UR43, R6 ;  /* 0x0000002b02047c25 */ /* 0x000fe2000f8e0006 */
[----:B------:R-:W-:-:S03]  /*98e0*/  SHF.R.S32.HI R2, RZ, 0x3, R8 ;  /* 0x00000003ff027819 */ /* 0x000fc60000011408 */
[----:B------:R-:W-:Y:S01]  /*98f0*/  IMAD.IADD R5, R5, 0x1, R3 ;  /* 0x0000000105057824 */ /* 0x000fe200078e0203 */
[C---:B------:R-:W-:Y:S01]  /*9900*/  ISETP.GE.AND P2, PT, R2.reuse, R11, PT ;  /* 0x0000000b0200720c */ /* 0x040fe20003f46270 */
[C---:B------:R-:W-:Y:S02]  /*9910*/  VIADD R0, R2.reuse, 0x20 ;  /* 0x0000002002007836 */ /* 0x040fe40000000000 */
[----:B------:R-:W-:Y:S01]  /*9920*/  VIADD R3, R2, 0x60 ;  /* 0x0000006002037836 */ /* 0x000fe20000000000 */
[----:B------:R-:W-:Y:S01]  /*9930*/  ISETP.GE.OR P6, PT, R6, R19, P2 ;  /* 0x000000130600720c */ /* 0x000fe200017c6670 */
[----:B-----5:R-:W-:Y:S01]  /*9940*/  IMAD R8, R25, R14, RZ ;  /* 0x0000000e19087224 */ /* 0x020fe200078e02ff */
[-C--:B------:R-:W-:Y:S01]  /*9950*/  ISETP.GE.AND P3, PT, R0, R11.reuse, PT ;  /* 0x0000000b0000720c */ /* 0x080fe20003f66270 */
[----:B------:R-:W-:Y:S01]  /*9960*/  VIADD R0, R2, 0x40 ;  /* 0x0000004002007836 */ /* 0x000fe20000000000 */
[-C--:B------:R-:W-:Y:S01]  /*9970*/  ISETP.GE.AND P1, PT, R3, R11.reuse, PT ;  /* 0x0000000b0300720c */ /* 0x080fe20003f26270 */
[----:B------:R-:W-:Y:S01]  /*9980*/  IMAD R15, R15, UR44, R8 ;  /* 0x0000002c0f0f7c24 */ /* 0x000fe2000f8e0208 */
[----:B------:R-:W-:Y:S01]  /*9990*/  SHF.R.S32.HI R3, RZ, 0x1f, R2 ;  /* 0x0000001fff037819 */ /* 0x000fe20000011402 */
[----:B-1----:R-:W-:Y:S01]  /*99a0*/  IMAD.WIDE.U32 R12, R14, UR44, R4 ;  /* 0x0000002c0e0c7c25 */ /* 0x002fe2000f8e0004 */
[----:B------:R-:W-:-:S02]  /*99b0*/  ISETP.GE.AND P0, PT, R0, R11, PT ;  /* 0x0000000b0000720c */ /* 0x000fc40003f06270 */
[CC--:B------:R-:W-:Y:S01]  /*99c0*/  ISETP.GE.OR P4, PT, R6.reuse, R19.reuse, P3 ;  /* 0x000000130600720c */ /* 0x0c0fe20001f86670 */
[----:B------:R-:W-:Y:S01]  /*99d0*/  IMAD.WIDE R10, R27, 0x80, R2 ;  /* 0x000000801b0a7825 */ /* 0x000fe200078e0202 */
[----:B------:R-:W-:Y:S01]  /*99e0*/  ISETP.GE.OR P5, PT, R6, R19, P0 ;  /* 0x000000130600720c */ /* 0x000fe200007a6670 */
[----:B------:R-:W1:Y:S02]  /*99f0*/  LDC.64 R26, c[0x0][0x208] ;  /* 0x00008200ff1a7b82 */ /* 0x000e640000000a00 */
[----:B------:R-:W-:Y:S02]  /*9a00*/  IMAD R0, R9, R16, RZ ;  /* 0x0000001009007224 */ /* 0x000fe400078e02ff */
[----:B------:R-:W-:-:S04]  /*9a10*/  IMAD.WIDE.U32 R8, R16, UR43, R6 ;  /* 0x0000002b10087c25 */ /* 0x000fc8000f8e0006 */
[----:B------:R-:W-:Y:S02]  /*9a20*/  IMAD R17, R17, UR43, R0 ;  /* 0x0000002b11117c24 */ /* 0x000fe4000f8e0200 */
[----:B------:R-:W-:Y:S01]  /*9a30*/  IMAD.IADD R5, R13, 0x1, R15 ;  /* 0x000000010d057824 */ /* 0x000fe200078e020f */
[----:B---34-:R-:W-:Y:S06]  /*9a40*/  @P6 BRA `(.L_x_2454) ;  /* 0x0000000000306947 */ /* 0x018fec0003800000 */
[----:B------:R-:W-:Y:S01]  /*9a50*/  ULDC.64 UR4, c[0x0][0x818] ;  /* 0x0002060000047ab9 */ /* 0x000fe20000000a00 */
[----:B------:R-:W-:Y:S01]  /*9a60*/  IMAD.MOV.U32 R4, RZ, RZ, R12 ;  /* 0x000000ffff047224 */ /* 0x000fe200078e000c */
[----:B-1----:R-:W-:Y:S01]  /*9a70*/  R2UR UR6, R26 ;  /* 0x000000001a0672ca */ /* 0x002fe200000e0000 */
        /* <DEDUP_REMOVED lines=9> */
.L_x_2454:
[----:B------:R-:W-:Y:S05]  /*9b10*/  BSYNC B0 ;  /* 0x0000000000007941 */ /* 0x000fea0003800000 */
.L_x_2453:
[----:B------:R-:W-:Y:S01]  /*9b20*/  IMAD.IADD R9, R9, 0x1, R17 ;  /* 0x0000000109097824 */ /* 0x000fe200078e0211 */
[----:B------:R-:W-:Y:S01]  /*9b30*/  BSSY B0, `(.L_x_2455) ;  /* 0x0000019000007945 */ /* 0x000fe20003800000 */
[----:B------:R-:W-:Y:S01]  /*9b40*/  IMAD R0, R25, R20, RZ ;  /* 0x0000001419007224 */ /* 0x000fe200078e02ff */
[----:B------:R-:W-:Y:S01]  /*9b50*/  ISETP.GE.OR P6, PT, R6, R19, P1 ;  /* 0x000000130600720c */ /* 0x000fe20000fc6670 */
[----:B------:R-:W-:Y:S01]  /*9b60*/  IMAD.WIDE.U32 R8, R20, UR44, R8 ;  /* 0x0000002c14087c25 */ /* 0x000fe2000f8e0008 */
[CC--:B------:R-:W-:Y:S02]  /*9b70*/  ISETP.GE.OR P2, PT, R6.reuse, R23.reuse, P2 ;  /* 0x000000170600720c */ /* 0x0c0fe40001746670 */
[CC--:B------:R-:W-:Y:S01]  /*9b80*/  ISETP.GE.OR P3, PT, R6.reuse, R23.reuse, P3 ;  /* 0x000000170600720c */ /* 0x0c0fe20001f66670 */
[----:B--2---:R-:W-:Y:S01]  /*9b90*/  IMAD R15, R21, UR44, R0 ;  /* 0x0000002c150f7c24 */ /* 0x004fe2000f8e0200 */
[CC--:B------:R-:W-:Y:S02]  /*9ba0*/  ISETP.GE.OR P0, PT, R6.reuse, R23.reuse, P0 ;  /* 0x000000170600720c */ /* 0x0c0fe40000706670 */
[----:B------:R-:W-:Y:S01]  /*9bb0*/  ISETP.GE.OR P1, PT, R6, R23, P1 ;  /* 0x000000170600720c */ /* 0x000fe20000f26670 */
[----:B------:R-:W-:-:S12]  /*9bc0*/  @P4 BRA `(.L_x_2456) ;  /* 0x00000000003c4947 */ /* 0x000fd80003800000 */
[----:B------:R-:W-:Y:S01]  /*9bd0*/  IADD3 R7, P4, R10, 0x20, RZ ;  /* 0x000000200a077810 */ /* 0x000fe20007f9e0ff */
[----:B------:R-:W-:Y:S01]  /*9be0*/  ULDC.64 UR4, c[0x0][0x818] ;  /* 0x0002060000047ab9 */ /* 0x000fe20000000a00 */
[----:B------:R-:W-:Y:S01]  /*9bf0*/  IMAD.MOV.U32 R2, RZ, RZ, R12 ;  /* 0x000000ffff027224 */ /* 0x000fe200078e000c */
[----:B-1----:R-:W-:Y:S01]  /*9c00*/  R2UR UR6, R26 ;  /* 0x000000001a0672ca */ /* 0x002fe200000e0000 */
        /* <DEDUP_REMOVED lines=11> */
.L_x_2456:
[----:B------:R-:W-:Y:S05]  /*9cc0*/  BSYNC B0 ;  /* 0x0000000000007941 */ /* 0x000fea0003800000 */
.L_x_2455:
[----:B------:R-:W-:Y:S04]  /*9cd0*/  BSSY B0, `(.L_x_2457) ;  /* 0x0000011000007945 */ /* 0x000fe80003800000 */
[----:B------:R-:W-:Y:S05]  /*9ce0*/  @P5 BRA `(.L_x_2458) ;  /* 0x00000000003c5947 */ /* 0x000fea0003800000 */
[----:B--2---:R-:W-:Y:S01]  /*9cf0*/  IADD3 R7, P4, R10, 0x40, RZ ;  /* 0x000000400a077810 */ /* 0x004fe20007f9e0ff */
        /* <DEDUP_REMOVED lines=14> */
.L_x_2458:
[----:B------:R-:W-:Y:S05]  /*9de0*/  BSYNC B0 ;  /* 0x0000000000007941 */ /* 0x000fea0003800000 */
.L_x_2457:
[----:B------:R-:W-:Y:S04]  /*9df0*/  BSSY B0, `(.L_x_2459) ;  /* 0x0000011000007945 */ /* 0x000fe80003800000 */
[----:B------:R-:W-:Y:S05]  /*9e00*/  @P6 BRA `(.L_x_2460) ;  /* 0x00000000003c6947 */ /* 0x000fea0003800000 */
[----:B--23--:R-:W-:Y:S01]  /*9e10*/  IADD3 R7, P4, R10, 0x60, RZ ;  /* 0x000000600a077810 */ /* 0x00cfe20007f9e0ff */
        /* <DEDUP_REMOVED lines=14> */
.L_x_2460:
[----:B------:R-:W-:Y:S05]  /*9f00*/  BSYNC B0 ;  /* 0x0000000000007941 */ /* 0x000fea0003800000 */
.L_x_2459:
[----:B------:R-:W-:Y:S01]  /*9f10*/  BSSY B0, `(.L_x_2461) ;  /* 0x000000f000007945 */ /* 0x000fe20003800000 */
[----:B----4-:R-:W-:-:S03]  /*9f20*/  IMAD.IADD R5, R9, 0x1, R15 ;  /* 0x0000000109057824 */ /* 0x010fc600078e020f */
[----:B------:R-:W-:Y:S05]  /*9f30*/  @P2 BRA `(.L_x_2462) ;  /* 0x0000000000302947 */ /* 0x000fea0003800000 */
[----:B------:R-:W-:Y:S01]  /*9f40*/  ULDC.64 UR4, c[0x0][0x848] ;  /* 0x0002120000047ab9 */ /* 0x000fe20000000a00 */
[----:B------:R-:W-:Y:S01]  /*9f50*/  IMAD.MOV.U32 R4, RZ, RZ, R8 ;  /* 0x000000ffff047224 */ /* 0x000fe200078e0008 */
[----:B-1----:R-:W-:Y:S01]  /*9f60*/  R2UR UR6, R26 ;  /* 0x000000001a0672ca */ /* 0x002fe200000e0000 */
[----:B--23--:R-:W-:Y:S01]  /*9f70*/  IMAD R7, R11, UR4, RZ ;  /* 0x000000040b077c24 */ /* 0x00cfe2000f8e02ff */
        /* <DEDUP_REMOVED lines=8> */
.L_x_2462:
[----:B------:R-:W-:Y:S05]  /*a000*/  BSYNC B0 ;  /* 0x0000000000007941 */ /* 0x000fea0003800000 */
.L_x_2461:
[----:B------:R-:W-:Y:S04]  /*a010*/  BSSY B0, `(.L_x_2463) ;  /* 0x0000011000007945 */ /* 0x000fe80003800000 */
[----:B------:R-:W-:Y:S05]  /*a020*/  @P3 BRA `(.L_x_2464) ;  /* 0x00000000003c3947 */ /* 0x000fea0003800000 */
[----:B--234-:R-:W-:Y:S01]  /*a030*/  IADD3 R7, P2, R10, 0x20, RZ ;  /* 0x000000200a077810 */ /* 0x01cfe20007f5e0ff */
        /* <DEDUP_REMOVED lines=14> */
.L_x_2464:
[----:B------:R-:W-:Y:S05]  /*a120*/  BSYNC B0 ;  /* 0x0000000000007941 */ /* 0x000fea0003800000 */
.L_x_2463:
[----:B------:R-:W-:Y:S04]  /*a130*/  BSSY B0, `(.L_x_2465) ;  /* 0x0000011000007945 */ /* 0x000fe80003800000 */
[----:B------:R-:W-:Y:S05]  /*a140*/  @P0 BRA `(.L_x_2466) ;  /* 0x00000000003c0947 */ /* 0x000fea0003800000 */
[----:B-1234-:R-:W-:Y:S01]  /*a150*/  IADD3 R7, P0, R10, 0x40, RZ ;  /* 0x000000400a077810 */ /* 0x01efe20007f1e0ff */
        /* <DEDUP_REMOVED lines=14> */
.L_x_2466:
[----:B------:R-:W-:Y:S05]  /*a240*/  BSYNC B0 ;  /* 0x0000000000007941 */ /* 0x000fea0003800000 */
.L_x_2465:
        /* <DEDUP_REMOVED lines=17> */
.L_x_2409:
        /* <DEDUP_REMOVED lines=8> */
[----:B------:R-:W1:Y:S01]  /*a3e0*/  S2UR UR7, SR_CTAID.X ;  /* 0x00000000000779c3 */ /* 0x000e620000002500 */
[----:B------:R-:W-:Y:S02]  /*a3f0*/  ULDC UR8, c[0x0][0xb50] ;  /* 0x0002d40000087ab9 */ /* 0x000fe40000000800 */
[----:B------:R-:W-:-:S05]  /*a400*/  UISETP.NE.AND UP0, UPT, UR8, 0x1, UPT ;  /* 0x000000010800788c */ /* 0x000fca000bf05270 */
[----:B------:R-:W2:Y:S06]  /*a410*/  LDC R0, c[0x0][0xb68] ;  /* 0x0002da00ff007b82 */ /* 0x000eac0000000800 */
[----:B------:R-:W-:Y:S01]  /*a420*/  @UP0 ULDC UR4, c[0x0][0xb54] ;  /* 0x0002d50000040ab9 */ /* 0x000fe20000000800 */
[----:B------:R-:W-:Y:S01]  /*a430*/  @UP0 ULDC UR9, c[0x0][0xb58] ;  /* 0x0002d60000090ab9 */ /* 0x000fe20000000800 */
[----:B-1----:R-:W-:Y:S02]  /*a440*/  UIMAD.WIDE.U32 UR4, UR7, UR4, URZ ;  /* 0x00000004070472a5 */ /* 0x002fe4000f8e003f */
[----:B------:R-:W-:-:S02]  /*a450*/  UMOV UR6, UR7 ;  /* 0x0000000700067c82 */ /* 0x000fc40008000000 */
[----:B------:R-:W-:-:S04]  /*a460*/  @UP0 USHF.R.U32.HI UR6, URZ, UR9, UR5 ;  /* 0x000000093f060299 */ /* 0x000fc80008011605 */
[----:B------:R-:W-:Y:S02]  /*a470*/  UIADD3 UR4, -UR6, URZ, URZ ;  /* 0x0000003f06047290 */ /* 0x000fe4000fffe13f */
[----:B--2---:R-:W-:Y:S02]  /*a480*/  ISETP.LE.AND P0, PT, R0, UR6, PT ;  /* 0x0000000600007c0c */ /* 0x004fe4000bf03270 */
[----:B------:R-:W-:-:S11]  /*a490*/  UIMAD UR8, UR8, UR4, UR7 ;  /* 0x00000004080872a4 */ /* 0x000fd6000f8e0207 */
[----:B------:R-:W-:Y:S05]  /*a4a0*/  @!P0 BRA `(.L_x_2468) ;  /* 0x0000000000208947 */ /* 0x000fea0003800000 */
        /* <DEDUP_REMOVED lines=8> */
.L_x_2468:
[----:B------:R-:W-:Y:S01]  /*a530*/  ULDC UR9, c[0x0][0xb44] ;  /* 0x0002d10000097ab9 */ /* 0x000fe20000000800 */
[----:B------:R-:W-:Y:S01]  /*a540*/  UMOV UR7, UR8 ;  /* 0x0000000800077c82 */ /* 0x000fe20008000000 */
[----:B------:R-:W-:-:S11]  /*a550*/  UISETP.NE.AND UP0, UPT, UR9, 0x1, UPT ;  /* 0x000000010900788c */ /* 0x000fd6000bf05270 */
[----:B------:R-:W-:Y:S02]  /*a560*/  @UP0 ULDC.64 UR10, c[0x0][0xb48] ;  /* 0x0002d200000a0ab9 */ /* 0x000fe40000000a00 */
[----:B------:R-:W-:-:S04]  /*a570*/  UIMAD.WIDE.U32 UR4, UR8, UR10, URZ ;  /* 0x0000000a080472a5 */ /* 0x000fc8000f8e003f */
[----:B------:R-:W-:-:S04]  /*a580*/  @UP0 USHF.R.U32.HI UR7, URZ, UR11, UR5 ;  /* 0x0000000b3f070299 */ /* 0x000fc80008011605 */
[----:B------:R-:W-:-:S12]  /*a590*/  UIMAD UR4, UR7, UR9, URZ ;  /* 0x00000009070472a4 */ /* 0x000fd8000f8e023f */
.L_x_2469:
        /* <DEDUP_REMOVED lines=17> */
[----:B------:R-:W-:Y:S01]  /*a6b0*/  ULDC UR6, c[0x0][0x74c] ;  /* 0x0001d30000067ab9 */ /* 0x000fe20000000800 */
[----:B------:R-:W-:Y:S02]  /*a6c0*/  UIADD3 UR5, UR5, 0x7f, URZ ;  /* 0x0000007f05057890 */ /* 0x000fe4000fffe03f */
[----:B------:R-:W-:Y:S02]  /*a6d0*/  UIADD3 UR7, -UR6, UR7, -UR4 ;  /* 0x0000000706077290 */ /* 0x000fe4000fffe904 */
[----:B------:R-:W-:Y:S02]  /*a6e0*/  USHF.R.S32.HI UR6, URZ, 0x1f, UR5 ;  /* 0x0000001f3f067899 */ /* 0x000fe40008011405 */
[----:B------:R-:W-:-:S02]  /*a6f0*/  USHF.R.S32.HI UR4, URZ, 0x1f, UR7 ;  /* 0x0000001f3f047899 */ /* 0x000fc40008011407 */
[----:B------:R-:W-:Y:S02]  /*a700*/  ULEA.HI UR5, UR6, UR5, URZ, 0x7 ;  /* 0x0000000506057291 */ /* 0x000fe4000f8f383f */
[----:B------:R-:W-:Y:S02]  /*a710*/  ULEA.HI UR4, UR4, UR7, URZ, 0x7 ;  /* 0x0000000704047291 */ /* 0x000fe4000f8f383f */
[----:B------:R-:W-:Y:S02]  /*a720*/  USHF.R.S32.HI UR5, URZ, 0x7, UR5 ;  /* 0x000000073f057899 */ /* 0x000fe40008011405 */
[----:B------:R-:W-:-:S04]  /*a730*/  USHF.R.S32.HI UR4, URZ, 0x7, UR4 ;  /* 0x000000073f047899 */ /* 0x000fc80008011404 */
[----:B------:R-:W-:-:S04]  /*a740*/  UISETP.LT.AND UP0, UPT, URZ, UR4, UPT ;  /* 0x000000043f00728c */ /* 0x000fc8000bf01270 */
[----:B------:R-:W-:-:S04]  /*a750*/  USEL UR8, URZ, UR4, !UP0 ;  /* 0x000000043f087287 */ /* 0x000fc8000c000000 */
[----:B------:R-:W-:-:S06]  /*a760*/  UISETP.GT.AND UP0, UPT, UR5, UR8, UPT ;  /* 0x000000080500728c */ /* 0x000fcc000bf04270 */
[----:B------:R-:W-:-:S13]  /*a770*/  PLOP3.LUT P0, PT, PT, PT, UP0, 0x80, 0x0 ;  /* 0x000000000000781c */ /* 0x000fda0003f0f008 */
[----:B------:R-:W-:Y:S05]  /*a780*/  @!P0 BRA `(.L_x_2413) ;  /* 0x0000002800648947 */ /* 0x000fea0003800000 */
[----:B------:R-:W-:Y:S01]  /*a790*/  USHF.R.S32.HI UR4, URZ, 0x1f, UR11 ;  /* 0x0000001f3f047899 */ /* 0x000fe2000801140b */
[----:B------:R-:W-:Y:S01]  /*a7a0*/  ULDC.64 UR12, c[0x0][0x2d8] ;  /* 0x0000b600000c7ab9 */ /* 0x000fe20000000a00 */
[----:B------:R-:W-:Y:S02]  /*a7b0*/  ELECT P0, URZ, PT ;  /* 0x00000000003f782f */ /* 0x000fe40003800000 */
[----:B------:R-:W-:Y:S02]  /*a7c0*/  UIMAD UR9, UR4, UR12, URZ ;  /* 0x0000000c040972a4 */ /* 0x000fe4000f8e023f */
[----:B------:R-:W-:Y:S02]  /*a7d0*/  UIADD3 UR4, UR5, -UR8, URZ ;  /* 0x8000000805047290 */ /* 0x000fe4000fffe03f */
[----:B------:R-:W-:Y:S02]  /*a7e0*/  UIMAD.WIDE.U32 UR6, UR11, UR12, URZ ;  /* 0x0000000c0b0672a5 */ /* 0x000fe4000f8e003f */
[----:B------:R-:W-:-:S02]  /*a7f0*/  ULOP3.LUT UR4, UR4, 0x1, URZ, 0xc0, !UPT ;  /* 0x0000000104047892 */ /* 0x000fc4000f8ec03f */
[----:B------:R-:W-:Y:S02]  /*a800*/  UIMAD UR9, UR11, UR13, UR9 ;  /* 0x0000000d0b0972a4 */ /* 0x000fe4000f8e0209 */
[----:B------:R-:W-:Y:S02]  /*a810*/  UISETP.NE.U32.AND UP0, UPT, UR4, 0x1, UPT ;  /* 0x000000010400788c */ /* 0x000fe4000bf05070 */
[----:B------:R-:W-:Y:S01]  /*a820*/  USHF.R.S32.HI UR11, URZ, 0x1f, UR10 ;  /* 0x0000001f3f0b7899 */ /* 0x000fe2000801140a */
[----:B------:R-:W-:Y:S01]  /*a830*/  ULDC.64 UR12, c[0x0][0x2e0] ;  /* 0x0000b800000c7ab9 */ /* 0x000fe20000000a00 */
[----:B------:R-:W-:Y:S02]  /*a840*/  UIADD3 UR7, UR7, UR9, URZ ;  /* 0x0000000907077290 */ /* 0x000fe4000fffe03f */
[----:B------:R-:W-:Y:S01]  /*a850*/  PLOP3.LUT P1, PT, PT, PT, UP0, 0x80, 0x0 ;  /* 0x000000000000781c */ /* 0x000fe20003f2f008 */
[----:B------:R-:W-:Y:S02]  /*a860*/  UIMAD UR9, UR11, UR12, URZ ;  /* 0x0000000c0b0972a4 */ /* 0x000fe4000f8e023f */
[----:B------:R-:W-:-:S02]  /*a870*/  UIMAD.WIDE.U32 UR6, UR10, UR12, UR6 ;  /* 0x0000000c0a0672a5 */ /* 0x000fc4000f8e0006 */
[----:B------:R-:W-:-:S04]  /*a880*/  UIMAD UR9, UR10, UR13, UR9 ;  /* 0x0000000d0a0972a4 */ /* 0x000fc8000f8e0209 */
[----:B------:R-:W-:-:S04]  /*a890*/  UIADD3 UR23, UR7, UR9, URZ ;  /* 0x0000000907177290 */ /* 0x000fc8000fffe03f */
[----:B------:R-:W-:Y:S08]  /*a8a0*/  @P1 BRA `(.L_x_2470) ;  /* 0x0000000000bc1947 */ /* 0x000ff00003800000 */
        /* <DEDUP_REMOVED lines=10> */
[----:B------:R-:W-:Y:S01]  /*a950*/  UMOV UR16, 0x0 ;  /* 0x0000000000107882 */ /* 0x000fe20000000000 */
[----:B------:R-:W-:Y:S02]  /*a960*/  UMOV UR17, 0x14f00000 ;  /* 0x14f0000000117882 */ /* 0x000fe40000000000 */
[----:B------:R-:W-:-:S02]  /*a970*/  ULEA.HI.X UR11, UR13, UR11, UR14, 0x2, UP0 ;  /* 0x0000000b0d0b7291 */ /* 0x000fc400080f140e */
[----:B-1----:R-:W-:-:S03]  /*a980*/  ULEA UR4, UR12, UR4, 0x18 ;  /* 0x000000040c047291 */ /* 0x002fc6000f8ec03f */
[----:B------:R-:W-:Y:S01]  /*a990*/  UMOV UR12, 0x400 ;  /* 0x00000400000c7882 */ /* 0x000fe20000000000 */
[----:B------:R-:W-:-:S09]  /*a9a0*/  UIADD3 UR4, UR4, 0x8000, URZ ;  /* 0x0000800004047890 */ /* 0x000fd2000fffe03f */
[----:B------:R1:W-:Y:S02]  /*a9b0*/  UBLKRED.G.S.ADD.F32.RN [UR10], [UR4], UR12, desc[UR16] ;  /* 0x0000100a040073bb */ /* 0x0003e400080a140c */
[----:B-1----:R0:W-:Y:S02]  /*a9c0*/  UTMACMDFLUSH ;  /* 0x00000000000079b7 */ /* 0x0021e40000000000 */
.L_x_2472:
[----:B------:R-:W-:Y:S05]  /*a9d0*/  BSYNC B0 ;  /* 0x0000000000007941 */ /* 0x000fea0003800000 */
.L_x_2471:
        /* <DEDUP_REMOVED lines=9> */
[----:B------:R-:W-:Y:S02]  /*aa70*/  UMOV UR17, 0x14f00000 ;  /* 0x14f0000000117882 */ /* 0x000fe40000000000 */
[----:B------:R-:W-:Y:S02]  /*aa80*/  ULEA.HI.X.SX32 UR4, UR4, UR23, 0x1, UP0 ;  /* 0x0000001704047291 */ /* 0x000fe400080f0e3f */
[----:B------:R-:W-:-:S04]  /*aa90*/  ULEA UR10, UP0, UR14, UR10, 0x2 ;  /* 0x0000000a0e0a7291 */ /* 0x000fc8000f80103f */
[----:B------:R-:W-:-:S03]  /*aaa0*/  ULEA.HI.X UR11, UR14, UR11, UR4, 0x2, UP0 ;  /* 0x0000000b0e0b7291 */ /* 0x000fc600080f1404 */
[----:B------:R-:W-:Y:S01]  /*aab0*/  UMOV UR4, 0x400 ;  /* 0x0000040000047882 */ /* 0x000fe20000000000 */
[----:B-1----:R-:W-:-:S04]  /*aac0*/  ULEA UR12, UR13, UR12, 0x18 ;  /* 0x0000000c0d0c7291 */ /* 0x002fc8000f8ec03f */
[----:B------:R-:W-:-:S09]  /*aad0*/  UIADD3 UR12, UR12, 0xc000, URZ ;  /* 0x0000c0000c0c7890 */ /* 0x000fd2000fffe03f */
[----:B------:R1:W-:Y:S01]  /*aae0*/  UBLKRED.G.S.ADD.F32.RN [UR10], [UR12], UR4, desc[UR16] ;  /* 0x0000100a0c0073bb */ /* 0x0003e200080a1404 */
[----:B------:R0:W-:Y:S01]  /*aaf0*/  UTMACMDFLUSH ;  /* 0x00000000000079b7 */ /* 0x0001e20000000000 */
[----:B-1----:R-:W-:-:S04]  /*ab00*/  DEPBAR.LE SB0, 0x1 ;  /* 0x000080400000791a */ /* 0x002fc80000000000 */
.L_x_2474:
[----:B------:R-:W-:Y:S05]  /*ab10*/  BSYNC B0 ;  /* 0x0000000000007941 */ /* 0x000fea0003800000 */
.L_x_2473:
[----:B------:R-:W-:Y:S06]  /*ab20*/  BAR.ARV 0xa, 0xa0 ;  /* 0x0282800000007b1d */ /* 0x000fec0000002000 */
[----:B------:R-:W-:Y:S04]  /*ab30*/  BSSY B0, `(.L_x_2475) ;  /* 0x0000003000007945 */ /* 0x000fe80003800000 */
[----:B------:R-:W-:Y:S05]  /*ab40*/  @!P0 BRA `(.L_x_2476) ;  /* 0x0000000000048947 */ /* 0x000fea0003800000 */
[----:B------:R-:W-:-:S04]  /*ab50*/  DEPBAR.LE SB0, 0x0 ;  /* 0x000080000000791a */ /* 0x000fc80000000000 */
.L_x_2476:
[----:B------:R-:W-:Y:S05]  /*ab60*/  BSYNC B0 ;  /* 0x0000000000007941 */ /* 0x000fea0003800000 */
.L_x_2475:
[----:B------:R-:W-:Y:S06]  /*ab70*/  BAR.ARV 0xb, 0xa0 ;  /* 0x02c2800000007b1d */ /* 0x000fec0000002000 */
[----:B------:R-:W-:Y:S01]  /*ab80*/  UIADD3 UR12, UR8, 0x1, URZ ;  /* 0x00000001080c7890 */ /* 0x000fe2000fffe03f */
[----:B------:R-:W-:Y:S11]  /*ab90*/  BRA `(.L_x_2477) ;  /* 0x0000000000047947 */ /* 0x000ff60003800000 */
.L_x_2470:
[----:B------:R-:W-:-:S05]  /*aba0*/  UMOV UR12, UR8 ;  /* 0x00000008000c7c82 */ /* 0x000fca0008000000 */
.L_x_2477:
[----:B------:R-:W-:-:S04]  /*abb0*/  UIADD3 UR4, UR8, 0x1, URZ ;  /* 0x0000000108047890 */ /* 0x000fc8000fffe03f */
[----:B------:R-:W-:-:S06]  /*abc0*/  UISETP.NE.AND UP0, UPT, UR5, UR4, UPT ;  /* 0x000000040500728c */ /* 0x000fcc000bf05270 */
[----:B------:R-:W-:-:S13]  /*abd0*/  PLOP3.LUT P1, PT, PT, PT, UP0, 0x80, 0x0 ;  /* 0x000000000000781c */ /* 0x000fda0003f2f008 */
[----:B------:R-:W-:Y:S05]  /*abe0*/  @!P1 BRA `(.L_x_2413) ;  /* 0x00000024004c9947 */ /* 0x000fea0003800000 */
[----:B------:R-:W-:Y:S01]  /*abf0*/  ULDC.64 UR10, c[0x0][0x2c0] ;  /* 0x0000b000000a7ab9 */ /* 0x000fe20000000a00 */
[----:B------:R-:W-:Y:S02]  /*ac00*/  UIADD3 UR19, UR9, UR7, URZ ;  /* 0x0000000709137290 */ /* 0x000fe4000fffe03f */
        /* <DEDUP_REMOVED lines=9> */
[----:B------:R-:W-:Y:S01]  /*aca0*/  UMOV UR4, URZ ;  /* 0x0000003f00047c82 */ /* 0x000fe20008000000 */
[----:B------:R-:W-:Y:S01]  /*acb0*/  ULDC.64 UR24, c[0x0][0x2c0] ;  /* 0x0000b00000187ab9 */ /* 0x000fe20000000a00 */
[----:B------:R-:W-:-:S09]  /*acc0*/  UMOV UR20, UR13 ;  /* 0x0000000d00147c82 */ /* 0x000fd20008000000 */
.L_x_2490:
        /* <DEDUP_REMOVED lines=20> */
.L_x_2479:
[----:B------:R-:W-:Y:S05]  /*ae10*/  BSYNC B0 ;  /* 0x0000000000007941 */ /* 0x000fea0003800000 */
.L_x_2478:
        /* <DEDUP_REMOVED lines=13> */
.L_x_2481:
[----:B------:R-:W-:Y:S05]  /*aef0*/  BSYNC B0 ;  /* 0x0000000000007941 */ /* 0x000fea0003800000 */
.L_x_2480:
[----:B------:R-:W-:Y:S06]  /*af00*/  BAR.ARV 0xa, 0xa0 ;  /* 0x0282800000007b1d */ /* 0x000fec0000002000 */
[----:B------:R-:W-:Y:S04]  /*af10*/  BSSY B0, `(.L_x_2482) ;  /* 0x0000003000007945 */ /* 0x000fe80003800000 */
[----:B------:R-:W-:Y:S05]  /*af20*/  @!P0 BRA `(.L_x_2483) ;  /* 0x0000000000048947 */ /* 0x000fea0003800000 */
[----:B------:R-:W-:-:S04]  /*af30*/  DEPBAR.LE SB0, 0x0 ;  /* 0x000080000000791a */ /* 0x000fc80000000000 */
.L_x_2483:
[----:B------:R-:W-:Y:S05]  /*af40*/  BSYNC B0 ;  /* 0x0000000000007941 */ /* 0x000fea0003800000 */
.L_x_2482:
        /* <DEDUP_REMOVED lines=13> */
.L_x_2485:
[----:B------:R-:W-:Y:S05]  /*b020*/  BSYNC B0 ;  /* 0x0000000000007941 */ /* 0x000fea0003800000 */
.L_x_2484:
        /* <DEDUP_REMOVED lines=13> */
.L_x_2487:
[----:B------:R-:W-:Y:S05]  /*b100*/  BSYNC B0 ;  /* 0x0000000000007941 */ /* 0x000fea0003800000 */
.L_x_2486:
[----:B------:R-:W-:Y:S01]  /*b110*/  UIADD3 UR12, UR12, 0x2, URZ ;  /* 0x000000020c0c7890 */ /* 0x000fe2000fffe03f */
[----:B------:R-:W-:Y:S06]  /*b120*/  BAR.ARV 0xa, 0xa0 ;  /* 0x0282800000007b1d */ /* 0x000fec0000002000 */
[----:B------:R-:W-:Y:S01]  /*b130*/  UISETP.GE.AND UP0, UPT, UR12, UR5, UPT ;  /* 0x000000050c00728c */ /* 0x000fe2000bf06270 */
[----:B------:R-:W-:Y:S04]  /*b140*/  BSSY B0, `(.L_x_2488) ;  /* 0x0000003000007945 */ /* 0x000fe80003800000 */
[----:B------:R-:W-:Y:S06]  /*b150*/  @!P0 BRA `(.L_x_2489) ;  /* 0x0000000000048947 */ /* 0x000fec0003800000 */
[----:B------:R-:W-:-:S04]  /*b160*/  DEPBAR.LE SB0, 0x0 ;  /* 0x000080000000791a */ /* 0x000fc80000000000 */
.L_x_2489:
[----:B------:R-:W-:Y:S05]  /*b170*/  BSYNC B0 ;  /* 0x0000000000007941 */ /* 0x000fea0003800000 */
.L_x_2488:
[----:B------:R-:W-:Y:S06]  /*b180*/  BAR.ARV 0xb, 0xa0 ;  /* 0x02c2800000007b1d */ /* 0x000fec0000002000 */
[----:B------:R-:W-:Y:S01]  /*b190*/  PLOP3.LUT P1, PT, PT, PT, UP0, 0x80, 0x0 ;  /* 0x000000000000781c */ /* 0x000fe20003f2f008 */
[----:B------:R-:W-:Y:S02]  /*b1a0*/  UIADD3 UR20, UR20, 0x4000, URZ ;  /* 0x0000400014147890 */ /* 0x000fe4000fffe03f */
[----:B------:R-:W-:-:S10]  /*b1b0*/  UIADD3 UR4, UR4, 0x4000, URZ ;  /* 0x0000400004047890 */ /* 0x000fd4000fffe03f */
[----:B------:R-:W-:Y:S05]  /*b1c0*/  @!P1 BRA `(.L_x_2490) ;  /* 0xfffffff800c09947 */ /* 0x000fea000383ffff */
[----:B------:R-:W-:Y:S05]  /*b1d0*/  BRA `(.L_x_2413) ;  /* 0x0000001c00d07947 */ /* 0x000fea0003800000 */
.L_x_2467:
        /* <DEDUP_REMOVED lines=21> */
.L_x_2491:
[----:B------:R-:W-:Y:S01]  /*b330*/  ULDC UR8, c[0x0][0xb44] ;  /* 0x0002d10000087ab9 */ /* 0x000fe20000000800 */
[----:B------:R-:W-:Y:S01]  /*b340*/  UMOV UR11, UR7 ;  /* 0x00000007000b7c82 */ /* 0x000fe20008000000 */
[----:B------:R-:W-:-:S11]  /*b350*/  UISETP.NE.AND UP0, UPT, UR8, 0x1, UPT ;  /* 0x000000010800788c */ /* 0x000fd6000bf05270 */
[----:B------:R-:W-:Y:S02]  /*b360*/  @UP0 ULDC.64 UR12, c[0x0][0xb48] ;  /* 0x0002d200000c0ab9 */ /* 0x000fe40000000a00 */
[----:B------:R-:W-:-:S04]  /*b370*/  UIMAD.WIDE.U32 UR4, UR7, UR12, URZ ;  /* 0x0000000c070472a5 */ /* 0x000fc8000f8e003f */
[----:B------:R-:W-:-:S04]  /*b380*/  @UP0 USHF.R.U32.HI UR11, URZ, UR13, UR5 ;  /* 0x0000000d3f0b0299 */ /* 0x000fc80008011605 */
[----:B------:R-:W-:-:S12]  /*b390*/  UIMAD UR4, UR11, UR8, URZ ;  /* 0x000000080b0472a4 */ /* 0x000fd8000f8e023f */
.L_x_2492:
[----:B------:R-:W-:Y:S01]  /*b3a0*/  ULDC UR8, c[0x0][0xb38] ;  /* 0x0002ce0000087ab9 */ /* 0x000fe20000000800 */
[----:B------:R-:W-:Y:S01]  /*b3b0*/  UIADD3 UR4, UR7, -UR4, URZ ;  /* 0x8000000407047290 */ /* 0x000fe2000fffe03f */
[----:B------:R-:W-:Y:S01]  /*b3c0*/  IMAD.MOV.U32 R10, RZ, RZ, 0x1 ;  /* 0x00000001ff0a7424 */ /* 0x000fe200078e00ff */
[----:B------:R-:W-:Y:S01]  /*b3d0*/  UISETP.NE.AND UP0, UPT, UR8, 0x1, UPT ;  /* 0x000000010800788c */ /* 0x000fe2000bf05270 */
[----:B------:R-:W-:Y:S01]  /*b3e0*/  IMAD.MOV.U32 R0, RZ, RZ, RZ ;  /* 0x000000ffff007224 */ /* 0x000fe200078e00ff */
[----:B------:R-:W-:Y:S02]  /*b3f0*/  ULDC UR5, c[0x0][0xb44] ;  /* 0x0002d10000057ab9 */ /* 0x000fe40000000800 */
[----:B------:R-:W-:-:S07]  /*b400*/  UIMAD UR6, UR6, UR5, UR4 ;  /* 0x00000005060672a4 */ /* 0x000fce000f8e0204 */
        /* <DEDUP_REMOVED lines=9> */
[----:B------:R-:W1:Y:S01]  /*b4a0*/  LDC R3, c[0x0][0x280] ;  /* 0x0000a000ff037b82 */ /* 0x000e620000000800 */
[----:B------:R-:W-:Y:S01]  /*b4b0*/  USHF.L.U32 UR11, UR11, 0x7, URZ ;  /* 0x000000070b0b7899 */ /* 0x000fe2000800063f */
[----:B------:R-:W-:-:S06]  /*b4c0*/  ULDC UR4, c[0x0][0x74c] ;  /* 0x0001d30000047ab9 */ /* 0x000fcc0000000800 */
[----:B------:R-:W2:Y:S01]  /*b4d0*/  LDC R2, c[0x0][0x290] ;  /* 0x0000a400ff027b82 */ /* 0x000ea20000000800 */
[----:B-1----:R-:W-:-:S05]  /*b4e0*/  VIADD R4, R3, 0x7f ;  /* 0x0000007f03047836 */ /* 0x002fca0000000000 */
[----:B------:R-:W-:Y:S02]  /*b4f0*/  SHF.R.S32.HI R5, RZ, 0x1f, R4 ;  /* 0x0000001fff057819 */ /* 0x000fe40000011404 */
[----:B--2---:R-:W-:Y:S02]  /*b500*/  IADD3 R2, -R2, UR11, R3 ;  /* 0x0000000b02027c10 */ /* 0x004fe4000fffe103 */
[----:B------:R-:W-:-:S03]  /*b510*/  LEA.HI R4, R5, R4, RZ, 0x7 ;  /* 0x0000000405047211 */ /* 0x000fc600078f38ff */
[----:B------:R-:W-:Y:S01]  /*b520*/  VIADD R2, R2, -UR4 ;  /* 0x8000000402027c36 */ /* 0x000fe20008000000 */
[----:B------:R-:W-:-:S04]  /*b530*/  SHF.R.S32.HI R4, RZ, 0x7, R4 ;  /* 0x00000007ff047819 */ /* 0x000fc80000011404 */
[----:B------:R-:W-:-:S04]  /*b540*/  SHF.R.S32.HI R3, RZ, 0x1f, R2 ;  /* 0x0000001fff037819 */ /* 0x000fc80000011402 */
[----:B------:R-:W-:-:S04]  /*b550*/  LEA.HI R3, R3, R2, RZ, 0x7 ;  /* 0x0000000203037211 */ /* 0x000fc800078f38ff */
[----:B------:R-:W-:-:S04]  /*b560*/  SHF.R.S32.HI R3, RZ, 0x7, R3 ;  /* 0x00000007ff037819 */ /* 0x000fc80000011403 */
[----:B------:R-:W-:-:S04]  /*b570*/  VIMNMX R5, RZ, R3, !PT ;  /* 0x00000003ff057248 */ /* 0x000fc80007fe0100 */
[----:B------:R-:W-:-:S13]  /*b580*/  ISETP.GT.AND P0, PT, R4, R5, PT ;  /* 0x000000050400720c */ /* 0x000fda0003f04270 */
[----:B------:R-:W-:Y:S05]  /*b590*/  @!P0 BRA `(.L_x_2493) ;  /* 0x00000018004c8947 */ /* 0x000fea0003800000 */
[----:B------:R-:W1:Y:S01]  /*b5a0*/  LDC.64 R8, c[0x0][0x718] ;  /* 0x0001c600ff087b82 */ /* 0x000e620000000a00 */
[----:B------:R-:W-:Y:S01]  /*b5b0*/  IMAD.U32 R3, RZ, RZ, UR20 ;  /* 0x00000014ff037e24 */ /* 0x000fe2000f8e00ff */
[----:B------:R-:W-:Y:S01]  /*b5c0*/  ULDC UR4, c[0x0][0x2e8] ;  /* 0x0000ba0000047ab9 */ /* 0x000fe20000000800 */
[----:B------:R-:W-:Y:S01]  /*b5d0*/  ELECT P0, URZ, PT ;  /* 0x00000000003f782f */ /* 0x000fe20003800000 */
[----:B------:R-:W-:Y:S01]  /*b5e0*/  BSSY B0, `(.L_x_2493) ;  /* 0x000018e000007945 */ /* 0x000fe20003800000 */
[----:B------:R-:W-:Y:S01]  /*b5f0*/  UISETP.NE.AND UP0, UPT, UR4, 0x1, UPT ;  /* 0x000000010400788c */ /* 0x000fe2000bf05270 */
[----:B------:R-:W-:Y:S01]  /*b600*/  SHF.R.S32.HI R3, RZ, 0x1f, R3 ;  /* 0x0000001fff037819 */ /* 0x000fe20000011403 */
[----:B------:R-:W-:Y:S01]  /*b610*/  UMOV UR12, UR20 ;  /* 0x00000014000c7c82 */ /* 0x000fe20008000000 */
[----:B------:R-:W2:Y:S08]  /*b620*/  LDC.64 R6, c[0x0][0x730] ;  /* 0x0001cc00ff067b82 */ /* 0x000eb00000000a00 */
[----:B------:R-:W3:Y:S01]  /*b630*/  LDC.64 R12, c[0x0][0x720] ;  /* 0x0001c800ff0c7b82 */ /* 0x000ee20000000a00 */
[----:B------:R-:W-:Y:S01]  /*b640*/  @UP0 ULDC UR4, c[0x0][0x2ec] ;  /* 0x0000bb0000040ab9 */ /* 0x000fe20000000800 */
[----:B------:R-:W-:Y:S01]  /*b650*/  @UP0 ULDC UR6, c[0x0][0x2f0] ;  /* 0x0000bc0000060ab9 */ /* 0x000fe20000000800 */
[----:B------:R-:W-:-:S04]  /*b660*/  UIMAD.WIDE.U32 UR4, UR20, UR4, URZ ;  /* 0x00000004140472a5 */ /* 0x000fc8000f8e003f */
[----:B------:R-:W-:Y:S01]  /*b670*/  @UP0 USHF.R.U32.HI UR12, URZ, UR6, UR5 ;  /* 0x000000063f0c0299 */ /* 0x000fe20008011605 */
[C---:B-1----:R-:W-:Y:S02]  /*b680*/  IMAD R0, R3.reuse, R8, RZ ;  /* 0x0000000803007224 */ /* 0x042fe400078e02ff */
[----:B--2---:R-:W-:Y:S02]  /*b690*/  IMAD R2, R3, R6, RZ ;  /* 0x0000000603027224 */ /* 0x004fe400078e02ff */
[----:B------:R-:W-:Y:S02]  /*b6a0*/  IMAD R3, R9, UR20, R0 ;  /* 0x0000001409037c24 */ /* 0x000fe4000f8e0200 */
[----:B------:R-:W-:-:S04]  /*b6b0*/  IMAD.WIDE.U32 R8, R8, UR20, RZ ;  /* 0x0000001408087c25 */ /* 0x000fc8000f8e00ff */
[----:B------:R-:W-:Y:S02]  /*b6c0*/  IMAD R11, R7, UR20, R2 ;  /* 0x00000014070b7c24 */ /* 0x000fe4000f8e0202 */
[----:B------:R-:W-:Y:S02]  /*b6d0*/  IMAD.IADD R9, R9, 0x1, R3 ;  /* 0x0000000109097824 */ /* 0x000fe400078e0203 */
[----:B------:R-:W1:Y:S01]  /*b6e0*/  LDC.64 R2, c[0x0][0x738] ;  /* 0x0001ce00ff027b82 */ /* 0x000e620000000a00 */
[----:B------:R-:W-:-:S04]  /*b6f0*/  IMAD.WIDE.U32 R6, R6, UR20, RZ ;  /* 0x0000001406067c25 */ /* 0x000fc8000f8e00ff */
[----:B------:R-:W-:Y:S02]  /*b700*/  IMAD.IADD R7, R7, 0x1, R11 ;  /* 0x0000000107077824 */ /* 0x000fe400078e020b */
[----:B------:R-:W-:Y:S02]  /*b710*/  IMAD.U32 R11, RZ, RZ, UR21 ;  /* 0x00000015ff0b7e24 */ /* 0x000fe4000f8e00ff */
[----:B---3--:R-:W-:-:S03]  /*b720*/  IMAD.WIDE.U32 R8, R12, UR21, R8 ;  /* 0x000000150c087c25 */ /* 0x008fc6000f8e0008 */
[----:B------:R-:W-:-:S05]  /*b730*/  SHF.R.S32.HI R11, RZ, 0x1f, R11 ;  /* 0x0000001fff0b7819 */ /* 0x000fca000001140b */
[----:B------:R-:W-:-:S04]  /*b740*/  IMAD R0, R11, R12, RZ ;  /* 0x0000000c0b007224 */ /* 0x000fc800078e02ff */
[----:B------:R-:W-:Y:S02]  /*b750*/  IMAD R13, R13, UR21, R0 ;  /* 0x000000150d0d7c24 */ /* 0x000fe4000f8e0200 */
[----:B-1----:R-:W-:Y:S02]  /*b760*/  IMAD R0, R11, R2, RZ ;  /* 0x000000020b007224 */ /* 0x002fe400078e02ff */
[----:B------:R-:W-:-:S04]  /*b770*/  IMAD.WIDE.U32 R6, R2, UR21, R6 ;  /* 0x0000001502067c25 */ /* 0x000fc8000f8e0006 */
[----:B------:R-:W-:Y:S02]  /*b780*/  IMAD R3, R3, UR21, R0 ;  /* 0x0000001503037c24 */ /* 0x000fe4000f8e0200 */
[----:B------:R-:W-:Y:S01]  /*b790*/  IMAD.MOV.U32 R0, RZ, RZ, RZ ;  /* 0x000000ffff007224 */ /* 0x000fe200078e00ff */
        /* <DEDUP_REMOVED lines=11> */
.L_x_2523:
[----:B------:R-:W-:Y:S02]  /*b850*/  IMAD.IADD R12, R9, 0x1, R13 ;  /* 0x00000001090c7824 */ /* 0x000fe400078e020d */
[----:B------:R-:W-:Y:S02]  /*b860*/  IMAD.IADD R2, R7, 0x1, R3 ;  /* 0x0000000107027824 */ /* 0x000fe400078e0203 */
[----:B------:R-:W-:Y:S01]  /*b870*/  IMAD.MOV.U32 R10, RZ, RZ, 0x1 ;  /* 0x00000001ff0a7424 */ /* 0x000fe200078e00ff */
[----:B------:R2:W-:Y:S04]  /*b880*/  STL [R1+0x4], R12 ;  /* 0x0000040c01007387 */ /* 0x0005e80000100800 */
[----:B------:R2:W-:Y:S01]  /*b890*/  STL [R1], R2 ;  /* 0x0000000201007387 */ /* 0x0005e20000100800 */
[----:B------:R-:W-:Y:S05]  /*b8a0*/  @P0 BRA `(.L_x_2496) ;  /* 0x0000000000180947 */ /* 0x000fea0003800000 */
[----:B--2---:R-:W2:Y:S01]  /*b8b0*/  S2R R2, SR_TID.X ;  /* 0x0000000000027919 */ /* 0x004ea20000002100 */
[----:B------:R-:W-:-:S04]  /*b8c0*/  IMAD.MOV.U32 R3, RZ, RZ, 0x4200 ;  /* 0x00004200ff037424 */ /* 0x000fc800078e00ff */
[----:B------:R3:W-:Y:S01]  /*b8d0*/  SYNCS.ARRIVE.TRANS64 RZ, [R0+URZ+0x30c10], R3 ;  /* 0x030c100300ff79a7 */ /* 0x0007e2000800003f */
[----:B--2---:R-:W-:-:S13]  /*b8e0*/  LOP3.LUT P1, RZ, R2, 0x1f, RZ, 0xc0, !PT ;  /* 0x0000001f02ff7812 */ /* 0x004fda000782c0ff */
[----:B---3--:R-:W-:Y:S05]  /*b8f0*/  @!P1 BRA `(.L_x_2496) ;  /* 0x0000000000049947 */ /* 0x008fea0003800000 */
[----:B------:R-:W-:Y:S01]  /*b900*/  BPT.TRAP 0x1 ;  /* 0x000000040000795c */ /* 0x000fe20000300000 */
.L_x_2496:
[----:B------:R-:W-:Y:S01]  /*b910*/  R2UR UR19, R5 ;  /* 0x00000000051372ca */ /* 0x000fe200000e0000 */
[----:B------:R-:W3:Y:S01]  /*b920*/  LDC.64 R14, c[0x0][0x198] ;  /* 0x00006600ff0e7b82 */ /* 0x000ee20000000a00 */
[----:B------:R-:W-:Y:S01]  /*b930*/  ULDC.64 UR4, c[0x0][0x700] ;  /* 0x0001c00000047ab9 */ /* 0x000fe20000000a00 */
[----:B------:R-:W-:Y:S01]  /*b940*/  R2UR UR8, R0 ;  /* 0x00000000000872ca */ /* 0x000fe200000e0000 */
[----:B-1----:R-:W-:Y:S01]  /*b950*/  IMAD.U32 R11, RZ, RZ, UR4 ;  /* 0x00000004ff0b7e24 */ /* 0x002fe2000f8e00ff */
[----:B------:R-:W-:Y:S01]  /*b960*/  UMOV UR24, 0x0 ;  /* 0x0000000000187882 */ /* 0x000fe20000000000 */
[----:B------:R-:W-:Y:S01]  /*b970*/  VIADD R17, R4, 0xffffffff ;  /* 0xffffffff04117836 */ /* 0x000fe20000000000 */
[----:B------:R-:W-:Y:S01]  /*b980*/  UMOV UR25, 0x14f00000 ;  /* 0x14f0000000197882 */ /* 0x000fe20000000000 */
[----:B------:R-:W-:Y:S01]  /*b990*/  UMOV UR18, URZ ;  /* 0x0000003f00127c82 */ /* 0x000fe20008000000 */
[----:B------:R-:W-:Y:S01]  /*b9a0*/  UMOV UR9, 0x20 ;  /* 0x0000002000097882 */ /* 0x000fe20000000000 */
[----:B------:R-:W-:Y:S01]  /*b9b0*/  UMOV UR13, UR21 ;  /* 0x00000015000d7c82 */ /* 0x000fe20008000000 */
[----:B------:R1:W-:Y:S01]  /*b9c0*/  STL [R1+0x14], R17 ;  /* 0x0000141101007387 */ /* 0x0003e20000100800 */
[----:B------:R-:W-:Y:S01]  /*b9d0*/  UMOV UR10, UR18 ;  /* 0x00000012000a7c82 */ /* 0x000fe20008000000 */
[----:B------:R-:W-:-:S02]  /*b9e0*/  USHF.L.U32 UR19, UR19, 0x7, URZ ;  /* 0x0000000713137899 */ /* 0x000fc4000800063f */
[----:B------:R1:W-:Y:S01]  /*b9f0*/  STL [R1+0x8], RZ ;  /* 0x000008ff01007387 */ /* 0x0003e20000100800 */
[----:B------:R-:W-:Y:S02]  /*ba00*/  UIADD3 UR16, UR8, 0x10000, URZ ;  /* 0x0001000008107890 */ /* 0x000fe4000fffe03f */
[----:B------:R-:W-:Y:S01]  /*ba10*/  UIADD3 UR17, UR8, 0x30c10, URZ ;  /* 0x00030c1008117890 */ /* 0x000fe2000fffe03f */
[----:B------:R-:W-:Y:S01]  /*ba20*/  IMAD.U32 R3, RZ, RZ, UR19 ;  /* 0x00000013ff037e24 */ /* 0x000fe2000f8e00ff */
[----:B--2---:R-:W-:Y:S01]  /*ba30*/  IADD3 R2, P1, R8, UR19, RZ ;  /* 0x0000001308027c10 */ /* 0x004fe2000ff3e0ff */
[----:B------:R-:W-:Y:S01]  /*ba40*/  UIADD3 UR26, UR8, 0x20000, URZ ;  /* 0x00020000081a7890 */ /* 0x000fe2000fffe03f */
[----:B------:R-:W-:Y:S02]  /*ba50*/  UMOV UR28, UR12 ;  /* 0x0000000c001c7c82 */ /* 0x000fe40008000000 */
[----:B------:R-:W-:Y:S01]  /*ba60*/  LEA.HI.X.SX32 R3, R3, R12, 0x1, P1 ;  /* 0x0000000c03037211 */ /* 0x000fe200008f0eff */
[----:B------:R-:W-:Y:S01]  /*ba70*/  IMAD.U32 R12, RZ, RZ, UR5 ;  /* 0x00000005ff0c7e24 */ /* 0x000fe2000f8e00ff */
[C---:B------:R-:W-:Y:S01]  /*ba80*/  LEA R13, P1, R2.reuse, R11, 0x2 ;  /* 0x0000000b020d7211 */ /* 0x040fe200078210ff */
[----:B---3--:R-:W-:Y:S01]  /*ba90*/  IMAD.MOV.U32 R16, RZ, RZ, R15 ;  /* 0x000000ffff107224 */ /* 0x008fe200078e000f */
[----:B------:R-:W-:Y:S01]  /*baa0*/  UMOV UR27, UR17 ;  /* 0x00000011001b7c82 */ /* 0x000fe20008000000 */
[----:B------:R-:W-:Y:S01]  /*bab0*/  IMAD.MOV.U32 R15, RZ, RZ, 0x8000 ;  /* 0x00008000ff0f7424 */ /* 0x000fe200078e00ff */
[----:B------:R-:W-:Y:S01]  /*bac0*/  R2UR UR4, R13 ;  /* 0x000000000d0472ca */ /* 0x000fe200000e0000 */
[----:B------:R-:W-:Y:S01]  /*bad0*/  IMAD.MOV.U32 R13, RZ, RZ, R14 ;  /* 0x000000ffff0d7224 */ /* 0x000fe200078e000e */
[----:B------:R-:W-:Y:S01]  /*bae0*/  LEA.HI.X R2, R2, R12, R3, 0x2, P1 ;  /* 0x0000000c02027211 */ /* 0x000fe200008f1403 */
[----:B------:R-:W-:-:S03]  /*baf0*/  UMOV UR29, UR21 ;  /* 0x00000015001d7c82 */ /* 0x000fc60008000000 */
[----:B------:R-:W-:Y:S02]  /*bb00*/  R2UR UR5, R2 ;  /* 0x00000000020572ca */ /* 0x000fe400000e0000 */
[----:B------:R-:W-:-:S04]  /*bb10*/  IADD3 R2, P1, R13, 0xf0, RZ ;  /* 0x000000f00d027810 */ /* 0x000fc80007f3e0ff */
[----:B------:R-:W-:Y:S01]  /*bb20*/  R2UR UR22, R2 ;  /* 0x00000000021672ca */ /* 0x000fe200000e0000 */
[----:B------:R-:W-:Y:S01]  /*bb30*/  IMAD.X R3, RZ, RZ, R16, P1 ;  /* 0x000000ffff037224 */ /* 0x000fe200008e0610 */
[----:B------:R-:W-:-:S04]  /*bb40*/  IADD3 R14, P1, R13, 0x2f0, RZ ;  /* 0x000002f00d0e7810 */ /* 0x000fc80007f3e0ff */
[----:B------:R-:W-:Y:S01]  /*bb50*/  R2UR UR6, R14 ;  /* 0x000000000e0672ca */ /* 0x000fe200000e0000 */
[----:B------:R-:W-:Y:S01]  /*bb60*/  IMAD.X R14, RZ, RZ, R16, P1 ;  /* 0x000000ffff0e7224 */ /* 0x000fe200008e0610 */
[----:B------:R-:W-:-:S04]  /*bb70*/  R2UR UR23, R3 ;  /* 0x00000000031772ca */ /* 0x000fc800000e0000 */
[----:B------:R-:W-:Y:S02]  /*bb80*/  R2UR UR7, R14 ;  /* 0x000000000e0772ca */ /* 0x000fe400000e0000 */
[----:B------:R-:W-:-:S04]  /*bb90*/  IADD3 R14, P1, R13, 0x3f0, RZ ;  /* 0x000003f00d0e7810 */ /* 0x000fc80007f3e0ff */
[----:B------:R-:W-:Y:S01]  /*bba0*/  R2UR UR14, R14 ;  /* 0x000000000e0e72ca */ /* 0x000fe200000e0000 */
[----:B------:R-:W-:Y:S01]  /*bbb0*/  IMAD.X R14, RZ, RZ, R16, P1 ;  /* 0x000000ffff0e7224 */ /* 0x000fe200008e0610 */
[----:B------:R-:W-:Y:S01]  /*bbc0*/  ISETP.GE.AND P1, PT, R5, R17, PT ;  /* 0x000000110500720c */ /* 0x000fe20003f26270 */
[----:B------:R-:W-:Y:S03]  /*bbd0*/  UTMALDG.4D [UR16], [UR22], desc[UR24] ;  /* 0x00001810160075b4 */ /* 0x000fe60008019000 */
[----:B------:R-:W-:Y:S01]  /*bbe0*/  R2UR UR15, R14 ;  /* 0x000000000e0f72ca */ /* 0x000fe200000e0000 */
[----:B------:R2:W-:Y:S01]  /*bbf0*/  UBLKCP.S.G [UR26], [UR4], UR9 ;  /* 0x0000001a040073ba */ /* 0x0005e20008000209 */
[----:B------:R1:W-:Y:S01]  /*bc00*/  SYNCS.ARRIVE.TRANS64 RZ, [R0+URZ+0x30c00], R15 ;  /* 0x030c000f00ff79a7 */ /* 0x0003e2000800003f */
[----:B--2---:R-:W-:Y:S02]  /*bc10*/  UIADD3 UR9, UR8, 0x30c00, URZ ;  /* 0x00030c0008097890 */ /* 0x004fe4000fffe03f */
[----:B------:R-:W-:Y:S01]  /*bc20*/  UIADD3 UR24, UR8, 0x4000, URZ ;  /* 0x0000400008187890 */ /* 0x000fe2000fffe03f */
[----:B------:R-:W-:Y:S01]  /*bc30*/  UMOV UR16, 0x0 ;  /* 0x0000000000107882 */ /* 0x000fe20000000000 */
[----:B------:R-:W-:Y:S01]  /*bc40*/  UMOV UR17, 0x10000000 ;  /* 0x1000000000117882 */ /* 0x000fe20000000000 */
[----:B------:R-:W-:Y:S01]  /*bc50*/  UMOV UR27, UR11 ;  /* 0x0000000b001b7c82 */ /* 0x000fe20008000000 */
[----:B------:R-:W-:Y:S01]  /*bc60*/  UMOV UR26, UR18 ;  /* 0x00000012001a7c82 */ /* 0x000fe20008000000 */
[----:B------:R-:W-:-:S02]  /*bc70*/  UMOV UR25, UR9 ;  /* 0x0000000900197c82 */ /* 0x000fc40008000000 */
[----:B------:R1:W-:Y:S02]  /*bc80*/  UTMALDG.4D [UR8], [UR6], desc[UR16] ;  /* 0x00001008060075b4 */ /* 0x0003e40008019000 */
[----:B------:R1:W-:Y:S02]  /*bc90*/  UTMALDG.4D [UR24], [UR14], desc[UR16] ;  /* 0x000010180e0075b4 */ /* 0x0003e40008019000 */
[----:B-1----:R-:W-:Y:S05]  /*bca0*/  @P1 BRA `(.L_x_2497) ;  /* 0x0000000c00b41947 */ /* 0x002fea0003800000 */
[----:B------:R-:W-:Y:S01]  /*bcb0*/  LOP3.LUT R18, RZ, R5, RZ, 0x33, !PT ;  /* 0x00000005ff127212 */ /* 0x000fe200078e33ff */
[----:B------:R-:W-:Y:S02]  /*bcc0*/  IMAD.MOV.U32 R10, RZ, RZ, 0x1 ;  /* 0x00000001ff0a7424 */ /* 0x000fe400078e00ff */
[----:B------:R-:W-:Y:S02]  /*bcd0*/  IMAD.MOV.U32 R17, RZ, RZ, R5 ;  /* 0x000000ffff117224 */ /* 0x000fe400078e0005 */
[C---:B------:R-:W-:Y:S02]  /*bce0*/  IMAD.IADD R18, R4.reuse, 0x1, R18 ;  /* 0x0000000104127824 */ /* 0x040fe400078e0212 */
[----:B------:R-:W-:-:S05]  /*bcf0*/  VIADD R4, R4, 0xfffffffe ;  /* 0xfffffffe04047836 */ /* 0x000fca0000000000 */
[----:B------:R-:W-:Y:S02]  /*bd00*/  ISETP.NE.AND P1, PT, R4, R5, PT ;  /* 0x000000050400720c */ /* 0x000fe40003f25270 */
[----:B------:R-:W-:-:S05]  /*bd10*/  LOP3.LUT R4, R18, 0x1, RZ, 0xc0, !PT ;  /* 0x0000000112047812 */ /* 0x000fca00078ec0ff */
[----:B------:R1:W-:Y:S06]  /*bd20*/  STL [R1+0x10], R4 ;  /* 0x0000100401007387 */ /* 0x0003ec0000100800 */
[----:B------:R-:W-:Y:S05]  /*bd30*/  @!P1 BRA `(.L_x_2498) ;  /* 0x00000008005c9947 */ /* 0x000fea0003800000 */
[----:B------:R-:W-:Y:S02]  /*bd40*/  IMAD.IADD R18, R18, 0x1, -R4 ;  /* 0x0000000112127824 */ /* 0x000fe400078e0a04 */
[----:B------:R-:W-:Y:S02]  /*bd50*/  IMAD.MOV.U32 R17, RZ, RZ, R5 ;  /* 0x000000ffff117224 */ /* 0x000fe400078e0005 */
[----:B------:R-:W-:-:S07]  /*bd60*/  IMAD.MOV.U32 R10, RZ, RZ, 0x1 ;  /* 0x00000001ff0a7424 */ /* 0x000fce00078e00ff */
.L_x_2507:
[----:B------:R-:W-:-:S04]  /*bd70*/  SHF.L.U32 R19, R10, 0x1f, RZ ;  /* 0x0000001f0a137819 */ /* 0x000fc800000006ff */
[----:B------:R-:W2:Y:S02]  /*bd80*/  SYNCS.PHASECHK.TRANS64.TRYWAIT P1, [R0+URZ+0x30c40], R19 ;  /* 0x030c4013000075a7 */ /* 0x000ea4000802017f */
[----:B--2---:R-:W-:Y:S05]  /*bd90*/  @!P1 BRA `(.L_x_2499) ;  /* 0x00000014007c9947 */ /* 0x004fea0003800000 */
.L_x_2524:
[----:B------:R-:W-:Y:S05]  /*bda0*/  @P0 BRA `(.L_x_2500) ;  /* 0x00000000001c0947 */ /* 0x000fea0003800000 */
[----:B------:R-:W3:Y:S01]  /*bdb0*/  S2R R2, SR_TID.X ;  /* 0x0000000000027919 */ /* 0x000ee20000002100 */
[----:B------:R-:W-:-:S04]  /*bdc0*/  IMAD.MOV.U32 R3, RZ, RZ, 0x4200 ;  /* 0x00004200ff037424 */ /* 0x000fc800078e00ff */
[----:B------:R4:W-:Y:S01]  /*bdd0*/  SYNCS.ARRIVE.TRANS64 RZ, [R0+URZ+0x30c30], R3 ;  /* 0x030c300300ff79a7 */ /* 0x0009e2000800003f */
[----:B---3--:R-:W-:-:S04]  /*bde0*/  LOP3.LUT R2, R2, 0x1f, RZ, 0xc0, !PT ;  /* 0x0000001f02027812 */ /* 0x008fc800078ec0ff */
[----:B------:R-:W-:-:S13]  /*bdf0*/  ISETP.NE.AND P1, PT, R2, RZ, PT ;  /* 0x000000ff0200720c */ /* 0x000fda0003f25270 */
[----:B----4-:R-:W-:Y:S05]  /*be00*/  @!P1 BRA `(.L_x_2500) ;  /* 0x0000000000049947 */ /* 0x010fea0003800000 */
[----:B------:R-:W-:Y:S01]  /*be10*/  BPT.TRAP 0x1 ;  /* 0x000000040000795c */ /* 0x000fe20000300000 */
.L_x_2500:
[----:B------:R-:W3:Y:S01]  /*be20*/  LDL R11, [R1] ;  /* 0x00000000010b7983 */ /* 0x000ee20000100800 */
[----:B------:R-:W4:Y:S01]  /*be30*/  LDC.64 R14, c[0x0][0x728] ;  /* 0x0001ca00ff0e7b82 */ /* 0x000f220000000a00 */
[----:B------:R-:W-:Y:S01]  /*be40*/  IMAD.SHL.U32 R20, R17, 0x80, RZ ;  /* 0x0000008011147824 */ /* 0x000fe200078e00ff */
[----:B------:R-:W-:Y:S01]  /*be50*/  R2UR UR4, R0 ;  /* 0x00000000000472ca */ /* 0x000fe200000e0000 */
[----:B------:R-:W-:Y:S01]  /*be60*/  UMOV UR14, 0x0 ;  /* 0x00000000000e7882 */ /* 0x000fe20000000000 */
[----:B------:R-:W-:Y:S01]  /*be70*/  UMOV UR15, 0x14f00000 ;  /* 0x14f00000000f7882 */ /* 0x000fe20000000000 */
[----:B------:R-:W-:Y:S01]  /*be80*/  UMOV UR18, URZ ;  /* 0x0000003f00127c82 */ /* 0x000fe20008000000 */
[C---:B------:R-:W-:Y:S01]  /*be90*/  IADD3 R2, P1, R20.reuse, R6, RZ ;  /* 0x0000000614027210 */ /* 0x040fe20007f3e0ff */
[----:B------:R-:W-:Y:S01]  /*bea0*/  UMOV UR10, 0x20 ;  /* 0x00000020000a7882 */ /* 0x000fe20000000000 */
[----:B-1----:R-:W1:Y:S01]  /*beb0*/  LDC.64 R4, c[0x0][0x198] ;  /* 0x00006600ff047b82 */ /* 0x002e620000000a00 */
[----:B------:R-:W-:-:S06]  /*bec0*/  R2UR UR19, R20 ;  /* 0x00000000141372ca */ /* 0x000fcc00000e0000 */
[----:B------:R-:W-:Y:S02]  /*bed0*/  UIADD3 UR16, UR4, 0x18000, URZ ;  /* 0x0001800004107890 */ /* 0x000fe4000fffe03f */
[----:B------:R-:W-:Y:S02]  /*bee0*/  UIADD3 UR17, UR4, 0x30c30, URZ ;  /* 0x00030c3004117890 */ /* 0x000fe4000fffe03f */
[----:B------:R-:W-:Y:S01]  /*bef0*/  UIADD3 UR4, UR4, 0x20400, URZ ;  /* 0x0002040004047890 */ /* 0x000fe2000fffe03f */
[----:B----4-:R-:W-:-:S04]  /*bf00*/  LEA R3, P2, R2, R14, 0x2 ;  /* 0x0000000e02037211 */ /* 0x010fc800078410ff */
[----:B------:R-:W-:Y:S01]  /*bf10*/  UMOV UR5, UR17 ;  /* 0x0000001100057c82 */ /* 0x000fe20008000000 */
[----:B------:R-:W-:Y:S01]  /*bf20*/  R2UR UR6, R3 ;  /* 0x00000000030672ca */ /* 0x000fe200000e0000 */
[----:B-1----:R-:W-:Y:S02]  /*bf30*/  IMAD.MOV.U32 R13, RZ, RZ, R4 ;  /* 0x000000ffff0d7224 */ /* 0x002fe400078e0004 */
[----:B------:R-:W-:Y:S01]  /*bf40*/  IMAD.MOV.U32 R16, RZ, RZ, R5 ;  /* 0x000000ffff107224 */ /* 0x000fe200078e0005 */
[----:B---3--:R-:W-:Y:S02]  /*bf50*/  LEA.HI.X.SX32 R3, R20, R11, 0x1, P1 ;  /* 0x0000000b14037211 */ /* 0x008fe400008f0eff */
[----:B------:R-:W-:Y:S02]  /*bf60*/  IADD3 R4, P1, R13, 0x1f0, RZ ;  /* 0x000001f00d047810 */ /* 0x000fe40007f3e0ff */
[----:B------:R-:W-:Y:S02]  /*bf70*/  LEA.HI.X R3, R2, R15, R3, 0x2, P2 ;  /* 0x0000000f02037211 */ /* 0x000fe400010f1403 */
[----:B------:R-:W-:Y:S01]  /*bf80*/  R2UR UR8, R4 ;  /* 0x00000000040872ca */ /* 0x000fe200000e0000 */
[----:B------:R-:W-:Y:S01]  /*bf90*/  IMAD.X R5, RZ, RZ, R16, P1 ;  /* 0x000000ffff057224 */ /* 0x000fe200008e0610 */
[----:B------:R-:W-:-:S04]  /*bfa0*/  R2UR UR7, R3 ;  /* 0x00000000030772ca */ /* 0x000fc800000e0000 */
[----:B------:R-:W-:-:S13]  /*bfb0*/  R2UR UR9, R5 ;  /* 0x00000000050972ca */ /* 0x000fda00000e0000 */
[----:B------:R1:W-:Y:S01]  /*bfc0*/  UTMALDG.4D [UR16], [UR8], desc[UR14] ;  /* 0x00000e10080075b4 */ /* 0x0003e20008019000 */
[----:B------:R1:W-:Y:S01]  /*bfd0*/  UBLKCP.S.G [UR4], [UR6], UR10 ;  /* 0x00000004060073ba */ /* 0x0003e2000800020a */
[----:B------:R-:W3:Y:S02]  /*bfe0*/  SYNCS.PHASECHK.TRANS64.TRYWAIT P1, [R0+URZ+0x30c28], R19 ;  /* 0x030c2813000075a7 */ /* 0x000ee4000802017f */
[----:B-1-3--:R-:W-:Y:S05]  /*bff0*/  @!P1 BRA `(.L_x_2501) ;  /* 0x0000001000f89947 */ /* 0x00afea0003800000 */
.L_x_2525:
        /* <DEDUP_REMOVED lines=8> */
.L_x_2502:
[----:B------:R-:W-:Y:S01]  /*c080*/  VIADD R20, R20, 0x80 ;  /* 0x0000008014147836 */ /* 0x000fe20000000000 */
[----:B------:R-:W-:Y:S02]  /*c090*/  ULDC.64 UR4, c[0x0][0x700] ;  /* 0x0001c00000047ab9 */ /* 0x000fe40000000a00 */
[----:B------:R-:W-:Y:S02]  /*c0a0*/  IMAD.U32 R11, RZ, RZ, UR4 ;  /* 0x00000004ff0b7e24 */ /* 0x000fe4000f8e00ff */
[----:B------:R-:W-:-:S04]  /*c0b0*/  IADD3 R2, P1, R20, R8, RZ ;  /* 0x0000000814027210 */ /* 0x000fc80007f3e0ff */
[----:B------:R-:W-:-:S04]  /*c0c0*/  LEA R3, P2, R2, R11, 0x2 ;  /* 0x0000000b02037211 */ /* 0x000fc800078410ff */
[----:B------:R-:W-:Y:S02]  /*c0d0*/  R2UR UR14, R3 ;  /* 0x00000000030e72ca */ /* 0x000fe400000e0000 */
[----:B------:R-:W3:Y:S01]  /*c0e0*/  LDL R3, [R1+0x4] ;  /* 0x0000040001037983 */ /* 0x000ee20000100800 */
[----:B------:R-:W-:Y:S01]  /*c0f0*/  SHF.R.S32.HI R21, RZ, 0x1f, R20 ;  /* 0x0000001fff157819 */ /* 0x000fe20000011414 */
[----:B------:R-:W-:Y:S01]  /*c100*/  IMAD.U32 R12, RZ, RZ, UR5 ;  /* 0x00000005ff0c7e24 */ /* 0x000fe2000f8e00ff */
[----:B------:R-:W-:Y:S01]  /*c110*/  R2UR UR8, R0 ;  /* 0x00000000000872ca */ /* 0x000fe200000e0000 */
[----:B------:R-:W-:Y:S01]  /*c120*/  UMOV UR6, 0x0 ;  /* 0x0000000000067882 */ /* 0x000fe20000000000 */
[----:B------:R-:W-:Y:S01]  /*c130*/  R2UR UR19, R20 ;  /* 0x00000000141372ca */ /* 0x000fe200000e0000 */
[----:B------:R-:W-:Y:S01]  /*c140*/  UMOV UR7, 0x14f00000 ;  /* 0x14f0000000077882 */ /* 0x000fe20000000000 */
[----:B------:R-:W-:Y:S01]  /*c150*/  UMOV UR18, URZ ;  /* 0x0000003f00127c82 */ /* 0x000fe20008000000 */
[----:B------:R-:W-:-:S08]  /*c160*/  UMOV UR10, 0x20 ;  /* 0x00000020000a7882 */ /* 0x000fd00000000000 */
[----:B------:R-:W-:Y:S02]  /*c170*/  UIADD3 UR16, UR8, 0x14000, URZ ;  /* 0x0001400008107890 */ /* 0x000fe4000fffe03f */
[----:B------:R-:W-:Y:S02]  /*c180*/  UIADD3 UR17, UR8, 0x30c18, URZ ;  /* 0x00030c1808117890 */ /* 0x000fe4000fffe03f */
[----:B------:R-:W-:-:S05]  /*c190*/  UIADD3 UR8, UR8, 0x20200, URZ ;  /* 0x0002020008087890 */ /* 0x000fca000fffe03f */
[----:B------:R-:W-:Y:S01]  /*c1a0*/  UMOV UR9, UR17 ;  /* 0x0000001100097c82 */ /* 0x000fe20008000000 */
[----:B---3--:R-:W-:-:S05]  /*c1b0*/  IMAD.X R3, R21, 0x1, R3, P1 ;  /* 0x0000000115037824 */ /* 0x008fca00008e0603 */
[----:B------:R-:W-:-:S04]  /*c1c0*/  LEA.HI.X R2, R2, R12, R3, 0x2, P2 ;  /* 0x0000000c02027211 */ /* 0x000fc800010f1403 */
[----:B------:R-:W-:Y:S02]  /*c1d0*/  R2UR UR15, R2 ;  /* 0x00000000020f72ca */ /* 0x000fe400000e0000 */
[----:B------:R-:W-:-:S04]  /*c1e0*/  IADD3 R2, P1, R13, 0xf0, RZ ;  /* 0x000000f00d027810 */ /* 0x000fc80007f3e0ff */
[----:B------:R-:W-:Y:S01]  /*c1f0*/  R2UR UR4, R2 ;  /* 0x00000000020472ca */ /* 0x000fe200000e0000 */
[----:B------:R-:W-:-:S05]  /*c200*/  IMAD.X R3, RZ, RZ, R16, P1 ;  /* 0x000000ffff037224 */ /* 0x000fca00008e0610 */
[----:B------:R-:W-:-:S13]  /*c210*/  R2UR UR5, R3 ;  /* 0x00000000030572ca */ /* 0x000fda00000e0000 */
[----:B------:R3:W-:Y:S01]  /*c220*/  UTMALDG.4D [UR16], [UR4], desc[UR6] ;  /* 0x00000610040075b4 */ /* 0x0007e20008019000 */
[----:B------:R3:W-:Y:S01]  /*c230*/  UBLKCP.S.G [UR8], [UR14], UR10 ;  /* 0x000000080e0073ba */ /* 0x0007e2000800020a */
[----:B------:R-:W4:Y:S02]  /*c240*/  SYNCS.PHASECHK.TRANS64.TRYWAIT P1, [R0+URZ+0x30c48], R19 ;  /* 0x030c4813000075a7 */ /* 0x000f24000802017f */
[----:B---34-:R-:W-:Y:S05]  /*c250*/  @!P1 BRA `(.L_x_2503) ;  /* 0x0000001000749947 */ /* 0x018fea0003800000 */
.L_x_2526:
        /* <DEDUP_REMOVED lines=8> */
.L_x_2504:
[----:B-123--:R-:W2:Y:S01]  /*c2e0*/  LDL R19, [R1] ;  /* 0x0000000001137983 */ /* 0x00eea20000100800 */
[C---:B------:R-:W-:Y:S01]  /*c2f0*/  R2UR UR19, R20.reuse ;  /* 0x00000000141372ca */ /* 0x040fe200000e0000 */
[----:B------:R-:W-:Y:S01]  /*c300*/  UMOV UR6, 0x0 ;  /* 0x0000000000067882 */ /* 0x000fe20000000000 */
[----:B------:R-:W-:Y:S01]  /*c310*/  IADD3 R20, P1, R20, R6, RZ ;  /* 0x0000000614147210 */ /* 0x000fe20007f3e0ff */
[----:B------:R-:W-:Y:S01]  /*c320*/  UMOV UR7, 0x14f00000 ;  /* 0x14f0000000077882 */ /* 0x000fe20000000000 */
[----:B------:R-:W-:Y:S01]  /*c330*/  R2UR UR8, R0 ;  /* 0x00000000000872ca */ /* 0x000fe200000e0000 */
[----:B------:R-:W-:Y:S01]  /*c340*/  UMOV UR18, URZ ;  /* 0x0000003f00127c82 */ /* 0x000fe20008000000 */
[----:B------:R-:W-:Y:S01]  /*c350*/  R2UR UR4, R4 ;  /* 0x00000000040472ca */ /* 0x000fe200000e0000 */
[----:B------:R-:W-:Y:S01]  /*c360*/  UMOV UR10, 0x20 ;  /* 0x00000020000a7882 */ /* 0x000fe20000000000 */
[----:B------:R-:W-:Y:S02]  /*c370*/  R2UR UR5, R5 ;  /* 0x00000000050572ca */ /* 0x000fe400000e0000 */
[----:B------:R-:W-:-:S04]  /*c380*/  LOP3.LUT R10, R10, 0x1, RZ, 0x3c, !PT ;  /* 0x000000010a0a7812 */ /* 0x000fc800078e3cff */
[----:B------:R-:W-:-:S03]  /*c390*/  SHF.L.U32 R4, R10, 0x1f, RZ ;  /* 0x0000001f0a047819 */ /* 0x000fc600000006ff */
[----:B------:R-:W-:Y:S02]  /*c3a0*/  UIADD3 UR16, UR8, 0x1c000, URZ ;  /* 0x0001c00008107890 */ /* 0x000fe4000fffe03f */
[----:B------:R-:W-:Y:S02]  /*c3b0*/  UIADD3 UR17, UR8, 0x30c38, URZ ;  /* 0x00030c3808117890 */ /* 0x000fe4000fffe03f */
[----:B------:R-:W-:-:S05]  /*c3c0*/  UIADD3 UR8, UR8, 0x20600, URZ ;  /* 0x0002060008087890 */ /* 0x000fca000fffe03f */
[----:B------:R-:W-:Y:S02]  /*c3d0*/  UMOV UR9, UR17 ;  /* 0x0000001100097c82 */ /* 0x000fe40008000000 */
[----:B------:R1:W-:Y:S01]  /*c3e0*/  UTMALDG.4D [UR16], [UR4], desc[UR6] ;  /* 0x00000610040075b4 */ /* 0x0003e20008019000 */
[----:B--2---:R-:W-:Y:S01]  /*c3f0*/  IMAD.X R21, R21, 0x1, R19, P1 ;  /* 0x0000000115157824 */ /* 0x004fe200008e0613 */
[----:B------:R-:W-:-:S04]  /*c400*/  LEA R14, P1, R20, R14, 0x2 ;  /* 0x0000000e140e7211 */ /* 0x000fc800078210ff */
[----:B------:R-:W-:Y:S02]  /*c410*/  LEA.HI.X R21, R20, R15, R21, 0x2, P1 ;  /* 0x0000000f14157211 */ /* 0x000fe400008f1415 */
[----:B------:R-:W-:Y:S02]  /*c420*/  R2UR UR14, R14 ;  /* 0x000000000e0e72ca */ /* 0x000fe400000e0000 */
[----:B------:R-:W-:-:S13]  /*c430*/  R2UR UR15, R21 ;  /* 0x00000000150f72ca */ /* 0x000fda00000e0000 */
[----:B------:R1:W-:Y:S01]  /*c440*/  UBLKCP.S.G [UR8], [UR14], UR10 ;  /* 0x000000080e0073ba */ /* 0x0003e2000800020a */
[----:B------:R-:W2:Y:S02]  /*c450*/  SYNCS.PHASECHK.TRANS64.TRYWAIT P1, [R0+URZ+0x30c20], R4 ;  /* 0x030c2004000075a7 */ /* 0x000ea4000802017f */
[----:B-12---:R-:W-:Y:S05]  /*c460*/  @!P1 BRA `(.L_x_2505) ;  /* 0x0000001000049947 */ /* 0x006fea0003800000 */
.L_x_2528:
[----:B------:R-:W-:Y:S05]  /*c470*/  @P0 BRA `(.L_x_2506) ;  /* 0x00000000001c0947 */ /* 0x000fea0003800000 */
[----:B------:R-:W2:Y:S01]  /*c480*/  S2R R5, SR_TID.X ;  /* 0x0000000000057919 */ /* 0x000ea20000002100 */
[----:B-1----:R-:W-:-:S04]  /*c490*/  IMAD.MOV.U32 R4, RZ, RZ, 0x4200 ;  /* 0x00004200ff047424 */ /* 0x002fc800078e00ff */
[----:B------:R3:W-:Y:S01]  /*c4a0*/  SYNCS.ARRIVE.TRANS64 RZ, [R0+URZ+0x30c10], R4 ;  /* 0x030c100400ff79a7 */ /* 0x0007e2000800003f */
[----:B--2---:R-:W-:-:S04]  /*c4b0*/  LOP3.LUT R5, R5, 0x1f, RZ, 0xc0, !PT ;  /* 0x0000001f05057812 */ /* 0x004fc800078ec0ff */
[----:B------:R-:W-:-:S13]  /*c4c0*/  ISETP.NE.AND P1, PT, R5, RZ, PT ;  /* 0x000000ff0500720c */ /* 0x000fda0003f25270 */
[----:B---3--:R-:W-:Y:S05]  /*c4d0*/  @!P1 BRA `(.L_x_2506) ;  /* 0x0000000000049947 */ /* 0x008fea0003800000 */
[----:B------:R-:W-:Y:S01]  /*c4e0*/  BPT.TRAP 0x1 ;  /* 0x000000040000795c */ /* 0x000fe20000300000 */
.L_x_2506:
[----:B------:R-:W2:Y:S01]  /*c4f0*/  LDL R14, [R1+0x4] ;  /* 0x00000400010e7983 */ /* 0x000ea20000100800 */
        /* <DEDUP_REMOVED lines=8> */
[----:B------:R-:W-:-:S05]  /*c580*/  UMOV UR9, 0x20 ;  /* 0x0000002000097882 */ /* 0x000fca0000000000 */
[----:B------:R-:W-:Y:S02]  /*c590*/  UIADD3 UR8, UR8, 0x2, URZ ;  /* 0x0000000208087890 */ /* 0x000fe4000fffe03f */
[----:B------:R-:W-:Y:S02]  /*c5a0*/  UIADD3 UR16, UR14, 0x10000, URZ ;  /* 0x000100000e107890 */ /* 0x000fe4000fffe03f */
[----:B------:R-:W-:Y:S02]  /*c5b0*/  USHF.L.U32 UR19, UR8, 0x7, URZ ;  /* 0x0000000708137899 */ /* 0x000fe4000800063f */
[----:B------:R-:W-:Y:S01]  /*c5c0*/  UIADD3 UR17, UR14, 0x30c10, URZ ;  /* 0x00030c100e117890 */ /* 0x000fe2000fffe03f */
[----:B------:R-:W-:Y:S01]  /*c5d0*/  IMAD.U32 R17, RZ, RZ, UR8 ;  /* 0x00000008ff117e24 */ /* 0x000fe2000f8e00ff */
[----:B------:R-:W-:Y:S02]  /*c5e0*/  UIADD3 UR14, UR14, 0x20000, URZ ;  /* 0x000200000e0e7890 */ /* 0x000fe4000fffe03f */
[----:B-1----:R-:W-:-:S03]  /*c5f0*/  IADD3 R4, P1, R8, UR19, RZ ;  /* 0x0000001308047c10 */ /* 0x002fc6000ff3e0ff */
[----:B------:R-:W-:Y:S01]  /*c600*/  UMOV UR15, UR17 ;  /* 0x00000011000f7c82 */ /* 0x000fe20008000000 */
[----:B------:R-:W-:Y:S01]  /*c610*/  LEA R5, P2, R4, R11, 0x2 ;  /* 0x0000000b04057211 */ /* 0x000fe200078410ff */
[----:B------:R3:W-:Y:S03]  /*c620*/  UTMALDG.4D [UR16], [UR4], desc[UR6] ;  /* 0x00000610040075b4 */ /* 0x0007e60008019000 */
[----:B------:R-:W-:Y:S01]  /*c630*/  R2UR UR22, R5 ;  /* 0x00000000051672ca */ /* 0x000fe200000e0000 */
[----:B------:R-:W-:-:S05]  /*c640*/  IMAD.U32 R5, RZ, RZ, UR19 ;  /* 0x00000013ff057e24 */ /* 0x000fca000f8e00ff */
[----:B--2---:R-:W-:Y:S02]  /*c650*/  LEA.HI.X.SX32 R5, R5, R14, 0x1, P1 ;  /* 0x0000000e05057211 */ /* 0x004fe400008f0eff */
[----:B------:R-:W-:Y:S02]  /*c660*/  ISETP.NE.AND P1, PT, R18, RZ, PT ;  /* 0x000000ff1200720c */ /* 0x000fe40003f25270 */
[----:B------:R-:W-:-:S04]  /*c670*/  LEA.HI.X R5, R4, R12, R5, 0x2, P2 ;  /* 0x0000000c04057211 */ /* 0x000fc800010f1405 */
[----:B------:R-:W-:-:S13]  /*c680*/  R2UR UR23, R5 ;  /* 0x00000000051772ca */ /* 0x000fda00000e0000 */
[----:B------:R3:W-:Y:S02]  /*c690*/  UBLKCP.S.G [UR14], [UR22], UR9 ;  /* 0x0000000e160073ba */ /* 0x0007e40008000209 */
[----:B---3--:R-:W-:Y:S05]  /*c6a0*/  @P1 BRA `(.L_x_2507) ;  /* 0xfffffff400b01947 */ /* 0x008fea000383ffff */
.L_x_2498:
[----:B-1----:R-:W2:Y:S04]  /*c6b0*/  LDL.LU R4, [R1+0x10] ;  /* 0x0000100001047983 */ /* 0x002ea80000300800 */
[----:B------:R1:W5:Y:S01]  /*c6c0*/  LDL R5, [R1+0x14] ;  /* 0x0000140001057983 */ /* 0x0003620000100800 */
[----:B--2---:R-:W-:-:S13]  /*c6d0*/  ISETP.NE.AND P1, PT, R4, RZ, PT ;  /* 0x000000ff0400720c */ /* 0x004fda0003f25270 */
[----:B-1----:R-:W-:Y:S05]  /*c6e0*/  @!P1 BRA `(.L_x_2497) ;  /* 0x0000000400249947 */ /* 0x002fea0003800000 */
[----:B------:R-:W-:-:S04]  /*c6f0*/  SHF.L.U32 R14, R10, 0x1f, RZ ;  /* 0x0000001f0a0e7819 */ /* 0x000fc800000006ff */
[----:B------:R-:W1:Y:S02]  /*c700*/  SYNCS.PHASECHK.TRANS64.TRYWAIT P1, [R0+URZ+0x30c40], R14 ;  /* 0x030c400e000075a7 */ /* 0x000e64000802017f */
[----:B-1----:R-:W-:Y:S05]  /*c710*/  @!P1 BRA `(.L_x_2508) ;  /* 0x0000000c00709947 */ /* 0x002fea0003800000 */
.L_x_2529:
[----:B------:R-:W-:Y:S05]  /*c720*/  @P0 BRA `(.L_x_2509) ;  /* 0x00000000001c0947 */ /* 0x000fea0003800000 */
[----:B------:R-:W2:Y:S02]  /*c730*/  S2R R4, SR_TID.X ;  /* 0x0000000000047919 */ /* 0x000ea40000002100 */
[----:B--2--5:R-:W-:Y:S01]  /*c740*/  LOP3.LUT R5, R4, 0x1f, RZ, 0xc0, !PT ;  /* 0x0000001f04057812 */ /* 0x024fe200078ec0ff */
[----:B------:R-:W-:-:S03]  /*c750*/  IMAD.MOV.U32 R4, RZ, RZ, 0x4200 ;  /* 0x00004200ff047424 */ /* 0x000fc600078e00ff */
[----:B------:R-:W-:Y:S01]  /*c760*/  ISETP.NE.AND P1, PT, R5, RZ, PT ;  /* 0x000000ff0500720c */ /* 0x000fe20003f25270 */
[----:B------:R2:W-:-:S12]  /*c770*/  SYNCS.ARRIVE.TRANS64 RZ, [R0+URZ+0x30c30], R4 ;  /* 0x030c300400ff79a7 */ /* 0x0005d8000800003f */
[----:B--2---:R-:W-:Y:S05]  /*c780*/  @!P1 BRA `(.L_x_2509) ;  /* 0x0000000000049947 */ /* 0x004fea0003800000 */
[----:B------:R-:W-:Y:S01]  /*c790*/  BPT.TRAP 0x1 ;  /* 0x000000040000795c */ /* 0x000fe20000300000 */
.L_x_2509:
[----:B------:R-:W2:Y:S01]  /*c7a0*/  LDL R18, [R1] ;  /* 0x0000000001127983 */ /* 0x000ea20000100800 */
[----:B-----5:R-:W3:Y:S01]  /*c7b0*/  LDC.64 R4, c[0x0][0x728] ;  /* 0x0001ca00ff047b82 */ /* 0x020ee20000000a00 */
        /* <DEDUP_REMOVED lines=11> */
[----:B---3--:R-:W-:-:S04]  /*c870*/  LEA R4, P2, R15, R4, 0x2 ;  /* 0x000000040f047211 */ /* 0x008fc800078410ff */
[----:B------:R-:W-:Y:S01]  /*c880*/  UMOV UR9, UR17 ;  /* 0x0000001100097c82 */ /* 0x000fe20008000000 */
[----:B------:R-:W-:Y:S02]  /*c890*/  R2UR UR14, R4 ;  /* 0x00000000040e72ca */ /* 0x000fe400000e0000 */
[----:B--2---:R-:W-:-:S04]  /*c8a0*/  LEA.HI.X.SX32 R4, R17, R18, 0x1, P1 ;  /* 0x0000001211047211 */ /* 0x004fc800008f0eff */
        /* <DEDUP_REMOVED lines=8> */
[----:B------:R-:W3:Y:S02]  /*c930*/  SYNCS.PHASECHK.TRANS64.TRYWAIT P1, [R0+URZ+0x30c28], R14 ;  /* 0x030c280e000075a7 */ /* 0x000ee4000802017f */
[----:B--23--:R-:W-:Y:S05]  /*c940*/  @!P1 BRA `(.L_x_2510) ;  /* 0x0000000800f89947 */ /* 0x00cfea0003800000 */
.L_x_2530:
        /* <DEDUP_REMOVED lines=8> */
.L_x_2511:
[----:B------:R-:W3:Y:S01]  /*c9d0*/  LDL.LU R4, [R1+0x4] ;  /* 0x0000040001047983 */ /* 0x000ee20000300800 */
[----:B------:R-:W-:Y:S01]  /*c9e0*/  R2UR UR19, R17 ;  /* 0x00000000111372ca */ /* 0x000fe200000e0000 */
[----:B------:R-:W-:Y:S01]  /*c9f0*/  UMOV UR6, 0x0 ;  /* 0x0000000000067882 */ /* 0x000fe20000000000 */
[----:B------:R-:W-:Y:S01]  /*ca00*/  R2UR UR8, R0 ;  /* 0x00000000000872ca */ /* 0x000fe200000e0000 */
[----:B------:R-:W-:Y:S01]  /*ca10*/  UMOV UR7, 0x14f00000 ;  /* 0x14f0000000077882 */ /* 0x000fe20000000000 */
[----:B------:R-:W-:Y:S01]  /*ca20*/  R2UR UR4, R2 ;  /* 0x00000000020472ca */ /* 0x000fe200000e0000 */
[----:B------:R-:W-:Y:S01]  /*ca30*/  UMOV UR18, URZ ;  /* 0x0000003f00127c82 */ /* 0x000fe20008000000 */
[----:B------:R-:W-:Y:S01]  /*ca40*/  R2UR UR5, R3 ;  /* 0x00000000030572ca */ /* 0x000fe200000e0000 */
[----:B------:R-:W-:-:S06]  /*ca50*/  UMOV UR10, 0x20 ;  /* 0x00000020000a7882 */ /* 0x000fcc0000000000 */
[----:B------:R-:W-:Y:S02]  /*ca60*/  UIADD3 UR19, UR19, 0x80, URZ ;  /* 0x0000008013137890 */ /* 0x000fe4000fffe03f */
[----:B------:R-:W-:Y:S02]  /*ca70*/  UIADD3 UR16, UR8, 0x14000, URZ ;  /* 0x0001400008107890 */ /* 0x000fe4000fffe03f */
[----:B------:R-:W-:Y:S02]  /*ca80*/  UIADD3 UR17, UR8, 0x30c18, URZ ;  /* 0x00030c1808117890 */ /* 0x000fe4000fffe03f */
[----:B------:R-:W-:Y:S01]  /*ca90*/  IMAD.U32 R5, RZ, RZ, UR19 ;  /* 0x00000013ff057e24 */ /* 0x000fe2000f8e00ff */
[----:B------:R-:W-:Y:S01]  /*caa0*/  IADD3 R8, P0, R8, UR19, RZ ;  /* 0x0000001308087c10 */ /* 0x000fe2000ff1e0ff */
[----:B------:R-:W-:Y:S01]  /*cab0*/  UIADD3 UR8, UR8, 0x20200, URZ ;  /* 0x0002020008087890 */ /* 0x000fe2000fffe03f */
[----:B------:R-:W-:Y:S02]  /*cac0*/  IMAD.MOV.U32 R2, RZ, RZ, 0x1 ;  /* 0x00000001ff027424 */ /* 0x000fe400078e00ff */
[----:B------:R-:W-:-:S02]  /*cad0*/  UMOV UR9, UR17 ;  /* 0x0000001100097c82 */ /* 0x000fc40008000000 */
[----:B------:R4:W-:Y:S01]  /*cae0*/  UTMALDG.4D [UR16], [UR4], desc[UR6] ;  /* 0x00000610040075b4 */ /* 0x0009e20008019000 */
[----:B---3--:R-:W-:Y:S02]  /*caf0*/  LEA.HI.X.SX32 R5, R5, R4, 0x1, P0 ;  /* 0x0000000405057211 */ /* 0x008fe400000f0eff */
[----:B------:R-:W-:-:S04]  /*cb00*/  LEA R11, P0, R8, R11, 0x2 ;  /* 0x0000000b080b7211 */ /* 0x000fc800078010ff */
[----:B------:R-:W-:Y:S02]  /*cb10*/  LEA.HI.X R12, R8, R12, R5, 0x2, P0 ;  /* 0x0000000c080c7211 */ /* 0x000fe400000f1405 */
[----:B------:R-:W-:Y:S01]  /*cb20*/  R2UR UR14, R11 ;  /* 0x000000000b0e72ca */ /* 0x000fe200000e0000 */
[----:B------:R4:W5:Y:S01]  /*cb30*/  LDL.LU R5, [R1+0x14] ;  /* 0x0000140001057983 */ /* 0x0009620000300800 */
[----:B------:R-:W-:-:S03]  /*cb40*/  R2UR UR15, R12 ;  /* 0x000000000c0f72ca */ /* 0x000fc600000e0000 */
[----:B------:R4:W-:Y:S10]  /*cb50*/  STL [R1+0x8], R2 ;  /* 0x0000080201007387 */ /* 0x0009f40000100800 */
[----:B------:R4:W-:Y:S02]  /*cb60*/  UBLKCP.S.G [UR8], [UR14], UR10 ;  /* 0x000000080e0073ba */ /* 0x0009e4000800020a */
[----:B----4-:R-:W-:Y:S01]  /*cb70*/  NOP ;  /* 0x0000000000007918 */ /* 0x010fe20000000000 */
.L_x_2497:
[----:B------:R-:W3:Y:S01]  /*cb80*/  LDL R3, [R1+0x8] ;  /* 0x0000080001037983 */ /* 0x000ee20000100800 */
[----:B------:R-:W4:Y:S02]  /*cb90*/  S2R R2, SR_TID.X ;  /* 0x0000000000027919 */ /* 0x000f240000002100 */
[----:B----4-:R-:W-:-:S04]  /*cba0*/  LOP3.LUT R2, R2, 0x7f, RZ, 0xc0, !PT ;  /* 0x0000007f02027812 */ /* 0x010fc800078ec0ff */
[----:B------:R-:W-:Y:S01]  /*cbb0*/  ISETP.NE.AND P1, PT, R2, RZ, PT ;  /* 0x000000ff0200720c */ /* 0x000fe20003f25270 */
[----:B---3--:R-:W-:Y:S01]  /*cbc0*/  IMAD R4, R3, 0x8, R0 ;  /* 0x0000000803047824 */ /* 0x008fe200078e0200 */
[----:B------:R-:W-:-:S04]  /*cbd0*/  SHF.L.U32 R3, R10, 0x1f, RZ ;  /* 0x0000001f0a037819 */ /* 0x000fc800000006ff */
[----:B------:R-:W3:Y:S02]  /*cbe0*/  SYNCS.PHASECHK.TRANS64.TRYWAIT P0, [R4+URZ+0x30c40], R3 ;  /* 0x030c4003040075a7 */ /* 0x000ee4000800017f */
[----:B---3--:R-:W-:Y:S05]  /*cbf0*/  @!P0 BRA `(.L_x_2512) ;  /* 0x0000000800608947 */ /* 0x008fea0003800000 */
.L_x_2531:
[----:B------:R-:W-:Y:S05]  /*cc00*/  @P1 BRA `(.L_x_2513) ;  /* 0x0000000000181947 */ /* 0x000fea0003800000 */
[----:B------:R-:W4:Y:S01]  /*cc10*/  S2R R2, SR_TID.X ;  /* 0x0000000000027919 */ /* 0x000f220000002100 */
[----:B---3--:R-:W-:-:S04]  /*cc20*/  IMAD.MOV.U32 R3, RZ, RZ, 0x4200 ;  /* 0x00004200ff037424 */ /* 0x008fc800078e00ff */
[----:B------:R3:W-:Y:S01]  /*cc30*/  SYNCS.ARRIVE.TRANS64 RZ, [R4+URZ+0x30c30], R3 ;  /* 0x030c300304ff79a7 */ /* 0x0007e2000800003f */
[----:B----4-:R-:W-:-:S13]  /*cc40*/  LOP3.LUT P0, RZ, R2, 0x1f, RZ, 0xc0, !PT ;  /* 0x0000001f02ff7812 */ /* 0x010fda000780c0ff */
[----:B---3--:R-:W-:Y:S05]  /*cc50*/  @!P0 BRA `(.L_x_2513) ;  /* 0x0000000000048947 */ /* 0x008fea0003800000 */
[----:B------:R-:W-:Y:S01]  /*cc60*/  BPT.TRAP 0x1 ;  /* 0x000000040000795c */ /* 0x000fe20000300000 */
.L_x_2513:
[----:B------:R-:W4:Y:S01]  /*cc70*/  LDL.LU R9, [R1] ;  /* 0x0000000001097983 */ /* 0x000f220000300800 */
[----:B-----5:R-:W-:Y:S01]  /*cc80*/  R2UR UR19, R5 ;  /* 0x00000000051372ca */ /* 0x020fe200000e0000 */
[----:B---3--:R-:W3:Y:S02]  /*cc90*/  LDC.64 R2, c[0x0][0x728] ;  /* 0x0001ca00ff027b82 */ /* 0x008ee40000000a00 */
[----:B------:R-:W2:Y:S01]  /*cca0*/  LDL.LU R8, [R1+0x8] ;  /* 0x0000080001087983 */ /* 0x000ea20000300800 */
[----:B------:R-:W-:Y:S01]  /*ccb0*/  R2UR UR17, R4 ;  /* 0x00000000041172ca */ /* 0x000fe200000e0000 */
[----:B------:R-:W-:Y:S01]  /*ccc0*/  UMOV UR6, 0x0 ;  /* 0x0000000000067882 */ /* 0x000fe20000000000 */
[----:B------:R-:W-:Y:S01]  /*ccd0*/  UMOV UR7, 0x14f00000 ;  /* 0x14f0000000077882 */ /* 0x000fe20000000000 */
[----:B------:R-:W-:Y:S01]  /*cce0*/  UMOV UR18, URZ ;  /* 0x0000003f00127c82 */ /* 0x000fe20008000000 */
[----:B------:R-:W-:-:S05]  /*ccf0*/  UMOV UR10, 0x20 ;  /* 0x00000020000a7882 */ /* 0x000fca0000000000 */
[----:B------:R-:W-:-:S04]  /*cd00*/  USHF.L.U32 UR19, UR19, 0x7, URZ ;  /* 0x0000000713137899 */ /* 0x000fc8000800063f */
[----:B------:R-:W-:Y:S02]  /*cd10*/  UIADD3 UR17, UR17, 0x30c30, URZ ;  /* 0x00030c3011117890 */ /* 0x000fe4000fffe03f */
[----:B------:R-:W-:Y:S01]  /*cd20*/  IMAD.U32 R5, RZ, RZ, UR19 ;  /* 0x00000013ff057e24 */ /* 0x000fe2000f8e00ff */
[----:B------:R-:W-:-:S04]  /*cd30*/  IADD3 R6, P0, R6, UR19, RZ ;  /* 0x0000001306067c10 */ /* 0x000fc8000ff1e0ff */
[----:B------:R-:W-:Y:S01]  /*cd40*/  UMOV UR9, UR17 ;  /* 0x0000001100097c82 */ /* 0x000fe20008000000 */
[----:B----4-:R-:W-:Y:S02]  /*cd50*/  LEA.HI.X.SX32 R5, R5, R9, 0x1, P0 ;  /* 0x0000000905057211 */ /* 0x010fe400000f0eff */
[----:B---3--:R-:W-:Y:S01]  /*cd60*/  LEA R2, P0, R6, R2, 0x2 ;  /* 0x0000000206027211 */ /* 0x008fe200078010ff */
[C-C-:B--2---:R-:W-:Y:S02]  /*cd70*/  IMAD R4, R8.reuse, 0x4000, R0.reuse ;  /* 0x0000400008047824 */ /* 0x144fe400078e0200 */
[----:B-1----:R-:W-:Y:S01]  /*cd80*/  IMAD R0, R8, 0x200, R0 ;  /* 0x0000020008007824 */ /* 0x002fe200078e0200 */
[----:B------:R-:W-:Y:S02]  /*cd90*/  LEA.HI.X R3, R6, R3, R5, 0x2, P0 ;  /* 0x0000000306037211 */ /* 0x000fe400000f1405 */
[----:B------:R-:W-:Y:S02]  /*cda0*/  IADD3 R13, P0, R13, 0x1f0, RZ ;  /* 0x000001f00d0d7810 */ /* 0x000fe40007f1e0ff */
[----:B------:R-:W-:-:S02]  /*cdb0*/  R2UR UR16, R4 ;  /* 0x00000000041072ca */ /* 0x000fc400000e0000 */
[----:B------:R-:W-:Y:S01]  /*cdc0*/  R2UR UR8, R0 ;  /* 0x00000000000872ca */ /* 0x000fe200000e0000 */
[----:B------:R-:W-:Y:S01]  /*cdd0*/  IMAD.X R16, RZ, RZ, R16, P0 ;  /* 0x000000ffff107224 */ /* 0x000fe200000e0610 */
[----:B------:R-:W-:Y:S01]  /*cde0*/  R2UR UR4, R13 ;  /* 0x000000000d0472ca */ /* 0x000fe200000e0000 */
[----:B------:R-:W-:Y:S01]  /*cdf0*/  VIADD R0, R8, 0x1 ;  /* 0x0000000108007836 */ /* 0x000fe20000000000 */
[----:B------:R-:W-:Y:S02]  /*ce00*/  R2UR UR14, R2 ;  /* 0x00000000020e72ca */ /* 0x000fe400000e0000 */
[----:B------:R-:W-:Y:S02]  /*ce10*/  R2UR UR5, R16 ;  /* 0x00000000100572ca */ /* 0x000fe400000e0000 */
[----:B------:R-:W-:Y:S02]  /*ce20*/  R2UR UR15, R3 ;  /* 0x00000000030f72ca */ /* 0x000fe400000e0000 */
[----:B------:R-:W-:Y:S01]  /*ce30*/  ISETP.NE.AND P0, PT, R0, 0x2, PT ;  /* 0x000000020000780c */ /* 0x000fe20003f05270 */
[----:B------:R-:W-:-:S02]  /*ce40*/  UIADD3 UR16, UR16, 0x18000, URZ ;  /* 0x0001800010107890 */ /* 0x000fc4000fffe03f */
[----:B------:R-:W-:Y:S01]  /*ce50*/  UIADD3 UR8, UR8, 0x20400, URZ ;  /* 0x0002040008087890 */ /* 0x000fe2000fffe03f */
[----:B------:R-:W-:Y:S02]  /*ce60*/  SEL R3, RZ, 0x1, P0 ;  /* 0x00000001ff037807 */ /* 0x000fe40000000000 */
[----:B------:R-:W-:Y:S02]  /*ce70*/  SEL R0, R0, RZ, P0 ;  /* 0x000000ff00007207 */ /* 0x000fe40000000000 */
[----:B------:R-:W-:Y:S02]  /*ce80*/  LOP3.LUT R10, R10, R3, RZ, 0x3c, !PT ;  /* 0x000000030a0a7212 */ /* 0x000fe400078e3cff */
[----:B------:R1:W-:Y:S02]  /*ce90*/  UTMALDG.4D [UR16], [UR4], desc[UR6] ;  /* 0x00000610040075b4 */ /* 0x0003e40008019000 */
[----:B------:R1:W-:Y:S02]  /*cea0*/  UBLKCP.S.G [UR8], [UR14], UR10 ;  /* 0x000000080e0073ba */ /* 0x0003e4000800020a */
[----:B-1----:R-:W-:Y:S01]  /*ceb0*/  NOP ;  /* 0x0000000000007918 */ /* 0x002fe20000000000 */
.L_x_2494:
[----:B------:R-:W-:Y:S05]  /*cec0*/  BSYNC B0 ;  /* 0x0000000000007941 */ /* 0x000fea0003800000 */
.L_x_2493:
[----:B------:R-:W-:-:S03]  /*ced0*/  UMOV UR4, 0xffffffff ;  /* 0xffffffff00047882 */ /* 0x000fc60000000000 */
[----:B------:R-:W-:Y:S05]  /*cee0*/  BRA.DIV UR4, `(.L_x_2514) ;  /* 0x0000000604b87947 */ /* 0x000fea000b800000 */
[----:B------:R-:W-:-:S13]  /*cef0*/  ELECT P6, URZ, PT ;  /* 0x00000000003f782f */ /* 0x000fda00038c0000 */
.L_x_2534:
[----:B------:R-:W-:Y:S05]  /*cf00*/  @!P6 BRA `(.L_x_2413) ;  /* 0x000000000084e947 */ /* 0x000fea0003800000 */
[----:B------:R-:W2:Y:S02]  /*cf10*/  LDL.LU R2, [R1+0x18] ;  /* 0x0000180001027983 */ /* 0x000ea40000300800 */
[----:B--2---:R-:W-:-:S04]  /*cf20*/  LOP3.LUT R2, R2, 0x2, RZ, 0xfc, !PT ;  /* 0x0000000202027812 */ /* 0x004fc800078efcff */
[----:B------:R-:W-:-:S13]  /*cf30*/  ISETP.NE.AND P2, PT, R2, 0x3, PT ;  /* 0x000000030200780c */ /* 0x000fda0003f45270 */
[----:B------:R-:W-:Y:S05]  /*cf40*/  @!P2 BRA `(.L_x_2515) ;  /* 0x000000000004a947 */ /* 0x000fea0003800000 */
[----:B------:R-:W-:Y:S01]  /*cf50*/  BPT.TRAP 0x1 ;  /* 0x000000040000795c */ /* 0x000fe20000300000 */
.L_x_2515:
        /* <DEDUP_REMOVED lines=15> */
.L_x_2535:
[----:B------:R-:W2:Y:S02]  /*d050*/  SYNCS.PHASECHK.TRANS64.TRYWAIT P0, [R3+URZ], R2 ;  /* 0x00000002030075a7 */ /* 0x000ea4000800017f */
[----:B--2---:R-:W-:Y:S05]  /*d060*/  @!P0 BRA `(.L_x_2517) ;  /* 0x00000004008c8947 */ /* 0x004fea0003800000 */
.L_x_2536:
[----:B------:R-:W-:Y:S05]  /*d070*/  @!P2 BRA `(.L_x_2518) ;  /* 0x000000000004a947 */ /* 0x000fea0003800000 */
[----:B------:R-:W-:Y:S01]  /*d080*/  BPT.TRAP 0x1 ;  /* 0x000000040000795c */ /* 0x000fe20000300000 */
.L_x_2518:
[----:B--2---:R-:W-:-:S04]  /*d090*/  VIADD R3, R8, 0x30c40 ;  /* 0x00030c4008037836 */ /* 0x004fc80000000000 */
[----:B------:R-:W-:-:S04]  /*d0a0*/  IMAD R5, R0, 0x8, R3 ;  /* 0x0000000800057824 */ /* 0x000fc800078e0203 */
[----:B------:R-:W2:Y:S02]  /*d0b0*/  SYNCS.PHASECHK.TRANS64.TRYWAIT P0, [R5+URZ], R4 ;  /* 0x00000004050075a7 */ /* 0x000ea4000800017f */
[----:B--2---:R-:W-:Y:S05]  /*d0c0*/  @!P0 BRA `(.L_x_2519) ;  /* 0x0000000400888947 */ /* 0x004fea0003800000 */
.L_x_2537:
[----:B------:R-:W-:-:S07]  /*d0d0*/  IMAD R3, R6, 0x8, R3 ;  /* 0x0000000806037824 */ /* 0x000fce00078e0203 */
.L_x_2520:
[----:B---3--:R3:W4:Y:S02]  /*d0e0*/  SYNCS.PHASECHK.TRANS64.TRYWAIT P0, [R3+URZ], R2 ;  /* 0x00000002030075a7 */ /* 0x008724000800017f */
[----:B----4-:R-:W-:Y:S05]  /*d0f0*/  @!P0 NANOSLEEP.SYNCS 0x989680 ;  /* 0x009896800000895d */ /* 0x010fea0003900000 */
[----:B------:R-:W4:Y:S02]  /*d100*/  @!P0 SYNCS.PHASECHK.TRANS64 P0, [R3+URZ], R2 ;  /* 0x00000002030085a7 */ /* 0x000f24000800007f */
[----:B----4-:R-:W-:Y:S05]  /*d110*/  @!P0 BRA `(.L_x_2520) ;  /* 0xfffffffc00f08947 */ /* 0x010fea000383ffff */
.L_x_2413:
[----:B------:R-:W-:Y:S05]  /*d120*/  BSYNC B6 ;  /* 0x0000000000067941 */ /* 0x000fea0003800000 */
.L_x_2408:
[----:B------:R-:W-:Y:S05]  /*d130*/  EXIT ;  /* 0x000000000000794d */ /* 0x000fea0003800000 */
.L_x_2419:
[----:B------:R-:W-:Y:S02]  /*d140*/  IMAD.MOV.U32 R12, RZ, RZ, RZ ;  /* 0x000000ffff0c7224 */ /* 0x000fe400078e00ff */
[----:B------:R-:W-:Y:S02]  /*d150*/  IMAD.MOV.U32 R11, RZ, RZ, 0x1f ;  /* 0x0000001fff0b7424 */ /* 0x000fe400078e00ff */
[----:B------:R-:W-:-:S07]  /*d160*/  IMAD.MOV.U32 R15, RZ, RZ, -0x1 ;  /* 0xffffffffff0f7424 */ /* 0x000fce00078e00ff */
[----:B------:R-:W-:Y:S05]  /*d170*/  WARPSYNC.COLLECTIVE R15, `(.L_x_2521) ;  /* 0x000000000f087348 */ /* 0x000fea0003c00000 */
[----:B------:R1:W2:Y:S02]  /*d180*/  SHFL.IDX P6, R14, R13, R12, R11 ;  /* 0x0000000c0d0e7389 */ /* 0x0002a400000c000b */
[----:B-12---:R-:W-:Y:S01]  /*d190*/  ENDCOLLECTIVE ;  /* 0x000000000000791b */ /* 0x006fe20003800000 */
.L_x_2521:
[----:B------:R-:W-:Y:S05]  /*d1a0*/  BRA `(.L_x_2522) ;  /* 0xffffff3c00dc7947 */ /* 0x000fea000383ffff */
.L_x_2421:
[----:B----4-:R4:W1:Y:S02]  /*d1b0*/  SYNCS.PHASECHK.TRANS64.TRYWAIT P0, [R236+URZ+0x30c00], R9 ;  /* 0x030c0009ec0075a7 */ /* 0x010864000800017f */
[----:B-1----:R-:W-:Y:S05]  /*d1c0*/  @!P0 NANOSLEEP.SYNCS 0x989680 ;  /* 0x009896800000895d */ /* 0x002fea0003900000 */
[----:B------:R-:W1:Y:S02]  /*d1d0*/  @!P0 SYNCS.PHASECHK.TRANS64 P0, [R236+URZ+0x30c00], R9 ;  /* 0x030c0009ec0085a7 */ /* 0x000e64000800007f */
[----:B-1----:R-:W-:Y:S05]  /*d1e0*/  @!P0 BRA `(.L_x_2421) ;  /* 0xfffffffc00f08947 */ /* 0x002fea000383ffff */
[----:B------:R-:W-:Y:S05]  /*d1f0*/  BRA `(.L_x_2420) ;  /* 0xffffff3c00f07947 */ /* 0x000fea000383ffff */
.L_x_2426:
[----:B--2---:R2:W3:Y:S02]  /*d200*/  SYNCS.PHASECHK.TRANS64.TRYWAIT P1, [R6+URZ+0x30c10], R17 ;  /* 0x030c1011060075a7 */ /* 0x0044e4000802017f */
[----:B---3--:R-:W-:Y:S05]  /*d210*/  @!P1 NANOSLEEP.SYNCS 0x989680 ;  /* 0x009896800000995d */ /* 0x008fea0003900000 */
[----:B------:R-:W3:Y:S02]  /*d220*/  @!P1 SYNCS.PHASECHK.TRANS64 P1, [R6+URZ+0x30c10], R17 ;  /* 0x030c1011060095a7 */ /* 0x000ee4000802007f */
[----:B---3--:R-:W-:Y:S05]  /*d230*/  @!P1 BRA `(.L_x_2426) ;  /* 0xfffffffc00f09947 */ /* 0x008fea000383ffff */
[----:B------:R-:W-:Y:S05]  /*d240*/  BRA `(.L_x_2425) ;  /* 0xffffff4800587947 */ /* 0x000fea000383ffff */
.L_x_2430:
[----:B------:R1:W1:Y:S02]  /*d250*/  SYNCS.PHASECHK.TRANS64.TRYWAIT P1, [R6+URZ+0x30c30], R17 ;  /* 0x030c3011060075a7 */ /* 0x000264000802017f */
[----:B-1----:R-:W-:Y:S05]  /*d260*/  @!P1 NANOSLEEP.SYNCS 0x989680 ;  /* 0x009896800000995d */ /* 0x002fea0003900000 */
[----:B------:R-:W1:Y:S02]  /*d270*/  @!P1 SYNCS.PHASECHK.TRANS64 P1, [R6+URZ+0x30c30], R17 ;  /* 0x030c3011060095a7 */ /* 0x000e64000802007f */
[----:B-1----:R-:W-:Y:S05]  /*d280*/  @!P1 BRA `(.L_x_2430) ;  /* 0xfffffffc00f09947 */ /* 0x002fea000383ffff */
[----:B------:R-:W-:Y:S05]  /*d290*/  BRA `(.L_x_2429) ;  /* 0xffffff4c00747947 */ /* 0x000fea000383ffff */
.L_x_2438:
[----:B--2---:R2:W3:Y:S02]  /*d2a0*/  SYNCS.PHASECHK.TRANS64.TRYWAIT P1, [R7+URZ+0x30c10], R20 ;  /* 0x030c1014070075a7 */ /* 0x0044e4000802017f */
[----:B---3--:R-:W-:Y:S05]  /*d2b0*/  @!P1 NANOSLEEP.SYNCS 0x989680 ;  /* 0x009896800000995d */ /* 0x008fea0003900000 */
[----:B------:R-:W3:Y:S02]  /*d2c0*/  @!P1 SYNCS.PHASECHK.TRANS64 P1, [R7+URZ+0x30c10], R20 ;  /* 0x030c1014070095a7 */ /* 0x000ee4000802007f */
[----:B---3--:R-:W-:Y:S05]  /*d2d0*/  @!P1 BRA `(.L_x_2438) ;  /* 0xfffffffc00f09947 */ /* 0x008fea000383ffff */
[----:B------:R-:W-:Y:S05]  /*d2e0*/  BRA `(.L_x_2437) ;  /* 0xffffff84008c7947 */ /* 0x000fea000383ffff */
.L_x_2442:
[----:B------:R1:W1:Y:S02]  /*d2f0*/  SYNCS.PHASECHK.TRANS64.TRYWAIT P1, [R7+URZ+0x30c30], R20 ;  /* 0x030c3014070075a7 */ /* 0x000264000802017f */
[----:B-1----:R-:W-:Y:S05]  /*d300*/  @!P1 NANOSLEEP.SYNCS 0x989680 ;  /* 0x009896800000995d */ /* 0x002fea0003900000 */
[----:B------:R-:W1:Y:S02]  /*d310*/  @!P1 SYNCS.PHASECHK.TRANS64 P1, [R7+URZ+0x30c30], R20 ;  /* 0x030c3014070095a7 */ /* 0x000e64000802007f */
[----:B-1----:R-:W-:Y:S05]  /*d320*/  @!P1 BRA `(.L_x_2442) ;  /* 0xfffffffc00f09947 */ /* 0x002fea000383ffff */
[----:B------:R-:W-:Y:S05]  /*d330*/  BRA `(.L_x_2441) ;  /* 0xffffff8800a07947 */ /* 0x000fea000383ffff */
.L_x_2495:
[----:B-1----:R1:W2:Y:S02]  /*d340*/  SYNCS.PHASECHK.TRANS64.TRYWAIT P1, [R0+URZ+0x30c20], R11 ;  /* 0x030c200b000075a7 */ /* 0x0022a4000802017f */
[----:B--2---:R-:W-:Y:S05]  /*d350*/  @!P1 NANOSLEEP.SYNCS 0x989680 ;  /* 0x009896800000995d */ /* 0x004fea0003900000 */
[----:B------:R-:W2:Y:S02]  /*d360*/  @!P1 SYNCS.PHASECHK.TRANS64 P1, [R0+URZ+0x30c20], R11 ;  /* 0x030c200b000095a7 */ /* 0x000ea4000802007f */
[----:B--2---:R-:W-:Y:S05]  /*d370*/  @!P1 BRA `(.L_x_2495) ;  /* 0xfffffffc00f09947 */ /* 0x004fea000383ffff */
[----:B------:R-:W-:Y:S05]  /*d380*/  BRA `(.L_x_2523) ;  /* 0xffffffe400307947 */ /* 0x000fea000383ffff */
.L_x_2499:
[----:B--2---:R2:W3:Y:S02]  /*d390*/  SYNCS.PHASECHK.TRANS64.TRYWAIT P1, [R0+URZ+0x30c40], R19 ;  /* 0x030c4013000075a7 */ /* 0x0044e4000802017f */
[----:B---3--:R-:W-:Y:S05]  /*d3a0*/  @!P1 NANOSLEEP.SYNCS 0x989680 ;  /* 0x009896800000995d */ /* 0x008fea0003900000 */
[----:B------:R-:W3:Y:S02]  /*d3b0*/  @!P1 SYNCS.PHASECHK.TRANS64 P1, [R0+URZ+0x30c40], R19 ;  /* 0x030c4013000095a7 */ /* 0x000ee4000802007f */
[----:B---3--:R-:W-:Y:S05]  /*d3c0*/  @!P1 BRA `(.L_x_2499) ;  /* 0xfffffffc00f09947 */ /* 0x008fea000383ffff */
[----:B------:R-:W-:Y:S05]  /*d3d0*/  BRA `(.L_x_2524) ;  /* 0xffffffe800707947 */ /* 0x000fea000383ffff */
.L_x_2501:
[----:B-1----:R1:W3:Y:S02]  /*d3e0*/  SYNCS.PHASECHK.TRANS64.TRYWAIT P1, [R0+URZ+0x30c28], R19 ;  /* 0x030c2813000075a7 */ /* 0x0022e4000802017f */
[----:B---3--:R-:W-:Y:S05]  /*d3f0*/  @!P1 NANOSLEEP.SYNCS 0x989680 ;  /* 0x009896800000995d */ /* 0x008fea0003900000 */
[----:B------:R-:W3:Y:S02]  /*d400*/  @!P1 SYNCS.PHASECHK.TRANS64 P1, [R0+URZ+0x30c28], R19 ;  /* 0x030c2813000095a7 */ /* 0x000ee4000802007f */
[----:B---3--:R-:W-:Y:S05]  /*d410*/  @!P1 BRA `(.L_x_2501) ;  /* 0xfffffffc00f09947 */ /* 0x008fea000383ffff */
[----:B------:R-:W-:Y:S05]  /*d420*/  BRA `(.L_x_2525) ;  /* 0xffffffe800f47947 */ /* 0x000fea000383ffff */
.L_x_2503:
[----:B---3--:R3:W4:Y:S02]  /*d430*/  SYNCS.PHASECHK.TRANS64.TRYWAIT P1, [R0+URZ+0x30c48], R19 ;  /* 0x030c4813000075a7 */ /* 0x008724000802017f */
[----:B----4-:R-:W-:Y:S05]  /*d440*/  @!P1 NANOSLEEP.SYNCS 0x989680 ;  /* 0x009896800000995d */ /* 0x010fea0003900000 */
[----:B------:R-:W4:Y:S02]  /*d450*/  @!P1 SYNCS.PHASECHK.TRANS64 P1, [R0+URZ+0x30c48], R19 ;  /* 0x030c4813000095a7 */ /* 0x000f24000802007f */
[----:B----4-:R-:W-:Y:S05]  /*d460*/  @!P1 BRA `(.L_x_2503) ;  /* 0xfffffffc00f09947 */ /* 0x010fea000383ffff */
[----:B------:R-:W-:Y:S05]  /*d470*/  BRA `(.L_x_2526) ;  /* 0xffffffec00787947 */ /* 0x000fea000383ffff */
.L_x_2505:
[----:B------:R-:W-:-:S07]  /*d480*/  SHF.L.U32 R4, R10, 0x1f, RZ ;  /* 0x0000001f0a047819 */ /* 0x000fce00000006ff */
.L_x_2527:
[----:B-1----:R1:W2:Y:S02]  /*d490*/  SYNCS.PHASECHK.TRANS64.TRYWAIT P1, [R0+URZ+0x30c20], R4 ;  /* 0x030c2004000075a7 */ /* 0x0022a4000802017f */
[----:B--2---:R-:W-:Y:S05]  /*d4a0*/  @!P1 NANOSLEEP.SYNCS 0x989680 ;  /* 0x009896800000995d */ /* 0x004fea0003900000 */
[----:B------:R-:W2:Y:S02]  /*d4b0*/  @!P1 SYNCS.PHASECHK.TRANS64 P1, [R0+URZ+0x30c20], R4 ;  /* 0x030c2004000095a7 */ /* 0x000ea4000802007f */
[----:B--2---:R-:W-:Y:S05]  /*d4c0*/  @!P1 BRA `(.L_x_2527) ;  /* 0xfffffffc00f09947 */ /* 0x004fea000383ffff */
[----:B------:R-:W-:Y:S05]  /*d4d0*/  BRA `(.L_x_2528) ;  /* 0xffffffec00e47947 */ /* 0x000fea000383ffff */
.L_x_2508:
[----:B-1----:R1:W2:Y:S02]  /*d4e0*/  SYNCS.PHASECHK.TRANS64.TRYWAIT P1, [R0+URZ+0x30c40], R14 ;  /* 0x030c400e000075a7 */ /* 0x0022a4000802017f */
[----:B--2---:R-:W-:Y:S05]  /*d4f0*/  @!P1 NANOSLEEP.SYNCS 0x989680 ;  /* 0x009896800000995d */ /* 0x004fea0003900000 */
[----:B------:R-:W2:Y:S02]  /*d500*/  @!P1 SYNCS.PHASECHK.TRANS64 P1, [R0+URZ+0x30c40], R14 ;  /* 0x030c400e000095a7 */ /* 0x000ea4000802007f */
[----:B--2---:R-:W-:Y:S05]  /*d510*/  @!P1 BRA `(.L_x_2508) ;  /* 0xfffffffc00f09947 */ /* 0x004fea000383ffff */
[----:B------:R-:W-:Y:S05]  /*d520*/  BRA `(.L_x_2529) ;  /* 0xfffffff0007c7947 */ /* 0x000fea000383ffff */
.L_x_2510:
[----:B--2---:R2:W3:Y:S02]  /*d530*/  SYNCS.PHASECHK.TRANS64.TRYWAIT P1, [R0+URZ+0x30c28], R14 ;  /* 0x030c280e000075a7 */ /* 0x0044e4000802017f */
[----:B---3--:R-:W-:Y:S05]  /*d540*/  @!P1 NANOSLEEP.SYNCS 0x989680 ;  /* 0x009896800000995d */ /* 0x008fea0003900000 */
[----:B------:R-:W3:Y:S02]  /*d550*/  @!P1 SYNCS.PHASECHK.TRANS64 P1, [R0+URZ+0x30c28], R14 ;  /* 0x030c280e000095a7 */ /* 0x000ee4000802007f */
[----:B---3--:R-:W-:Y:S05]  /*d560*/  @!P1 BRA `(.L_x_2510) ;  /* 0xfffffffc00f09947 */ /* 0x008fea000383ffff */
[----:B------:R-:W-:Y:S05]  /*d570*/  BRA `(.L_x_2530) ;  /* 0xfffffff000f47947 */ /* 0x000fea000383ffff */
.L_x_2512:
[----:B---3--:R3:W4:Y:S02]  /*d580*/  SYNCS.PHASECHK.TRANS64.TRYWAIT P0, [R4+URZ+0x30c40], R3 ;  /* 0x030c4003040075a7 */ /* 0x008724000800017f */
[----:B----4-:R-:W-:Y:S05]  /*d590*/  @!P0 NANOSLEEP.SYNCS 0x989680 ;  /* 0x009896800000895d */ /* 0x010fea0003900000 */
[----:B------:R-:W4:Y:S02]  /*d5a0*/  @!P0 SYNCS.PHASECHK.TRANS64 P0, [R4+URZ+0x30c40], R3 ;  /* 0x030c4003040085a7 */ /* 0x000f24000800007f */
[----:B----4-:R-:W-:Y:S05]  /*d5b0*/  @!P0 BRA `(.L_x_2512) ;  /* 0xfffffffc00f08947 */ /* 0x010fea000383ffff */
[----:B------:R-:W-:Y:S05]  /*d5c0*/  BRA `(.L_x_2531) ;  /* 0xfffffff4008c7947 */ /* 0x000fea000383ffff */
.L_x_2514:
[----:B------:R-:W-:Y:S01]  /*d5d0*/  BSSY B0, `(.L_x_2532) ;  /* 0x0000006000007945 */ /* 0x000fe20003800000 */
[----:B------:R-:W-:-:S07]  /*d5e0*/  IMAD.MOV.U32 R15, RZ, RZ, -0x1 ;  /* 0xffffffffff0f7424 */ /* 0x000fce00078e00ff */
[----:B------:R-:W-:Y:S05]  /*d5f0*/  WARPSYNC.COLLECTIVE R15, `(.L_x_2533) ;  /* 0x000000000f0c7348 */ /* 0x000fea0003c00000 */
[----:B------:R-:W-:Y:S02]  /*d600*/  ELECT P6, UR62, PT ;  /* 0x00000000003e782f */ /* 0x000fe400038c0000 */
[----:B------:R-:W-:Y:S01]  /*d610*/  MOV R14, UR62 ;  /* 0x0000003e000e7c02 */ /* 0x000fe20008000f00 */
[----:B------:R-:W-:Y:S10]  /*d620*/  ENDCOLLECTIVE ;  /* 0x000000000000791b */ /* 0x000ff40003800000 */
.L_x_2533:
[----:B------:R-:W-:Y:S05]  /*d630*/  BSYNC B0 ;  /* 0x0000000000007941 */ /* 0x000fea0003800000 */
.L_x_2532:
[----:B------:R-:W-:Y:S05]  /*d640*/  BRA `(.L_x_2534) ;  /* 0xfffffff8002c7947 */ /* 0x000fea000383ffff */
.L_x_2516:
[----:B-1----:R1:W2:Y:S02]  /*d650*/  SYNCS.PHASECHK.TRANS64.TRYWAIT P0, [R7+URZ], R4 ;  /* 0x00000004070075a7 */ /* 0x0022a4000800017f */
[----:B--2---:R-:W-:Y:S05]  /*d660*/  @!P0 NANOSLEEP.SYNCS 0x989680 ;  /* 0x009896800000895d */ /* 0x004fea0003900000 */
[----:B------:R-:W2:Y:S02]  /*d670*/  @!P0 SYNCS.PHASECHK.TRANS64 P0, [R7+URZ], R4 ;  /* 0x00000004070085a7 */ /* 0x000ea4000800007f */
[----:B--2---:R-:W-:Y:S05]  /*d680*/  @!P0 BRA `(.L_x_2516) ;  /* 0xfffffffc00f08947 */ /* 0x004fea000383ffff */
[----:B------:R-:W-:Y:S05]  /*d690*/  BRA `(.L_x_2535) ;  /* 0xfffffff8006c7947 */ /* 0x000fea000383ffff */
.L_x_2517:
[----:B--2---:R2:W3:Y:S02]  /*d6a0*/  SYNCS.PHASECHK.TRANS64.TRYWAIT P0, [R3+URZ], R2 ;  /* 0x00000002030075a7 */ /* 0x0044e4000800017f */
[----:B---3--:R-:W-:Y:S05]  /*d6b0*/  @!P0 NANOSLEEP.SYNCS 0x989680 ;  /* 0x009896800000895d */ /* 0x008fea0003900000 */
[----:B------:R-:W3:Y:S02]  /*d6c0*/  @!P0 SYNCS.PHASECHK.TRANS64 P0, [R3+URZ], R2 ;  /* 0x00000002030085a7 */ /* 0x000ee4000800007f */
[----:B---3--:R-:W-:Y:S05]  /*d6d0*/  @!P0 BRA `(.L_x_2517) ;  /* 0xfffffffc00f08947 */ /* 0x008fea000383ffff */
[----:B------:R-:W-:Y:S05]  /*d6e0*/  BRA `(.L_x_2536) ;  /* 0xfffffff800607947 */ /* 0x000fea000383ffff */
.L_x_2519:
[----:B--2---:R2:W3:Y:S02]  /*d6f0*/  SYNCS.PHASECHK.TRANS64.TRYWAIT P0, [R5+URZ], R4 ;  /* 0x00000004050075a7 */ /* 0x0044e4000800017f */
[----:B---3--:R-:W-:Y:S05]  /*d700*/  @!P0 NANOSLEEP.SYNCS 0x989680 ;  /* 0x009896800000895d */ /* 0x008fea0003900000 */
[----:B------:R-:W3:Y:S02]  /*d710*/  @!P0 SYNCS.PHASECHK.TRANS64 P0, [R5+URZ], R4 ;  /* 0x00000004050085a7 */ /* 0x000ee4000800007f */
[----:B---3--:R-:W-:Y:S05]  /*d720*/  @!P0 BRA `(.L_x_2519) ;  /* 0xfffffffc00f08947 */ /* 0x008fea000383ffff */
[----:B------:R-:W-:Y:S05]  /*d730*/  BRA `(.L_x_2537) ;  /* 0xfffffff800647947 */ /* 0x000fea000383ffff */
.L_x_2538:
        /* <DEDUP_REMOVED lines=12> */
.L_x_3709:


//--------------------- .text._ZN7cutlass13device_kernelIN5flash11enable_sm90INS1_16FlashAttnBwdSm90INS1_25CollectiveMainloopBwdSm90ILi2ELi2ELi2EN4cute5tupleIJNS5_1CILi1EEES8_S8_EEENS6_IJNS7_ILi128EEESA_NS7_ILi64EEEEEENS_10bfloat16_tEfNS_4arch4Sm90ELb1ELb0ELb0ELb0ELb1ELb1ELb0ELb0ELi2ELi1ELi2ELi2ELb0EEENS1_21CollectiveEpilogueBwdISC_SD_SF_Li256ELb0ELb0ELi1EEENS1_25SingleTileBwdLPTSchedulerILb0ELi128ELb1EEEEEEEEEvNT_6ParamsE --------------------------
	.section	.text._ZN7cutlass13device_kernelIN5flash11enable_sm90INS1_16FlashAttnBwdSm90INS1_25CollectiveMainloopBwdSm90ILi2ELi2ELi2EN4cute5tupleIJNS5_1CILi1EEES8_S8_EEENS6_IJNS7_ILi128EEESA_NS7_ILi64EEEEEENS_10bfloat16_tEfNS_4arch4Sm90ELb1ELb0ELb0ELb0ELb1ELb1ELb0ELb0ELi2ELi1ELi2ELi2ELb0EEENS1_21CollectiveEpilogueBwdISC_SD_SF_Li256ELb0ELb0ELi1EEENS1_25SingleTileBwdLPTSchedulerILb0ELi128ELb1EEEEEEEEEvNT_6ParamsE,"ax",@progbits
	.align	128
.text._ZN7cutlass13device_kernelIN5flash11enable_sm90INS1_16FlashAttnBwdSm90INS1_25CollectiveMainloopBwdSm90ILi2ELi2ELi2EN4cute5tupleIJNS5_1CILi1EEES8_S8_EEENS6_IJNS7_ILi128EEESA_NS7_ILi64EEEEEENS_10bfloat16_tEfNS_4arch4Sm90ELb1ELb0ELb0ELb0ELb1ELb1ELb0ELb0ELi2ELi1ELi2ELi2ELb0EEENS1_21CollectiveEpilogueBwdISC_SD_SF_Li256ELb0ELb0ELi1EEENS1_25SingleTileBwdLPTSchedulerILb0ELi128ELb1EEEEEEEEEvNT_6ParamsE:
        .type           _ZN7cutlass13device_kernelIN5flash11enable_sm90INS1_16FlashAttnBwdSm90INS1_25CollectiveMainloopBwdSm90ILi2ELi2ELi2EN4cute5tupleIJNS5_1CILi1EEES8_S8_EEENS6_IJNS7_ILi128EEESA_NS7_ILi64EEEEEENS_10bfloat16_tEfNS_4arch4Sm90ELb1ELb0ELb0ELb0ELb1ELb1ELb0ELb0ELi2ELi1ELi2ELi2ELb0EEENS1_21CollectiveEpilogueBwdISC_SD_SF_Li256ELb0ELb0ELi1EEENS1_25SingleTileBwdLPTSchedulerILb0ELi128ELb1EEEEEEEEEvNT_6ParamsE,@function
        .size           _ZN7cutlass13device_kernelIN5flash11enable_sm90INS1_16FlashAttnBwdSm90INS1_25CollectiveMainloopBwdSm90ILi2ELi2ELi2EN4cute5tupleIJNS5_1CILi1EEES8_S8_EEENS6_IJNS7_ILi128EEESA_NS7_ILi64EEEEEENS_10bfloat16_tEfNS_4arch4Sm90ELb1ELb0ELb0ELb0ELb1ELb1ELb0ELb0ELi2ELi1ELi2ELi2ELb0EEENS1_21CollectiveEpilogueBwdISC_SD_SF_Li256ELb0ELb0ELi1EEENS1_25SingleTileBwdLPTSchedulerILb0ELi128ELb1EEEEEEEEEvNT_6ParamsE,(.L_x_3710 - _ZN7cutlass13device_kernelIN5flash11enable_sm90INS1_16FlashAttnBwdSm90INS1_25CollectiveMainloopBwdSm90ILi2ELi2ELi2EN4cute5tupleIJNS5_1CILi1EEES8_S8_EEENS6_IJNS7_ILi128EEESA_NS7_ILi64EEEEEENS_10bfloat16_tEfNS_4arch4Sm90ELb1ELb0ELb0ELb0ELb1ELb1ELb0ELb0ELi2ELi1ELi2ELi2ELb0EEENS1_21CollectiveEpilogueBwdISC_SD_SF_Li256ELb0ELb0ELi1EEENS1_25SingleTileBwdLPTSchedulerILb0ELi128ELb1EEEEEEEEEvNT_6ParamsE)
        .other          _ZN7cutlass13device_kernelIN5flash11enable_sm90INS1_16FlashAttnBwdSm90INS1_25CollectiveMainloopBwdSm90ILi2ELi2ELi2EN4cute5tupleIJNS5_1CILi1EEES8_S8_EEENS6_IJNS7_ILi128EEESA_NS7_ILi64EEEEEENS_10bfloat16_tEfNS_4arch4Sm90ELb1ELb0ELb0ELb0ELb1ELb1ELb0ELb0ELi2ELi1ELi2ELi2ELb0EEENS1_21CollectiveEpilogueBwdISC_SD_SF_Li256ELb0ELb0ELi1EEENS1_25SingleTileBwdLPTSchedulerILb0ELi128ELb1EEEEEEEEEvNT_6ParamsE,@"STO_CUDA_ENTRY STV_DEFAULT"
_ZN7cutlass13device_kernelIN5flash11enable_sm90INS1_16FlashAttnBwdSm90INS1_25CollectiveMainloopBwdSm90ILi2ELi2ELi2EN4cute5tupleIJNS5_1CILi1EEES8_S8_EEENS6_IJNS7_ILi128EEESA_NS7_ILi64EEEEEENS_10bfloat16_tEfNS_4arch4Sm90ELb1ELb0ELb0ELb0ELb1ELb1ELb0ELb0ELi2ELi1ELi2ELi2ELb0EEENS1_21CollectiveEpilogueBwdISC_SD_SF_Li256ELb0ELb0ELi1EEENS1_25SingleTileBwdLPTSchedulerILb0ELi128ELb1EEEEEEEEEvNT_6ParamsE:
        /* <DEDUP_REMOVED lines=29> */
.L_x_2540:
[----:B------:R-:W-:Y:S05]  /*01d0*/  BSYNC B0 ;  /* 0x0000000000007941 */ /* 0x000fea0003800000 */
.L_x_2539:
        /* <DEDUP_REMOVED lines=34> */
.L_x_2541:
        /* <DEDUP_REMOVED lines=22> */
.L_x_2542:
        /* <DEDUP_REMOVED lines=9> */
.L_x_2545:
        /* <DEDUP_REMOVED lines=32> */
.L_x_2546:
[----:B------:R-:W-:Y:S01]  /*07f0*/  ULDC UR7, c[0x0][0xb44] ;  /* 0x0002d10000077ab9 */ /* 0x000fe20000000800 */
[----:B------:R-:W-:Y:S01]  /*0800*/  UMOV UR38, UR10 ;  /* 0x0000000a00267c82 */ /* 0x000fe20008000000 */
[----:B------:R-:W-:-:S11]  /*0810*/  UISETP.NE.AND UP0, UPT, UR7, 0x1, UPT ;  /* 0x000000010700788c */ /* 0x000fd6000bf05270 */
[----:B------:R-:W-:Y:S02]  /*0820*/  @UP0 ULDC.64 UR8, c[0x0][0xb48] ;  /* 0x0002d20000080ab9 */ /* 0x000fe40000000a00 */
[----:B------:R-:W-:-:S04]  /*0830*/  UIMAD.WIDE.U32 UR4, UR10, UR8, URZ ;  /* 0x000000080a0472a5 */ /* 0x000fc8000f8e003f */
[----:B------:R-:W-:-:S04]  /*0840*/  @UP0 USHF.R.U32.HI UR38, URZ, UR9, UR5 ;  /* 0x000000093f260299 */ /* 0x000fc80008011605 */
[----:B------:R-:W-:-:S12]  /*0850*/  UIMAD UR4, UR38, UR7, URZ ;  /* 0x00000007260472a4 */ /* 0x000fd8000f8e023f */
.L_x_2547:
        /* <DEDUP_REMOVED lines=8> */
[----:B------:R-:W-:Y:S01]  /*08e0*/  UMOV UR44, UR7 ;  /* 0x00000007002c7c82 */ /* 0x000fe20008000000 */
[----:B------:R-:W-:Y:S02]  /*08f0*/  ULOP3.LUT UR4, URZ, UR38, URZ, 0x33, !UPT ;  /* 0x000000263f047292 */ /* 0x000fe4000f8e333f */
[----:B------:R-:W-:-:S03]  /*0900*/  @UP0 USHF.R.U32.HI UR44, URZ, UR6, UR5 ;  /* 0x000000063f2c0299 */ /* 0x000fc60008011605 */
[----:B------:R-:W-:Y:S01]  /*0910*/  ULDC UR6, c[0x0][0xb2c] ;  /* 0x0002cb0000067ab9 */ /* 0x000fe20000000800 */
[----:B------:R-:W-:Y:S02]  /*0920*/  UIADD3 UR5, -UR44, URZ, URZ ;  /* 0x0000003f2c057290 */ /* 0x000fe4000fffe13f */
[----:B------:R-:W-:Y:S01]  /*0930*/  ISETP.LE.AND P0, PT, RZ, UR44, PT ;  /* 0x0000002cff007c0c */ /* 0x000fe2000bf03270 */
[----:B------:R-:W-:Y:S02]  /*0940*/  UIADD3 UR4, UR4, UR6, URZ ;  /* 0x0000000604047290 */ /* 0x000fe4000fffe03f */
[----:B------:R-:W-:-:S10]  /*0950*/  UIMAD UR43, UR43, UR5, UR7 ;  /* 0x000000052b2b72a4 */ /* 0x000fd4000f8e0207 */
[----:B------:R-:W-:Y:S05]  /*0960*/  @!P0 BRA `(.L_x_2548) ;  /* 0x000000d0004c8947 */ /* 0x000fea0003800000 */
[----:B------:R-:W1:Y:S01]  /*0970*/  LDC R18, c[0x0][0x280] ;  /* 0x0000a000ff127b82 */ /* 0x000e620000000800 */
[----:B------:R-:W-:Y:S01]  /*0980*/  USHF.L.U32 UR42, UR4, 0x7, URZ ;  /* 0x00000007042a7899 */ /* 0x000fe2000800063f */
[----:B------:R-:W-:Y:S02]  /*0990*/  PLOP3.LUT P0, PT, PT, PT, PT, 0x80, 0x0 ;  /* 0x000000000000781c */ /* 0x000fe40003f0f070 */
[----:B------:R-:W-:Y:S01]  /*09a0*/  CS2R R182, SRZ ;  /* 0x0000000000b67805 */ /* 0x000fe2000001ff00 */
[----:B------:R-:W-:Y:S01]  /*09b0*/  ULDC UR4, c[0x0][0x74c] ;  /* 0x0001d30000047ab9 */ /* 0x000fe20000000800 */
[----:B------:R-:W-:Y:S02]  /*09c0*/  CS2R R180, SRZ ;  /* 0x0000000000b47805 */ /* 0x000fe4000001ff00 */
[----:B------:R-:W-:Y:S02]  /*09d0*/  CS2R R178, SRZ ;  /* 0x0000000000b27805 */ /* 0x000fe4000001ff00 */
[----:B------:R-:W-:Y:S01]  /*09e0*/  CS2R R176, SRZ ;  /* 0x0000000000b07805 */ /* 0x000fe2000001ff00 */
[----:B------:R-:W1:Y:S01]  /*09f0*/  LDC R3, c[0x0][0x290] ;  /* 0x0000a400ff037b82 */ /* 0x000e620000000800 */
        /* <DEDUP_REMOVED lines=23> */
[----:B-1----:R-:W-:Y:S01]  /*0b70*/  IADD3 R0, -R3, UR42, R18 ;  /* 0x0000002a03007c10 */ /* 0x002fe2000fffe112 */
[----:B------:R-:W-:Y:S01]  /*0b80*/  VIADD R18, R18, 0x7f ;  /* 0x0000007f12127836 */ /* 0x000fe20000000000 */
[----:B------:R-:W-:-:S02]  /*0b90*/  CS2R R192, SRZ ;  /* 0x0000000000c07805 */ /* 0x000fc4000001ff00 */
[----:B------:R-:W-:Y:S02]  /*0ba0*/  CS2R R190, SRZ ;  /* 0x0000000000be7805 */ /* 0x000fe4000001ff00 */
[----:B------:R-:W-:Y:S01]  /*0bb0*/  CS2R R188, SRZ ;  /* 0x0000000000bc7805 */ /* 0x000fe2000001ff00 */
[----:B------:R-:W-:Y:S01]  /*0bc0*/  VIADD R0, R0, -UR4 ;  /* 0x8000000400007c36 */ /* 0x000fe20008000000 */
[----:B------:R-:W-:Y:S02]  /*0bd0*/  CS2R R186, SRZ ;  /* 0x0000000000ba7805 */ /* 0x000fe4000001ff00 */
[----:B------:R-:W-:Y:S02]  /*0be0*/  CS2R R184, SRZ ;  /* 0x0000000000b87805 */ /* 0x000fe4000001ff00 */
[----:B------:R-:W-:-:S04]  /*0bf0*/  SHF.R.S32.HI R3, RZ, 0x1f, R0 ;  /* 0x0000001fff037819 */ /* 0x000fc80000011400 */
[----:B------:R-:W-:Y:S02]  /*0c00*/  LEA.HI R0, R3, R0, RZ, 0x7 ;  /* 0x0000000003007211 */ /* 0x000fe400078f38ff */
[----:B------:R-:W-:Y:S02]  /*0c10*/  SHF.R.S32.HI R3, RZ, 0x1f, R18 ;  /* 0x0000001fff037819 */ /* 0x000fe40000011412 */
[----:B------:R-:W-:Y:S02]  /*0c20*/  SHF.R.S32.HI R0, RZ, 0x7, R0 ;  /* 0x00000007ff007819 */ /* 0x000fe40000011400 */
[----:B------:R-:W-:Y:S02]  /*0c30*/  LEA.HI R3, R3, R18, RZ, 0x7 ;  /* 0x0000001203037211 */ /* 0x000fe400078f38ff */
[----:B------:R-:W-:Y:S02]  /*0c40*/  VIMNMX R16, RZ, R0, !PT ;  /* 0x00000000ff107248 */ /* 0x000fe40007fe0100 */
[----:B------:R-:W-:-:S04]  /*0c50*/  SHF.R.S32.HI R2, RZ, 0x7, R3 ;  /* 0x00000007ff027819 */ /* 0x000fc80000011403 */
[----:B------:R-:W-:Y:S01]  /*0c60*/  ISETP.GT.AND P1, PT, R2, R16, PT ;  /* 0x000000100200720c */ /* 0x000fe20003f24270 */
[----:B------:R1:W-:-:S12]  /*0c70*/  STL [R1+0x44], R2 ;  /* 0x0000440201007387 */ /* 0x0003d80000100800 */
        /* <DEDUP_REMOVED lines=22> */
.L_x_2551:
        /* <DEDUP_REMOVED lines=15> */
.L_x_2550:
        /* <DEDUP_REMOVED lines=22> */
.L_x_2553:
        /* <DEDUP_REMOVED lines=15> */
.L_x_2552:
[----:B------:R-:W-:Y:S01]  /*1120*/  SHF.R.S32.HI R6, RZ, 0x1f, R17 ;  /* 0x0000001fff067819 */ /* 0x000fe20000011411 */
[----:B------:R-:W-:-:S03]  /*1130*/  UMOV UR4, 0xffffffff ;  /* 0xffffffff00047882 */ /* 0x000fc60000000000 */
[----:B------:R-:W-:-:S04]  /*1140*/  LEA.HI R0, R6, R17, RZ, 0x7 ;  /* 0x0000001106007211 */ /* 0x000fc800078f38ff */
[----:B------:R-:W-:Y:S01]  /*1150*/  SHF.R.S32.HI R13, RZ, 0x7, R0 ;  /* 0x00000007ff0d7819 */ /* 0x000fe20000011400 */
[----:B------:R-:W-:Y:S06]  /*1160*/  BRA.DIV UR4, `(.L_x_2554) ;  /* 0x000000ca04547947 */ /* 0x000fec000b800000 */
[----:B------:R1:W2:Y:S02]  /*1170*/  SHFL.IDX PT, R14, R13, RZ, 0x1f ;  /* 0x00001fff0d0e7589 */ /* 0x0002a400000e0000 */
.L_x_2675:
[----:B------:R-:W-:Y:S01]  /*1180*/  SHF.L.U32 R11, RZ, 0x1f, RZ ;  /* 0x0000001fff0b7819 */ /* 0x000fe200000006ff */
[----:B------:R-:W3:Y:S01]  /*1190*/  LDC R15, c[0x0][0x290] ;  /* 0x0000a400ff0f7b82 */ /* 0x000ee20000000800 */
[CC--:B------:R-:W-:Y:S01]  /*11a0*/  LEA.HI R5, R6.reuse, R17.reuse, RZ, 0x5 ;  /* 0x0000001106057211 */ /* 0x0c0fe200078f28ff */
[----:B------:R-:W-:Y:S01]  /*11b0*/  IMAD.SHL.U32 R3, R17, 0x40, RZ ;  /* 0x0000004011037824 */ /* 0x000fe200078e00ff */
[-C--:B------:R-:W-:Y:S02]  /*11c0*/  LEA.HI R8, R6, R17.reuse, RZ, 0x4 ;  /* 0x0000001106087211 */ /* 0x080fe400078f20ff */
[----:B------:R-:W-:Y:S02]  /*11d0*/  SHF.R.S32.HI R2, RZ, 0x5, R5 ;  /* 0x00000005ff027819 */ /* 0x000fe40000011405 */
[----:B------:R-:W-:Y:S01]  /*11e0*/  LOP3.LUT R3, R3, 0x1c0, RZ, 0xc0, !PT ;  /* 0x000001c003037812 */ /* 0x000fe200078ec0ff */
[----:B------:R-:W4:Y:S01]  /*11f0*/  SYNCS.PHASECHK.TRANS64.TRYWAIT P0, [R236+URZ+0x30c00], R11 ;  /* 0x030c000bec0075a7 */ /* 0x000f22000800017f */
[----:B------:R-:W-:Y:S01]  /*1200*/  SHF.R.S32.HI R9, RZ, 0x4, R8 ;  /* 0x00000004ff097819 */ /* 0x000fe20000011408 */
[----:B------:R-:W-:Y:S01]  /*1210*/  IMAD.SHL.U32 R4, R2, 0x10, RZ ;  /* 0x0000001002047824 */ /* 0x000fe200078e00ff */
[----:B------:R-:W-:-:S02]  /*1220*/  LEA.HI R2, R6, R17, RZ, 0x3 ;  /* 0x0000001106027211 */ /* 0x000fc400078f18ff */
[----:B------:R-:W-:Y:S02]  /*1230*/  LEA.HI R8, R8, R9, RZ, 0x1 ;  /* 0x0000000908087211 */ /* 0x000fe400078f08ff */
[----:B------:R-:W-:-:S04]  /*1240*/  LOP3.LUT R7, R3, 0x30, R4, 0xf8, !PT ;  /* 0x0000003003077812 */ /* 0x000fc800078ef804 */
[----:B------:R-:W-:Y:S01]  /*1250*/  LOP3.LUT R7, R7, 0x8, R2, 0xf8, !PT ;  /* 0x0000000807077812 */ /* 0x000fe200078ef802 */
[----:B---34-:R-:W-:Y:S06]  /*1260*/  @P0 BRA `(.L_x_2555) ;  /* 0x0000000000080947 */ /* 0x018fec0003800000 */
[----:B------:R-:W3:Y:S02]  /*1270*/  SYNCS.PHASECHK.TRANS64.TRYWAIT P0, [R236+URZ+0x30c00], R11 ;  /* 0x030c000bec0075a7 */ /* 0x000ee4000800017f */
[----:B---3--:R-:W-:Y:S05]  /*1280*/  @!P0 BRA `(.L_x_2556) ;  /* 0x000000c800288947 */ /* 0x008fea0003800000 */
.L_x_2555:
[----:B--2---:R-:W-:Y:S01]  /*1290*/  LEA.HI R2, R14, R14, RZ, 0x1 ;  /* 0x0000000e0e027211 */ /* 0x004fe200078f08ff */
[----:B------:R-:W-:Y:S01]  /*12a0*/  ULDC UR4, c[0x0][0x74c] ;  /* 0x0001d30000047ab9 */ /* 0x000fe20000000800 */
[----:B------:R-:W-:Y:S02]  /*12b0*/  SHF.R.U32.HI R4, RZ, 0x3, R3 ;  /* 0x00000003ff047819 */ /* 0x000fe40000011603 */
[----:B------:R-:W-:Y:S02]  /*12c0*/  LOP3.LUT R3, R2, 0xffffe, RZ, 0xc0, !PT ;  /* 0x000ffffe02037812 */ /* 0x000fe400078ec0ff */
[----:B------:R-:W-:Y:S02]  /*12d0*/  LOP3.LUT R8, R8, 0x7ffffe, RZ, 0xc0, !PT ;  /* 0x007ffffe08087812 */ /* 0x000fe400078ec0ff */
[----:B------:R-:W-:Y:S01]  /*12e0*/  LOP3.LUT R4, R7, R4, RZ, 0x3c, !PT ;  /* 0x0000000407047212 */ /* 0x000fe200078e3cff */
[----:B------:R-:W-:Y:S01]  /*12f0*/  IMAD.IADD R230, R14, 0x1, -R3 ;  /* 0x000000010ee67824 */ /* 0x000fe200078e0a03 */
[----:B------:R-:W-:Y:S01]  /*1300*/  IADD3 R18, -R15, UR42, R18 ;  /* 0x0000002a0f127c10 */ /* 0x000fe2000fffe112 */
[----:B------:R-:W2:Y:S01]  /*1310*/  LDL R3, [R1+0x44] ;  /* 0x0000440001037983 */ /* 0x000ea20000100800 */
[----:B------:R-:W-:-:S03]  /*1320*/  IMAD.IADD R8, R9, 0x1, -R8 ;  /* 0x0000000109087824 */ /* 0x000fc600078e0a08 */
[----:B------:R-:W-:Y:S02]  /*1330*/  VIADD R18, R18, -UR4 ;  /* 0x8000000412127c36 */ /* 0x000fe40008000000 */
[----:B------:R-:W-:-:S03]  /*1340*/  IMAD R9, R13, 0x10, R8 ;  /* 0x000000100d097824 */ /* 0x000fc600078e0208 */
[----:B------:R-:W-:Y:S01]  /*1350*/  SHF.R.S32.HI R7, RZ, 0x1f, R18 ;  /* 0x0000001fff077819 */ /* 0x000fe20000011412 */
[----:B------:R-:W-:-:S05]  /*1360*/  IMAD.U32 R2, R9, 0x200, R4 ;  /* 0x0000020009027824 */ /* 0x000fca00078e0004 */
[----:B------:R4:W-:Y:S01]  /*1370*/  STL [R1+0x38], R2 ;  /* 0x0000380201007387 */ /* 0x0009e20000100800 */
[----:B------:R-:W-:Y:S02]  /*1380*/  LEA.HI R7, R7, R18, RZ, 0x7 ;  /* 0x0000001207077211 */ /* 0x000fe400078f38ff */
[----:B----4-:R-:W-:-:S05]  /*1390*/  LOP3.LUT R2, R0, 0xffffff80, RZ, 0xc0, !PT ;  /* 0xffffff8000027812 */ /* 0x010fca00078ec0ff */
[----:B------:R-:W-:Y:S01]  /*13a0*/  IMAD.IADD R8, R17, 0x1, -R2 ;  /* 0x0000000111087824 */ /* 0x000fe200078e0a02 */
[----:B------:R-:W-:-:S04]  /*13b0*/  LEA.HI.SX32 R7, R7, 0x1, 0x19 ;  /* 0x0000000107077811 */ /* 0x000fc800078fcaff */
[----:B------:R-:W-:-:S04]  /*13c0*/  SHF.R.S32.HI R10, RZ, 0x1f, R8 ;  /* 0x0000001fff0a7819 */ /* 0x000fc80000011408 */
[----:B------:R-:W-:Y:S01]  /*13d0*/  LEA.HI R9, R10, R8, RZ, 0x2 ;  /* 0x000000080a097211 */ /* 0x000fe200078f10ff */
[----:B------:R-:W-:Y:S01]  /*13e0*/  STL [R1+0x28], R10 ;  /* 0x0000280a01007387 */ /* 0x000fe20000100800 */
[----:B------:R-:W-:Y:S01]  /*13f0*/  IMAD.MOV.U32 R0, RZ, RZ, RZ ;  /* 0x000000ffff007224 */ /* 0x000fe200078e00ff */
[----:B------:R-:W-:Y:S01]  /*1400*/  CS2R R182, SRZ ;  /* 0x0000000000b67805 */ /* 0x000fe2000001ff00 */
[----:B------:R-:W-:Y:S01]  /*1410*/  IMAD.MOV.U32 R4, RZ, RZ, RZ ;  /* 0x000000ffff047224 */ /* 0x000fe200078e00ff */
        /* <DEDUP_REMOVED lines=31> */
[----:B--2---:R-:W-:-:S05]  /*1610*/  VIMNMX R3, R3, R7, PT ;  /* 0x0000000703037248 */ /* 0x004fca0003fe0100 */
[----:B------:R2:W-:Y:S04]  /*1620*/  STL [R1+0x4], R3 ;  /* 0x0000040301007387 */ /* 0x0005e80000100800 */
[----:B------:R4:W-:Y:S01]  /*1630*/  STL [R1+0x1c], R9 ;  /* 0x00001c0901007387 */ /* 0x0009e20000100800 */
[----:B------:R-:W-:Y:S01]  /*1640*/  ISETP.GE.AND P0, PT, R16, R3, PT ;  /* 0x000000031000720c */ /* 0x000fe20003f06270 */
[----:B------:R-:W-:Y:S01]  /*1650*/  IMAD R7, R13, 0x400, R8 ;  /* 0x000004000d077824 */ /* 0x000fe200078e0208 */
[----:B--2---:R-:W-:-:S03]  /*1660*/  LOP3.LUT R3, R9, 0xfffffffc, RZ, 0xc0, !PT ;  /* 0xfffffffc09037812 */ /* 0x004fc600078ec0ff */
[----:B------:R-:W-:-:S04]  /*1670*/  IMAD.SHL.U32 R7, R7, 0x4, RZ ;  /* 0x0000000407077824 */ /* 0x000fc800078e00ff */
[----:B------:R-:W-:Y:S02]  /*1680*/  IMAD R2, R7, 0x4, R236 ;  /* 0x0000000407027824 */ /* 0x000fe400078e02ec */
[----:B------:R-:W-:Y:S02]  /*1690*/  IMAD.IADD R3, R8, 0x1, -R3 ;  /* 0x0000000108037824 */ /* 0x000fe400078e0a03 */
[----:B----4-:R-:W-:Y:S05]  /*16a0*/  @P0 BRA `(.L_x_2557) ;  /* 0x0000003800940947 */ /* 0x010fea0003800000 */
[----:B------:R-:W-:Y:S01]  /*16b0*/  LEA.HI R8, R10, R8, RZ, 0x5 ;  /* 0x000000080a087211 */ /* 0x000fe200078f28ff */
[----:B------:R-:W-:Y:S01]  /*16c0*/  IMAD.MOV.U32 R183, RZ, RZ, RZ ;  /* 0x000000ffffb77224 */ /* 0x000fe200078e00ff */
[----:B------:R-:W-:Y:S01]  /*16d0*/  LOP3.LUT R0, R5, 0xffffffe0, RZ, 0xc0, !PT ;  /* 0xffffffe005007812 */ /* 0x000fe200078ec0ff */
[----:B------:R-:W-:Y:S01]  /*16e0*/  VIADD R5, R15, -UR42 ;  /* 0x8000002a0f057c36 */ /* 0x000fe20008000000 */
[----:B------:R-:W-:Y:S02]  /*16f0*/  LEA.HI R4, R13, R13, RZ, 0x1 ;  /* 0x0000000d0d047211 */ /* 0x000fe400078f08ff */
        /* <DEDUP_REMOVED lines=35> */
[----:B---3--:R-:W-:Y:S01]  /*1930*/  SHF.R.S32.HI R11, RZ, 0x1f, R10 ;  /* 0x0000001fff0b7819 */ /* 0x008fe2000001140a */
        /* <DEDUP_REMOVED lines=27> */
.L_x_2568:
[----:B---3--:R-:W2:Y:S01]  /*1af0*/  LDL R5, [R1+0x18] ;  /* 0x0000180001057983 */ /* 0x008ea20000100800 */
[----:B------:R-:W-:Y:S05]  /*1b00*/  YIELD ;  /* 0x0000000000007946 */ /* 0x000fea0003800000 */
[----:B--2---:R-:W-:-:S04]  /*1b10*/  LOP3.LUT R5, R5, 0x1, RZ, 0xfc, !PT ;  /* 0x0000000105057812 */ /* 0x004fc800078efcff */
[----:B------:R-:W-:-:S13]  /*1b20*/  ISETP.NE.AND P0, PT, R5, 0x3, PT ;  /* 0x000000030500780c */ /* 0x000fda0003f05270 */
[----:B------:R-:W-:Y:S05]  /*1b30*/  @!P0 BRA `(.L_x_2558) ;  /* 0x0000000000048947 */ /* 0x000fea0003800000 */
[----:B------:R-:W-:Y:S01]  /*1b40*/  BPT.TRAP 0x1 ;  /* 0x000000040000795c */ /* 0x000fe20000300000 */
.L_x_2558:
[----:B------:R-:W-:Y:S01]  /*1b50*/  IMAD R6, R0, 0x8, R236 ;  /* 0x0000000800067824 */ /* 0x000fe200078e02ec */
[----:B------:R-:W-:-:S04]  /*1b60*/  SHF.L.U32 R17, R4, 0x1f, RZ ;  /* 0x0000001f04117819 */ /* 0x000fc800000006ff */
[----:B------:R1:W2:Y:S01]  /*1b70*/  SYNCS.PHASECHK.TRANS64.TRYWAIT P1, [R6+URZ+0x30c10], R17 ;  /* 0x030c1011060075a7 */ /* 0x0002a2000802017f */
[----:B------:R-:W-:Y:S05]  /*1b80*/  @!P0 BRA `(.L_x_2559) ;  /* 0x0000000000048947 */ /* 0x000fea0003800000 */
[----:B------:R-:W-:Y:S01]  /*1b90*/  BPT.TRAP 0x1 ;  /* 0x000000040000795c */ /* 0x000fe20000300000 */
.L_x_2559:
[----:B------:R-:W-:-:S05]  /*1ba0*/  VIADD R5, R236, 0x10000 ;  /* 0x00010000ec057836 */ /* 0x000fca0000000000 */
[----:B------:R-:W-:-:S04]  /*1bb0*/  SHF.R.U32.HI R5, RZ, 0x4, R5 ;  /* 0x00000004ff057819 */ /* 0x000fc80000011605 */
[----:B------:R-:W-:Y:S01]  /*1bc0*/  LOP3.LUT R5, R5, 0x3fff, RZ, 0xc0, !PT ;  /* 0x00003fff05057812 */ /* 0x000fe200078ec0ff */
[----:B--2---:R-:W-:Y:S06]  /*1bd0*/  @P1 BRA `(.L_x_2560) ;  /* 0x0000000000081947 */ /* 0x004fec0003800000 */
[----:B------:R-:W2:Y:S02]  /*1be0*/  SYNCS.PHASECHK.TRANS64.TRYWAIT P1, [R6+URZ+0x30c10], R17 ;  /* 0x030c1011060075a7 */ /* 0x000ea4000802017f */
[----:B--2---:R-:W-:Y:S05]  /*1bf0*/  @!P1 BRA `(.L_x_2561) ;  /* 0x000000bc00e09947 */ /* 0x004fea0003800000 */
.L_x_2560:
        /* <DEDUP_REMOVED lines=64> */
.L_x_2562:
[----:B------:R1:W1:Y:S01]  /*2000*/  SYNCS.PHASECHK.TRANS64.TRYWAIT P1, [R6+URZ+0x30c30], R17 ;  /* 0x030c3011060075a7 */ /* 0x000262000802017f */
[----:B------:R-:W-:Y:S05]  /*2010*/  @!P0 BRA `(.L_x_2563) ;  /* 0x0000000000048947 */ /* 0x000fea0003800000 */
[----:B------:R-:W-:Y:S01]  /*2020*/  BPT.TRAP 0x1 ;  /* 0x000000040000795c */ /* 0x000fe20000300000 */
.L_x_2563:
        /* <DEDUP_REMOVED lines=9> */
.L_x_2564:
        /* <DEDUP_REMOVED lines=37> */
[----:B------:R-:W-:Y:S01]  /*2310*/  SHFL.IDX PT, R222, R9, R234, 0x1f ;  /* 0x00001fea09de7589 */ /* 0x000fe200000e0000 */
[C---:B------:R-:W-:Y:S01]  /*2320*/  ISETP.GT.AND P6, PT, R17.reuse, 0x19, PT ;  /* 0x000000191100780c */ /* 0x040fe20003fc4270 */
[----:B------:R-:W-:Y:S01]  /*2330*/  VIADD R235, R8, 0xc ;  /* 0x0000000c08eb7836 */ /* 0x000fe20000000000 */
[----:B------:R-:W-:Y:S01]  /*2340*/  FSEL R92, R92, -INF , !P1 ;  /* 0xff8000005c5c7808 */ /* 0x000fe20004800000 */
[----:B------:R-:W1:Y:S01]  /*2350*/  SHFL.IDX PT, R18, R9, R8, 0x1f ;  /* 0x00001f0809127589 */ /* 0x000e6200000e0000 */
[----:B------:R-:W-:Y:S01]  /*2360*/  ISETP.GT.AND P1, PT, R17, 0x20, PT ;  /* 0x000000201100780c */ /* 0x000fe20003f24270 */
[----:B------:R-:W-:Y:S01]  /*2370*/  IMAD R13, R0, 0x400, R13 ;  /* 0x00000400000d7824 */ /* 0x000fe200078e020d */
[----:B------:R-:W-:Y:S01]  /*2380*/  FSEL R93, R93, -INF , !P2 ;  /* 0xff8000005d5d7808 */ /* 0x000fe20005000000 */
[----:B------:R-:W-:Y:S01]  /*2390*/  SHFL.IDX PT, R221, R9, R235, 0x1f ;  /* 0x00001feb09dd7589 */ /* 0x000fe200000e0000 */
[----:B------:R-:W-:-:S02]  /*23a0*/  FSEL R96, R96, -INF , !P3 ;  /* 0xff80000060607808 */ /* 0x000fc40005800000 */
[----:B------:R-:W-:Y:S01]  /*23b0*/  FSEL R97, R97, -INF , !P4 ;  /* 0xff80000061617808 */ /* 0x000fe20006000000 */
[----:B---3--:R-:W2:Y:S01]  /*23c0*/  SHFL.IDX PT, R225, R12, R8, 0x1f ;  /* 0x00001f080ce17589 */ /* 0x008ea200000e0000 */
[----:B------:R-:W-:Y:S02]  /*23d0*/  FSEL R100, R100, -INF , !P5 ;  /* 0xff80000064647808 */ /* 0x000fe40006800000 */
[----:B------:R-:W-:Y:S01]  /*23e0*/  FSEL R101, R101, -INF , !P6 ;  /* 0xff80000065657808 */ /* 0x000fe20007000000 */
[----:B----4-:R-:W-:Y:S01]  /*23f0*/  SHFL.IDX PT, R224, R10, R237, 0x1f ;  /* 0x00001fed0ae07589 */ /* 0x010fe200000e0000 */
[C---:B------:R-:W-:Y:S02]  /*2400*/  ISETP.GT.AND P2, PT, R17.reuse, 0x21, PT ;  /* 0x000000211100780c */ /* 0x040fe40003f44270 */
[C---:B------:R-:W-:Y:S01]  /*2410*/  ISETP.GT.AND P3, PT, R17.reuse, 0x28, PT ;  /* 0x000000281100780c */ /* 0x040fe20003f64270 */
[----:B------:R-:W-:Y:S01]  /*2420*/  SHFL.IDX PT, R226, R10, R233, 0x1f ;  /* 0x00001fe90ae27589 */ /* 0x000fe200000e0000 */
[----:B------:R-:W-:-:S02]  /*2430*/  ISETP.GT.AND P4, PT, R17, 0x29, PT ;  /* 0x000000291100780c */ /* 0x000fc40003f84270 */
[C---:B------:R-:W-:Y:S02]  /*2440*/  ISETP.GT.AND P5, PT, R17.reuse, 0x30, PT ;  /* 0x000000301100780c */ /* 0x040fe40003fa4270 */
[C---:B------:R-:W-:Y:S02]  /*2450*/  ISETP.GT.AND P6, PT, R17.reuse, 0x31, PT ;  /* 0x000000311100780c */ /* 0x040fe40003fc4270 */
[----:B------:R-:W-:Y:S01]  /*2460*/  FSEL R104, R104, -INF , !P1 ;  /* 0xff80000068687808 */ /* 0x000fe20004800000 */
[----:B-1----:R-:W-:Y:S01]  /*2470*/  FFMA.FTZ R88, R88, UR10, -R18 ;  /* 0x0000000a58587c23 */ /* 0x002fe20008010812 */
[----:B------:R-:W-:Y:S02]  /*2480*/  ISETP.GT.AND P1, PT, R17, 0x38, PT ;  /* 0x000000381100780c */ /* 0x000fe40003f24270 */
[----:B------:R-:W-:Y:S01]  /*2490*/  FSEL R105, R105, -INF , !P2 ;  /* 0xff80000069697808 */ /* 0x000fe20005000000 */
[----:B------:R-:W1:Y:S01]  /*24a0*/  MUFU.EX2 R217, R88 ;  /* 0x0000005800d97308 */ /* 0x000e620000000800 */
[----:B------:R-:W-:-:S02]  /*24b0*/  FSEL R108, R108, -INF , !P3 ;  /* 0xff8000006c6c7808 */ /* 0x000fc40005800000 */
[----:B------:R-:W-:Y:S01]  /*24c0*/  FSEL R109, R109, -INF , !P4 ;  /* 0xff8000006d6d7808 */ /* 0x000fe20006000000 */
[----:B--2---:R-:W-:Y:S01]  /*24d0*/  FFMA.FTZ R21, R104, UR10, -R225 ;  /* 0x0000000a68157c23 */ /* 0x004fe200080108e1 */
[----:B------:R-:W-:Y:S01]  /*24e0*/  FSEL R112, R112, -INF , !P5 ;  /* 0xff80000070707808 */ /* 0x000fe20006800000 */
[----:B------:R-:W-:Y:S01]  /*24f0*/  VIADD R104, R8, 0x4 ;  /* 0x0000000408687836 */ /* 0x000fe20000000000 */
[----:B------:R-:W-:Y:S02]  /*2500*/  FSEL R113, R113, -INF , !P6 ;  /* 0xff80000071717808 */ /* 0x000fe40007000000 */
[C---:B------:R-:W-:Y:S01]  /*2510*/  ISETP.GT.AND P2, PT, R17.reuse, 0x39, PT ;  /* 0x000000391100780c */ /* 0x040fe20003f44270 */
[----:B------:R-:W-:Y:S01]  /*2520*/  MUFU.EX2 R21, R21 ;  /* 0x0000001500157308 */ /* 0x000fe20000000800 */
[C---:B------:R-:W-:Y:S01]  /*2530*/  ISETP.GT.AND P3, PT, R17.reuse, 0x40, PT ;  /* 0x000000401100780c */ /* 0x040fe20003f64270 */
[----:B------:R-:W-:Y:S01]  /*2540*/  SHFL.IDX PT, R223, R10, R104, 0x1f ;  /* 0x00001f680adf7589 */ /* 0x000fe200000e0000 */
        /* <DEDUP_REMOVED lines=29> */
[----:B------:R-:W2:Y:S01]  /*2720*/  SHFL.IDX PT, R15, R9, R19, 0x1f ;  /* 0x00001f13090f7589 */ /* 0x000ea200000e0000 */
        /* <DEDUP_REMOVED lines=14> */
[--C-:B--2---:R-:W-:Y:S01]  /*2810*/  FFMA.FTZ R218, R89, UR10, -R15.reuse ;  /* 0x0000000a59da7c23 */ /* 0x104fe2000801080f */
[C---:B------:R-:W-:Y:S01]  /*2820*/  ISETP.GT.AND P3, PT, R17.reuse, 0x9, PT ;  /* 0x000000091100780c */ /* 0x040fe20003f64270 */
[----:B------:R-:W2:Y:S01]  /*2830*/  SHFL.IDX PT, R89, R9, R233, 0x1f ;  /* 0x00001fe909597589 */ /* 0x000ea200000e0000 */
        /* <DEDUP_REMOVED lines=9> */
[----:B------:R-:W-:Y:S01]  /*28d0*/  SHFL.IDX PT, R90, R9, R232, 0x1f ;  /* 0x00001fe8095a7589 */ /* 0x000fe200000e0000 */
        /* <DEDUP_REMOVED lines=9> */
[----:B------:R-:W3:Y:S01]  /*2970*/  MUFU.EX2 R218, R218 ;  /* 0x000000da00da7308 */ /* 0x000ee20000000800 */
[----:B------:R-:W-:-:S02]  /*2980*/  FSEL R103, R103, -INF , !P1 ;  /* 0xff80000067677808 */ /* 0x000fc40004800000 */
[----:B------:R-:W-:Y:S01]  /*2990*/  ISETP.GT.AND P2, PT, R17, 0x20, PT ;  /* 0x000000201100780c */ /* 0x000fe20003f44270 */
[----:B--2---:R-:W-:Y:S01]  /*29a0*/  FFMA.FTZ R15, R97, UR10, -R89 ;  /* 0x0000000a610f7c23 */ /* 0x004fe20008010859 */
[C---:B------:R-:W-:Y:S01]  /*29b0*/  ISETP.GT.AND P3, PT, R17.reuse, 0x21, PT ;  /* 0x000000211100780c */ /* 0x040fe20003f64270 */
[----:B------:R-:W2:Y:S01]  /*29c0*/  SHFL.IDX PT, R97, R12, R235, 0x1f ;  /* 0x00001feb0c617589 */ /* 0x000ea200000e0000 */
[C---:B------:R-:W-:Y:S01]  /*29d0*/  ISETP.GT.AND P4, PT, R17.reuse, 0x28, PT ;  /* 0x000000281100780c */ /* 0x040fe20003f84270 */
[----:B------:R-:W4:Y:S01]  /*29e0*/  MUFU.EX2 R216, R216 ;  /* 0x000000d800d87308 */ /* 0x000f220000000800 */
[C---:B------:R-:W-:Y:S02]  /*29f0*/  ISETP.GT.AND P5, PT, R17.reuse, 0x29, PT ;  /* 0x000000291100780c */ /* 0x040fe40003fa4270 */
[C---:B------:R-:W-:Y:S02]  /*2a00*/  ISETP.GT.AND P6, PT, R17.reuse, 0x30, PT ;  /* 0x000000301100780c */ /* 0x040fe40003fc4270 */
[----:B------:R-:W-:-:S02]  /*2a10*/  ISETP.GT.AND P1, PT, R17, 0x31, PT ;  /* 0x000000311100780c */ /* 0x000fc40003f24270 */
[----:B------:R-:W-:Y:S01]  /*2a20*/  FSEL R106, R106, -INF , !P2 ;  /* 0xff8000006a6a7808 */ /* 0x000fe20005000000 */
[----:B------:R-:W5:Y:S01]  /*2a30*/  MUFU.EX2 R219, R219 ;  /* 0x000000db00db7308 */ /* 0x000f620000000800 */
[----:B------:R-:W-:Y:S02]  /*2a40*/  FSEL R107, R107, -INF , !P3 ;  /* 0xff8000006b6b7808 */ /* 0x000fe40005800000 */
[----:B------:R-:W-:Y:S01]  /*2a50*/  FSEL R110, R110, -INF , !P4 ;  /* 0xff8000006e6e7808 */ /* 0x000fe20006000000 */
[----:B------:R-:W-:Y:S01]  /*2a60*/  FFMA.FTZ R106, R106, UR10, -R225 ;  /* 0x0000000a6a6a7c23 */ /* 0x000fe200080108e1 */
[----:B------:R-:W-:Y:S01]  /*2a70*/  FSEL R111, R111, -INF , !P5 ;  /* 0xff8000006f6f7808 */ /* 0x000fe20006800000 */
[----:B------:R-:W-:Y:S01]  /*2a80*/  SHFL.IDX PT, R225, R11, R232, 0x1f ;  /* 0x00001fe80be17589 */ /* 0x000fe200000e0000 */
[----:B------:R-:W-:Y:S01]  /*2a90*/  FSEL R114, R114, -INF , !P6 ;  /* 0xff80000072727808 */ /* 0x000fe20007000000 */
[----:B------:R-:W-:Y:S01]  /*2aa0*/  MUFU.EX2 R18, R18 ;  /* 0x0000001200127308 */ /* 0x000fe20000000800 */
[----:B------:R-:W-:-:S02]  /*2ab0*/  FSEL R115, R115, -INF , !P1 ;  /* 0xff80000073737808 */ /* 0x000fc40004800000 */
[C---:B------:R-:W-:Y:S02]  /*2ac0*/  ISETP.GT.AND P2, PT, R17.reuse, 0x38, PT ;  /* 0x000000381100780c */ /* 0x040fe40003f44270 */
[----:B------:R-:W-:Y:S01]  /*2ad0*/  ISETP.GT.AND P3, PT, R17, 0x39, PT ;  /* 0x000000391100780c */ /* 0x000fe20003f64270 */
[--C-:B--2---:R-:W-:Y:S01]  /*2ae0*/  FFMA.FTZ R23, R109, UR10, -R97.reuse ;  /* 0x0000000a6d177c23 */ /* 0x104fe20008010861 */
[C---:B------:R-:W-:Y:S01]  /*2af0*/  ISETP.GT.AND P4, PT, R17.reuse, 0x40, PT ;  /* 0x000000401100780c */ /* 0x040fe20003f84270 */
[----:B------:R-:W2:Y:S01]  /*2b00*/  SHFL.IDX PT, R109, R12, R231, 0x1f ;  /* 0x00001fe70c6d7589 */ /* 0x000ea200000e0000 */
[----:B------:R-:W-:Y:S01]  /*2b10*/  ISETP.GT.AND P5, PT, R17, 0x41, PT ;  /* 0x000000411100780c */ /* 0x000fe20003fa4270 */
[----:B------:R-:W-:Y:S01]  /*2b20*/  FFMA.FTZ R111, R111, UR10, -R97 ;  /* 0x0000000a6f6f7c23 */ /* 0x000fe20008010861 */
[C---:B------:R-:W-:Y:S01]  /*2b30*/  ISETP.GT.AND P6, PT, R17.reuse, 0x48, PT ;  /* 0x000000481100780c */ /* 0x040fe20003fc4270 */
[----:B------:R-:W-:Y:S01]  /*2b40*/  MUFU.EX2 R221, R221 ;  /* 0x000000dd00dd7308 */ /* 0x000fe20000000800 */
[----:B------:R-:W-:-:S02]  /*2b50*/  ISETP.GT.AND P1, PT, R17, 0x49, PT ;  /* 0x000000491100780c */ /* 0x000fc40003f24270 */
[----:B------:R-:W-:Y:S02]  /*2b60*/  FSEL R118, R118, -INF , !P2 ;  /* 0xff80000076767808 */ /* 0x000fe40005000000 */
[----:B------:R-:W-:Y:S02]  /*2b70*/  FSEL R119, R119, -INF , !P3 ;  /* 0xff80000077777808 */ /* 0x000fe40005800000 */
[----:B------:R-:W-:Y:S01]  /*2b80*/  FSEL R122, R122, -INF , !P4 ;  /* 0xff8000007a7a7808 */ /* 0x000fe20006000000 */
[----:B------:R-:W-:Y:S01]  /*2b90*/  MUFU.EX2 R15, R15 ;  /* 0x0000000f000f7308 */ /* 0x000fe20000000800 */
[----:B------:R-:W-:Y:S02]  /*2ba0*/  FSEL R123, R123, -INF , !P5 ;  /* 0xff8000007b7b7808 */ /* 0x000fe40006800000 */
[----:B------:R-:W-:Y:S02]  /*2bb0*/  FSEL R126, R126, -INF , !P6 ;  /* 0xff8000007e7e7808 */ /* 0x000fe40007000000 */
[----:B------:R-:W-:Y:S01]  /*2bc0*/  FSEL R127, R127, -INF , !P1 ;  /* 0xff8000007f7f7808 */ /* 0x000fe20004800000 */
[----:B------:R-:W-:Y:S01]  /*2bd0*/  FFMA.FTZ R123, R123, UR10, -R223 ;  /* 0x0000000a7b7b7c23 */ /* 0x000fe200080108df */
[C---:B------:R-:W-:Y:S01]  /*2be0*/  ISETP.GT.AND P2, PT, R17.reuse, 0x50, PT ;  /* 0x000000501100780c */ /* 0x040fe20003f44270 */
[----:B------:R-:W-:Y:S01]  /*2bf0*/  FFMA.FTZ R126, R126, UR10, -R224 ;  /* 0x0000000a7e7e7c23 */ /* 0x000fe200080108e0 */
[C---:B------:R-:W-:Y:S01]  /*2c00*/  ISETP.GT.AND P3, PT, R17.reuse, 0x51, PT ;  /* 0x000000511100780c */ /* 0x040fe20003f64270 */
[----:B------:R-:W-:Y:S01]  /*2c10*/  MUFU.EX2 R23, R23 ;  /* 0x0000001700177308 */ /* 0x000fe20000000800 */
[----:B------:R-:W-:Y:S01]  /*2c20*/  ISETP.GT.AND P4, PT, R17, 0x58, PT ;  /* 0x000000581100780c */ /* 0x000fe20003f84270 */
[----:B--2---:R-:W-:Y:S01]  /*2c30*/  FFMA.FTZ R119, R119, UR10, -R109 ;  /* 0x0000000a77777c23 */ /* 0x004fe2000801086d */
[----:B------:R-:W-:-:S02]  /*2c40*/  ISETP.GT.AND P5, PT, R17, 0x59, PT ;  /* 0x000000591100780c */ /* 0x000fc40003fa4270 */
[C---:B------:R-:W-:Y:S02]  /*2c50*/  ISETP.GT.AND P6, PT, R17.reuse, 0x60, PT ;  /* 0x000000601100780c */ /* 0x040fe40003fc4270 */
[----:B------:R-:W-:Y:S01]  /*2c60*/  ISETP.GT.AND P1, PT, R17, 0x61, PT ;  /* 0x000000611100780c */ /* 0x000fe20003f24270 */
[----:B------:R-:W2:Y:S01]  /*2c70*/  MUFU.EX2 R126, R126 ;  /* 0x0000007e007e7308 */ /* 0x000ea20000000800 */
[----:B------:R-:W-:Y:S02]  /*2c80*/  FSEL R130, R130, -INF , !P2 ;  /* 0xff80000082827808 */ /* 0x000fe40005000000 */
[----:B------:R-:W-:Y:S02]  /*2c90*/  FSEL R131, R131, -INF , !P3 ;  /* 0xff80000083837808 */ /* 0x000fe40005800000 */
[----:B------:R-:W-:Y:S02]  /*2ca0*/  FSEL R134, R134, -INF , !P4 ;  /* 0xff80000086867808 */ /* 0x000fe40006000000 */
[----:B------:R-:W-:Y:S01]  /*2cb0*/  FSEL R135, R135, -INF , !P5 ;  /* 0xff80000087877808 */ /* 0x000fe20006800000 */
[----:B------:R-:W-:Y:S01]  /*2cc0*/  FFMA.FTZ R131, R131, UR10, -R226 ;  /* 0x0000000a83837c23 */ /* 0x000fe200080108e2 */
[----:B------:R-:W-:Y:S01]  /*2cd0*/  FSEL R138, R138, -INF , !P6 ;  /* 0xff8000008a8a7808 */ /* 0x000fe20007000000 */
[----:B------:R-:W-:Y:S01]  /*2ce0*/  MUFU.EX2 R123, R123 ;  /* 0x0000007b007b7308 */ /* 0x000fe20000000800 */
[----:B------:R-:W-:-:S02]  /*2cf0*/  FSEL R139, R139, -INF , !P1 ;  /* 0xff8000008b8b7808 */ /* 0x000fc40004800000 */
[C---:B------:R-:W-:Y:S02]  /*2d00*/  ISETP.GT.AND P2, PT, R17.reuse, 0x68, PT ;  /* 0x000000681100780c */ /* 0x040fe40003f44270 */
[C---:B------:R-:W-:Y:S02]  /*2d10*/  ISETP.GT.AND P3, PT, R17.reuse, 0x69, PT ;  /* 0x000000691100780c */ /* 0x040fe40003f64270 */
[C---:B------:R-:W-:Y:S01]  /*2d20*/  ISETP.GT.AND P4, PT, R17.reuse, 0x70, PT ;  /* 0x000000701100780c */ /* 0x040fe20003f84270 */
[----:B------:R-:W-:Y:S01]  /*2d30*/  MUFU.EX2 R106, R106 ;  /* 0x0000006a006a7308 */ /* 0x000fe20000000800 */
[C---:B------:R-:W-:Y:S02]  /*2d40*/  ISETP.GT.AND P5, PT, R17.reuse, 0x71, PT ;  /* 0x000000711100780c */ /* 0x040fe40003fa4270 */
[C---:B------:R-:W-:Y:S02]  /*2d50*/  ISETP.GT.AND P6, PT, R17.reuse, 0x78, PT ;  /* 0x000000781100780c */ /* 0x040fe40003fc4270 */
[----:B------:R-:W-:Y:S01]  /*2d60*/  ISETP.GT.AND P1, PT, R17, 0x79, PT ;  /* 0x000000791100780c */ /* 0x000fe20003f24270 */
[--C-:B------:R-:W-:Y:S01]  /*2d70*/  FFMA.FTZ R17, R92, UR10, -R220.reuse ;  /* 0x0000000a5c117c23 */ /* 0x100fe200080108dc */
[----:B------:R-:W-:Y:S01]  /*2d80*/  FFMA.FTZ R220, R94, UR10, -R220 ;  /* 0x0000000a5edc7c23 */ /* 0x000fe200080108dc */
[----:B------:R1:W3:Y:S01]  /*2d90*/  SHFL.IDX PT, R92, R9, R231, 0x1f ;  /* 0x00001fe7095c7589 */ /* 0x0002e200000e0000 */
[----:B------:R-:W-:Y:S01]  /*2da0*/  FFMA.FTZ R94, R124, UR10, -R224 ;  /* 0x0000000a7c5e7c23 */ /* 0x000fe200080108e0 */
[----:B------:R-:W-:Y:S01]  /*2db0*/  FSEL R142, R142, -INF , !P2 ;  /* 0xff8000008e8e7808 */ /* 0x000fe20005000000 */
[----:B------:R-:W-:Y:S01]  /*2dc0*/  MUFU.EX2 R111, R111 ;  /* 0x0000006f006f7308 */ /* 0x000fe20000000800 */
[----:B------:R-:W4:Y:S01]  /*2dd0*/  SHFL.IDX PT, R124, R10, R232, 0x1f ;  /* 0x00001fe80a7c7589 */ /* 0x000f2200000e0000 */
[----:B------:R-:W-:-:S02]  /*2de0*/  FSEL R150, R150, -INF , !P6 ;  /* 0xff80000096967808 */ /* 0x000fc40007000000 */
[----:B------:R-:W-:Y:S01]  /*2df0*/  FSEL R151, R151, -INF , !P1 ;  /* 0xff80000097977808 */ /* 0x000fe20004800000 */
[--C-:B-1----:R-:W-:Y:S01]  /*2e00*/  FFMA.FTZ R9, R96, UR10, -R222.reuse ;  /* 0x0000000a60097c23 */ /* 0x102fe200080108de */
[----:B------:R-:W-:Y:S01]  /*2e10*/  FFMA.FTZ R222, R98, UR10, -R222 ;  /* 0x0000000a62de7c23 */ /* 0x000fe200080108de */
[----:B------:R1:W5:Y:S01]  /*2e20*/  SHFL.IDX PT, R96, R12, R19, 0x1f ;  /* 0x00001f130c607589 */ /* 0x00036200000e0000 */
[----:B------:R-:W-:Y:S03]  /*2e30*/  MUFU.EX2 R94, R94 ;  /* 0x0000005e005e7308 */ /* 0x000fe60000000800 */
[----:B------:R-:W2:Y:S01]  /*2e40*/  SHFL.IDX PT, R98, R12, R233, 0x1f ;  /* 0x00001fe90c627589 */ /* 0x000ea200000e0000 */
[----:B------:R-:W-:Y:S02]  /*2e50*/  WARPGROUP.DEPBAR.LE gsb0, 0x0 ;  /* 0x00008000000079c5 */ /* 0x000fe40000010000 */
[----:B------:R-:W-:Y:S01]  /*2e60*/  WARPGROUP.ARRIVE ;  /* 0x00000000000079c5 */ /* 0x000fe20000000000 */
[----:B-1----:R-:W-:Y:S01]  /*2e70*/  FFMA.FTZ R19, R100, UR10, -R90 ;  /* 0x0000000a64137c23 */ /* 0x002fe2000801085a */
[----:B---3--:R-:W-:Y:S01]  /*2e80*/  FFMA.FTZ R20, R101, UR10, -R92 ;  /* 0x0000000a65147c23 */ /* 0x008fe2000801085c */
[----:B------:R-:W1:Y:S01]  /*2e90*/  SHFL.IDX PT, R100, R12, R237, 0x1f ;  /* 0x00001fed0c647589 */ /* 0x000e6200000e0000 */
[--C-:B----4-:R-:W-:Y:S01]  /*2ea0*/  FFMA.FTZ R132, R132, UR10, -R124.reuse ;  /* 0x0000000a84847c23 */ /* 0x110fe2000801087c */
[----:B------:R-:W-:Y:S01]  /*2eb0*/  FFMA.FTZ R134, R134, UR10, -R124 ;  /* 0x0000000a86867c23 */ /* 0x000fe2000801087c */
[----:B------:R-:W-:Y:S01]  /*2ec0*/  HGMMA.64x128x16.F32.BF16 R24, gdesc[UR4], R24, gsb0 ;  /* 0x01e00000041879f0 */ /* 0x000fe20008001818 */
[----:B------:R-:W-:Y:S01]  /*2ed0*/  UIADD3 UR6, UR8, 0x6, URZ ;  /* 0x0000000608067890 */ /* 0x000fe2000fffe03f */
[----:B------:R-:W3:Y:S01]  /*2ee0*/  SHFL.IDX PT, R101, R12, R234, 0x1f ;  /* 0x00001fea0c657589 */ /* 0x000ee200000e0000 */
[----:B------:R-:W-:Y:S01]  /*2ef0*/  UIADD3 UR4, UR9, 0x6, URZ ;  /* 0x0000000609047890 */ /* 0x000fe2000fffe03f */
[----:B------:R2:W-:Y:S01]  /*2f00*/  MUFU.EX2 R97, R132 ;  /* 0x0000008400617308 */ /* 0x0005e20000000800 */
[----:B------:R-:W-:Y:S01]  /*2f10*/  UMOV UR7, 0x40000040 ;  /* 0x4000004000077882 */ /* 0x000fe20000000000 */
[----:B------:R-:W-:Y:S01]  /*2f20*/  UMOV UR5, 0x40000040 ;  /* 0x4000004000057882 */ /* 0x000fe20000000000 */
[--C-:B-----5:R-:W-:Y:S01]  /*2f30*/  FFMA.FTZ R22, R105, UR10, -R96.reuse ;  /* 0x0000000a69167c23 */ /* 0x120fe20008010860 */
[----:B------:R-:W-:Y:S01]  /*2f40*/  FFMA.FTZ R107, R107, UR10, -R96 ;  /* 0x0000000a6b6b7c23 */ /* 0x000fe20008010860 */
[----:B------:R-:W-:Y:S01]  /*2f50*/  FFMA.FTZ R96, R129, UR10, -R226 ;  /* 0x0000000a81607c23 */ /* 0x000fe200080108e2 */
[----:B------:R-:W-:Y:S01]  /*2f60*/  FSEL R124, R147, -INF , !P5 ;  /* 0xff800000937c7808 */ /* 0x000fe20006800000 */
[----:B------:R-:W4:Y:S01]  /*2f70*/  SHFL.IDX PT, R129, R11, R8, 0x1f ;  /* 0x00001f080b817589 */ /* 0x000f2200000e0000 */
[----:B------:R-:W-:Y:S01]  /*2f80*/  MUFU.EX2 R131, R131 ;  /* 0x0000008300837308 */ /* 0x000fe20000000800 */
[----:B--2---:R-:W-:-:S02]  /*2f90*/  FFMA.FTZ R132, R115, UR10, -R98 ;  /* 0x0000000a73847c23 */ /* 0x004fc40008010862 */
[----:B------:R-:W2:Y:S05]  /*2fa0*/  SHFL.IDX PT, R115, R11, R237, 0x1f ;  /* 0x00001fed0b737589 */ /* 0x000eaa00000e0000 */
[----:B------:R-:W-:Y:S01]  /*2fb0*/  MUFU.EX2 R96, R96 ;  /* 0x0000006000607308 */ /* 0x000fe20000000800 */
[--C-:B-1----:R-:W-:Y:S01]  /*2fc0*/  FFMA.FTZ R88, R108, UR10, -R100.reuse ;  /* 0x0000000a6c587c23 */ /* 0x102fe20008010864 */
[----:B------:R-:W-:Y:S01]  /*2fd0*/  FFMA.FTZ R110, R110, UR10, -R100 ;  /* 0x0000000a6e6e7c23 */ /* 0x000fe20008010864 */
[----:B------:R1:W5:Y:S01]  /*2fe0*/  SHFL.IDX PT, R108, R12, R232, 0x1f ;  /* 0x00001fe80c6c7589 */ /* 0x00036200000e0000 */
[----:B---3--:R-:W-:-:S04]  /*2ff0*/  FFMA.FTZ R114, R114, UR10, -R101 ;  /* 0x0000000a72727c23 */ /* 0x008fc80008010865 */
[----:B------:R-:W-:Y:S01]  /*3000*/  MUFU.EX2 R17, R17 ;  /* 0x0000001100117308 */ /* 0x000fe20000000800 */
[----:B-1----:R-:W-:Y:S01]  /*3010*/  FFMA.FTZ R12, R112, UR10, -R101 ;  /* 0x0000000a700c7c23 */ /* 0x002fe20008010865 */
[----:B------:R-:W-:Y:S01]  /*3020*/  FFMA.FTZ R112, R99, UR10, -R89 ;  /* 0x0000000a63707c23 */ /* 0x000fe20008010859 */
[----:B------:R-:W-:Y:S01]  /*3030*/  FFMA.FTZ R89, R113, UR10, -R98 ;  /* 0x0000000a71597c23 */ /* 0x000fe20008010862 */
[--C-:B----4-:R-:W-:Y:S01]  /*3040*/  FFMA.FTZ R100, R136, UR10, -R129.reuse ;  /* 0x0000000a88647c23 */ /* 0x110fe20008010881 */
[----:B------:R-:W1:Y:S01]  /*3050*/  SHFL.IDX PT, R113, R10, R8, 0x1f ;  /* 0x00001f080a717589 */ /* 0x000e6200000e0000 */
[----:B------:R-:W-:Y:S01]  /*3060*/  FFMA.FTZ R138, R138, UR10, -R129 ;  /* 0x0000000a8a8a7c23 */ /* 0x000fe20008010881 */
[--C-:B--2---:R-:W-:Y:S01]  /*3070*/  FFMA.FTZ R101, R140, UR10, -R115.reuse ;  /* 0x0000000a8c657c23 */ /* 0x104fe20008010873 */
[----:B------:R-:W-:Y:S01]  /*3080*/  MUFU.EX2 R220, R220 ;  /* 0x000000dc00dc7308 */ /* 0x000fe20000000800 */
[----:B------:R-:W2:Y:S01]  /*3090*/  SHFL.IDX PT, R136, R11, R234, 0x1f ;  /* 0x00001fea0b887589 */ /* 0x000ea200000e0000 */
[----:B------:R-:W-:-:S03]  /*30a0*/  FFMA.FTZ R115, R142, UR10, -R115 ;  /* 0x0000000a8e737c23 */ /* 0x000fc60008010873 */
[----:B------:R-:W3:Y:S01]  /*30b0*/  SHFL.IDX PT, R140, R11, R231, 0x1f ;  /* 0x00001fe70b8c7589 */ /* 0x000ee200000e0000 */
[----:B-----5:R-:W-:Y:S01]  /*30c0*/  FFMA.FTZ R91, R116, UR10, -R108 ;  /* 0x0000000a745b7c23 */ /* 0x020fe2000801086c */
[----:B------:R-:W-:Y:S01]  /*30d0*/  FFMA.FTZ R116, R102, UR10, -R90 ;  /* 0x0000000a66747c23 */ /* 0x000fe2000801085a */
[----:B------:R-:W-:Y:S01]  /*30e0*/  FFMA.FTZ R118, R118, UR10, -R108 ;  /* 0x0000000a76767c23 */ /* 0x000fe2000801086c */
[----:B------:R-:W-:Y:S01]  /*30f0*/  FSEL R108, R143, -INF , !P3 ;  /* 0xff8000008f6c7808 */ /* 0x000fe20005800000 */
[----:B------:R4:W-:Y:S08]  /*3100*/  MUFU.EX2 R90, R91 ;  /* 0x0000005b005a7308 */ /* 0x0009f00000000800 */
[----:B------:R-:W-:Y:S01]  /*3110*/  MUFU.EX2 R9, R9 ;  /* 0x0000000900097308 */ /* 0x000fe20000000800 */
[----:B----4-:R-:W-:Y:S01]  /*3120*/  FFMA.FTZ R91, R117, UR10, -R109 ;  /* 0x0000000a755b7c23 */ /* 0x010fe2000801086d */
[--C-:B-1----:R-:W-:Y:S01]  /*3130*/  FFMA.FTZ R93, R120, UR10, -R113.reuse ;  /* 0x0000000a785d7c23 */ /* 0x102fe20008010871 */
[----:B------:R-:W-:Y:S01]  /*3140*/  FFMA.FTZ R120, R103, UR10, -R92 ;  /* 0x0000000a67787c23 */ /* 0x000fe2000801085c */
[----:B------:R-:W1:Y:S01]  /*3150*/  SHFL.IDX PT, R117, R10, R235, 0x1f ;  /* 0x00001feb0a757589 */ /* 0x000e6200000e0000 */
[----:B------:R-:W-:Y:S01]  /*3160*/  FFMA.FTZ R122, R122, UR10, -R113 ;  /* 0x0000000a7a7a7c23 */ /* 0x000fe20008010871 */
[----:B--2---:R-:W-:-:S02]  /*3170*/  FFMA.FTZ R102, R144, UR10, -R136 ;  /* 0x0000000a90667c23 */ /* 0x004fc40008010888 */
[----:B------:R2:W-:Y:S01]  /*3180*/  MUFU.EX2 R92, R93 ;  /* 0x0000005d005c7308 */ /* 0x0005e20000000800 */
[--C-:B---3--:R-:W-:Y:S01]  /*3190*/  FFMA.FTZ R105, R149, UR10, -R140.reuse ;  /* 0x0000000a95697c23 */ /* 0x108fe2000801088c */
[----:B------:R-:W-:-:S06]  /*31a0*/  FFMA.FTZ R140, R151, UR10, -R140 ;  /* 0x0000000a978c7c23 */ /* 0x000fcc000801088c */
[----:B------:R-:W-:Y:S01]  /*31b0*/  MUFU.EX2 R19, R19 ;  /* 0x0000001300137308 */ /* 0x000fe20000000800 */
[----:B--2---:R-:W-:Y:S02]  /*31c0*/  FFMA.FTZ R93, R121, UR10, -R223 ;  /* 0x0000000a795d7c23 */ /* 0x004fe400080108df */
[----:B------:R-:W2:Y:S05]  /*31d0*/  SHFL.IDX PT, R121, R10, R234, 0x1f ;  /* 0x00001fea0a797589 */ /* 0x000eaa00000e0000 */
[----:B------:R-:W-:Y:S01]  /*31e0*/  MUFU.EX2 R20, R20 ;  /* 0x0000001400147308 */ /* 0x000fe20000000800 */
[--C-:B-1----:R-:W-:Y:S01]  /*31f0*/  FFMA.FTZ R95, R125, UR10, -R117.reuse ;  /* 0x0000000a7d5f7c23 */ /* 0x102fe20008010875 */
[----:B------:R-:W-:Y:S01]  /*3200*/  FFMA.FTZ R127, R127, UR10, -R117 ;  /* 0x0000000a7f7f7c23 */ /* 0x000fe20008010875 */
[----:B------:R2:W1:Y:S05]  /*3210*/  SHFL.IDX PT, R125, R10, R231, 0x1f ;  /* 0x00001fe70a7d7589 */ /* 0x00046a00000e0000 */
[----:B------:R-:W-:Y:S08]  /*3220*/  MUFU.EX2 R93, R93 ;  /* 0x0000005d005d7308 */ /* 0x000ff00000000800 */
[----:B------:R-:W3:Y:S01]  /*3230*/  MUFU.EX2 R127, R127 ;  /* 0x0000007f007f7308 */ /* 0x000ee20000000800 */
[--C-:B--2---:R-:W-:Y:S01]  /*3240*/  FFMA.FTZ R10, R128, UR10, -R121.reuse ;  /* 0x0000000a800a7c23 */ /* 0x104fe20008010879 */
[----:B------:R-:W-:Y:S01]  /*3250*/  FFMA.FTZ R130, R130, UR10, -R121 ;  /* 0x0000000a82827c23 */ /* 0x000fe20008010879 */
[----:B------:R2:W4:Y:S05]  /*3260*/  SHFL.IDX PT, R128, R11, R104, 0x1f ;  /* 0x00001f680b807589 */ /* 0x00052a00000e0000 */
[----:B------:R-:W5:Y:S01]  /*3270*/  MUFU.EX2 R95, R95 ;  /* 0x0000005f005f7308 */ /* 0x000f620000000800 */
[--C-:B-1----:R-:W-:Y:S01]  /*3280*/  FFMA.FTZ R133, R133, UR10, -R125.reuse ;  /* 0x0000000a85857c23 */ /* 0x102fe2000801087d */
[----:B------:R-:W-:-:S06]  /*3290*/  FFMA.FTZ R135, R135, UR10, -R125 ;  /* 0x0000000a87877c23 */ /* 0x000fcc000801087d */
[----:B------:R-:W1:Y:S01]  /*32a0*/  MUFU.EX2 R130, R130 ;  /* 0x0000008200827308 */ /* 0x000e620000000800 */
[--C-:B--2---:R-:W-:Y:S01]  /*32b0*/  FFMA.FTZ R104, R148, UR10, -R225.reuse ;  /* 0x0000000a94687c23 */ /* 0x104fe200080108e1 */
[----:B------:R-:W-:-:S06]  /*32c0*/  FFMA.FTZ R225, R150, UR10, -R225 ;  /* 0x0000000a96e17c23 */ /* 0x000fcc00080108e1 */
[----:B------:R2:W-:Y:S01]  /*32d0*/  MUFU.EX2 R98, R133 ;  /* 0x0000008500627308 */ /* 0x0005e20000000800 */
[--C-:B----4-:R-:W-:Y:S01]  /*32e0*/  FFMA.FTZ R99, R137, UR10, -R128.reuse ;  /* 0x0000000a89637c23 */ /* 0x110fe20008010880 */
[----:B------:R-:W-:Y:S01]  /*32f0*/  FFMA.FTZ R139, R139, UR10, -R128 ;  /* 0x0000000a8b8b7c23 */ /* 0x000fe20008010880 */
[----:B------:R-:W4:Y:S05]  /*3300*/  SHFL.IDX PT, R137, R11, R233, 0x1f ;  /* 0x00001fe90b897589 */ /* 0x000f2a00000e0000 */
[----:B------:R-:W-:Y:S01]  /*3310*/  MUFU.EX2 R222, R222 ;  /* 0x000000de00de7308 */ /* 0x000fe20000000800 */
[----:B------:R-:W-:Y:S02]  /*3320*/  WARPGROUP.DEPBAR.LE gsb0, 0x0 ;  /* 0x00008000000079c5 */ /* 0x000fe40000010000 */
[----:B------:R-:W-:Y:S01]  /*3330*/  WARPGROUP.ARRIVE ;  /* 0x00000000000079c5 */ /* 0x000fe20000000000 */
[----:B--2---:R2:W3:Y:S04]  /*3340*/  SHFL.IDX PT, R133, R11, R235, 0x1f ;  /* 0x00001feb0b857589 */ /* 0x0044e800000e0000 */
[----:B------:R-:W-:Y:S01]  /*3350*/  MUFU.EX2 R112, R112 ;  /* 0x0000007000707308 */ /* 0x000fe20000000800 */
[----:B------:R-:W-:Y:S01]  /*3360*/  HGMMA.64x128x16.F32.BF16 R24, gdesc[UR4], R24, gsb0 ;  /* 0x01e00000041879f0 */ /* 0x000fe20008001818 */
[----:B------:R-:W-:-:S02]  /*3370*/  R2UR UR4, R13 ;  /* 0x000000000d0472ca */ /* 0x000fc400000e0000 */
[----:B------:R-:W-:-:S04]  /*3380*/  FSEL R13, R146, -INF , !P4 ;  /* 0xff800000920d7808 */ /* 0x000fc80006000000 */
[----:B--2---:R3:W2:Y:S01]  /*3390*/  MUFU.EX2 R11, R101 ;  /* 0x00000065000b7308 */ /* 0x0046a20000000800 */
[----:B------:R-:W-:Y:S01]  /*33a0*/  FFMA.FTZ R136, R13, UR10, -R136 ;  /* 0x0000000a0d887c23 */ /* 0x000fe20008010888 */
[--C-:B----4-:R-:W-:Y:S01]  /*33b0*/  FFMA.FTZ R103, R145, UR10, -R137.reuse ;  /* 0x0000000a91677c23 */ /* 0x110fe20008010889 */
[----:B------:R-:W-:-:S05]  /*33c0*/  FFMA.FTZ R137, R124, UR10, -R137 ;  /* 0x0000000a7c897c23 */ /* 0x000fca0008010889 */
[----:B------:R-:W-:Y:S01]  /*33d0*/  MUFU.EX2 R116, R116 ;  /* 0x0000007400747308 */ /* 0x000fe20000000800 */
[--C-:B---3--:R-:W-:Y:S01]  /*33e0*/  FFMA.FTZ R101, R141, UR10, -R133.reuse ;  /* 0x0000000a8d657c23 */ /* 0x108fe20008010885 */
[----:B------:R-:W-:Y:S02]  /*33f0*/  VIADD R141, R8, 0x4 ;  /* 0x00000004088d7836 */ /* 0x000fe40000000000 */
[----:B------:R-:W-:-:S04]  /*3400*/  FFMA.FTZ R133, R108, UR10, -R133 ;  /* 0x0000000a6c857c23 */ /* 0x000fc80008010885 */
[----:B------:R-:W-:Y:S08]  /*3410*/  MUFU.EX2 R120, R120 ;  /* 0x0000007800787308 */ /* 0x000ff00000000800 */
[----:B------:R-:W3:Y:S08]  /*3420*/  MUFU.EX2 R101, R101 ;  /* 0x0000006500657308 */ /* 0x000ef00000000800 */
[----:B------:R-:W4:Y:S08]  /*3430*/  MUFU.EX2 R122, R122 ;  /* 0x0000007a007a7308 */ /* 0x000f300000000800 */
        /* <DEDUP_REMOVED lines=13> */
[----:B------:R-:W4:Y:S01]  /*3510*/  MUFU.EX2 R139, R139 ;  /* 0x0000008b008b7308 */ /* 0x000f220000000800 */
[----:B------:R-:W-:Y:S04]  /*3520*/  LDS R229, [R229+0x400] ;  /* 0x00040000e5e57984 */ /* 0x000fe80000000800 */
[----:B------:R-:W-:Y:S03]  /*3530*/  LDS R228, [R228+0x400] ;  /* 0x00040000e4e47984 */ /* 0x000fe60000000800 */
[----:B------:R-:W4:Y:S01]  /*3540*/  MUFU.EX2 R132, R132 ;  /* 0x0000008400847308 */ /* 0x000f220000000800 */
[----:B------:R-:W-:Y:S07]  /*3550*/  LDS R227, [R227+0x400] ;  /* 0x00040000e3e37984 */ /* 0x000fee0000000800 */
[----:B------:R-:W4:Y:S08]  /*3560*/  MUFU.EX2 R118, R118 ;  /* 0x0000007600767308 */ /* 0x000f300000000800 */
[----:B------:R-:W4:Y:S08]  /*3570*/  MUFU.EX2 R119, R119 ;  /* 0x0000007700777308 */ /* 0x000f300000000800 */
[----:B------:R-:W4:Y:S01]  /*3580*/  MUFU.EX2 R10, R10 ;  /* 0x0000000a000a7308 */ /* 0x000f220000000800 */
[----:B-----5:R-:W5:Y:S07]  /*3590*/  SHFL.IDX PT, R124, R14, R8, 0x1f ;  /* 0x00001f080e7c7589 */ /* 0x020f6e00000e0000 */
[----:B------:R-:W4:Y:S01]  /*35a0*/  MUFU.EX2 R100, R100 ;  /* 0x0000006400647308 */ /* 0x000f220000000800 */
[----:B------:R-:W1:Y:S04]  /*35b0*/  SHFL.IDX PT, R113, R14, R235, 0x1f ;  /* 0x00001feb0e717589 */ /* 0x000e6800000e0000 */
[----:B------:R-:W2:Y:S03]  /*35c0*/  SHFL.IDX PT, R121, R14, R141, 0x1f ;  /* 0x00001f8d0e797589 */ /* 0x000ea600000e0000 */
[----:B------:R-:W4:Y:S01]  /*35d0*/  MUFU.EX2 R99, R99 ;  /* 0x0000006300637308 */ /* 0x000f220000000800 */
[----:B------:R-:W3:Y:S04]  /*35e0*/  SHFL.IDX PT, R13, R14, R232, 0x1f ;  /* 0x00001fe80e0d7589 */ /* 0x000ee800000e0000 */
[----:B------:R-:W4:Y:S03]  /*35f0*/  SHFL.IDX PT, R117, R14, R237, 0x1f ;  /* 0x00001fed0e757589 */ /* 0x000f2600000e0000 */
[----:B------:R-:W4:Y:S01]  /*3600*/  MUFU.EX2 R115, R115 ;  /* 0x0000007300737308 */ /* 0x000f220000000800 */
[----:B------:R-:W4:Y:S01]  /*3610*/  SHFL.IDX PT, R108, R14, R233, 0x1f ;  /* 0x00001fe90e6c7589 */ /* 0x000f2200000e0000 */
[--C-:B-----5:R-:W-:Y:S01]  /*3620*/  FADD.FTZ R24, R24, -R124.reuse ;  /* 0x8000007c18187221 */ /* 0x120fe20000010000 */
[----:B------:R-:W-:-:S02]  /*3630*/  FADD.FTZ R26, R26, -R124 ;  /* 0x8000007c1a1a7221 */ /* 0x000fc40000010000 */
[----:B------:R-:W5:Y:S03]  /*3640*/  SHFL.IDX PT, R109, R14, R234, 0x1f ;  /* 0x00001fea0e6d7589 */ /* 0x000f6600000e0000 */
[----:B------:R-:W-:Y:S01]  /*3650*/  MUFU.EX2 R102, R102 ;  /* 0x0000006600667308 */ /* 0x000fe20000000800 */
[--C-:B-1----:R-:W-:Y:S01]  /*3660*/  FADD.FTZ R29, R29, -R113.reuse ;  /* 0x800000711d1d7221 */ /* 0x102fe20000010000 */
[----:B------:R-:W-:Y:S01]  /*3670*/  FADD.FTZ R31, R31, -R113 ;  /* 0x800000711f1f7221 */ /* 0x000fe20000010000 */
[----:B------:R-:W1:Y:S01]  /*3680*/  SHFL.IDX PT, R124, R14, R231, 0x1f ;  /* 0x00001fe70e7c7589 */ /* 0x000e6200000e0000 */
[--C-:B--2---:R-:W-:Y:S01]  /*3690*/  FADD.FTZ R25, R25, -R121.reuse ;  /* 0x8000007919197221 */ /* 0x104fe20000010000 */
[----:B------:R-:W-:Y:S02]  /*36a0*/  FADD.FTZ R27, R27, -R121 ;  /* 0x800000791b1b7221 */ /* 0x000fe40000010000 */
[----:B------:R-:W2:Y:S01]  /*36b0*/  SHFL.IDX PT, R113, R229, R141, 0x1f ;  /* 0x00001f8de5717589 */ /* 0x000ea200000e0000 */
[----:B------:R-:W-:Y:S01]  /*36c0*/  MUFU.EX2 R103, R103 ;  /* 0x0000006700677308 */ /* 0x000fe20000000800 */
[--C-:B---3--:R-:W-:Y:S01]  /*36d0*/  FADD.FTZ R36, R36, -R13.reuse ;  /* 0x8000000d24247221 */ /* 0x108fe20000010000 */
[----:B------:R-:W-:Y:S01]  /*36e0*/  FADD.FTZ R38, R38, -R13 ;  /* 0x8000000d26267221 */ /* 0x000fe20000010000 */
[----:B------:R-:W3:Y:S01]  /*36f0*/  SHFL.IDX PT, R14, R229, R233, 0x1f ;  /* 0x00001fe9e50e7589 */ /* 0x000ee200000e0000 */
[--C-:B----4-:R-:W-:Y:S01]  /*3700*/  FADD.FTZ R28, R28, -R117.reuse ;  /* 0x800000751c1c7221 */ /* 0x110fe20000010000 */
[----:B------:R-:W-:-:S02]  /*3710*/  FADD.FTZ R30, R30, -R117 ;  /* 0x800000751e1e7221 */ /* 0x000fc40000010000 */
[----:B------:R-:W4:Y:S01]  /*3720*/  SHFL.IDX PT, R13, R229, R232, 0x1f ;  /* 0x00001fe8e50d7589 */ /* 0x000f2200000e0000 */
[----:B------:R-:W-:Y:S01]  /*3730*/  MUFU.EX2 R104, R104 ;  /* 0x0000006800687308 */ /* 0x000fe20000000800 */
[--C-:B------:R-:W-:Y:S01]  /*3740*/  FADD.FTZ R33, R33, -R108.reuse ;  /* 0x8000006c21217221 */ /* 0x100fe20000010000 */
[----:B------:R-:W-:Y:S01]  /*3750*/  FADD.FTZ R35, R35, -R108 ;  /* 0x8000006c23237221 */ /* 0x000fe20000010000 */
[----:B------:R-:W4:Y:S01]  /*3760*/  SHFL.IDX PT, R117, R229, R237, 0x1f ;  /* 0x00001fede5757589 */ /* 0x000f2200000e0000 */
[--C-:B-----5:R-:W-:Y:S01]  /*3770*/  FADD.FTZ R32, R32, -R109.reuse ;  /* 0x8000006d20207221 */ /* 0x120fe20000010000 */
[----:B------:R-:W-:Y:S02]  /*3780*/  FADD.FTZ R34, R34, -R109 ;  /* 0x8000006d22227221 */ /* 0x000fe40000010000 */
[----:B------:R-:W5:Y:S01]  /*3790*/  SHFL.IDX PT, R108, R229, R234, 0x1f ;  /* 0x00001feae56c7589 */ /* 0x000f6200000e0000 */
[----:B------:R-:W-:Y:S01]  /*37a0*/  MUFU.EX2 R105, R105 ;  /* 0x0000006900697308 */ /* 0x000fe20000000800 */
[--C-:B-1----:R-:W-:Y:S01]  /*37b0*/  FADD.FTZ R37, R37, -R124.reuse ;  /* 0x8000007c25257221 */ /* 0x102fe20000010000 */
[----:B------:R-:W-:Y:S01]  /*37c0*/  FADD.FTZ R39, R39, -R124 ;  /* 0x8000007c27277221 */ /* 0x000fe20000010000 */
[----:B------:R-:W1:Y:S01]  /*37d0*/  SHFL.IDX PT, R121, R229, R8, 0x1f ;  /* 0x00001f08e5797589 */ /* 0x000e6200000e0000 */
[--C-:B--2---:R-:W-:Y:S01]  /*37e0*/  FADD.FTZ R41, R41, -R113.reuse ;  /* 0x8000007129297221 */ /* 0x104fe20000010000 */
[----:B------:R-:W-:-:S02]  /*37f0*/  FADD.FTZ R43, R43, -R113 ;  /* 0x800000712b2b7221 */ /* 0x000fc40000010000 */
[----:B------:R-:W-:Y:S01]  /*3800*/  SHFL.IDX PT, R124, R228, R141, 0x1f ;  /* 0x00001f8de47c7589 */ /* 0x000fe200000e0000 */
[--C-:B---3--:R-:W-:Y:S01]  /*3810*/  FADD.FTZ R49, R49, -R14.reuse ;  /* 0x8000000e31317221 */ /* 0x108fe20000010000 */
[----:B------:R-:W-:Y:S02]  /*3820*/  FADD.FTZ R51, R51, -R14 ;  /* 0x8000000e33337221 */ /* 0x000fe40000010000 */
[----:B------:R2:W-:Y:S01]  /*3830*/  SHFL.IDX PT, R113, R227, R141, 0x1f ;  /* 0x00001f8de3717589 */ /* 0x0005e200000e0000 */
[--C-:B----4-:R-:W-:Y:S01]  /*3840*/  FADD.FTZ R52, R52, -R13.reuse ;  /* 0x8000000d34347221 */ /* 0x110fe20000010000 */
[----:B------:R-:W-:Y:S02]  /*3850*/  FADD.FTZ R54, R54, -R13 ;  /* 0x8000000d36367221 */ /* 0x000fe40000010000 */
[----:B------:R-:W3:Y:S01]  /*3860*/  SHFL.IDX PT, R109, R229, R235, 0x1f ;  /* 0x00001febe56d7589 */ /* 0x000ee200000e0000 */
[--C-:B------:R-:W-:Y:S01]  /*3870*/  FADD.FTZ R44, R44, -R117.reuse ;  /* 0x800000752c2c7221 */ /* 0x100fe20000010000 */
[----:B------:R-:W-:-:S02]  /*3880*/  FADD.FTZ R46, R46, -R117 ;  /* 0x800000752e2e7221 */ /* 0x000fc40000010000 */
[----:B------:R-:W4:Y:S04]  /*3890*/  SHFL.IDX PT, R13, R228, R235, 0x1f ;  /* 0x00001febe40d7589 */ /* 0x000f2800000e0000 */
[----:B--2---:R-:W2:Y:S01]  /*38a0*/  LDL R141, [R1+0x38] ;  /* 0x00003800018d7983 */ /* 0x004ea20000100800 */
[--C-:B-----5:R-:W-:Y:S01]  /*38b0*/  FADD.FTZ R48, R48, -R108.reuse ;  /* 0x8000006c30307221 */ /* 0x120fe20000010000 */
[----:B------:R-:W-:Y:S02]  /*38c0*/  FADD.FTZ R50, R50, -R108 ;  /* 0x8000006c32327221 */ /* 0x000fe40000010000 */
[----:B------:R-:W5:Y:S01]  /*38d0*/  SHFL.IDX PT, R117, R228, R237, 0x1f ;  /* 0x00001fede4757589 */ /* 0x000f6200000e0000 */
[--C-:B-1----:R-:W-:Y:S01]  /*38e0*/  FADD.FTZ R40, R40, -R121.reuse ;  /* 0x8000007928287221 */ /* 0x102fe20000010000 */
[----:B------:R-:W-:-:S02]  /*38f0*/  FADD.FTZ R42, R42, -R121 ;  /* 0x800000792a2a7221 */ /* 0x000fc40000010000 */
[----:B------:R-:W-:Y:S04]  /*3900*/  SHFL.IDX PT, R14, R228, R232, 0x1f ;  /* 0x00001fe8e40e7589 */ /* 0x000fe800000e0000 */
[----:B------:R-:W1:Y:S01]  /*3910*/  SHFL.IDX PT, R232, R227, R232, 0x1f ;  /* 0x00001fe8e3e87589 */ /* 0x000e6200000e0000 */
[--C-:B---3--:R-:W-:Y:S01]  /*3920*/  FADD.FTZ R45, R45, -R109.reuse ;  /* 0x8000006d2d2d7221 */ /* 0x108fe20000010000 */
[----:B------:R-:W-:Y:S02]  /*3930*/  FADD.FTZ R47, R47, -R109 ;  /* 0x8000006d2f2f7221 */ /* 0x000fe40000010000 */
[----:B------:R-:W3:Y:S04]  /*3940*/  SHFL.IDX PT, R108, R228, R233, 0x1f ;  /* 0x00001fe9e46c7589 */ /* 0x000ee800000e0000 */
[----:B------:R-:W-:Y:S04]  /*3950*/  SHFL.IDX PT, R121, R228, R8, 0x1f ;  /* 0x00001f08e4797589 */ /* 0x000fe800000e0000 */
[----:B------:R-:W3:Y:S04]  /*3960*/  SHFL.IDX PT, R109, R228, R234, 0x1f ;  /* 0x00001feae46d7589 */ /* 0x000ee800000e0000 */
[----:B------:R-:W3:Y:S04]  /*3970*/  SHFL.IDX PT, R237, R227, R237, 0x1f ;  /* 0x00001fede3ed7589 */ /* 0x000ee800000e0000 */
[----:B------:R-:W3:Y:S04]  /*3980*/  SHFL.IDX PT, R235, R227, R235, 0x1f ;  /* 0x00001febe3eb7589 */ /* 0x000ee800000e0000 */
[----:B------:R-:W-:Y:S04]  /*3990*/  SHFL.IDX PT, R229, R229, R231, 0x1f ;  /* 0x00001fe7e5e57589 */ /* 0x000fe800000e0000 */
[----:B------:R-:W3:Y:S04]  /*39a0*/  SHFL.IDX PT, R228, R228, R231, 0x1f ;  /* 0x00001fe7e4e47589 */ /* 0x000ee800000e0000 */
[----:B------:R-:W3:Y:S04]  /*39b0*/  SHFL.IDX PT, R231, R227, R231, 0x1f ;  /* 0x00001fe7e3e77589 */ /* 0x000ee800000e0000 */
[----:B------:R-:W-:Y:S04]  /*39c0*/  SHFL.IDX PT, R234, R227, R234, 0x1f ;  /* 0x00001feae3ea7589 */ /* 0x000fe800000e0000 */
[----:B------:R-:W-:Y:S04]  /*39d0*/  SHFL.IDX PT, R233, R227, R233, 0x1f ;  /* 0x00001fe9e3e97589 */ /* 0x000fe800000e0000 */
[----:B------:R-:W3:Y:S01]  /*39e0*/  SHFL.IDX PT, R227, R227, R8, 0x1f ;  /* 0x00001f08e3e37589 */ /* 0x000ee200000e0000 */
[----:B----4-:R-:W-:Y:S01]  /*39f0*/  FADD.FTZ R61, R61, -R13 ;  /* 0x8000000d3d3d7221 */ /* 0x010fe20000010000 */
[----:B-----5:R-:W-:Y:S01]  /*3a00*/  FADD.FTZ R62, R62, -R117 ;  /* 0x800000753e3e7221 */ /* 0x020fe20000010000 */
        /* <DEDUP_REMOVED lines=12> */
[----:B---3--:R-:W-:Y:S01]  /*3ad0*/  FADD.FTZ R65, R65, -R108 ;  /* 0x8000006c41417221 */ /* 0x008fe20000010000 */
[----:B------:R-:W-:Y:S01]  /*3ae0*/  FADD.FTZ R63, R68, -R14 ;  /* 0x8000000e443f7221 */ /* 0x000fe20000010000 */
[----:B------:R-:W3:Y:S01]  /*3af0*/  MUFU.EX2 R136, R136 ;  /* 0x0000008800887308 */ /* 0x000ee20000000800 */
        /* <DEDUP_REMOVED lines=124> */
[----:B--2---:R-:W-:-:S04]  /*42c0*/  IMAD R13, R0, 0x4000, R141 ;  /* 0x00004000000d7824 */ /* 0x004fc800078e028d */
        /* <DEDUP_REMOVED lines=147> */
.L_x_2566:
        /* <DEDUP_REMOVED lines=68> */
.L_x_2567:
        /* <DEDUP_REMOVED lines=12> */
.L_x_2557:
[----:B------:R-:W2:Y:S02]  /*5100*/  LDL R5, [R1+0x44] ;  /* 0x0000440001057983 */ /* 0x000ea40000100800 */
[----:B--2---:R-:W-:-:S13]  /*5110*/  ISETP.GE.AND P0, PT, R16, R5, PT ;  /* 0x000000051000720c */ /* 0x004fda0003f06270 */
[----:B------:R-:W-:Y:S05]  /*5120*/  @P0 BRA `(.L_x_2569) ;  /* 0x0000003800500947 */ /* 0x000fea0003800000 */
[----:B-1----:R-:W2:Y:S01]  /*5130*/  LDL.LU R13, [R1+0x28] ;  /* 0x00002800010d7983 */ /* 0x002ea20000300800 */
[----:B------:R-:W1:Y:S03]  /*5140*/  LDC R15, c[0x0][0x290] ;  /* 0x0000a400ff0f7b82 */ /* 0x000e660000000800 */
[----:B------:R-:W4:Y:S04]  /*5150*/  LDL.LU R22, [R1+0x1c] ;  /* 0x00001c0001167983 */ /* 0x000f280000300800 */
[----:B------:R-:W5:Y:S01]  /*5160*/  LDL.LU R21, [R1+0x18] ;  /* 0x0000180001157983 */ /* 0x000f620000300800 */
[----:B------:R-:W3:Y:S01]  /*5170*/  S2R R5, SR_TID.X ;  /* 0x0000000000057919 */ /* 0x000ee20000002100 */
[----:B-1----:R-:W-:-:S02]  /*5180*/  VIADD R20, R15, -UR42 ;  /* 0x8000002a0f147c36 */ /* 0x002fc40008000000 */
[----:B---3--:R-:W-:-:S05]  /*5190*/  VIADD R5, R5, 0xffffff80 ;  /* 0xffffff8005057836 */ /* 0x008fca0000000000 */
[----:B------:R-:W-:-:S04]  /*51a0*/  SHF.R.S32.HI R6, RZ, 0x1f, R5 ;  /* 0x0000001fff067819 */ /* 0x000fc80000011405 */
[CC--:B------:R-:W-:Y:S02]  /*51b0*/  LEA.HI R7, R6.reuse, R5.reuse, RZ, 0x5 ;  /* 0x0000000506077211 */ /* 0x0c0fe400078f28ff */
[CC--:B------:R-:W-:Y:S02]  /*51c0*/  LEA.HI R11, R6.reuse, R5.reuse, RZ, 0x2 ;  /* 0x00000005060b7211 */ /* 0x0c0fe400078f10ff */
[----:B------:R-:W-:Y:S02]  /*51d0*/  LOP3.LUT R8, R7, 0xffffffe0, RZ, 0xc0, !PT ;  /* 0xffffffe007087812 */ /* 0x000fe400078ec0ff */
[----:B------:R-:W-:Y:S02]  /*51e0*/  LEA.HI R7, R6, R5, RZ, 0x7 ;  /* 0x0000000506077211 */ /* 0x000fe400078f38ff */
[----:B------:R-:W-:Y:S01]  /*51f0*/  LOP3.LUT R14, R11, 0xfffffffc, RZ, 0xc0, !PT ;  /* 0xfffffffc0b0e7812 */ /* 0x000fe200078ec0ff */
[----:B------:R-:W-:Y:S01]  /*5200*/  IMAD.IADD R8, R5, 0x1, -R8 ;  /* 0x0000000105087824 */ /* 0x000fe200078e0a08 */
[----:B------:R-:W-:-:S02]  /*5210*/  LOP3.LUT R6, R7, 0xffffff80, RZ, 0xc0, !PT ;  /* 0xffffff8007067812 */ /* 0x000fc400078ec0ff */
[----:B------:R-:W-:Y:S02]  /*5220*/  SHF.R.S32.HI R7, RZ, 0x7, R7 ;  /* 0x00000007ff077819 */ /* 0x000fe40000011407 */
[----:B------:R-:W-:Y:S01]  /*5230*/  SHF.R.S32.HI R9, RZ, 0x1f, R8 ;  /* 0x0000001fff097819 */ /* 0x000fe20000011408 */
[----:B------:R-:W-:Y:S01]  /*5240*/  IMAD.IADD R6, R5, 0x1, -R6 ;  /* 0x0000000105067824 */ /* 0x000fe200078e0a06 */
[----:B------:R-:W-:Y:S01]  /*5250*/  LEA.HI R12, R7, R7, RZ, 0x1 ;  /* 0x00000007070c7211 */ /* 0x000fe200078f08ff */
[----:B------:R-:W-:Y:S01]  /*5260*/  IMAD.IADD R5, R5, 0x1, -R14 ;  /* 0x0000000105057824 */ /* 0x000fe200078e0a0e */
[CC--:B------:R-:W-:Y:S02]  /*5270*/  LEA.HI R10, R9.reuse, R8.reuse, RZ, 0x3 ;  /* 0x00000008090a7211 */ /* 0x0c0fe400078f18ff */
[----:B------:R-:W-:Y:S02]  /*5280*/  LEA.HI R9, R9, R8, RZ, 0x2 ;  /* 0x0000000809097211 */ /* 0x000fe400078f10ff */
        /* <DEDUP_REMOVED lines=11> */
[----:B------:R-:W-:Y:S02]  /*5340*/  IMAD.IADD R8, R8, 0x1, -R11 ;  /* 0x0000000108087824 */ /* 0x000fe400078e0a0b */
[C---:B------:R-:W-:Y:S01]  /*5350*/  IMAD.IADD R9, R10.reuse, 0x1, -R9 ;  /* 0x000000010a097824 */ /* 0x040fe200078e0a09 */
[----:B------:R-:W-:Y:S01]  /*5360*/  LOP3.LUT R17, R15, 0xfffffffe, RZ, 0xc0, !PT ;  /* 0xfffffffe0f117812 */ /* 0x000fe200078ec0ff */
[----:B------:R-:W-:Y:S02]  /*5370*/  VIADD R12, R10, 0x10 ;  /* 0x000000100a0c7836 */ /* 0x000fe40000000000 */
[----:B------:R-:W-:-:S05]  /*5380*/  IMAD R8, R8, 0x8, R9 ;  /* 0x0000000808087824 */ /* 0x000fca00078e0209 */
[----:B------:R1:W-:Y:S01]  /*5390*/  STL [R1+0x40], R8 ;  /* 0x0000400801007387 */ /* 0x0003e20000100800 */
[----:B------:R-:W-:Y:S02]  /*53a0*/  IMAD.IADD R17, R14, 0x1, -R17 ;  /* 0x000000010e117824 */ /* 0x000fe400078e0a11 */
[----:B------:R-:W-:Y:S02]  /*53b0*/  IMAD R230, R230, 0x2000, R236 ;  /* 0x00002000e6e67824 */ /* 0x000fe400078e02ec */
[----:B------:R-:W-:Y:S01]  /*53c0*/  IMAD.MOV.U32 R235, RZ, RZ, 0x40000040 ;  /* 0x40000040ffeb7424 */ /* 0x000fe200078e00ff */
[----:B--2---:R-:W-:Y:S01]  /*53d0*/  LEA.HI R13, R13, R6, RZ, 0x5 ;  /* 0x000000060d0d7211 */ /* 0x004fe200078f28ff */
[----:B------:R-:W-:Y:S01]  /*53e0*/  VIADD R6, R10, 0x8 ;  /* 0x000000080a067836 */ /* 0x000fe20000000000 */
[----:B------:R-:W-:Y:S02]  /*53f0*/  LEA.HI R10, R12, R12, RZ, 0x1 ;  /* 0x0000000c0c0a7211 */ /* 0x000fe400078f08ff */
[----:B------:R-:W-:-:S02]  /*5400*/  SHF.R.S32.HI R19, RZ, 0x5, R13 ;  /* 0x00000005ff137819 */ /* 0x000fc4000001140d */
[----:B------:R-:W-:Y:S02]  /*5410*/  LEA.HI R7, R6, R6, RZ, 0x1 ;  /* 0x0000000606077211 */ /* 0x000fe400078f08ff */
[----:B------:R-:W-:Y:S02]  /*5420*/  LOP3.LUT R13, R10, 0xfffffffe, RZ, 0xc0, !PT ;  /* 0xfffffffe0a0d7812 */ /* 0x000fe400078ec0ff */
[----:B------:R-:W-:Y:S02]  /*5430*/  LOP3.LUT R11, R7, 0xfffffffe, RZ, 0xc0, !PT ;  /* 0xfffffffe070b7812 */ /* 0x000fe400078ec0ff */
[----:B-1----:R-:W-:-:S03]  /*5440*/  SHF.R.S32.HI R8, RZ, 0x1, R10 ;  /* 0x00000001ff087819 */ /* 0x002fc6000001140a */
[----:B------:R-:W-:Y:S01]  /*5450*/  IMAD.IADD R11, R6, 0x1, -R11 ;  /* 0x00000001060b7824 */ /* 0x000fe200078e0a0b */
[--C-:B------:R-:W-:Y:S02]  /*5460*/  SHF.R.S32.HI R6, RZ, 0x1, R7.reuse ;  /* 0x00000001ff067819 */ /* 0x100fe40000011407 */
[----:B------:R-:W-:Y:S02]  /*5470*/  SHF.R.S32.HI R7, RZ, 0x1f, R7 ;  /* 0x0000001fff077819 */ /* 0x000fe40000011407 */
[----:B------:R-:W-:Y:S02]  /*5480*/  SHF.R.S32.HI R9, RZ, 0x1f, R10 ;  /* 0x0000001fff097819 */ /* 0x000fe4000001140a */
[--C-:B------:R-:W-:Y:S02]  /*5490*/  SHF.R.S32.HI R10, RZ, 0x1, R15.reuse ;  /* 0x00000001ff0a7819 */ /* 0x100fe4000001140f */
[----:B------:R-:W-:Y:S02]  /*54a0*/  SHF.R.S32.HI R15, RZ, 0x1f, R15 ;  /* 0x0000001fff0f7819 */ /* 0x000fe4000001140f */
[----:B------:R-:W-:-:S02]  /*54b0*/  LEA.HI R7, R7, R6, RZ, 0x4 ;  /* 0x0000000607077211 */ /* 0x000fc400078f20ff */
[----:B------:R-:W-:Y:S02]  /*54c0*/  LEA.HI R9, R9, R8, RZ, 0x4 ;  /* 0x0000000809097211 */ /* 0x000fe400078f20ff */
[----:B------:R-:W-:Y:S02]  /*54d0*/  LEA.HI R15, R15, R10, RZ, 0x4 ;  /* 0x0000000a0f0f7211 */ /* 0x000fe400078f20ff */
[----:B------:R-:W-:Y:S02]  /*54e0*/  LOP3.LUT R7, R7, 0x1ffffff0, RZ, 0xc0, !PT ;  /* 0x1ffffff007077812 */ /* 0x000fe400078ec0ff */
[----:B------:R-:W-:Y:S02]  /*54f0*/  LOP3.LUT R9, R9, 0x1ffffff0, RZ, 0xc0, !PT ;  /* 0x1ffffff009097812 */ /* 0x000fe400078ec0ff */
[----:B------:R-:W-:Y:S01]  /*5500*/  LOP3.LUT R15, R15, 0x1ffffff0, RZ, 0xc0, !PT ;  /* 0x1ffffff00f0f7812 */ /* 0x000fe200078ec0ff */
[----:B------:R-:W-:Y:S02]  /*5510*/  IMAD.IADD R6, R6, 0x1, -R7 ;  /* 0x0000000106067824 */ /* 0x000fe400078e0a07 */
[----:B------:R-:W-:-:S02]  /*5520*/  IMAD.IADD R13, R12, 0x1, -R13 ;  /* 0x000000010c0d7824 */ /* 0x000fc400078e0a0d */
[----:B------:R-:W-:Y:S02]  /*5530*/  IMAD.IADD R8, R8, 0x1, -R9 ;  /* 0x0000000108087824 */ /* 0x000fe400078e0a09 */
[----:B------:R-:W-:Y:S02]  /*5540*/  IMAD.IADD R10, R10, 0x1, -R15 ;  /* 0x000000010a0a7824 */ /* 0x000fe400078e0a0f */
[----:B------:R-:W-:Y:S02]  /*5550*/  IMAD R6, R6, 0x8, R11 ;  /* 0x0000000806067824 */ /* 0x000fe400078e020b */
[----:B------:R-:W-:Y:S02]  /*5560*/  IMAD R8, R8, 0x8, R13 ;  /* 0x0000000808087824 */ /* 0x000fe400078e020d */
[----:B------:R-:W-:Y:S01]  /*5570*/  IMAD R7, R10, 0x8, R17 ;  /* 0x000000080a077824 */ /* 0x000fe200078e0211 */
[----:B----4-:R-:W-:Y:S01]  /*5580*/  SHF.R.S32.HI R12, RZ, 0x2, R22 ;  /* 0x00000002ff0c7819 */ /* 0x010fe20000011416 */
[----:B------:R-:W-:Y:S01]  /*5590*/  IMAD R20, R19, -0x10, R20 ;  /* 0xfffffff013147824 */ /* 0x000fe200078e0214 */
[----:B------:R-:W-:Y:S01]  /*55a0*/  SHF.R.S32.HI R19, RZ, 0x1f, R22 ;  /* 0x0000001fff137819 */ /* 0x000fe20000011416 */
[----:B------:R-:W-:Y:S04]  /*55b0*/  STL [R1+0x3c], R6 ;  /* 0x00003c0601007387 */ /* 0x000fe80000100800 */
[----:B------:R1:W-:Y:S01]  /*55c0*/  STL [R1+0x30], R8 ;  /* 0x0000300801007387 */ /* 0x0003e20000100800 */
[----:B------:R-:W-:-:S03]  /*55d0*/  LEA.HI R19, R19, R12, RZ, 0x3 ;  /* 0x0000000c13137211 */ /* 0x000fc600078f18ff */
[----:B------:R2:W-:Y:S01]  /*55e0*/  STL [R1+0x2c], R7 ;  /* 0x00002c0701007387 */ /* 0x0005e20000100800 */
[----:B------:R-:W-:Y:S01]  /*55f0*/  LOP3.LUT R19, R19, 0xfffffff8, RZ, 0xc0, !PT ;  /* 0xfffffff813137812 */ /* 0x000fe200078ec0ff */
[C---:B-1----:R-:W-:Y:S02]  /*5600*/  VIADD R8, R230.reuse, 0x4000 ;  /* 0x00004000e6087836 */ /* 0x042fe40000000000 */
[----:B--2---:R-:W-:Y:S01]  /*5610*/  VIADD R7, R230, 0x20c00 ;  /* 0x00020c00e6077836 */ /* 0x004fe20000000000 */
[----:B------:R-:W-:Y:S02]  /*5620*/  SHF.R.U32.HI R230, RZ, 0x4, R230 ;  /* 0x00000004ffe67819 */ /* 0x000fe400000116e6 */
[----:B------:R-:W-:Y:S02]  /*5630*/  SHF.R.U32.HI R8, RZ, 0x4, R8 ;  /* 0x00000004ff087819 */ /* 0x000fe40000011608 */
[----:B------:R-:W-:Y:S02]  /*5640*/  SHF.R.U32.HI R7, RZ, 0x4, R7 ;  /* 0x00000004ff077819 */ /* 0x000fe40000011607 */
[----:B------:R-:W-:-:S02]  /*5650*/  LOP3.LUT R230, R230, 0x3fff, RZ, 0xc0, !PT ;  /* 0x00003fffe6e67812 */ /* 0x000fc400078ec0ff */
[----:B------:R-:W-:Y:S02]  /*5660*/  IADD3 R19, R20, R19, -R12 ;  /* 0x0000001314137210 */ /* 0x000fe40007ffe80c */
[----:B------:R-:W-:Y:S02]  /*5670*/  LOP3.LUT R8, R8, 0x3fff, RZ, 0xc0, !PT ;  /* 0x00003fff08087812 */ /* 0x000fe400078ec0ff */
[----:B------:R-:W-:Y:S02]  /*5680*/  LOP3.LUT R7, R7, 0x3fff, RZ, 0xc0, !PT ;  /* 0x00003fff07077812 */ /* 0x000fe400078ec0ff */
[----:B------:R-:W-:Y:S01]  /*5690*/  LOP3.LUT R10, R230, 0x10000, RZ, 0xfc, !PT ;  /* 0x00010000e60a7812 */ /* 0x000fe200078efcff */
[----:B------:R-:W-:Y:S01]  /*56a0*/  IMAD R6, R18, -0x40, R19 ;  /* 0xffffffc012067824 */ /* 0x000fe200078e0213 */
[----:B------:R-:W-:Y:S01]  /*56b0*/  LOP3.LUT R237, R8, 0x10000, RZ, 0xfc, !PT ;  /* 0x0001000008ed7812 */ /* 0x000fe200078efcff */
[----:B------:R-:W-:Y:S01]  /*56c0*/  IMAD.MOV.U32 R19, RZ, RZ, 0x40000040 ;  /* 0x40000040ff137424 */ /* 0x000fe200078e00ff */
[----:B------:R-:W-:Y:S01]  /*56d0*/  LOP3.LUT R7, R7, 0x10000, RZ, 0xfc, !PT ;  /* 0x0001000007077812 */ /* 0x000fe200078efcff */
[----:B------:R-:W-:-:S02]  /*56e0*/  VIADD R18, R10, 0x2 ;  /* 0x000000020a127836 */ /* 0x000fc40000000000 */
[C---:B------:R-:W-:Y:S02]  /*56f0*/  VIADD R14, R10.reuse, 0x4 ;  /* 0x000000040a0e7836 */ /* 0x040fe40000000000 */
[----:B------:R-:W-:Y:S01]  /*5700*/  IMAD.MOV.U32 R15, RZ, RZ, 0x40000040 ;  /* 0x40000040ff0f7424 */ /* 0x000fe200078e00ff */
        /* <DEDUP_REMOVED lines=14> */
[----:B-----5:R-:W-:Y:S01]  /*57f0*/  LOP3.LUT R231, R21, 0x1, RZ, 0xfc, !PT ;  /* 0x0000000115e77812 */ /* 0x020fe200078efcff */
[----:B------:R-:W-:-:S02]  /*5800*/  VIADD R20, R5, 0x8 ;  /* 0x0000000805147836 */ /* 0x000fc40000000000 */
[C---:B------:R-:W-:Y:S02]  /*5810*/  VIADD R17, R5.reuse, 0xc ;  /* 0x0000000c05117836 */ /* 0x040fe40000000000 */
[----:B------:R-:W-:Y:S02]  /*5820*/  VIADD R7, R5, 0x10 ;  /* 0x0000001005077836 */ /* 0x000fe40000000000 */
[----:B------:R-:W-:Y:S02]  /*5830*/  VIADD R234, R237, 0x6 ;  /* 0x00000006edea7836 */ /* 0x000fe40000000000 */
[C---:B------:R-:W-:Y:S02]  /*5840*/  VIADD R20, R5.reuse, 0x14 ;  /* 0x0000001405147836 */ /* 0x040fe40000000000 */
[C---:B------:R-:W-:Y:S02]  /*5850*/  VIADD R17, R5.reuse, 0x18 ;  /* 0x0000001805117836 */ /* 0x040fe40000000000 */
[----:B---3--:R-:W-:-:S07]  /*5860*/  VIADD R7, R5, 0x1c ;  /* 0x0000001c05077836 */ /* 0x008fce0000000000 */
.L_x_2580:
[----:B------:R-:W-:Y:S01]  /*5870*/  ISETP.NE.AND P0, PT, R231, 0x3, PT ;  /* 0x00000003e700780c */ /* 0x000fe20003f05270 */
[----:B------:R-:W-:-:S12]  /*5880*/  YIELD ;  /* 0x0000000000007946 */ /* 0x000fd80003800000 */
[----:B------:R-:W-:Y:S05]  /*5890*/  @!P0 BRA `(.L_x_2570) ;  /* 0x0000000000048947 */ /* 0x000fea0003800000 */
[----:B------:R-:W-:Y:S01]  /*58a0*/  BPT.TRAP 0x1 ;  /* 0x000000040000795c */ /* 0x000fe20000300000 */
.L_x_2570:
[----:B------:R-:W-:Y:S01]  /*58b0*/  IMAD R7, R0, 0x8, R236 ;  /* 0x0000000800077824 */ /* 0x000fe200078e02ec */
[----:B------:R-:W-:-:S04]  /*58c0*/  SHF.L.U32 R20, R4, 0x1f, RZ ;  /* 0x0000001f04147819 */ /* 0x000fc800000006ff */
[----:B------:R1:W2:Y:S01]  /*58d0*/  SYNCS.PHASECHK.TRANS64.TRYWAIT P1, [R7+URZ+0x30c10], R20 ;  /* 0x030c1014070075a7 */ /* 0x0002a2000802017f */
[----:B------:R-:W-:Y:S05]  /*58e0*/  @!P0 BRA `(.L_x_2571) ;  /* 0x0000000000048947 */ /* 0x000fea0003800000 */
[----:B------:R-:W-:Y:S01]  /*58f0*/  BPT.TRAP 0x1 ;  /* 0x000000040000795c */ /* 0x000fe20000300000 */
.L_x_2571:
[----:B------:R-:W-:-:S05]  /*5900*/  VIADD R8, R236, 0x10000 ;  /* 0x00010000ec087836 */ /* 0x000fca0000000000 */
[----:B------:R-:W-:-:S04]  /*5910*/  SHF.R.U32.HI R8, RZ, 0x4, R8 ;  /* 0x00000004ff087819 */ /* 0x000fc80000011608 */
[----:B------:R-:W-:-:S04]  /*5920*/  LOP3.LUT R8, R8, 0x3fff, RZ, 0xc0, !PT ;  /* 0x00003fff08087812 */ /* 0x000fc800078ec0ff */
[----:B------:R-:W-:Y:S01]  /*5930*/  LOP3.LUT R9, R8, 0x10000, RZ, 0xfc, !PT ;  /* 0x0001000008097812 */ /* 0x000fe200078efcff */
[----:B--2---:R-:W-:Y:S06]  /*5940*/  @P1 BRA `(.L_x_2572) ;  /* 0x0000000000081947 */ /* 0x004fec0003800000 */
[----:B------:R-:W2:Y:S02]  /*5950*/  SYNCS.PHASECHK.TRANS64.TRYWAIT P1, [R7+URZ+0x30c10], R20 ;  /* 0x030c1014070075a7 */ /* 0x000ea4000802017f */
[----:B--2---:R-:W-:Y:S05]  /*5960*/  @!P1 BRA `(.L_x_2573) ;  /* 0x0000008000ac9947 */ /* 0x004fea0003800000 */
.L_x_2572:
        /* <DEDUP_REMOVED lines=63> */
.L_x_2574:
[----:B------:R1:W1:Y:S01]  /*5d60*/  SYNCS.PHASECHK.TRANS64.TRYWAIT P1, [R7+URZ+0x30c30], R20 ;  /* 0x030c3014070075a7 */ /* 0x000262000802017f */
[----:B------:R-:W-:Y:S05]  /*5d70*/  @!P0 BRA `(.L_x_2575) ;  /* 0x0000000000048947 */ /* 0x000fea0003800000 */
[----:B------:R-:W-:Y:S01]  /*5d80*/  BPT.TRAP 0x1 ;  /* 0x000000040000795c */ /* 0x000fe20000300000 */
.L_x_2575:
        /* <DEDUP_REMOVED lines=8> */
.L_x_2576:
        /* <DEDUP_REMOVED lines=342> */
[----:B------:R-:W-:-:S07]  /*7370*/  F2FP.BF16.F32.PACK_AB R87, R26, R25 ;  /* 0x000000191a57723e */ /* 0x000fce00000010ff */
[----:B------:R-:W3:Y:S01]  /*7380*/  MUFU.EX2 R17, R17 ;  /* 0x0000001100117308 */ /* 0x000ee20000000800 */
[----:B----4-:R-:W-:-:S07]  /*7390*/  FADD.FTZ R122, R68, -R36 ;  /* 0x80000024447a7221 */ /* 0x010fce0000010000 */
        /* <DEDUP_REMOVED lines=8> */
[----:B------:R-:W4:Y:S08]  /*7420*/  MUFU.EX2 R89, R89 ;  /* 0x0000005900597308 */ /* 0x000f300000000800 */
        /* <DEDUP_REMOVED lines=9> */
[----:B--2---:R-:W-:-:S07]  /*74c0*/  FMUL.FTZ R38, R13, R38 ;  /* 0x000000260d267220 */ /* 0x004fce0000410000 */
[----:B------:R-:W2:Y:S01]  /*74d0*/  MUFU.EX2 R110, R110 ;  /* 0x0000006e006e7308 */ /* 0x000ea20000000800 */
[----:B-1----:R-:W-:Y:S01]  /*74e0*/  FADD.FTZ R121, R67, -R134 ;  /* 0x8000008643797221 */ /* 0x002fe20000010000 */
[----:B------:R-:W-:Y:S01]  /*74f0*/  FADD.FTZ R67, R70, -R36 ;  /* 0x8000002446437221 */ /* 0x000fe20000010000 */
[----:B------:R-:W-:-:S05]  /*7500*/  FADD.FTZ R70, R69, -R217 ;  /* 0x800000d945467221 */ /* 0x000fca0000010000 */
[----:B------:R-:W1:Y:S01]  /*7510*/  MUFU.EX2 R112, R112 ;  /* 0x0000007000707308 */ /* 0x000e620000000800 */
[----:B------:R-:W-:Y:S01]  /*7520*/  FMUL.FTZ R39, R15, R39 ;  /* 0x000000270f277220 */ /* 0x000fe20000410000 */
[----:B-----5:R-:W-:-:S06]  /*7530*/  FMUL.FTZ R60, R101, R60 ;  /* 0x0000003c653c7220 */ /* 0x020fcc0000410000 */
[----:B------:R5:W1:Y:S01]  /*7540*/  MUFU.EX2 R33, R123 ;  /* 0x0000007b00217308 */ /* 0x000a620000000800 */
[----:B------:R-:W-:Y:S01]  /*7550*/  FMUL.FTZ R61, R103, R61 ;  /* 0x0000003d673d7220 */ /* 0x000fe20000410000 */
[----:B------:R-:W-:Y:S01]  /*7560*/  FMUL.FTZ R62, R102, R62 ;  /* 0x0000003e663e7220 */ /* 0x000fe20000410000 */
[----:B---3--:R-:W-:-:S05]  /*7570*/  FMUL.FTZ R63, R104, R63 ;  /* 0x0000003f683f7220 */ /* 0x008fca0000410000 */
[----:B------:R3:W1:Y:S01]  /*7580*/  MUFU.EX2 R36, R120 ;  /* 0x0000007800247308 */ /* 0x0006620000000800 */
[----:B------:R-:W-:Y:S01]  /*7590*/  FMUL.FTZ R64, R105, R64 ;  /* 0x0000004069407220 */ /* 0x000fe20000410000 */
[----:B------:R-:W-:Y:S01]  /*75a0*/  FMUL.FTZ R26, R108, R121 ;  /* 0x000000796c1a7220 */ /* 0x000fe20000410000 */
[----:B------:R-:W-:-:S05]  /*75b0*/  FMUL.FTZ R66, R109, R122 ;  /* 0x0000007a6d427220 */ /* 0x000fca0000410000 */
[----:B------:R-:W1:Y:S01]  /*75c0*/  MUFU.EX2 R119, R119 ;  /* 0x0000007700777308 */ /* 0x000e620000000800 */
[----:B------:R-:W-:Y:S01]  /*75d0*/  FMUL.FTZ R27, R111, R70 ;  /* 0x000000466f1b7220 */ /* 0x000fe20000410000 */
[----:B-----5:R-:W-:-:S06]  /*75e0*/  FADD.FTZ R123, R72, -R125 ;  /* 0x8000007d487b7221 */ /* 0x020fcc0000010000 */
        /* <DEDUP_REMOVED lines=14> */
[----:B------:R-:W-:Y:S01]  /*76d0*/  FADD.FTZ R144, R84, -R145 ;  /* 0x8000009154907221 */ /* 0x000fe20000010000 */
[----:B---3--:R-:W-:Y:S01]  /*76e0*/  FADD.FTZ R120, R71, -R217 ;  /* 0x800000d947787221 */ /* 0x008fe20000010000 */
        /* <DEDUP_REMOVED lines=47> */
[----:B--2---:R-:W-:Y:S01]  /*79e0*/  FMUL.FTZ R67, R110, R67 ;  /* 0x000000436e437220 */ /* 0x004fe20000410000 */
[----:B------:R-:W-:Y:S01]  /*79f0*/  F2FP.BF16.F32.PACK_AB R86, R130, R86 ;  /* 0x000000568256723e */ /* 0x000fe200000010ff */
[----:B-1----:R-:W-:Y:S01]  /*7a00*/  FMUL.FTZ R120, R112, R120 ;  /* 0x0000007870787220 */ /* 0x002fe20000410000 */
        /* <DEDUP_REMOVED lines=180> */
.L_x_2578:
        /* <DEDUP_REMOVED lines=70> */
.L_x_2579:
[----:B--2---:R-:W2:Y:S01]  /*89b0*/  LDL R8, [R1+0x44] ;  /* 0x0000440001087983 */ /* 0x004ea20000100800 */
[----:B------:R-:W-:Y:S02]  /*89c0*/  VIADD R16, R16, 0x1 ;  /* 0x0000000110107836 */ /* 0x000fe40000000000 */
        /* <DEDUP_REMOVED lines=8> */
[----:B--2---:R-:W-:-:S13]  /*8a50*/  ISETP.GE.AND P1, PT, R16, R8, PT ;  /* 0x000000081000720c */ /* 0x004fda0003f26270 */
[----:B------:R-:W-:Y:S05]  /*8a60*/  @!P1 BRA `(.L_x_2580) ;  /* 0xffffffcc00809947 */ /* 0x000fea000383ffff */
.L_x_2569:
        /* <DEDUP_REMOVED lines=34> */
.L_x_2549:
[----:B------:R-:W-:Y:S05]  /*8c90*/  @P0 BRA `(.L_x_2581) ;  /* 0x0000000800c40947 */ /* 0x000fea0003800000 */
[----:B------:R-:W2:Y:S01]  /*8ca0*/  S2R R3, SR_CgaCtaId ;  /* 0x0000000000037919 */ /* 0x000ea20000008800 */
[----:B------:R-:W-:-:S04]  /*8cb0*/  MOV R0, 0x400 ;  /* 0x0000040000007802 */ /* 0x000fc80000000f00 */
[----:B--2---:R-:W-:-:S04]  /*8cc0*/  LEA R17, R3, R0, 0x18 ;  /* 0x0000000003117211 */ /* 0x004fc800078ec0ff */
        /* <DEDUP_REMOVED lines=9> */
[----:B------:R-:W-:Y:S02]  /*8d60*/  IMAD.U32 R6, RZ, RZ, UR6 ;  /* 0x00000006ff067e24 */ /* 0x000fe4000f8e00ff */
[----:B------:R-:W-:Y:S02]  /*8d70*/  IMAD.U32 R7, RZ, RZ, UR7 ;  /* 0x00000007ff077e24 */ /* 0x000fe4000f8e00ff */
[----:B------:R-:W-:-:S02]  /*8d80*/  IMAD.U32 R10, RZ, RZ, UR4 ;  /* 0x00000004ff0a7e24 */ /* 0x000fc4000f8e00ff */
[----:B---3--:R-:W-:Y:S02]  /*8d90*/  IMAD.U32 R11, RZ, RZ, UR5 ;  /* 0x00000005ff0b7e24 */ /* 0x008fe4000f8e00ff */
[----:B------:R-:W-:Y:S02]  /*8da0*/  IMAD.MOV.U32 R8, RZ, RZ, 0x70 ;  /* 0x00000070ff087424 */ /* 0x000fe400078e00ff */
[----:B------:R-:W-:Y:S02]  /*8db0*/  IMAD.MOV.U32 R12, RZ, RZ, 0x1 ;  /* 0x00000001ff0c7424 */ /* 0x000fe400078e00ff */
[----:B-12---:R-:W-:-:S07]  /*8dc0*/  IMAD.MOV.U32 R13, RZ, RZ, RZ ;  /* 0x000000ffff0d7224 */ /* 0x006fce00078e00ff */
[----:B------:R-:W-:-:S07]  /*8dd0*/  LEPC R20, `(.L_x_2582) ;  /* 0x000000001014794e */ /* 0x000fce0000000000 */
[----:B----4-:R-:W-:Y:S05]  /*8de0*/  CALL.ABS.NOINC R2 ;  /* 0x0000000002007343 */ /* 0x010fea0003c00000 */
.L_x_2582:
        /* <DEDUP_REMOVED lines=19> */
.L_x_2583:
        /* <DEDUP_REMOVED lines=18> */
.L_x_2584:
        /* <DEDUP_REMOVED lines=18> */
.L_x_2585:
[----:B------:R-:W2:Y:S01]  /*9160*/  S2R R0, SR_TID.X ;  /* 0x0000000000007919 */ /* 0x000ea20000002100 */
        /* <DEDUP_REMOVED lines=17> */
[----:B--2---:R-:W-:Y:S01]  /*9280*/  VIADD R7, R0, 0xffffff80 ;  /* 0xffffff8000077836 */ /* 0x004fe20000000000 */
[----:B------:R-:W-:Y:S02]  /*9290*/  F2FP.BF16.F32.PACK_AB R211, R215, R214 ;  /* 0x000000d6d7d3723e */ /* 0x000fe400000010ff */
[----:B------:R-:W-:-:S02]  /*92a0*/  F2FP.BF16.F32.PACK_AB R153, R155, R154 ;  /* 0x0000009a9b99723e */ /* 0x000fc400000010ff */
[----:B------:R-:W-:Y:S02]  /*92b0*/  SHF.R.S32.HI R2, RZ, 0x1f, R7 ;  /* 0x0000001fff027819 */ /* 0x000fe40000011407 */
        /* <DEDUP_REMOVED lines=66> */
[----:B------:R-:W-:Y:S01]  /*96e0*/  UMOV UR41, URZ ;  /* 0x0000003f00297c82 */ /* 0x000fe20008000000 */
[----:B------:R-:W-:Y:S02]  /*96f0*/  UIADD3 UR4, UP0, UR8, 0x770, URZ ;  /* 0x0000077008047890 */ /* 0x000fe4000ff1e03f */
[----:B------:R-:W-:Y:S02]  /*9700*/  UIADD3 UR8, UP1, UR8, 0x670, URZ ;  /* 0x0000067008087890 */ /* 0x000fe4000ff3e03f */
[----:B------:R-:W-:Y:S02]  /*9710*/  UIADD3.X UR5, URZ, UR9, URZ, UP0, !UPT ;  /* 0x000000093f057290 */ /* 0x000fe400087fe43f */
[----:B------:R-:W-:-:S04]  /*9720*/  UIADD3.X UR9, URZ, UR9, URZ, UP1, !UPT ;  /* 0x000000093f097290 */ /* 0x000fc80008ffe43f */
[----:B------:R-:W-:-:S09]  /*9730*/  UIADD3 UR40, UR6, 0x4000, URZ ;  /* 0x0000400006287890 */ /* 0x000fd2000fffe03f */
[----:B------:R2:W-:Y:S02]  /*9740*/  UTMASTG.4D [UR40], [UR4] ;  /* 0x00000028040073b5 */ /* 0x0005e40008018000 */
[----:B--2---:R-:W-:Y:S02]  /*9750*/  UMOV UR40, UR6 ;  /* 0x0000000600287c82 */ /* 0x004fe40008000000 */
[----:B------:R2:W-:Y:S02]  /*9760*/  UTMASTG.4D [UR40], [UR8] ;  /* 0x00000028080073b5 */ /* 0x0005e40008018000 */
[----:B--2---:R0:W-:Y:S02]  /*9770*/  UTMACMDFLUSH ;  /* 0x00000000000079b7 */ /* 0x0041e40000000000 */
.L_x_2587:
[----:B------:R-:W-:Y:S05]  /*9780*/  BSYNC B0 ;  /* 0x0000000000007941 */ /* 0x000fea0003800000 */
.L_x_2586:
[----:B------:R-:W-:-:S04]  /*9790*/  DEPBAR.LE SB0, 0x0 ;  /* 0x000080000000791a */ /* 0x000fc80000000000 */
[----:B------:R-:W-:Y:S05]  /*97a0*/  BRA `(.L_x_2548) ;  /* 0x0000004000bc7947 */ /* 0x000fea0003800000 */
.L_x_2581:
[----:B------:R-:W2:Y:S01]  /*97b0*/  S2R R0, SR_TID.X ;  /* 0x0000000000007919 */ /* 0x000ea20000002100 */
[----:B------:R-:W4:Y:S01]  /*97c0*/  LDC.64 R6, c[0x0][0x820] ;  /* 0x00020800ff067b82 */ /* 0x000f220000000a00 */
[----:B------:R-:W-:Y:S01]  /*97d0*/  IMAD.U32 R9, RZ, RZ, UR43 ;  /* 0x0000002bff097e24 */ /* 0x000fe2000f8e00ff */
[----:B------:R-:W-:Y:S01]  /*97e0*/  ULOP3.LUT UR4, URZ, UR38, URZ, 0x33, !UPT ;  /* 0x000000263f047292 */ /* 0x000fe2000f8e333f */
[----:B------:R-:W-:Y:S01]  /*97f0*/  IMAD.U32 R25, RZ, RZ, UR44 ;  /* 0x0000002cff197e24 */ /* 0x000fe2000f8e00ff */
[----:B------:R-:W-:Y:S02]  /*9800*/  BSSY B0, `(.L_x_2588) ;  /* 0x0000036000007945 */ /* 0x000fe40003800000 */
[----:B------:R-:W-:Y:S02]  /*9810*/  SHF.R.S32.HI R9, RZ, 0x1f, R9 ;  /* 0x0000001fff097819 */ /* 0x000fe40000011409 */
[----:B------:R-:W3:Y:S01]  /*9820*/  LDC.64 R18, c[0x0][0x808] ;  /* 0x00020200ff127b82 */ /* 0x000ee20000000a00 */
[----:B------:R-:W-:-:S07]  /*9830*/  SHF.R.S32.HI R25, RZ, 0x1f, R25 ;  /* 0x0000001fff197819 */ /* 0x000fce0000011419 */
[----:B------:R-:W5:Y:S08]  /*9840*/  LDC.64 R14, c[0x0][0x828] ;  /* 0x00020a00ff0e7b82 */ /* 0x000f700000000a00 */
[----:B------:R-:W1:Y:S01]  /*9850*/  LDC R10, c[0x0][0xb2c] ;  /* 0x0002cb00ff0a7b82 */ /* 0x000e620000000800 */
[----:B--2---:R-:W-:-:S07]  /*9860*/  VIADD R3, R0, 0xffffff80 ;  /* 0xffffff8000037836 */ /* 0x004fce0000000000 */
[----:B------:R-:W2:Y:S01]  /*9870*/  LDC.64 R16, c[0x0][0x850] ;  /* 0x00021400ff107b82 */ /* 0x000ea20000000a00 */
[----:B---3--:R-:W-:Y:S01]  /*9880*/  VIADD R11, R18, -UR42 ;  /* 0x8000002a120b7c36 */ /* 0x008fe20008000000 */
[----:B------:R-:W-:-:S04]  /*9890*/  SHF.R.S32.HI R0, RZ, 0x1f, R3 ;  /* 0x0000001fff007819 */ /* 0x000fc80000011403 */
[----:B------:R-:W-:Y:S02]  /*98a0*/  LEA.HI R8, R0, R3, RZ, 0x3 ;  /* 0x0000000300087211 */ /* 0x000fe400078f18ff */
[----:B------:R-:W3:Y:S02]  /*98b0*/  LDC R23, c[0x0][0x83c] ;  /* 0x00020f00ff177b82 */ /* 0x000ee40000000800 */
[----:B------:R-:W-:-:S05]  /*98c0*/  LOP3.LUT R0, R8, 0x1ffffff8, RZ, 0xc0, !PT ;  /* 0x1ffffff808007812 */ /* 0x000fca00078ec0ff */
[----:B------:R-:W-:Y:S01]  /*98d0*/  IMAD.IADD R0, R3, 0x1, -R0 ;  /* 0x0000000103007824 */ /* 0x000fe200078e0a00 */
[----:B------:R-:W3:Y:S03]  /*98e0*/  LDC.64 R20, c[0x0][0x858] ;  /* 0x00021600ff147b82 */ /* 0x000ee60000000a00 */
[----:B------:R-:W-:Y:S02]  /*98f0*/  IMAD.SHL.U32 R4, R0, 0x8, RZ ;  /* 0x0000000800047824 */ /* 0x000fe400078e00ff */
[----:B----4-:R-:W-:-:S03]  /*9900*/  IMAD R0, R9, R6, RZ ;  /* 0x0000000609007224 */ /* 0x010fc600078e02ff */
[----:B------:R-:W-:Y:S01]  /*9910*/  SHF.R.S32.HI R5, RZ, 0x1f, R4 ;  /* 0x0000001fff057819 */ /* 0x000fe20000011404 */
[----:B------:R-:W-:Y:S02]  /*9920*/  IMAD R7, R7, UR43, R0 ;  /* 0x0000002b07077c24 */ /* 0x000fe4000f8e0200 */
[----:B-----5:R-:W-:Y:S02]  /*9930*/  IMAD R0, R25, R14, RZ ;  /* 0x0000000e19007224 */ /* 0x020fe400078e02ff */
[----:B------:R-:W-:-:S04]  /*9940*/  IMAD.WIDE.U32 R2, R6, UR43, R4 ;  /* 0x0000002b06027c25 */ /* 0x000fc8000f8e0004 */
[----:B------:R-:W-:Y:S01]  /*9950*/  IMAD.MOV.U32 R6, RZ, RZ, R2 ;  /* 0x000000ffff067224 */ /* 0x000fe200078e0002 */
[----:B------:R-:W-:Y:S01]  /*9960*/  SHF.R.S32.HI R2, RZ, 0x3, R8 ;  /* 0x00000003ff027819 */ /* 0x000fe20000011408 */
[----:B------:R-:W-:Y:S02]  /*9970*/  IMAD.IADD R7, R3, 0x1, R7 ;  /* 0x0000000103077824 */ /* 0x000fe400078e0207 */
[----:B------:R-:W-:Y:S01]  /*9980*/  IMAD R15, R15, UR44, R0 ;  /* 0x0000002c0f0f7c24 */ /* 0x000fe2000f8e0200 */
[C---:B------:R-:W-:Y:S01]  /*9990*/  ISETP.GE.AND P2, PT, R2.reuse, R11, PT ;  /* 0x0000000b0200720c */ /* 0x040fe20003f46270 */
[C---:B------:R-:W-:Y:S02]  /*99a0*/  VIADD R3, R2.reuse, 0x40 ;  /* 0x0000004002037836 */ /* 0x040fe40000000000 */
[----:B------:R-:W-:Y:S01]  /*99b0*/  VIADD R0, R2, 0x20 ;  /* 0x0000002002007836 */ /* 0x000fe20000000000 */
[----:B------:R-:W-:Y:S01]  /*99c0*/  ISETP.GE.OR P6, PT, R4, R19, P2 ;  /* 0x000000130400720c */ /* 0x000fe200017c6670 */
[----:B------:R-:W-:Y:S01]  /*99d0*/  VIADD R8, R2, 0x60 ;  /* 0x0000006002087836 */ /* 0x000fe20000000000 */
[-C--:B------:R-:W-:Y:S01]  /*99e0*/  ISETP.GE.AND P0, PT, R3, R11.reuse, PT ;  /* 0x0000000b0300720c */ /* 0x080fe20003f06270 */
[----:B-1----:R-:W-:Y:S01]  /*99f0*/  IMAD.WIDE.U32 R12, R14, UR44, R6 ;  /* 0x0000002c0e0c7c25 */ /* 0x002fe2000f8e0006 */
[----:B------:R-:W-:-:S02]  /*9a00*/  ISETP.GE.AND P3, PT, R0, R11, PT ;  /* 0x0000000b0000720c */ /* 0x000fc40003f66270 */
[----:B------:R-:W-:Y:S01]  /*9a10*/  ISETP.GE.AND P1, PT, R8, R11, PT ;  /* 0x0000000b0800720c */ /* 0x000fe20003f26270 */
[----:B------:R-:W-:Y:S01]  /*9a20*/  VIADD R11, R10, UR4 ;  /* 0x000000040a0b7c36 */ /* 0x000fe20008000000 */
[----:B------:R-:W-:Y:S01]  /*9a30*/  SHF.R.S32.HI R3, RZ, 0x1f, R2 ;  /* 0x0000001fff037819 */ /* 0x000fe20000011402 */
[----:B--2---:R-:W-:Y:S01]  /*9a40*/  IMAD R0, R9, R16, RZ ;  /* 0x0000001009007224 */ /* 0x004fe200078e02ff */
[-C--:B------:R-:W-:Y:S01]  /*9a50*/  ISETP.GE.OR P4, PT, R4, R19.reuse, P3 ;  /* 0x000000130400720c */ /* 0x080fe20001f86670 */
[----:B------:R-:W-:Y:S01]  /*9a60*/  IMAD.WIDE.U32 R8, R16, UR43, R4 ;  /* 0x0000002b10087c25 */ /* 0x000fe2000f8e0004 */
[----:B------:R-:W-:-:S03]  /*9a70*/  ISETP.GE.OR P5, PT, R4, R19, P0 ;  /* 0x000000130400720c */ /* 0x000fc600007a6670 */
[----:B------:R-:W-:-:S04]  /*9a80*/  IMAD.WIDE R10, R11, 0x80, R2 ;  /* 0x000000800b0a7825 */ /* 0x000fc800078e0202 */
[----:B------:R-:W-:Y:S02]  /*9a90*/  IMAD R17, R17, UR43, R0 ;  /* 0x0000002b11117c24 */ /* 0x000fe4000f8e0200 */
[----:B------:R-:W-:Y:S01]  /*9aa0*/  IMAD.IADD R7, R13, 0x1, R15 ;  /* 0x000000010d077824 */ /* 0x000fe200078e020f */
[----:B---3--:R-:W-:Y:S06]  /*9ab0*/  @P6 BRA `(.L_x_2589) ;  /* 0x0000000000286947 */ /* 0x008fec0003800000 */
        /* <DEDUP_REMOVED lines=10> */
.L_x_2589:
[----:B------:R-:W-:Y:S05]  /*9b60*/  BSYNC B0 ;  /* 0x0000000000007941 */ /* 0x000fea0003800000 */
.L_x_2588:
[----:B------:R-:W-:Y:S01]  /*9b70*/  IMAD.IADD R9, R9, 0x1, R17 ;  /* 0x0000000109097824 */ /* 0x000fe200078e0211 */
[----:B------:R-:W-:Y:S01]  /*9b80*/  BSSY B0, `(.L_x_2590) ;  /* 0x0000017000007945 */ /* 0x000fe20003800000 */
[----:B------:R-:W-:Y:S01]  /*9b90*/  IMAD R0, R25, R20, RZ ;  /* 0x0000001419007224 */ /* 0x000fe200078e02ff */
[----:B------:R-:W-:Y:S01]  /*9ba0*/  ISETP.GE.OR P6, PT, R4, R19, P1 ;  /* 0x000000130400720c */ /* 0x000fe20000fc6670 */
[----:B------:R-:W-:Y:S01]  /*9bb0*/  IMAD.WIDE.U32 R8, R20, UR44, R8 ;  /* 0x0000002c14087c25 */ /* 0x000fe2000f8e0008 */
[CC--:B------:R-:W-:Y:S02]  /*9bc0*/  ISETP.GE.OR P2, PT, R4.reuse, R23.reuse, P2 ;  /* 0x000000170400720c */ /* 0x0c0fe40001746670 */
[CC--:B------:R-:W-:Y:S01]  /*9bd0*/  ISETP.GE.OR P3, PT, R4.reuse, R23.reuse, P3 ;  /* 0x000000170400720c */ /* 0x0c0fe20001f66670 */
[----:B-1----:R-:W-:Y:S01]  /*9be0*/  IMAD R15, R21, UR44, R0 ;  /* 0x0000002c150f7c24 */ /* 0x002fe2000f8e0200 */
[CC--:B------:R-:W-:Y:S02]  /*9bf0*/  ISETP.GE.OR P0, PT, R4.reuse, R23.reuse, P0 ;  /* 0x000000170400720c */ /* 0x0c0fe40000706670 */
[----:B------:R-:W-:Y:S01]  /*9c00*/  ISETP.GE.OR P1, PT, R4, R23, P1 ;  /* 0x000000170400720c */ /* 0x000fe20000f26670 */
[----:B------:R-:W-:-:S12]  /*9c10*/  @P4 BRA `(.L_x_2591) ;  /* 0x0000000000344947 */ /* 0x000fd80003800000 */
        /* <DEDUP_REMOVED lines=13> */
.L_x_2591:
[----:B------:R-:W-:Y:S05]  /*9cf0*/  BSYNC B0 ;  /* 0x0000000000007941 */ /* 0x000fea0003800000 */
.L_x_2590:
        /* <DEDUP_REMOVED lines=15> */
.L_x_2593:
[----:B------:R-:W-:Y:S05]  /*9df0*/  BSYNC B0 ;  /* 0x0000000000007941 */ /* 0x000fea0003800000 */
.L_x_2592:
        /* <DEDUP_REMOVED lines=15> */
.L_x_2595:
[----:B------:R-:W-:Y:S05]  /*9ef0*/  BSYNC B0 ;  /* 0x0000000000007941 */ /* 0x000fea0003800000 */
.L_x_2594:
[----:B------:R-:W-:Y:S01]  /*9f00*/  BSSY B0, `(.L_x_2596) ;  /* 0x000000d000007945 */ /* 0x000fe20003800000 */
[----:B-123--:R-:W-:-:S03]  /*9f10*/  IMAD.IADD R5, R9, 0x1, R15 ;  /* 0x0000000109057824 */ /* 0x00efc600078e020f */
[----:B------:R-:W-:Y:S05]  /*9f20*/  @P2 BRA `(.L_x_2597) ;  /* 0x0000000000282947 */ /* 0x000fea0003800000 */
        /* <DEDUP_REMOVED lines=10> */
.L_x_2597:
[----:B------:R-:W-:Y:S05]  /*9fd0*/  BSYNC B0 ;  /* 0x0000000000007941 */ /* 0x000fea0003800000 */
.L_x_2596:
        /* <DEDUP_REMOVED lines=15> */
.L_x_2599:
[----:B------:R-:W-:Y:S05]  /*a0d0*/  BSYNC B0 ;  /* 0x0000000000007941 */ /* 0x000fea0003800000 */
.L_x_2598:
        /* <DEDUP_REMOVED lines=15> */
.L_x_2601:
[----:B------:R-:W-:Y:S05]  /*a1d0*/  BSYNC B0 ;  /* 0x0000000000007941 */ /* 0x000fea0003800000 */
.L_x_2600:
[----:B------:R-:W-:Y:S05]  /*a1e0*/  @P1 BRA `(.L_x_2548) ;  /* 0x00000038002c1947 */ /* 0x000fea0003800000 */
[----:B-123--:R-:W-:Y:S01]  /*a1f0*/  IADD3 R7, P0, R10, 0x60, RZ ;  /* 0x000000600a077810 */ /* 0x00efe20007f1e0ff */
        /* <DEDUP_REMOVED lines=13> */
.L_x_2544:
        /* <DEDUP_REMOVED lines=29> */
.L_x_2603:
[----:B------:R-:W-:Y:S01]  /*a4a0*/  ULDC UR9, c[0x0][0xb44] ;  /* 0x0002d10000097ab9 */ /* 0x000fe20000000800 */
[----:B------:R-:W-:Y:S01]  /*a4b0*/  UMOV UR7, UR8 ;  /* 0x0000000800077c82 */ /* 0x000fe20008000000 */
[----:B------:R-:W-:-:S11]  /*a4c0*/  UISETP.NE.AND UP0, UPT, UR9, 0x1, UPT ;  /* 0x000000010900788c */ /* 0x000fd6000bf05270 */
[----:B------:R-:W-:Y:S02]  /*a4d0*/  @UP0 ULDC.64 UR10, c[0x0][0xb48] ;  /* 0x0002d200000a0ab9 */ /* 0x000fe40000000a00 */
[----:B------:R-:W-:-:S04]  /*a4e0*/  UIMAD.WIDE.U32 UR4, UR8, UR10, URZ ;  /* 0x0000000a080472a5 */ /* 0x000fc8000f8e003f */
[----:B------:R-:W-:-:S04]  /*a4f0*/  @UP0 USHF.R.U32.HI UR7, URZ, UR11, UR5 ;  /* 0x0000000b3f070299 */ /* 0x000fc80008011605 */
[----:B------:R-:W-:-:S12]  /*a500*/  UIMAD UR4, UR7, UR9, URZ ;  /* 0x00000009070472a4 */ /* 0x000fd8000f8e023f */
.L_x_2604:
[----:B------:R-:W-:Y:S01]  /*a510*/  ULDC UR17, c[0x0][0xb38] ;  /* 0x0002ce0000117ab9 */ /* 0x000fe20000000800 */
[----:B------:R-:W-:Y:S02]  /*a520*/  UIADD3 UR4, UR8, -UR4, URZ ;  /* 0x8000000408047290 */ /* 0x000fe4000fffe03f */
[----:B------:R-:W-:Y:S01]  /*a530*/  UISETP.NE.AND UP0, UPT, UR17, 0x1, UPT ;  /* 0x000000011100788c */ /* 0x000fe2000bf05270 */
[----:B------:R-:W-:Y:S01]  /*a540*/  ULDC UR5, c[0x0][0xb44] ;  /* 0x0002d10000057ab9 */ /* 0x000fe20000000800 */
[----:B------:R-:W-:Y:S02]  /*a550*/  ULOP3.LUT UR7, URZ, UR7, URZ, 0x33, !UPT ;  /* 0x000000073f077292 */ /* 0x000fe4000f8e333f */
[----:B------:R-:W-:Y:S01]  /*a560*/  UIMAD UR6, UR6, UR5, UR4 ;  /* 0x00000005060672a4 */ /* 0x000fe2000f8e0204 */
[----:B------:R-:W-:Y:S02]  /*a570*/  ULDC UR18, c[0x0][0xb2c] ;  /* 0x0002cb0000127ab9 */ /* 0x000fe40000000800 */
[----:B------:R-:W-:-:S04]  /*a580*/  UIADD3 UR18, UR7, UR18, URZ ;  /* 0x0000001207127290 */ /* 0x000fc8000fffe03f */
        /* <DEDUP_REMOVED lines=14> */
[----:B------:R-:W-:-:S04]  /*a670*/  UIADD3 UR4, -UR5, UR4, -UR16 ;  /* 0x0000000405047290 */ /* 0x000fc8000fffe910 */
        /* <DEDUP_REMOVED lines=8> */
[----:B------:R-:W-:-:S06]  /*a700*/  UISETP.GT.AND UP0, UPT, UR5, UR8, UPT ;  /* 0x000000080500728c */ /* 0x000fcc000bf04270 */
[----:B------:R-:W-:-:S13]  /*a710*/  PLOP3.LUT P0, PT, PT, PT, UP0, 0x80, 0x0 ;  /* 0x000000000000781c */ /* 0x000fda0003f0f008 */
[----:B------:R-:W-:Y:S05]  /*a720*/  @!P0 BRA `(.L_x_2548) ;  /* 0x0000003000dc8947 */ /* 0x000fea0003800000 */
[----:B------:R-:W-:Y:S01]  /*a730*/  USHF.R.S32.HI UR19, URZ, 0x1f, UR17 ;  /* 0x0000001f3f137899 */ /* 0x000fe20008011411 */
[----:B------:R-:W1:Y:S01]  /*a740*/  S2R R0, SR_TID.X ;  /* 0x0000000000007919 */ /* 0x000e620000002100 */
[----:B------:R-:W-:Y:S01]  /*a750*/  ULDC.64 UR12, c[0x0][0x2d8] ;  /* 0x0000b600000c7ab9 */ /* 0x000fe20000000a00 */
[----:B------:R-:W-:Y:S01]  /*a760*/  USHF.R.S32.HI UR9, URZ, 0x1f, UR10 ;  /* 0x0000001f3f097899 */ /* 0x000fe2000801140a */
[----:B------:R-:W-:Y:S01]  /*a770*/  LOP3.LUT R8, RZ, UR18, RZ, 0x33, !PT ;  /* 0x00000012ff087c12 */ /* 0x000fe2000f8e33ff */
[----:B------:R-:W-:Y:S02]  /*a780*/  UIMAD UR4, UR19, UR12, URZ ;  /* 0x0000000c130472a4 */ /* 0x000fe4000f8e023f */
[----:B------:R-:W-:Y:S02]  /*a790*/  UIMAD.WIDE.U32 UR6, UR17, UR12, URZ ;  /* 0x0000000c110672a5 */ /* 0x000fe4000f8e003f */
[----:B------:R-:W-:Y:S02]  /*a7a0*/  UIMAD UR4, UR17, UR13, UR4 ;  /* 0x0000000d110472a4 */ /* 0x000fe4000f8e0204 */
[----:B------:R-:W-:-:S02]  /*a7b0*/  UIADD3 UR11, UR5, -UR8, URZ ;  /* 0x80000008050b7290 */ /* 0x000fc4000fffe03f */
[----:B------:R-:W-:Y:S01]  /*a7c0*/  UIADD3 UR7, UR7, UR4, URZ ;  /* 0x0000000407077290 */ /* 0x000fe2000fffe03f */
[----:B------:R-:W-:Y:S01]  /*a7d0*/  ULDC.64 UR12, c[0x0][0x2e0] ;  /* 0x0000b800000c7ab9 */ /* 0x000fe20000000a00 */
[----:B------:R-:W-:Y:S02]  /*a7e0*/  UIADD3 UR4, UR16, 0x7f, URZ ;  /* 0x0000007f10047890 */ /* 0x000fe4000fffe03f */
[----:B------:R-:W-:Y:S02]  /*a7f0*/  UIMAD UR9, UR9, UR12, URZ ;  /* 0x0000000c090972a4 */ /* 0x000fe4000f8e023f */
[----:B------:R-:W-:Y:S02]  /*a800*/  UIMAD.WIDE.U32 UR6, UR10, UR12, UR6 ;  /* 0x0000000c0a0672a5 */ /* 0x000fe4000f8e0006 */
[----:B------:R-:W-:Y:S02]  /*a810*/  UIADD3 UR12, UR16, 0xff, -UR14 ;  /* 0x000000ff100c7890 */ /* 0x000fe4000fffe80e */
[----:B------:R-:W-:Y:S01]  /*a820*/  ULOP3.LUT UR14, UR11, 0x1, URZ, 0xc0, !UPT ;  /* 0x000000010b0e7892 */ /* 0x000fe2000f8ec03f */
[----:B------:R-:W-:Y:S01]  /*a830*/  ULDC UR15, c[0x0][0x288] ;  /* 0x0000a200000f7ab9 */ /* 0x000fe20000000800 */
[----:B------:R-:W-:-:S02]  /*a840*/  UIMAD UR9, UR10, UR13, UR9 ;  /* 0x0000000d0a0972a4 */ /* 0x000fc4000f8e0209 */
[----:B------:R-:W-:Y:S02]  /*a850*/  UISETP.NE.U32.AND UP0, UPT, UR14, 0x1, UPT ;  /* 0x000000010e00788c */ /* 0x000fe4000bf05070 */
[----:B------:R-:W-:Y:S02]  /*a860*/  UIMAD UR10, UR10, UR15, URZ ;  /* 0x0000000f0a0a72a4 */ /* 0x000fe4000f8e023f */
[----:B------:R-:W-:Y:S01]  /*a870*/  USHF.R.S32.HI UR11, URZ, 0x1f, UR4 ;  /* 0x0000001f3f0b7899 */ /* 0x000fe20008011404 */
[----:B-1----:R-:W-:Y:S01]  /*a880*/  LOP3.LUT R0, R0, 0x1f, RZ, 0xc0, !PT ;  /* 0x0000001f00007812 */ /* 0x002fe200078ec0ff */
[----:B------:R-:W-:Y:S01]  /*a890*/  UIADD3 UR13, UP1, UR17, UR10, URZ ;  /* 0x0000000a110d7290 */ /* 0x000fe2000ff3e03f */
[----:B------:R-:W-:Y:S01]  /*a8a0*/  PLOP3.LUT P1, PT, PT, PT, UP0, 0x80, 0x0 ;  /* 0x000000000000781c */ /* 0x000fe20003f2f008 */
[----:B------:R-:W-:Y:S01]  /*a8b0*/  ULEA.HI UR11, UR11, UR4, URZ, 0x7 ;  /* 0x000000040b0b7291 */ /* 0x000fe2000f8f383f */
[----:B------:R-:W-:Y:S01]  /*a8c0*/  ULDC UR16, c[0x0][0x760] ;  /* 0x0001d80000107ab9 */ /* 0x000fe20000000800 */
[----:B------:R-:W-:Y:S01]  /*a8d0*/  ELECT P0, URZ, PT ;  /* 0x00000000003f782f */ /* 0x000fe20003800000 */
[----:B------:R-:W-:-:S02]  /*a8e0*/  UIMAD UR14, UR15, UR16, URZ ;  /* 0x000000100f0e72a4 */ /* 0x000fc4000f8e023f */
[----:B------:R-:W-:Y:S02]  /*a8f0*/  ULEA.HI.X.SX32 UR15, UR10, UR19, 0x1, UP1 ;  /* 0x000000130a0f7291 */ /* 0x000fe400088f0e3f */
[----:B------:R-:W-:Y:S02]  /*a900*/  USHF.R.S32.HI UR16, URZ, 0x7, UR11 ;  /* 0x000000073f107899 */ /* 0x000fe4000801140b */
[----:B------:R-:W-:-:S03]  /*a910*/  UIADD3 UR25, UR7, UR9, URZ ;  /* 0x0000000907197290 */ /* 0x000fc6000fffe03f */
[----:B------:R-:W-:Y:S09]  /*a920*/  @P1 BRA `(.L_x_2605) ;  /* 0x0000000400881947 */ /* 0x000ff20003800000 */
        /* <DEDUP_REMOVED lines=11> */
[----:B------:R-:W-:-:S04]  /*a9e0*/  ULEA UR4, UR8, UR12, 0x7 ;  /* 0x0000000c08047291 */ /* 0x000fc8000f8e383f */
[----:B------:R-:W-:-:S04]  /*a9f0*/  USHF.R.S32.HI UR10, URZ, 0x1f, UR4 ;  /* 0x0000001f3f0a7899 */ /* 0x000fc80008011404 */
[----:B------:R-:W-:-:S04]  /*aa00*/  ULEA.HI UR10, UR10, UR4, URZ, 0x7 ;  /* 0x000000040a0a7291 */ /* 0x000fc8000f8f383f */
[----:B------:R-:W-:-:S04]  /*aa10*/  USHF.R.S32.HI UR10, URZ, 0x7, UR10 ;  /* 0x000000073f0a7899 */ /* 0x000fc8000801140a */
[----:B------:R-:W-:-:S04]  /*aa20*/  UISETP.LT.AND UP0, UPT, UR16, UR10, UPT ;  /* 0x0000000a1000728c */ /* 0x000fc8000bf01270 */
[----:B------:R-:W-:-:S06]  /*aa30*/  USEL UR10, UR16, UR10, UP0 ;  /* 0x0000000a100a7287 */ /* 0x000fcc0008000000 */
[----:B------:R-:W-:-:S07]  /*aa40*/  VIADD R5, R8, UR10 ;  /* 0x0000000a08057c36 */ /* 0x000fce0008000000 */
.L_x_2608:
[----:B------:R-:W2:Y:S04]  /*aa50*/  LDG.E.STRONG.GPU R4, desc[UR36][R2.64] ;  /* 0x0000002402047981 */ /* 0x000ea8000c1ef900 */
[----:B--2---:R-:W-:Y:S01]  /*aa60*/  CCTL.IVALL ;  /* 0x00000000ff00798f */ /* 0x004fe20002000000 */
[----:B------:R-:W-:Y:S05]  /*aa70*/  YIELD ;  /* 0x0000000000007946 */ /* 0x000fea0003800000 */
[----:B------:R-:W-:-:S13]  /*aa80*/  ISETP.NE.AND P1, PT, R4, R5, PT ;  /* 0x000000050400720c */ /* 0x000fda0003f25270 */
[----:B------:R-:W-:Y:S05]  /*aa90*/  @P1 BRA `(.L_x_2608) ;  /* 0xfffffffc00ec1947 */ /* 0x000fea000383ffff */
.L_x_2607:
[----:B------:R-:W-:Y:S05]  /*aaa0*/  BSYNC B0 ;  /* 0x0000000000007941 */ /* 0x000fea0003800000 */
.L_x_2606:
[----:B------:R-:W-:-:S03]  /*aab0*/  UMOV UR4, 0xffffffff ;  /* 0xffffffff00047882 */ /* 0x000fc60000000000 */
[----:B------:R-:W-:Y:S05]  /*aac0*/  BRA.DIV UR4, `(.L_x_2609) ;  /* 0x00000032047c7947 */ /* 0x000fea000b800000 */
[----:B------:R-:W-:Y:S01]  /*aad0*/  NOP ;  /* 0x0000000000007918 */ /* 0x000fe20000000000 */
.L_x_2678:
[----:B------:R-:W-:Y:S01]  /*aae0*/  IMAD.U32 R9, RZ, RZ, UR8 ;  /* 0x00000008ff097e24 */ /* 0x000fe2000f8e00ff */
[----:B------:R-:W-:Y:S05]  /*aaf0*/  WARPSYNC.ALL ;  /* 0x0000000000007948 */ /* 0x000fea0003800000 */
[----:B------:R-:W-:Y:S01]  /*ab00*/  BAR.SYNC.DEFER_BLOCKING 0xd, 0xa0 ;  /* 0x0342800000007b1d */ /* 0x000fe20000010000 */
[----:B------:R-:W-:-:S05]  /*ab10*/  IMAD.SHL.U32 R9, R9, 0x2000, RZ ;  /* 0x0000200009097824 */ /* 0x000fca00078e00ff */
[----:B------:R-:W-:Y:S04]  /*ab20*/  BSSY B0, `(.L_x_2610) ;  /* 0x0000012000007945 */ /* 0x000fe80003800000 */
[----:B------:R-:W-:Y:S05]  /*ab30*/  @!P0 BRA `(.L_x_2611) ;  /* 0x0000000000408947 */ /* 0x000fea0003800000 */
[----:B------:R-:W1:Y:S01]  /*ab40*/  LDC.64 R6, c[0x0][0x2c0] ;  /* 0x0000b000ff067b82 */ /* 0x000e620000000a00 */
[----:B------:R-:W-:Y:S01]  /*ab50*/  IADD3 R5, P1, R9, UR6, RZ ;  /* 0x0000000609057c10 */ /* 0x000fe2000ff3e0ff */
[----:B------:R-:W-:Y:S01]  /*ab60*/  UMOV UR4, 0x400 ;  /* 0x0000040000047882 */ /* 0x000fe20000000000 */
[----:B------:R-:W-:Y:S01]  /*ab70*/  UMOV UR20, 0x0 ;  /* 0x0000000000147882 */ /* 0x000fe20000000000 */
[----:B------:R-:W-:-:S04]  /*ab80*/  UMOV UR21, 0x14f00000 ;  /* 0x14f0000000157882 */ /* 0x000fc80000000000 */
[----:B------:R-:W2:Y:S01]  /*ab90*/  S2UR UR10, SR_CgaCtaId ;  /* 0x00000000000a79c3 */ /* 0x000ea20000008800 */
[----:B-1----:R-:W-:Y:S02]  /*aba0*/  LEA R4, P3, R5, R6, 0x2 ;  /* 0x0000000605047211 */ /* 0x002fe400078610ff */
[----:B------:R-:W-:Y:S02]  /*abb0*/  LEA.HI.X.SX32 R6, R9, UR25, 0x1, P1 ;  /* 0x0000001909067c11 */ /* 0x000fe400088f0eff */
[----:B------:R-:W-:Y:S02]  /*abc0*/  R2UR UR18, R4 ;  /* 0x00000000041272ca */ /* 0x000fe400000e0000 */
[----:B------:R-:W-:Y:S01]  /*abd0*/  LEA.HI.X R5, R5, R7, R6, 0x2, P3 ;  /* 0x0000000705057211 */ /* 0x000fe200018f1406 */
[----:B--2---:R-:W-:-:S03]  /*abe0*/  ULEA UR4, UR10, UR4, 0x18 ;  /* 0x000000040a047291 */ /* 0x004fc6000f8ec03f */
[----:B------:R-:W-:Y:S01]  /*abf0*/  R2UR UR19, R5 ;  /* 0x00000000051372ca */ /* 0x000fe200000e0000 */
[----:B------:R-:W-:Y:S01]  /*ac00*/  UMOV UR10, 0x400 ;  /* 0x00000400000a7882 */ /* 0x000fe20000000000 */
[----:B------:R-:W-:-:S11]  /*ac10*/  UIADD3 UR4, UR4, 0x8000, URZ ;  /* 0x0000800004047890 */ /* 0x000fd6000fffe03f */
[----:B------:R1:W-:Y:S02]  /*ac20*/  UBLKRED.G.S.ADD.F32.RN [UR18], [UR4], UR10, desc[UR20] ;  /* 0x00001412040073bb */ /* 0x0003e400080a140a */
[----:B-1----:R0:W-:Y:S02]  /*ac30*/  UTMACMDFLUSH ;  /* 0x00000000000079b7 */ /* 0x0021e40000000000 */
.L_x_2611:
[----:B------:R-:W-:Y:S05]  /*ac40*/  BSYNC B0 ;  /* 0x0000000000007941 */ /* 0x000fea0003800000 */
.L_x_2610:
        /* <DEDUP_REMOVED lines=20> */
.L_x_2613:
[----:B------:R-:W-:Y:S05]  /*ad90*/  BSYNC B0 ;  /* 0x0000000000007941 */ /* 0x000fea0003800000 */
.L_x_2612:
[----:B------:R-:W-:Y:S06]  /*ada0*/  BAR.ARV 0xa, 0xa0 ;  /* 0x0282800000007b1d */ /* 0x000fec0000002000 */
[----:B------:R-:W-:Y:S04]  /*adb0*/  BSSY B0, `(.L_x_2614) ;  /* 0x0000003000007945 */ /* 0x000fe80003800000 */
[----:B------:R-:W-:Y:S05]  /*adc0*/  @!P0 BRA `(.L_x_2615) ;  /* 0x0000000000048947 */ /* 0x000fea0003800000 */
[----:B------:R-:W-:-:S04]  /*add0*/  DEPBAR.LE SB0, 0x0 ;  /* 0x000080000000791a */ /* 0x000fc80000000000 */
.L_x_2615:
[----:B------:R-:W-:Y:S05]  /*ade0*/  BSYNC B0 ;  /* 0x0000000000007941 */ /* 0x000fea0003800000 */
.L_x_2614:
        /* <DEDUP_REMOVED lines=19> */
.L_x_2617:
[----:B------:R-:W-:Y:S05]  /*af20*/  BSYNC B0 ;  /* 0x0000000000007941 */ /* 0x000fea0003800000 */
.L_x_2616:
[----:B------:R-:W-:Y:S01]  /*af30*/  UIADD3 UR17, UR8, 0x1, URZ ;  /* 0x0000000108117890 */ /* 0x000fe2000fffe03f */
[----:B------:R-:W-:Y:S11]  /*af40*/  BRA `(.L_x_2618) ;  /* 0x0000000000047947 */ /* 0x000ff60003800000 */
.L_x_2605:
[----:B------:R-:W-:-:S05]  /*af50*/  UMOV UR17, UR8 ;  /* 0x0000000800117c82 */ /* 0x000fca0008000000 */
.L_x_2618:
[----:B------:R-:W-:-:S04]  /*af60*/  UIADD3 UR4, UR8, 0x1, URZ ;  /* 0x0000000108047890 */ /* 0x000fc8000fffe03f */
[----:B------:R-:W-:-:S06]  /*af70*/  UISETP.NE.AND UP0, UPT, UR5, UR4, UPT ;  /* 0x000000040500728c */ /* 0x000fcc000bf05270 */
[----:B------:R-:W-:-:S13]  /*af80*/  PLOP3.LUT P1, PT, PT, PT, UP0, 0x80, 0x0 ;  /* 0x000000000000781c */ /* 0x000fda0003f2f008 */
[----:B------:R-:W-:Y:S05]  /*af90*/  @!P1 BRA `(.L_x_2548) ;  /* 0x0000002800c09947 */ /* 0x000fea0003800000 */
[----:B------:R-:W-:Y:S01]  /*afa0*/  ULDC.64 UR10, c[0x0][0x2c0] ;  /* 0x0000b000000a7ab9 */ /* 0x000fe20000000a00 */
[----:B------:R-:W-:Y:S02]  /*afb0*/  UIADD3 UR21, UR9, UR7, URZ ;  /* 0x0000000709157290 */ /* 0x000fe4000fffe03f */
[----:B------:R-:W-:Y:S01]  /*afc0*/  ULEA UR20, UP0, UR6, UR10, 0x2 ;  /* 0x0000000a06147291 */ /* 0x000fe2000f80103f */
[----:B------:R-:W-:Y:S01]  /*afd0*/  UMOV UR22, UR17 ;  /* 0x0000001100167c82 */ /* 0x000fe20008000000 */
[----:B------:R-:W-:Y:S02]  /*afe0*/  UMOV UR4, URZ ;  /* 0x0000003f00047c82 */ /* 0x000fe40008000000 */
[----:B------:R-:W-:Y:S02]  /*aff0*/  ULEA.HI.X UR21, UR6, UR11, UR21, 0x2, UP0 ;  /* 0x0000000b06157291 */ /* 0x000fe400080f1415 */
[----:B------:R-:W-:-:S04]  /*b000*/  UIADD3 UR20, UP0, UR20, 0x4000, URZ ;  /* 0x0000400014147890 */ /* 0x000fc8000ff1e03f */
[----:B------:R-:W-:-:S12]  /*b010*/  UIADD3.X UR21, URZ, UR21, URZ, UP0, !UPT ;  /* 0x000000153f157290 */ /* 0x000fd800087fe43f */
.L_x_2643:
        /* <DEDUP_REMOVED lines=18> */
.L_x_2621:
[----:B------:R-:W2:Y:S04]  /*b140*/  LDG.E.STRONG.GPU R4, desc[UR36][R2.64] ;  /* 0x0000002402047981 */ /* 0x000ea8000c1ef900 */
[----:B--2---:R-:W-:Y:S01]  /*b150*/  CCTL.IVALL ;  /* 0x00000000ff00798f */ /* 0x004fe20002000000 */
[----:B------:R-:W-:Y:S05]  /*b160*/  YIELD ;  /* 0x0000000000007946 */ /* 0x000fea0003800000 */
[----:B------:R-:W-:-:S13]  /*b170*/  ISETP.NE.AND P1, PT, R4, R5, PT ;  /* 0x000000050400720c */ /* 0x000fda0003f25270 */
[----:B------:R-:W-:Y:S05]  /*b180*/  @P1 BRA `(.L_x_2621) ;  /* 0xfffffffc00ec1947 */ /* 0x000fea000383ffff */
.L_x_2620:
[----:B------:R-:W-:Y:S05]  /*b190*/  BSYNC B0 ;  /* 0x0000000000007941 */ /* 0x000fea0003800000 */
.L_x_2619:
[----:B------:R-:W-:-:S03]  /*b1a0*/  UMOV UR18, 0xffffffff ;  /* 0xffffffff00127882 */ /* 0x000fc60000000000 */
[----:B------:R-:W-:Y:S05]  /*b1b0*/  BRA.DIV UR18, `(.L_x_2622) ;  /* 0x0000002a12dc7947 */ /* 0x000fea000b800000 */
[----:B------:R-:W-:Y:S01]  /*b1c0*/  NOP ;  /* 0x0000000000007918 */ /* 0x000fe20000000000 */
.L_x_2681:
        /* <DEDUP_REMOVED lines=17> */
[----:B------:R1:W-:Y:S02]  /*b2e0*/  UBLKRED.G.S.ADD.F32.RN [UR18], [UR24], UR26, desc[UR28] ;  /* 0x00001c12180073bb */ /* 0x0003e400080a141a */
[----:B-1----:R0:W-:Y:S02]  /*b2f0*/  UTMACMDFLUSH ;  /* 0x00000000000079b7 */ /* 0x0021e40000000000 */
.L_x_2624:
[----:B------:R-:W-:Y:S05]  /*b300*/  BSYNC B0 ;  /* 0x0000000000007941 */ /* 0x000fea0003800000 */
.L_x_2623:
        /* <DEDUP_REMOVED lines=15> */
.L_x_2626:
[----:B------:R-:W-:Y:S05]  /*b400*/  BSYNC B0 ;  /* 0x0000000000007941 */ /* 0x000fea0003800000 */
.L_x_2625:
[----:B------:R-:W-:Y:S06]  /*b410*/  BAR.ARV 0xa, 0xa0 ;  /* 0x0282800000007b1d */ /* 0x000fec0000002000 */
[----:B------:R-:W-:Y:S04]  /*b420*/  BSSY B0, `(.L_x_2627) ;  /* 0x0000003000007945 */ /* 0x000fe80003800000 */
[----:B------:R-:W-:Y:S05]  /*b430*/  @!P0 BRA `(.L_x_2628) ;  /* 0x0000000000048947 */ /* 0x000fea0003800000 */
[----:B------:R-:W-:-:S04]  /*b440*/  DEPBAR.LE SB0, 0x0 ;  /* 0x000080000000791a */ /* 0x000fc80000000000 */
.L_x_2628:
[----:B------:R-:W-:Y:S05]  /*b450*/  BSYNC B0 ;  /* 0x0000000000007941 */ /* 0x000fea0003800000 */
.L_x_2627:
        /* <DEDUP_REMOVED lines=19> */
.L_x_2630:
[----:B------:R-:W-:Y:S05]  /*b590*/  BSYNC B0 ;  /* 0x0000000000007941 */ /* 0x000fea0003800000 */
.L_x_2629:
        /* <DEDUP_REMOVED lines=10> */
[----:B------:R-:W-:-:S04]  /*b640*/  UIADD3 UR10, UR10, 0x80, URZ ;  /* 0x000000800a0a7890 */ /* 0x000fc8000fffe03f */
[----:B------:R-:W-:-:S04]  /*b650*/  USHF.R.S32.HI UR11, URZ, 0x1f, UR10 ;  /* 0x0000001f3f0b7899 */ /* 0x000fc8000801140a */
[----:B------:R-:W-:-:S04]  /*b660*/  ULEA.HI UR11, UR11, UR10, URZ, 0x7 ;  /* 0x0000000a0b0b7291 */ /* 0x000fc8000f8f383f */
[----:B------:R-:W-:-:S04]  /*b670*/  USHF.R.S32.HI UR11, URZ, 0x7, UR11 ;  /* 0x000000073f0b7899 */ /* 0x000fc8000801140b */
[----:B------:R-:W-:-:S04]  /*b680*/  UISETP.LT.AND UP0, UPT, UR16, UR11, UPT ;  /* 0x0000000b1000728c */ /* 0x000fc8000bf01270 */
[----:B------:R-:W-:-:S06]  /*b690*/  USEL UR11, UR16, UR11, UP0 ;  /* 0x0000000b100b7287 */ /* 0x000fcc0008000000 */
[----:B------:R-:W-:-:S07]  /*b6a0*/  VIADD R5, R8, UR11 ;  /* 0x0000000b08057c36 */ /* 0x000fce0008000000 */
.L_x_2633:
[----:B------:R-:W2:Y:S04]  /*b6b0*/  LDG.E.STRONG.GPU R4, desc[UR36][R2.64] ;  /* 0x0000002402047981 */ /* 0x000ea8000c1ef900 */
[----:B--2---:R-:W-:Y:S01]  /*b6c0*/  CCTL.IVALL ;  /* 0x00000000ff00798f */ /* 0x004fe20002000000 */
[----:B------:R-:W-:Y:S05]  /*b6d0*/  YIELD ;  /* 0x0000000000007946 */ /* 0x000fea0003800000 */
[----:B------:R-:W-:-:S13]  /*b6e0*/  ISETP.NE.AND P1, PT, R4, R5, PT ;  /* 0x000000050400720c */ /* 0x000fda0003f25270 */
[----:B------:R-:W-:Y:S05]  /*b6f0*/  @P1 BRA `(.L_x_2633) ;  /* 0xfffffffc00ec1947 */ /* 0x000fea000383ffff */
.L_x_2632:
[----:B------:R-:W-:Y:S05]  /*b700*/  BSYNC B0 ;  /* 0x0000000000007941 */ /* 0x000fea0003800000 */
.L_x_2631:
[----:B------:R-:W-:-:S03]  /*b710*/  UMOV UR10, 0xffffffff ;  /* 0xffffffff000a7882 */ /* 0x000fc60000000000 */
[----:B------:R-:W-:Y:S05]  /*b720*/  BRA.DIV UR10, `(.L_x_2634) ;  /* 0x000000260a9c7947 */ /* 0x000fea000b800000 */
[----:B------:R-:W-:Y:S01]  /*b730*/  NOP ;  /* 0x0000000000007918 */ /* 0x000fe20000000000 */
.L_x_2684:
        /* <DEDUP_REMOVED lines=15> */
.L_x_2636:
[----:B------:R-:W-:Y:S05]  /*b830*/  BSYNC B0 ;  /* 0x0000000000007941 */ /* 0x000fea0003800000 */
.L_x_2635:
        /* <DEDUP_REMOVED lines=15> */
.L_x_2638:
[----:B------:R-:W-:Y:S05]  /*b930*/  BSYNC B0 ;  /* 0x0000000000007941 */ /* 0x000fea0003800000 */
.L_x_2637:
[----:B------:R-:W-:Y:S06]  /*b940*/  BAR.ARV 0xa, 0xa0 ;  /* 0x0282800000007b1d */ /* 0x000fec0000002000 */
[----:B------:R-:W-:Y:S04]  /*b950*/  BSSY B0, `(.L_x_2639) ;  /* 0x0000003000007945 */ /* 0x000fe80003800000 */
[----:B------:R-:W-:Y:S05]  /*b960*/  @!P0 BRA `(.L_x_2640) ;  /* 0x0000000000048947 */ /* 0x000fea0003800000 */
[----:B------:R-:W-:-:S04]  /*b970*/  DEPBAR.LE SB0, 0x0 ;  /* 0x000080000000791a */ /* 0x000fc80000000000 */
.L_x_2640:
[----:B------:R-:W-:Y:S05]  /*b980*/  BSYNC B0 ;  /* 0x0000000000007941 */ /* 0x000fea0003800000 */
.L_x_2639:
        /* <DEDUP_REMOVED lines=19> */
.L_x_2642:
[----:B------:R-:W-:Y:S05]  /*bac0*/  BSYNC B0 ;  /* 0x0000000000007941 */ /* 0x000fea0003800000 */
.L_x_2641:
[----:B------:R-:W-:Y:S02]  /*bad0*/  UIADD3 UR17, UR17, 0x2, URZ ;  /* 0x0000000211117890 */ /* 0x000fe4000fffe03f */
[----:B------:R-:W-:Y:S02]  /*bae0*/  UIADD3 UR4, UR4, 0x4000, URZ ;  /* 0x0000400004047890 */ /* 0x000fe4000fffe03f */
[----:B------:R-:W-:-:S06]  /*baf0*/  UISETP.GE.AND UP0, UPT, UR17, UR5, UPT ;  /* 0x000000051100728c */ /* 0x000fcc000bf06270 */
[----:B------:R-:W-:-:S13]  /*bb00*/  PLOP3.LUT P1, PT, PT, PT, UP0, 0x80, 0x0 ;  /* 0x000000000000781c */ /* 0x000fda0003f2f008 */
[----:B------:R-:W-:Y:S05]  /*bb10*/  @!P1 BRA `(.L_x_2643) ;  /* 0xfffffff400409947 */ /* 0x000fea000383ffff */
[----:B------:R-:W-:Y:S05]  /*bb20*/  BRA `(.L_x_2548) ;  /* 0x0000001c00dc7947 */ /* 0x000fea0003800000 */
.L_x_2602:
        /* <DEDUP_REMOVED lines=21> */
.L_x_2644:
[----:B------:R-:W-:Y:S01]  /*bc80*/  ULDC UR9, c[0x0][0xb44] ;  /* 0x0002d10000097ab9 */ /* 0x000fe20000000800 */
[----:B------:R-:W-:Y:S01]  /*bc90*/  UMOV UR7, UR8 ;  /* 0x0000000800077c82 */ /* 0x000fe20008000000 */
[----:B------:R-:W-:-:S11]  /*bca0*/  UISETP.NE.AND UP0, UPT, UR9, 0x1, UPT ;  /* 0x000000010900788c */ /* 0x000fd6000bf05270 */
[----:B------:R-:W-:Y:S02]  /*bcb0*/  @UP0 ULDC.64 UR10, c[0x0][0xb48] ;  /* 0x0002d200000a0ab9 */ /* 0x000fe40000000a00 */
[----:B------:R-:W-:-:S04]  /*bcc0*/  UIMAD.WIDE.U32 UR4, UR8, UR10, URZ ;  /* 0x0000000a080472a5 */ /* 0x000fc8000f8e003f */
[----:B------:R-:W-:-:S04]  /*bcd0*/  @UP0 USHF.R.U32.HI UR7, URZ, UR11, UR5 ;  /* 0x0000000b3f070299 */ /* 0x000fc80008011605 */
[----:B------:R-:W-:-:S12]  /*bce0*/  UIMAD UR4, UR7, UR9, URZ ;  /* 0x00000009070472a4 */ /* 0x000fd8000f8e023f */
.L_x_2645:
        /* <DEDUP_REMOVED lines=17> */
[----:B------:R-:W-:Y:S01]  /*be00*/  ULOP3.LUT UR7, URZ, UR7, URZ, 0x33, !UPT ;  /* 0x000000073f077292 */ /* 0x000fe2000f8e333f */
[----:B------:R-:W-:-:S03]  /*be10*/  ULDC UR4, c[0x0][0xb2c] ;  /* 0x0002cb0000047ab9 */ /* 0x000fc60000000800 */
[----:B------:R-:W-:-:S03]  /*be20*/  UIADD3 UR7, UR7, UR4, URZ ;  /* 0x0000000407077290 */ /* 0x000fc6000fffe03f */
[----:B------:R-:W2:Y:S01]  /*be30*/  LDC R2, c[0x0][0x290] ;  /* 0x0000a400ff027b82 */ /* 0x000ea20000000800 */
[----:B------:R-:W-:Y:S01]  /*be40*/  USHF.L.U32 UR11, UR7, 0x7, URZ ;  /* 0x00000007070b7899 */ /* 0x000fe2000800063f */
[----:B------:R-:W-:Y:S01]  /*be50*/  ULDC UR4, c[0x0][0x74c] ;  /* 0x0001d30000047ab9 */ /* 0x000fe20000000800 */
        /* <DEDUP_REMOVED lines=55> */
.L_x_2685:
        /* <DEDUP_REMOVED lines=12> */
.L_x_2649:
        /* <DEDUP_REMOVED lines=70> */
.L_x_2660:
[----:B------:R-:W-:-:S04]  /*c6f0*/  SHF.L.U32 R19, R10, 0x1f, RZ ;  /* 0x0000001f0a137819 */ /* 0x000fc800000006ff */
[----:B------:R-:W2:Y:S02]  /*c700*/  SYNCS.PHASECHK.TRANS64.TRYWAIT P1, [R0+URZ+0x30c40], R19 ;  /* 0x030c4013000075a7 */ /* 0x000ea4000802017f */
[----:B--2---:R-:W-:Y:S05]  /*c710*/  @!P1 BRA `(.L_x_2652) ;  /* 0x0000001400d09947 */ /* 0x004fea0003800000 */
.L_x_2686:
        /* <DEDUP_REMOVED lines=8> */
.L_x_2653:
        /* <DEDUP_REMOVED lines=30> */
.L_x_2687:
        /* <DEDUP_REMOVED lines=8> */
.L_x_2655:
        /* <DEDUP_REMOVED lines=30> */
.L_x_2688:
        /* <DEDUP_REMOVED lines=8> */
.L_x_2657:
        /* <DEDUP_REMOVED lines=25> */
.L_x_2690:
        /* <DEDUP_REMOVED lines=8> */
.L_x_2659:
        /* <DEDUP_REMOVED lines=28> */
.L_x_2651:
[----:B-1----:R-:W2:Y:S04]  /*d030*/  LDL.LU R4, [R1+0x10] ;  /* 0x0000100001047983 */ /* 0x002ea80000300800 */
[----:B------:R1:W5:Y:S01]  /*d040*/  LDL R5, [R1+0x14] ;  /* 0x0000140001057983 */ /* 0x0003620000100800 */
[----:B--2---:R-:W-:-:S13]  /*d050*/  ISETP.NE.AND P1, PT, R4, RZ, PT ;  /* 0x000000ff0400720c */ /* 0x004fda0003f25270 */
[----:B-1----:R-:W-:Y:S05]  /*d060*/  @!P1 BRA `(.L_x_2650) ;  /* 0x0000000400249947 */ /* 0x002fea0003800000 */
[----:B------:R-:W-:-:S04]  /*d070*/  SHF.L.U32 R14, R10, 0x1f, RZ ;  /* 0x0000001f0a0e7819 */ /* 0x000fc800000006ff */
[----:B------:R-:W1:Y:S02]  /*d080*/  SYNCS.PHASECHK.TRANS64.TRYWAIT P1, [R0+URZ+0x30c40], R14 ;  /* 0x030c400e000075a7 */ /* 0x000e64000802017f */
[----:B-1----:R-:W-:Y:S05]  /*d090*/  @!P1 BRA `(.L_x_2661) ;  /* 0x0000000c00c49947 */ /* 0x002fea0003800000 */
.L_x_2691:
        /* <DEDUP_REMOVED lines=8> */
.L_x_2662:
        /* <DEDUP_REMOVED lines=27> */
.L_x_2692:
        /* <DEDUP_REMOVED lines=8> */
.L_x_2664:
        /* <DEDUP_REMOVED lines=27> */
.L_x_2650:
        /* <DEDUP_REMOVED lines=8> */
.L_x_2693:
[----:B------:R-:W-:Y:S05]  /*d580*/  @P1 BRA `(.L_x_2666) ;  /* 0x0000000000181947 */ /* 0x000fea0003800000 */
[----:B------:R-:W4:Y:S01]  /*d590*/  S2R R2, SR_TID.X ;  /* 0x0000000000027919 */ /* 0x000f220000002100 */
[----:B---3--:R-:W-:-:S04]  /*d5a0*/  IMAD.MOV.U32 R3, RZ, RZ, 0x4200 ;  /* 0x00004200ff037424 */ /* 0x008fc800078e00ff */
[----:B------:R3:W-:Y:S01]  /*d5b0*/  SYNCS.ARRIVE.TRANS64 RZ, [R4+URZ+0x30c30], R3 ;  /* 0x030c300304ff79a7 */ /* 0x0007e2000800003f */
[----:B----4-:R-:W-:-:S13]  /*d5c0*/  LOP3.LUT P0, RZ, R2, 0x1f, RZ, 0xc0, !PT ;  /* 0x0000001f02ff7812 */ /* 0x010fda000780c0ff */
[----:B---3--:R-:W-:Y:S05]  /*d5d0*/  @!P0 BRA `(.L_x_2666) ;  /* 0x0000000000048947 */ /* 0x008fea0003800000 */
[----:B------:R-:W-:Y:S01]  /*d5e0*/  BPT.TRAP 0x1 ;  /* 0x000000040000795c */ /* 0x000fe20000300000 */
.L_x_2666:
        /* <DEDUP_REMOVED lines=37> */
.L_x_2647:
[----:B------:R-:W-:Y:S05]  /*d840*/  BSYNC B0 ;  /* 0x0000000000007941 */ /* 0x000fea0003800000 */
.L_x_2646:
[----:B------:R-:W-:-:S03]  /*d850*/  UMOV UR4, 0xffffffff ;  /* 0xffffffff00047882 */ /* 0x000fc60000000000 */
[----:B------:R-:W-:Y:S05]  /*d860*/  BRA.DIV UR4, `(.L_x_2667) ;  /* 0x0000000a040c7947 */ /* 0x000fea000b800000 */
[----:B------:R-:W-:-:S13]  /*d870*/  ELECT P6, URZ, PT ;  /* 0x00000000003f782f */ /* 0x000fda00038c0000 */
.L_x_2696:
[----:B------:R-:W-:Y:S05]  /*d880*/  @!P6 BRA `(.L_x_2548) ;  /* 0x000000000084e947 */ /* 0x000fea0003800000 */
[----:B------:R-:W2:Y:S02]  /*d890*/  LDL.LU R2, [R1+0x18] ;  /* 0x0000180001027983 */ /* 0x000ea40000300800 */
[----:B--2---:R-:W-:-:S04]  /*d8a0*/  LOP3.LUT R2, R2, 0x2, RZ, 0xfc, !PT ;  /* 0x0000000202027812 */ /* 0x004fc800078efcff */
[----:B------:R-:W-:-:S13]  /*d8b0*/  ISETP.NE.AND P2, PT, R2, 0x3, PT ;  /* 0x000000030200780c */ /* 0x000fda0003f45270 */
[----:B------:R-:W-:Y:S05]  /*d8c0*/  @!P2 BRA `(.L_x_2668) ;  /* 0x000000000004a947 */ /* 0x000fea0003800000 */
[----:B------:R-:W-:Y:S01]  /*d8d0*/  BPT.TRAP 0x1 ;  /* 0x000000040000795c */ /* 0x000fe20000300000 */
.L_x_2668:
        /* <DEDUP_REMOVED lines=15> */
.L_x_2697:
[----:B------:R-:W2:Y:S02]  /*d9d0*/  SYNCS.PHASECHK.TRANS64.TRYWAIT P0, [R3+URZ], R2 ;  /* 0x00000002030075a7 */ /* 0x000ea4000800017f */
[----:B--2---:R-:W-:Y:S05]  /*d9e0*/  @!P0 BRA `(.L_x_2670) ;  /* 0x0000000400e08947 */ /* 0x004fea0003800000 */
.L_x_2698:
[----:B------:R-:W-:Y:S05]  /*d9f0*/  @!P2 BRA `(.L_x_2671) ;  /* 0x000000000004a947 */ /* 0x000fea0003800000 */
[----:B------:R-:W-:Y:S01]  /*da00*/  BPT.TRAP 0x1 ;  /* 0x000000040000795c */ /* 0x000fe20000300000 */
.L_x_2671:
[----:B--2---:R-:W-:-:S04]  /*da10*/  VIADD R3, R8, 0x30c40 ;  /* 0x00030c4008037836 */ /* 0x004fc80000000000 */
[----:B------:R-:W-:-:S04]  /*da20*/  IMAD R5, R0, 0x8, R3 ;  /* 0x0000000800057824 */ /* 0x000fc800078e0203 */
[----:B------:R-:W2:Y:S02]  /*da30*/  SYNCS.PHASECHK.TRANS64.TRYWAIT P0, [R5+URZ], R4 ;  /* 0x00000004050075a7 */ /* 0x000ea4000800017f */
[----:B--2---:R-:W-:Y:S05]  /*da40*/  @!P0 BRA `(.L_x_2672) ;  /* 0x0000000400dc8947 */ /* 0x004fea0003800000 */
.L_x_2699:
[----:B------:R-:W-:-:S07]  /*da50*/  IMAD R3, R6, 0x8, R3 ;  /* 0x0000000806037824 */ /* 0x000fce00078e0203 */
.L_x_2673:
[----:B---3--:R3:W4:Y:S02]  /*da60*/  SYNCS.PHASECHK.TRANS64.TRYWAIT P0, [R3+URZ], R2 ;  /* 0x00000002030075a7 */ /* 0x008724000800017f */
[----:B----4-:R-:W-:Y:S05]  /*da70*/  @!P0 NANOSLEEP.SYNCS 0x989680 ;  /* 0x009896800000895d */ /* 0x010fea0003900000 */
[----:B------:R-:W4:Y:S02]  /*da80*/  @!P0 SYNCS.PHASECHK.TRANS64 P0, [R3+URZ], R2 ;  /* 0x00000002030085a7 */ /* 0x000f24000800007f */
[----:B----4-:R-:W-:Y:S05]  /*da90*/  @!P0 BRA `(.L_x_2673) ;  /* 0xfffffffc00f08947 */ /* 0x010fea000383ffff */
.L_x_2548:
[----:B------:R-:W-:Y:S05]  /*daa0*/  BSYNC B6 ;  /* 0x0000000000067941 */ /* 0x000fea0003800000 */
.L_x_2543:
[----:B------:R-:W-:Y:S05]  /*dab0*/  EXIT ;  /* 0x000000000000794d */ /* 0x000fea0003800000 */
.L_x_2554:
[----:B------:R-:W-:Y:S02]  /*dac0*/  IMAD.MOV.U32 R12, RZ, RZ, RZ ;  /* 0x000000ffff0c7224 */ /* 0x000fe400078e00ff */
[----:B------:R-:W-:Y:S02]  /*dad0*/  IMAD.MOV.U32 R11, RZ, RZ, 0x1f ;  /* 0x0000001fff0b7424 */ /* 0x000fe400078e00ff */
[----:B------:R-:W-:-:S07]  /*dae0*/  IMAD.MOV.U32 R15, RZ, RZ, -0x1 ;  /* 0xffffffffff0f7424 */ /* 0x000fce00078e00ff */
[----:B------:R-:W-:Y:S05]  /*daf0*/  WARPSYNC.COLLECTIVE R15, `(.L_x_2674) ;  /* 0x000000000f087348 */ /* 0x000fea0003c00000 */
[----:B------:R1:W2:Y:S02]  /*db00*/  SHFL.IDX P6, R14, R13, R12, R11 ;  /* 0x0000000c0d0e7389 */ /* 0x0002a400000c000b */
[----:B-12---:R-:W-:Y:S01]  /*db10*/  ENDCOLLECTIVE ;  /* 0x000000000000791b */ /* 0x006fe20003800000 */
.L_x_2674:
[----:B------:R-:W-:Y:S05]  /*db20*/  BRA `(.L_x_2675) ;  /* 0xffffff3400947947 */ /* 0x000fea000383ffff */
.L_x_2556:
[----:B---3--:R3:W4:Y:S02]  /*db30*/  SYNCS.PHASECHK.TRANS64.TRYWAIT P0, [R236+URZ+0x30c00], R11 ;  /* 0x030c000bec0075a7 */ /* 0x008724000800017f */
[----:B----4-:R-:W-:Y:S05]  /*db40*/  @!P0 NANOSLEEP.SYNCS 0x989680 ;  /* 0x009896800000895d */ /* 0x010fea0003900000 */
[----:B------:R-:W4:Y:S02]  /*db50*/  @!P0 SYNCS.PHASECHK.TRANS64 P0, [R236+URZ+0x30c00], R11 ;  /* 0x030c000bec0085a7 */ /* 0x000f24000800007f */
[----:B----4-:R-:W-:Y:S05]  /*db60*/  @!P0 BRA `(.L_x_2556) ;  /* 0xfffffffc00f08947 */ /* 0x010fea000383ffff */
[----:B------:R-:W-:Y:S05]  /*db70*/  BRA `(.L_x_2555) ;  /* 0xffffff3400c47947 */ /* 0x000fea000383ffff */
.L_x_2561:
[----:B--2---:R2:W3:Y:S02]  /*db80*/  SYNCS.PHASECHK.TRANS64.TRYWAIT P1, [R6+URZ+0x30c10], R17 ;  /* 0x030c1011060075a7 */ /* 0x0044e4000802017f */
[----:B---3--:R-:W-:Y:S05]  /*db90*/  @!P1 NANOSLEEP.SYNCS 0x989680 ;  /* 0x009896800000995d */ /* 0x008fea0003900000 */
[----:B------:R-:W3:Y:S02]  /*dba0*/  @!P1 SYNCS.PHASECHK.TRANS64 P1, [R6+URZ+0x30c10], R17 ;  /* 0x030c1011060095a7 */ /* 0x000ee4000802007f */
[----:B---3--:R-:W-:Y:S05]  /*dbb0*/  @!P1 BRA `(.L_x_2561) ;  /* 0xfffffffc00f09947 */ /* 0x008fea000383ffff */
[----:B------:R-:W-:Y:S05]  /*dbc0*/  BRA `(.L_x_2560) ;  /* 0xffffff40000c7947 */ /* 0x000fea000383ffff */
.L_x_2565:
[----:B------:R1:W1:Y:S02]  /*dbd0*/  SYNCS.PHASECHK.TRANS64.TRYWAIT P1, [R6+URZ+0x30c30], R17 ;  /* 0x030c3011060075a7 */ /* 0x000264000802017f */
[----:B-1----:R-:W-:Y:S05]  /*dbe0*/  @!P1 NANOSLEEP.SYNCS 0x989680 ;  /* 0x009896800000995d */ /* 0x002fea0003900000 */
[----:B------:R-:W1:Y:S02]  /*dbf0*/  @!P1 SYNCS.PHASECHK.TRANS64 P1, [R6+URZ+0x30c30], R17 ;  /* 0x030c3011060095a7 */ /* 0x000e64000802007f */
[----:B-1----:R-:W-:Y:S05]  /*dc00*/  @!P1 BRA `(.L_x_2565) ;  /* 0xfffffffc00f09947 */ /* 0x002fea000383ffff */
[----:B------:R-:W-:Y:S05]  /*dc10*/  BRA `(.L_x_2564) ;  /* 0xffffff4400287947 */ /* 0x000fea000383ffff */
.L_x_2573:
[----:B--2---:R2:W3:Y:S02]  /*dc20*/  SYNCS.PHASECHK.TRANS64.TRYWAIT P1, [R7+URZ+0x30c10], R20 ;  /* 0x030c1014070075a7 */ /* 0x0044e4000802017f */
[----:B---3--:R-:W-:Y:S05]  /*dc30*/  @!P1 NANOSLEEP.SYNCS 0x989680 ;  /* 0x009896800000995d */ /* 0x008fea0003900000 */
[----:B------:R-:W3:Y:S02]  /*dc40*/  @!P1 SYNCS.PHASECHK.TRANS64 P1, [R7+URZ+0x30c10], R20 ;  /* 0x030c1014070095a7 */ /* 0x000ee4000802007f */
[----:B---3--:R-:W-:Y:S05]  /*dc50*/  @!P1 BRA `(.L_x_2573) ;  /* 0xfffffffc00f09947 */ /* 0x008fea000383ffff */
[----:B------:R-:W-:Y:S05]  /*dc60*/  BRA `(.L_x_2572) ;  /* 0xffffff7c00407947 */ /* 0x000fea000383ffff */
.L_x_2577:
[----:B------:R1:W1:Y:S02]  /*dc70*/  SYNCS.PHASECHK.TRANS64.TRYWAIT P1, [R7+URZ+0x30c30], R20 ;  /* 0x030c3014070075a7 */ /* 0x000264000802017f */
[----:B-1----:R-:W-:Y:S05]  /*dc80*/  @!P1 NANOSLEEP.SYNCS 0x989680 ;  /* 0x009896800000995d */ /* 0x002fea0003900000 */
[----:B------:R-:W1:Y:S02]  /*dc90*/  @!P1 SYNCS.PHASECHK.TRANS64 P1, [R7+URZ+0x30c30], R20 ;  /* 0x030c3014070095a7 */ /* 0x000e64000802007f */
[----:B-1----:R-:W-:Y:S05]  /*dca0*/  @!P1 BRA `(.L_x_2577) ;  /* 0xfffffffc00f09947 */ /* 0x002fea000383ffff */
[----:B------:R-:W-:Y:S05]  /*dcb0*/  BRA `(.L_x_2576) ;  /* 0xffffff8000547947 */ /* 0x000fea000383ffff */
.L_x_2609:
[----:B------:R-:W-:Y:S01]  /*dcc0*/  BSSY B0, `(.L_x_2676) ;  /* 0x0000005000007945 */ /* 0x000fe20003800000 */
[----:B------:R-:W-:-:S07]  /*dcd0*/  IMAD.MOV.U32 R15, RZ, RZ, -0x1 ;  /* 0xffffffffff0f7424 */ /* 0x000fce00078e00ff */
[----:B------:R-:W-:Y:S05]  /*dce0*/  WARPSYNC.COLLECTIVE R15, `(.L_x_2677) ;  /* 0x000000000f087348 */ /* 0x000fea0003c00000 */
[----:B------:R-:W-:Y:S01]  /*dcf0*/  NOP ;  /* 0x0000000000007918 */ /* 0x000fe20000000000 */
[----:B------:R-:W-:Y:S01]  /*dd00*/  ENDCOLLECTIVE ;  /* 0x000000000000791b */ /* 0x000fe20003800000 */
.L_x_2677:
[----:B------:R-:W-:Y:S05]  /*dd10*/  BSYNC B0 ;  /* 0x0000000000007941 */ /* 0x000fea0003800000 */
.L_x_2676:
[----:B------:R-:W-:Y:S05]  /*dd20*/  BRA `(.L_x_2678) ;  /* 0xffffffcc006c7947 */ /* 0x000fea000383ffff */
.L_x_2622:
[----:B------:R-:W-:Y:S01]  /*dd30*/  BSSY B0, `(.L_x_2679) ;  /* 0x0000005000007945 */ /* 0x000fe20003800000 */
[----:B------:R-:W-:-:S07]  /*dd40*/  IMAD.MOV.U32 R15, RZ, RZ, -0x1 ;  /* 0xffffffffff0f7424 */ /* 0x000fce00078e00ff */
[----:B------:R-:W-:Y:S05]  /*dd50*/  WARPSYNC.COLLECTIVE R15, `(.L_x_2680) ;  /* 0x000000000f087348 */ /* 0x000fea0003c00000 */
[----:B------:R-:W-:Y:S01]  /*dd60*/  NOP ;  /* 0x0000000000007918 */ /* 0x000fe20000000000 */
[----:B------:R-:W-:Y:S01]  /*dd70*/  ENDCOLLECTIVE ;  /* 0x000000000000791b */ /* 0x000fe20003800000 */
.L_x_2680:
[----:B------:R-:W-:Y:S05]  /*dd80*/  BSYNC B0 ;  /* 0x0000000000007941 */ /* 0x000fea0003800000 */
.L_x_2679:
[----:B------:R-:W-:Y:S05]  /*dd90*/  BRA `(.L_x_2681) ;  /* 0xffffffd4000c7947 */ /* 0x000fea000383ffff */
.L_x_2634:
[----:B------:R-:W-:Y:S01]  /*dda0*/  BSSY B0, `(.L_x_2682) ;  /* 0x0000005000007945 */ /* 0x000fe20003800000 */
[----:B------:R-:W-:-:S07]  /*ddb0*/  IMAD.MOV.U32 R15, RZ, RZ, -0x1 ;  /* 0xffffffffff0f7424 */ /* 0x000fce00078e00ff */
[----:B------:R-:W-:Y:S05]  /*ddc0*/  WARPSYNC.COLLECTIVE R15, `(.L_x_2683) ;  /* 0x000000000f087348 */ /* 0x000fea0003c00000 */
[----:B------:R-:W-:Y:S01]  /*ddd0*/  NOP ;  /* 0x0000000000007918 */ /* 0x000fe20000000000 */
[----:B------:R-:W-:Y:S01]  /*dde0*/  ENDCOLLECTIVE ;  /* 0x000000000000791b */ /* 0x000fe20003800000 */
.L_x_2683:
[----:B------:R-:W-:Y:S05]  /*ddf0*/  BSYNC B0 ;  /* 0x0000000000007941 */ /* 0x000fea0003800000 */
.L_x_2682:
[----:B------:R-:W-:Y:S05]  /*de00*/  BRA `(.L_x_2684) ;  /* 0xffffffd8004c7947 */ /* 0x000fea000383ffff */
.L_x_2648:
[----:B-1----:R1:W2:Y:S02]  /*de10*/  SYNCS.PHASECHK.TRANS64.TRYWAIT P1, [R0+URZ+0x30c20], R11 ;  /* 0x030c200b000075a7 */ /* 0x0022a4000802017f */
[----:B--2---:R-:W-:Y:S05]  /*de20*/  @!P1 NANOSLEEP.SYNCS 0x989680 ;  /* 0x009896800000995d */ /* 0x004fea0003900000 */
[----:B------:R-:W2:Y:S02]  /*de30*/  @!P1 SYNCS.PHASECHK.TRANS64 P1, [R0+URZ+0x30c20], R11 ;  /* 0x030c200b000095a7 */ /* 0x000ea4000802007f */
[----:B--2---:R-:W-:Y:S05]  /*de40*/  @!P1 BRA `(.L_x_2648) ;  /* 0xfffffffc00f09947 */ /* 0x004fea000383ffff */
[----:B------:R-:W-:Y:S05]  /*de50*/  BRA `(.L_x_2685) ;  /* 0xffffffe000dc7947 */ /* 0x000fea000383ffff */
.L_x_2652:
[----:B--2---:R2:W3:Y:S02]  /*de60*/  SYNCS.PHASECHK.TRANS64.TRYWAIT P1, [R0+URZ+0x30c40], R19 ;  /* 0x030c4013000075a7 */ /* 0x0044e4000802017f */
[----:B---3--:R-:W-:Y:S05]  /*de70*/  @!P1 NANOSLEEP.SYNCS 0x989680 ;  /* 0x009896800000995d */ /* 0x008fea0003900000 */
[----:B------:R-:W3:Y:S02]  /*de80*/  @!P1 SYNCS.PHASECHK.TRANS64 P1, [R0+URZ+0x30c40], R19 ;  /* 0x030c4013000095a7 */ /* 0x000ee4000802007f */
[----:B---3--:R-:W-:Y:S05]  /*de90*/  @!P1 BRA `(.L_x_2652) ;  /* 0xfffffffc00f09947 */ /* 0x008fea000383ffff */
[----:B------:R-:W-:Y:S05]  /*dea0*/  BRA `(.L_x_2686) ;  /* 0xffffffe8001c7947 */ /* 0x000fea000383ffff */
.L_x_2654:
[----:B-1----:R1:W3:Y:S02]  /*deb0*/  SYNCS.PHASECHK.TRANS64.TRYWAIT P1, [R0+URZ+0x30c28], R19 ;  /* 0x030c2813000075a7 */ /* 0x0022e4000802017f */
[----:B---3--:R-:W-:Y:S05]  /*dec0*/  @!P1 NANOSLEEP.SYNCS 0x989680 ;  /* 0x009896800000995d */ /* 0x008fea0003900000 */
[----:B------:R-:W3:Y:S02]  /*ded0*/  @!P1 SYNCS.PHASECHK.TRANS64 P1, [R0+URZ+0x30c28], R19 ;  /* 0x030c2813000095a7 */ /* 0x000ee4000802007f */
[----:B---3--:R-:W-:Y:S05]  /*dee0*/  @!P1 BRA `(.L_x_2654) ;  /* 0xfffffffc00f09947 */ /* 0x008fea000383ffff */
[----:B------:R-:W-:Y:S05]  /*def0*/  BRA `(.L_x_2687) ;  /* 0xffffffe800a07947 */ /* 0x000fea000383ffff */
.L_x_2656:
[----:B---3--:R3:W4:Y:S02]  /*df00*/  SYNCS.PHASECHK.TRANS64.TRYWAIT P1, [R0+URZ+0x30c48], R19 ;  /* 0x030c4813000075a7 */ /* 0x008724000802017f */
[----:B----4-:R-:W-:Y:S05]  /*df10*/  @!P1 NANOSLEEP.SYNCS 0x989680 ;  /* 0x009896800000995d */ /* 0x010fea0003900000 */
[----:B------:R-:W4:Y:S02]  /*df20*/  @!P1 SYNCS.PHASECHK.TRANS64 P1, [R0+URZ+0x30c48], R19 ;  /* 0x030c4813000095a7 */ /* 0x000f24000802007f */
[----:B----4-:R-:W-:Y:S05]  /*df30*/  @!P1 BRA `(.L_x_2656) ;  /* 0xfffffffc00f09947 */ /* 0x010fea000383ffff */
[----:B------:R-:W-:Y:S05]  /*df40*/  BRA `(.L_x_2688) ;  /* 0xffffffec00247947 */ /* 0x000fea000383ffff */
.L_x_2658:
[----:B------:R-:W-:-:S07]  /*df50*/  SHF.L.U32 R4, R10, 0x1f, RZ ;  /* 0x0000001f0a047819 */ /* 0x000fce00000006ff */
.L_x_2689:
[----:B-1----:R1:W2:Y:S02]  /*df60*/  SYNCS.PHASECHK.TRANS64.TRYWAIT P1, [R0+URZ+0x30c20], R4 ;  /* 0x030c2004000075a7 */ /* 0x0022a4000802017f */
[----:B--2---:R-:W-:Y:S05]  /*df70*/  @!P1 NANOSLEEP.SYNCS 0x989680 ;  /* 0x009896800000995d */ /* 0x004fea0003900000 */
[----:B------:R-:W2:Y:S02]  /*df80*/  @!P1 SYNCS.PHASECHK.TRANS64 P1, [R0+URZ+0x30c20], R4 ;  /* 0x030c2004000095a7 */ /* 0x000ea4000802007f */
[----:B--2---:R-:W-:Y:S05]  /*df90*/  @!P1 BRA `(.L_x_2689) ;  /* 0xfffffffc00f09947 */ /* 0x004fea000383ffff */
[----:B------:R-:W-:Y:S05]  /*dfa0*/  BRA `(.L_x_2690) ;  /* 0xffffffec00907947 */ /* 0x000fea000383ffff */
.L_x_2661:
[----:B-1----:R1:W2:Y:S02]  /*dfb0*/  SYNCS.PHASECHK.TRANS64.TRYWAIT P1, [R0+URZ+0x30c40], R14 ;  /* 0x030c400e000075a7 */ /* 0x0022a4000802017f */
[----:B--2---:R-:W-:Y:S05]  /*dfc0*/  @!P1 NANOSLEEP.SYNCS 0x989680 ;  /* 0x009896800000995d */ /* 0x004fea0003900000 */
[----:B------:R-:W2:Y:S02]  /*dfd0*/  @!P1 SYNCS.PHASECHK.TRANS64 P1, [R0+URZ+0x30c40], R14 ;  /* 0x030c400e000095a7 */ /* 0x000ea4000802007f */
[----:B--2---:R-:W-:Y:S05]  /*dfe0*/  @!P1 BRA `(.L_x_2661) ;  /* 0xfffffffc00f09947 */ /* 0x004fea000383ffff */
[----:B------:R-:W-:Y:S05]  /*dff0*/  BRA `(.L_x_2691) ;  /* 0xfffffff000287947 */ /* 0x000fea000383ffff */
.L_x_2663:
[----:B--2---:R2:W3:Y:S02]  /*e000*/  SYNCS.PHASECHK.TRANS64.TRYWAIT P1, [R0+URZ+0x30c28], R14 ;  /* 0x030c280e000075a7 */ /* 0x0044e4000802017f */
[----:B---3--:R-:W-:Y:S05]  /*e010*/  @!P1 NANOSLEEP.SYNCS 0x989680 ;  /* 0x009896800000995d */ /* 0x008fea0003900000 */
[----:B------:R-:W3:Y:S02]  /*e020*/  @!P1 SYNCS.PHASECHK.TRANS64 P1, [R0+URZ+0x30c28], R14 ;  /* 0x030c280e000095a7 */ /* 0x000ee4000802007f */
[----:B---3--:R-:W-:Y:S05]  /*e030*/  @!P1 BRA `(.L_x_2663) ;  /* 0xfffffffc00f09947 */ /* 0x008fea000383ffff */
[----:B------:R-:W-:Y:S05]  /*e040*/  BRA `(.L_x_2692) ;  /* 0xfffffff000a07947 */ /* 0x000fea000383ffff */
.L_x_2665:
[----:B---3--:R3:W4:Y:S02]  /*e050*/  SYNCS.PHASECHK.TRANS64.TRYWAIT P0, [R4+URZ+0x30c40], R3 ;  /* 0x030c4003040075a7 */ /* 0x008724000800017f */
[----:B----4-:R-:W-:Y:S05]  /*e060*/  @!P0 NANOSLEEP.SYNCS 0x989680 ;  /* 0x009896800000895d */ /* 0x010fea0003900000 */
[----:B------:R-:W4:Y:S02]  /*e070*/  @!P0 SYNCS.PHASECHK.TRANS64 P0, [R4+URZ+0x30c40], R3 ;  /* 0x030c4003040085a7 */ /* 0x000f24000800007f */
[----:B----4-:R-:W-:Y:S05]  /*e080*/  @!P0 BRA `(.L_x_2665) ;  /* 0xfffffffc00f08947 */ /* 0x010fea000383ffff */
[----:B------:R-:W-:Y:S05]  /*e090*/  BRA `(.L_x_2693) ;  /* 0xfffffff400387947 */ /* 0x000fea000383ffff */
.L_x_2667:
[----:B------:R-:W-:Y:S01]  /*e0a0*/  BSSY B0, `(.L_x_2694) ;  /* 0x0000006000007945 */ /* 0x000fe20003800000 */
[----:B------:R-:W-:-:S07]  /*e0b0*/  IMAD.MOV.U32 R15, RZ, RZ, -0x1 ;  /* 0xffffffffff0f7424 */ /* 0x000fce00078e00ff */
[----:B------:R-:W-:Y:S05]  /*e0c0*/  WARPSYNC.COLLECTIVE R15, `(.L_x_2695) ;  /* 0x000000000f0c7348 */ /* 0x000fea0003c00000 */
[----:B------:R-:W-:Y:S02]  /*e0d0*/  ELECT P6, UR62, PT ;  /* 0x00000000003e782f */ /* 0x000fe400038c0000 */
[----:B------:R-:W-:Y:S01]  /*e0e0*/  MOV R14, UR62 ;  /* 0x0000003e000e7c02 */ /* 0x000fe20008000f00 */
[----:B------:R-:W-:Y:S10]  /*e0f0*/  ENDCOLLECTIVE ;  /* 0x000000000000791b */ /* 0x000ff40003800000 */
.L_x_2695:
[----:B------:R-:W-:Y:S05]  /*e100*/  BSYNC B0 ;  /* 0x0000000000007941 */ /* 0x000fea0003800000 */
.L_x_2694:
[----:B------:R-:W-:Y:S05]  /*e110*/  BRA `(.L_x_2696) ;  /* 0xfffffff400d87947 */ /* 0x000fea000383ffff */
.L_x_2669:
[----:B-1----:R1:W2:Y:S02]  /*e120*/  SYNCS.PHASECHK.TRANS64.TRYWAIT P0, [R7+URZ], R4 ;  /* 0x00000004070075a7 */ /* 0x0022a4000800017f */
[----:B--2---:R-:W-:Y:S05]  /*e130*/  @!P0 NANOSLEEP.SYNCS 0x989680 ;  /* 0x009896800000895d */ /* 0x004fea0003900000 */
[----:B------:R-:W2:Y:S02]  /*e140*/  @!P0 SYNCS.PHASECHK.TRANS64 P0, [R7+URZ], R4 ;  /* 0x00000004070085a7 */ /* 0x000ea4000800007f */
[----:B--2---:R-:W-:Y:S05]  /*e150*/  @!P0 BRA `(.L_x_2669) ;  /* 0xfffffffc00f08947 */ /* 0x004fea000383ffff */
[----:B------:R-:W-:Y:S05]  /*e160*/  BRA `(.L_x_2697) ;  /* 0xfffffff800187947 */ /* 0x000fea000383ffff */
.L_x_2670:
[----:B--2---:R2:W3:Y:S02]  /*e170*/  SYNCS.PHASECHK.TRANS64.TRYWAIT P0, [R3+URZ], R2 ;  /* 0x00000002030075a7 */ /* 0x0044e4000800017f */
[----:B---3--:R-:W-:Y:S05]  /*e180*/  @!P0 NANOSLEEP.SYNCS 0x989680 ;  /* 0x009896800000895d */ /* 0x008fea0003900000 */
[----:B------:R-:W3:Y:S02]  /*e190*/  @!P0 SYNCS.PHASECHK.TRANS64 P0, [R3+URZ], R2 ;  /* 0x00000002030085a7 */ /* 0x000ee4000800007f */
[----:B---3--:R-:W-:Y:S05]  /*e1a0*/  @!P0 BRA `(.L_x_2670) ;  /* 0xfffffffc00f08947 */ /* 0x008fea000383ffff */
[----:B------:R-:W-:Y:S05]  /*e1b0*/  BRA `(.L_x_2698) ;  /* 0xfffffff8000c7947 */ /* 0x000fea000383ffff */
.L_x_2672:
[----:B--2---:R2:W3:Y:S02]  /*e1c0*/  SYNCS.PHASECHK.TRANS64.TRYWAIT P0, [R5+URZ], R4 ;  /* 0x00000004050075a7 */ /* 0x0044e4000800017f */
[----:B---3--:R-:W-:Y:S05]  /*e1d0*/  @!P0 NANOSLEEP.SYNCS 0x989680 ;  /* 0x009896800000895d */ /* 0x008fea0003900000 */
[----:B------:R-:W3:Y:S02]  /*e1e0*/  @!P0 SYNCS.PHASECHK.TRANS64 P0, [R5+URZ], R4 ;  /* 0x00000004050085a7 */ /* 0x000ee4000800007f */
[----:B---3--:R-:W-:Y:S05]  /*e1f0*/  @!P0 BRA `(.L_x_2672) ;  /* 0xfffffffc00f08947 */ /* 0x008fea000383ffff */
[----:B------:R-:W-:Y:S05]  /*e200*/  BRA `(.L_x_2699) ;  /* 0xfffffff800107947 */ /* 0x000fea000383ffff */
.L_x_2700:
        /* <DEDUP_REMOVED lines=15> */
.L_x_3710:


//--------------------- .text._ZN7cutlass13device_kernelIN5flash11enable_sm90INS1_16FlashAttnBwdSm90INS1_25CollectiveMainloopBwdSm90ILi2ELi2ELi2EN4cute5tupleIJNS5_1CILi1EEES8_S8_EEENS6_IJNS7_ILi128EEESA_NS7_ILi64EEEEEENS_10bfloat16_tEfNS_4arch4Sm90ELb1ELb0ELb0ELb0ELb0ELb1ELb0ELb0ELi2ELi1ELi2ELi2ELb0EEENS1_24CollectiveEpilogueBwdGQAISC_fSF_Li256ELb0ELb0EEENS1_25SingleTileBwdLPTSchedulerILb0ELi128ELb0EEEEEEEEEvNT_6ParamsE --------------------------
	.section	.text._ZN7cutlass13device_kernelIN5flash11enable_sm90INS1_16FlashAttnBwdSm90INS1_25CollectiveMainloopBwdSm90ILi2ELi2ELi2EN4cute5tupleIJNS5_1CILi1EEES8_S8_EEENS6_IJNS7_ILi128EEESA_NS7_ILi64EEEEEENS_10bfloat16_tEfNS_4arch4Sm90ELb1ELb0ELb0ELb0ELb0ELb1ELb0ELb0ELi2ELi1ELi2ELi2ELb0EEENS1_24CollectiveEpilogueBwdGQAISC_fSF_Li256ELb0ELb0EEENS1_25SingleTileBwdLPTSchedulerILb0ELi128ELb0EEEEEEEEEvNT_6ParamsE,"ax",@progbits
	.align	128
.text._ZN7cutlass13device_kernelIN5flash11enable_sm90INS1_16FlashAttnBwdSm90INS1_25CollectiveMainloopBwdSm90ILi2ELi2ELi2EN4cute5tupleIJNS5_1CILi1EEES8_S8_EEENS6_IJNS7_ILi128EEESA_NS7_ILi64EEEEEENS_10bfloat16_tEfNS_4arch4Sm90ELb1ELb0ELb0ELb0ELb0ELb1ELb0ELb0ELi2ELi1ELi2ELi2ELb0EEENS1_24CollectiveEpilogueBwdGQAISC_fSF_Li256ELb0ELb0EEENS1_25SingleTileBwdLPTSchedulerILb0ELi128ELb0EEEEEEEEEvNT_6ParamsE:
        .type           _ZN7cutlass13device_kernelIN5flash11enable_sm90INS1_16FlashAttnBwdSm90INS1_25CollectiveMainloopBwdSm90ILi2ELi2ELi2EN4cute5tupleIJNS5_1CILi1EEES8_S8_EEENS6_IJNS7_ILi128EEESA_NS7_ILi64EEEEEENS_10bfloat16_tEfNS_4arch4Sm90ELb1ELb0ELb0ELb0ELb0ELb1ELb0ELb0ELi2ELi1ELi2ELi2ELb0EEENS1_24CollectiveEpilogueBwdGQAISC_fSF_Li256ELb0ELb0EEENS1_25SingleTileBwdLPTSchedulerILb0ELi128ELb0EEEEEEEEEvNT_6ParamsE,@function
        .size           _ZN7cutlass13device_kernelIN5flash11enable_sm90INS1_16FlashAttnBwdSm90INS1_25CollectiveMainloopBwdSm90ILi2ELi2ELi2EN4cute5tupleIJNS5_1CILi1EEES8_S8_EEENS6_IJNS7_ILi128EEESA_NS7_ILi64EEEEEENS_10bfloat16_tEfNS_4arch4Sm90ELb1ELb0ELb0ELb0ELb0ELb1ELb0ELb0ELi2ELi1ELi2ELi2ELb0EEENS1_24CollectiveEpilogueBwdGQAISC_fSF_Li256ELb0ELb0EEENS1_25SingleTileBwdLPTSchedulerILb0ELi128ELb0EEEEEEEEEvNT_6ParamsE,(.L_x_3711 - _ZN7cutlass13device_kernelIN5flash11enable_sm90INS1_16FlashAttnBwdSm90INS1_25CollectiveMainloopBwdSm90ILi2ELi2ELi2EN4cute5tupleIJNS5_1CILi1EEES8_S8_EEENS6_IJNS7_ILi128EEESA_NS7_ILi64EEEEEENS_10bfloat16_tEfNS_4arch4Sm90ELb1ELb0ELb0ELb0ELb0ELb1ELb0ELb0ELi2ELi1ELi2ELi2ELb0EEENS1_24CollectiveEpilogueBwdGQAISC_fSF_Li256ELb0ELb0EEENS1_25SingleTileBwdLPTSchedulerILb0ELi128ELb0EEEEEEEEEvNT_6ParamsE)
        .other          _ZN7cutlass13device_kernelIN5flash11enable_sm90INS1_16FlashAttnBwdSm90INS1_25CollectiveMainloopBwdSm90ILi2ELi2ELi2EN4cute5tupleIJNS5_1CILi1EEES8_S8_EEENS6_IJNS7_ILi128EEESA_NS7_ILi64EEEEEENS_10bfloat16_tEfNS_4arch4Sm90ELb1ELb0ELb0ELb0ELb0ELb1ELb0ELb0ELi2ELi1ELi2ELi2ELb0EEENS1_24CollectiveEpilogueBwdGQAISC_fSF_Li256ELb0ELb0EEENS1_25SingleTileBwdLPTSchedulerILb0ELi128ELb0EEEEEEEEEvNT_6ParamsE,@"STO_CUDA_ENTRY STV_DEFAULT"
_ZN7cutlass13device_kernelIN5flash11enable_sm90INS1_16FlashAttnBwdSm90INS1_25CollectiveMainloopBwdSm90ILi2ELi2ELi2EN4cute5tupleIJNS5_1CILi1EEES8_S8_EEENS6_IJNS7_ILi128EEESA_NS7_ILi64EEEEEENS_10bfloat16_tEfNS_4arch4Sm90ELb1ELb0ELb0ELb0ELb0ELb1ELb0ELb0ELi2ELi1ELi2ELi2ELb0EEENS1_24CollectiveEpilogueBwdGQAISC_fSF_Li256ELb0ELb0EEENS1_25SingleTileBwdLPTSchedulerILb0ELi128ELb0EEEEEEEEEvNT_6ParamsE:
        /* <DEDUP_REMOVED lines=24> */
.L_x_2702:
[----:B------:R-:W-:Y:S05]  /*0180*/  BSYNC B0 ;  /* 0x0000000000007941 */ /* 0x000fea0003800000 */
.L_x_2701:
        /* <DEDUP_REMOVED lines=37> */
.L_x_2703:
        /* <DEDUP_REMOVED lines=22> */
.L_x_2704:
[----:B------:R-:W-:Y:S01]  /*0540*/  PLOP3.LUT P0, PT, PT, PT, UP0, 0x80, 0x0 ;  /* 0x000000000000781c */ /* 0x000fe20003f0f008 */
[----:B------:R-:W-:Y:S01]  /*0550*/  NOP ;  /* 0x0000000000007918 */ /* 0x000fe20000000000 */
[----:B------:R-:W-:Y:S01]  /*0560*/  BSSY B6, `(.L_x_2705) ;  /* 0x0000bd2000067945 */ /* 0x000fe20003800000 */
[----:B-12-4-:R-:W-:Y:S10]  /*0570*/  BAR.SYNC.DEFER_BLOCKING 0x0 ;  /* 0x0000000000007b1d */ /* 0x016ff40000010000 */
[----:B------:R-:W-:Y:S05]  /*0580*/  @!P0 BRA `(.L_x_2706) ;  /* 0x0000009000088947 */ /* 0x000fea0003800000 */
.L_x_2707:
[----:B------:R-:W-:-:S08]  /*0590*/  NOP ;  /* 0x0000000000007918 */ /* 0x000fd00000000000 */
[----:B------:R-:W1:Y:S02]  /*05a0*/  USETMAXREG.TRY_ALLOC.CTAPOOL UP0, 0xf0 ;  /* 0x000000f0000079c8 */ /* 0x000e640008000600 */
[----:B-1----:R-:W-:-:S13]  /*05b0*/  PLOP3.LUT P0, PT, PT, PT, UP0, 0x80, 0x0 ;  /* 0x000000000000781c */ /* 0x002fda0003f0f008 */
[----:B------:R-:W-:Y:S05]  /*05c0*/  @!P0 BRA `(.L_x_2707) ;  /* 0xfffffffc00f08947 */ /* 0x000fea000383ffff */
[----:B------:R-:W-:Y:S01]  /*05d0*/  LOP3.LUT R0, R0, 0x3, RZ, 0xc0, !PT ;  /* 0x0000000300007812 */ /* 0x000fe200078ec0ff */
[----:B------:R-:W1:Y:S01]  /*05e0*/  S2R R2, SR_TID.X ;  /* 0x0000000000027919 */ /* 0x000e620000002100 */
        /* <DEDUP_REMOVED lines=26> */
.L_x_2708:
[----:B------:R-:W-:Y:S01]  /*0790*/  ULDC UR7, c[0x0][0x8cc] ;  /* 0x0002330000077ab9 */ /* 0x000fe20000000800 */
[----:B------:R-:W-:Y:S01]  /*07a0*/  UMOV UR37, UR10 ;  /* 0x0000000a00257c82 */ /* 0x000fe20008000000 */
[----:B------:R-:W-:-:S11]  /*07b0*/  UISETP.NE.AND UP0, UPT, UR7, 0x1, UPT ;  /* 0x000000010700788c */ /* 0x000fd6000bf05270 */
[----:B------:R-:W-:Y:S02]  /*07c0*/  @UP0 ULDC.64 UR8, c[0x0][0x8d0] ;  /* 0x0002340000080ab9 */ /* 0x000fe40000000a00 */
[----:B------:R-:W-:-:S04]  /*07d0*/  UIMAD.WIDE.U32 UR4, UR10, UR8, URZ ;  /* 0x000000080a0472a5 */ /* 0x000fc8000f8e003f */
[----:B------:R-:W-:-:S04]  /*07e0*/  @UP0 USHF.R.U32.HI UR37, URZ, UR9, UR5 ;  /* 0x000000093f250299 */ /* 0x000fc80008011605 */
[----:B------:R-:W-:-:S12]  /*07f0*/  UIMAD UR4, UR37, UR7, URZ ;  /* 0x00000007250472a4 */ /* 0x000fd8000f8e023f */
.L_x_2709:
        /* <DEDUP_REMOVED lines=15> */
[----:B------:R-:W-:Y:S01]  /*08f0*/  IMAD.U32 R0, RZ, RZ, UR4 ;  /* 0x00000004ff007e24 */ /* 0x000fe2000f8e00ff */
[----:B------:R-:W-:Y:S01]  /*0900*/  ULEA UR4, UR37, UR39, 0x7 ;  /* 0x0000002725047291 */ /* 0x000fe2000f8e383f */
[----:B------:R-:W-:Y:S01]  /*0910*/  PLOP3.LUT P0, PT, PT, PT, PT, 0x80, 0x0 ;  /* 0x000000000000781c */ /* 0x000fe20003f0f070 */
[----:B------:R-:W-:Y:S01]  /*0920*/  ULDC UR5, c[0x0][0x290] ;  /* 0x0000a40000057ab9 */ /* 0x000fe20000000800 */
[----:B------:R-:W-:Y:S01]  /*0930*/  ULDC UR6, c[0x0][0x74c] ;  /* 0x0001d30000067ab9 */ /* 0x000fe20000000800 */
[----:B------:R-:W-:Y:S01]  /*0940*/  UIADD3 UR39, UR39, 0x7f, URZ ;  /* 0x0000007f27277890 */ /* 0x000fe2000fffe03f */
[----:B------:R1:W-:Y:S01]  /*0950*/  STL [R1+0x3c], R0 ;  /* 0x00003c0001007387 */ /* 0x0003e20000100800 */
[----:B------:R-:W-:Y:S01]  /*0960*/  UIADD3 UR4, -UR6, UR4, -UR5 ;  /* 0x0000000406047290 */ /* 0x000fe2000fffe905 */
[----:B------:R-:W-:Y:S02]  /*0970*/  CS2R R152, SRZ ;  /* 0x0000000000987805 */ /* 0x000fe4000001ff00 */
[----:B------:R-:W-:-:S02]  /*0980*/  CS2R R184, SRZ ;  /* 0x0000000000b87805 */ /* 0x000fc4000001ff00 */
[----:B------:R-:W-:Y:S01]  /*0990*/  CS2R R154, SRZ ;  /* 0x00000000009a7805 */ /* 0x000fe2000001ff00 */
[----:B------:R-:W-:Y:S01]  /*09a0*/  USHF.R.S32.HI UR5, URZ, 0x1f, UR4 ;  /* 0x0000001f3f057899 */ /* 0x000fe20008011404 */
[----:B------:R-:W-:Y:S02]  /*09b0*/  CS2R R156, SRZ ;  /* 0x00000000009c7805 */ /* 0x000fe4000001ff00 */
        /* <DEDUP_REMOVED lines=17> */
[----:B------:R-:W-:Y:S01]  /*0ad0*/  CS2R R178, SRZ ;  /* 0x0000000000b27805 */ /* 0x000fe2000001ff00 */
[----:B------:R-:W-:Y:S01]  /*0ae0*/  UISETP.GT.AND UP0, UPT, UR40, UR41, UPT ;  /* 0x000000292800728c */ /* 0x000fe2000bf04270 */
[----:B------:R-:W-:Y:S02]  /*0af0*/  CS2R R180, SRZ ;  /* 0x0000000000b47805 */ /* 0x000fe4000001ff00 */
[----:B------:R-:W-:Y:S02]  /*0b00*/  CS2R R182, SRZ ;  /* 0x0000000000b67805 */ /* 0x000fe4000001ff00 */
[----:B------:R-:W-:Y:S02]  /*0b10*/  CS2R R186, SRZ ;  /* 0x0000000000ba7805 */ /* 0x000fe4000001ff00 */
[----:B------:R-:W-:-:S02]  /*0b20*/  CS2R R188, SRZ ;  /* 0x0000000000bc7805 */ /* 0x000fc4000001ff00 */
[----:B------:R-:W-:Y:S02]  /*0b30*/  CS2R R190, SRZ ;  /* 0x0000000000be7805 */ /* 0x000fe4000001ff00 */
[----:B------:R-:W-:Y:S02]  /*0b40*/  PLOP3.LUT P1, PT, PT, PT, UP0, 0x80, 0x0 ;  /* 0x000000000000781c */ /* 0x000fe40003f2f008 */
        /* <DEDUP_REMOVED lines=12> */
[----:B-1----:R-:W-:Y:S06]  /*0c10*/  @!P1 BRA `(.L_x_2711) ;  /* 0x0000008000749947 */ /* 0x002fec0003800000 */
        /* <DEDUP_REMOVED lines=21> */
.L_x_2713:
        /* <DEDUP_REMOVED lines=15> */
.L_x_2712:
        /* <DEDUP_REMOVED lines=22> */
.L_x_2715:
        /* <DEDUP_REMOVED lines=15> */
.L_x_2714:
[----:B------:R-:W-:Y:S01]  /*10b0*/  SHF.R.S32.HI R5, RZ, 0x1f, R16 ;  /* 0x0000001fff057819 */ /* 0x000fe20000011410 */
[----:B------:R-:W-:-:S03]  /*10c0*/  UMOV UR4, 0xffffffff ;  /* 0xffffffff00047882 */ /* 0x000fc60000000000 */
[----:B------:R-:W-:-:S04]  /*10d0*/  LEA.HI R0, R5, R16, RZ, 0x7 ;  /* 0x0000001005007211 */ /* 0x000fc800078f38ff */
[----:B------:R-:W-:Y:S01]  /*10e0*/  SHF.R.S32.HI R13, RZ, 0x7, R0 ;  /* 0x00000007ff0d7819 */ /* 0x000fe20000011400 */
[----:B------:R-:W-:Y:S06]  /*10f0*/  BRA.DIV UR4, `(.L_x_2716) ;  /* 0x000000b204687947 */ /* 0x000fec000b800000 */
[----:B------:R1:W2:Y:S02]  /*1100*/  SHFL.IDX PT, R14, R13, RZ, 0x1f ;  /* 0x00001fff0d0e7589 */ /* 0x0002a400000e0000 */
.L_x_2802:
[----:B------:R-:W-:Y:S01]  /*1110*/  SHF.L.U32 R15, RZ, 0x1f, RZ ;  /* 0x0000001fff0f7819 */ /* 0x000fe200000006ff */
[----:B------:R-:W-:Y:S01]  /*1120*/  IMAD.SHL.U32 R3, R16, 0x40, RZ ;  /* 0x0000004010037824 */ /* 0x000fe200078e00ff */
[CC--:B------:R-:W-:Y:S02]  /*1130*/  LEA.HI R7, R5.reuse, R16.reuse, RZ, 0x5 ;  /* 0x0000001005077211 */ /* 0x0c0fe400078f28ff */
[----:B------:R-:W3:Y:S01]  /*1140*/  SYNCS.PHASECHK.TRANS64.TRYWAIT P0, [R236+URZ+0x30c00], R15 ;  /* 0x030c000fec0075a7 */ /* 0x000ee2000800017f */
[----:B------:R-:W-:Y:S02]  /*1150*/  LEA.HI R6, R5, R16, RZ, 0x4 ;  /* 0x0000001005067211 */ /* 0x000fe400078f20ff */
[----:B------:R-:W-:Y:S02]  /*1160*/  SHF.R.S32.HI R2, RZ, 0x5, R7 ;  /* 0x00000005ff027819 */ /* 0x000fe40000011407 */
[----:B------:R-:W-:Y:S02]  /*1170*/  SHF.R.S32.HI R11, RZ, 0x4, R6 ;  /* 0x00000004ff0b7819 */ /* 0x000fe40000011406 */
[----:B------:R-:W-:Y:S01]  /*1180*/  LOP3.LUT R4, R3, 0x1c0, RZ, 0xc0, !PT ;  /* 0x000001c003047812 */ /* 0x000fe200078ec0ff */
[----:B------:R-:W-:Y:S01]  /*1190*/  IMAD.SHL.U32 R9, R2, 0x10, RZ ;  /* 0x0000001002097824 */ /* 0x000fe200078e00ff */
[----:B------:R-:W-:-:S02]  /*11a0*/  LEA.HI R8, R6, R11, RZ, 0x1 ;  /* 0x0000000b06087211 */ /* 0x000fc400078f08ff */
[----:B--2---:R-:W-:Y:S02]  /*11b0*/  LEA.HI R2, R14, R14, RZ, 0x1 ;  /* 0x0000000e0e027211 */ /* 0x004fe400078f08ff */
[----:B------:R-:W-:Y:S02]  /*11c0*/  LOP3.LUT R8, R8, 0x7ffffe, RZ, 0xc0, !PT ;  /* 0x007ffffe08087812 */ /* 0x000fe400078ec0ff */
[----:B------:R-:W-:Y:S02]  /*11d0*/  LEA.HI R3, R5, R16, RZ, 0x3 ;  /* 0x0000001005037211 */ /* 0x000fe400078f18ff */
[----:B------:R-:W-:Y:S01]  /*11e0*/  LOP3.LUT R6, R4, 0x30, R9, 0xf8, !PT ;  /* 0x0000003004067812 */ /* 0x000fe200078ef809 */
[----:B------:R-:W-:Y:S01]  /*11f0*/  IMAD.IADD R8, R11, 0x1, -R8 ;  /* 0x000000010b087824 */ /* 0x000fe200078e0a08 */
[----:B------:R-:W-:Y:S02]  /*1200*/  LOP3.LUT R229, R2, 0xffffe, RZ, 0xc0, !PT ;  /* 0x000ffffe02e57812 */ /* 0x000fe400078ec0ff */
[----:B------:R-:W-:Y:S01]  /*1210*/  LOP3.LUT R3, R6, 0x8, R3, 0xf8, !PT ;  /* 0x0000000806037812 */ /* 0x000fe200078ef803 */
[----:B------:R-:W-:Y:S01]  /*1220*/  IMAD R8, R13, 0x10, R8 ;  /* 0x000000100d087824 */ /* 0x000fe200078e0208 */
[----:B------:R-:W-:Y:S01]  /*1230*/  SHF.R.U32.HI R4, RZ, 0x3, R4 ;  /* 0x00000003ff047819 */ /* 0x000fe20000011604 */
[----:B------:R-:W-:-:S03]  /*1240*/  IMAD.IADD R229, R14, 0x1, -R229 ;  /* 0x000000010ee57824 */ /* 0x000fc600078e0ae5 */
[----:B------:R-:W-:Y:S01]  /*1250*/  LOP3.LUT R3, R3, R4, RZ, 0x3c, !PT ;  /* 0x0000000403037212 */ /* 0x000fe200078e3cff */
[----:B---3--:R-:W-:Y:S06]  /*1260*/  @P0 BRA `(.L_x_2717) ;  /* 0x0000000000080947 */ /* 0x008fec0003800000 */
[----:B------:R-:W2:Y:S02]  /*1270*/  SYNCS.PHASECHK.TRANS64.TRYWAIT P0, [R236+URZ+0x30c00], R15 ;  /* 0x030c000fec0075a7 */ /* 0x000ea4000800017f */
[----:B--2---:R-:W-:Y:S05]  /*1280*/  @!P0 BRA `(.L_x_2718) ;  /* 0x000000b000208947 */ /* 0x004fea0003800000 */
.L_x_2717:
[----:B------:R-:W-:Y:S01]  /*1290*/  ULDC UR6, c[0x0][0x290] ;  /* 0x0000a40000067ab9 */ /* 0x000fe20000000800 */
[----:B------:R-:W-:Y:S01]  /*12a0*/  ULDC UR5, c[0x0][0x74c] ;  /* 0x0001d30000057ab9 */ /* 0x000fe20000000800 */
[----:B------:R-:W-:Y:S01]  /*12b0*/  UIADD3 UR4, UR39, -UR6, URZ ;  /* 0x8000000627047290 */ /* 0x000fe2000fffe03f */
[----:B------:R-:W-:Y:S01]  /*12c0*/  IMAD.U32 R2, R8, 0x200, R3 ;  /* 0x0000020008027824 */ /* 0x000fe200078e0003 */
[----:B------:R-:W-:Y:S01]  /*12d0*/  LOP3.LUT R3, R0, 0xffffff80, RZ, 0xc0, !PT ;  /* 0xffffff8000037812 */ /* 0x000fe200078ec0ff */
[----:B------:R-:W-:Y:S01]  /*12e0*/  IMAD.MOV.U32 R0, RZ, RZ, RZ ;  /* 0x000000ffff007224 */ /* 0x000fe200078e00ff */
[----:B------:R-:W-:Y:S01]  /*12f0*/  ULEA UR4, UR37, UR4, 0x7 ;  /* 0x0000000425047291 */ /* 0x000fe2000f8e383f */
[----:B------:R-:W-:Y:S01]  /*1300*/  IMAD.MOV.U32 R4, RZ, RZ, RZ ;  /* 0x000000ffff047224 */ /* 0x000fe200078e00ff */
[----:B------:R3:W-:Y:S01]  /*1310*/  STL [R1+0x30], R2 ;  /* 0x0000300201007387 */ /* 0x0007e20000100800 */
[----:B------:R-:W-:Y:S01]  /*1320*/  IMAD.IADD R6, R16, 0x1, -R3 ;  /* 0x0000000110067824 */ /* 0x000fe200078e0a03 */
[----:B------:R-:W-:Y:S01]  /*1330*/  UIADD3 UR4, UR4, -UR5, URZ ;  /* 0x8000000504047290 */ /* 0x000fe2000fffe03f */
[----:B------:R-:W-:-:S02]  /*1340*/  CS2R R152, SRZ ;  /* 0x0000000000987805 */ /* 0x000fc4000001ff00 */
[----:B------:R-:W-:Y:S01]  /*1350*/  CS2R R154, SRZ ;  /* 0x00000000009a7805 */ /* 0x000fe2000001ff00 */
[--C-:B------:R-:W-:Y:S01]  /*1360*/  IMAD R9, R13, 0x400, R6.reuse ;  /* 0x000004000d097824 */ /* 0x100fe200078e0206 */
[----:B------:R-:W-:Y:S01]  /*1370*/  USHF.R.S32.HI UR5, URZ, 0x1f, UR4 ;  /* 0x0000001f3f057899 */ /* 0x000fe20008011404 */
[----:B------:R-:W-:Y:S02]  /*1380*/  SHF.R.S32.HI R11, RZ, 0x1f, R6 ;  /* 0x0000001fff0b7819 */ /* 0x000fe40000011406 */
[----:B------:R-:W-:Y:S01]  /*1390*/  CS2R R156, SRZ ;  /* 0x00000000009c7805 */ /* 0x000fe2000001ff00 */
[----:B------:R-:W-:Y:S01]  /*13a0*/  IMAD.SHL.U32 R9, R9, 0x4, RZ ;  /* 0x0000000409097824 */ /* 0x000fe200078e00ff */
[----:B------:R-:W-:Y:S01]  /*13b0*/  ULEA.HI UR5, UR5, UR4, URZ, 0x7 ;  /* 0x0000000405057291 */ /* 0x000fe2000f8f383f */
[----:B------:R-:W-:Y:S01]  /*13c0*/  LEA.HI R10, R11, R6, RZ, 0x2 ;  /* 0x000000060b0a7211 */ /* 0x000fe200078f10ff */
[----:B------:R4:W-:Y:S01]  /*13d0*/  STL [R1+0x20], R11 ;  /* 0x0000200b01007387 */ /* 0x0009e20000100800 */
[----:B------:R-:W-:Y:S01]  /*13e0*/  CS2R R158, SRZ ;  /* 0x00000000009e7805 */ /* 0x000fe2000001ff00 */
[----:B------:R-:W-:Y:S01]  /*13f0*/  ULEA.HI.SX32 UR5, UR5, 0x1, 0x19 ;  /* 0x0000000105057891 */ /* 0x000fe2000f8fca3f */
[----:B------:R-:W-:-:S02]  /*1400*/  LOP3.LUT R3, R10, 0xfffffffc, RZ, 0xc0, !PT ;  /* 0xfffffffc0a037812 */ /* 0x000fc400078ec0ff */
[----:B------:R-:W-:Y:S02]  /*1410*/  CS2R R160, SRZ ;  /* 0x0000000000a07805 */ /* 0x000fe4000001ff00 */
[----:B------:R-:W-:Y:S02]  /*1420*/  CS2R R162, SRZ ;  /* 0x0000000000a27805 */ /* 0x000fe4000001ff00 */
[----:B------:R-:W-:Y:S02]  /*1430*/  CS2R R164, SRZ ;  /* 0x0000000000a47805 */ /* 0x000fe4000001ff00 */
[----:B------:R-:W-:Y:S01]  /*1440*/  CS2R R166, SRZ ;  /* 0x0000000000a67805 */ /* 0x000fe2000001ff00 */
[----:B---3--:R-:W-:Y:S01]  /*1450*/  IMAD.U32 R2, RZ, RZ, UR5 ;  /* 0x00000005ff027e24 */ /* 0x008fe2000f8e00ff */
[----:B------:R-:W-:Y:S02]  /*1460*/  CS2R R168, SRZ ;  /* 0x0000000000a87805 */ /* 0x000fe4000001ff00 */
[----:B------:R-:W-:-:S02]  /*1470*/  CS2R R170, SRZ ;  /* 0x0000000000aa7805 */ /* 0x000fc4000001ff00 */
[----:B------:R-:W-:Y:S02]  /*1480*/  CS2R R172, SRZ ;  /* 0x0000000000ac7805 */ /* 0x000fe4000001ff00 */
[----:B------:R-:W-:Y:S02]  /*1490*/  CS2R R174, SRZ ;  /* 0x0000000000ae7805 */ /* 0x000fe4000001ff00 */
[----:B------:R-:W-:Y:S02]  /*14a0*/  VIMNMX R12, R2, UR40, PT ;  /* 0x00000028020c7c48 */ /* 0x000fe4000bfe0100 */
[----:B------:R-:W-:Y:S02]  /*14b0*/  CS2R R176, SRZ ;  /* 0x0000000000b07805 */ /* 0x000fe4000001ff00 */
[----:B------:R-:W-:Y:S02]  /*14c0*/  CS2R R178, SRZ ;  /* 0x0000000000b27805 */ /* 0x000fe4000001ff00 */
[----:B------:R-:W-:-:S02]  /*14d0*/  CS2R R180, SRZ ;  /* 0x0000000000b47805 */ /* 0x000fc4000001ff00 */
[----:B------:R-:W-:Y:S01]  /*14e0*/  ISETP.LE.AND P0, PT, R12, UR41, PT ;  /* 0x000000290c007c0c */ /* 0x000fe2000bf03270 */
[----:B------:R4:W-:Y:S01]  /*14f0*/  STL [R1], R12 ;  /* 0x0000000c01007387 */ /* 0x0009e20000100800 */
[----:B------:R-:W-:Y:S02]  /*1500*/  CS2R R182, SRZ ;  /* 0x0000000000b67805 */ /* 0x000fe4000001ff00 */
[----:B------:R-:W-:Y:S02]  /*1510*/  CS2R R184, SRZ ;  /* 0x0000000000b87805 */ /* 0x000fe4000001ff00 */
[----:B------:R-:W-:Y:S01]  /*1520*/  CS2R R186, SRZ ;  /* 0x0000000000ba7805 */ /* 0x000fe2000001ff00 */
[----:B------:R4:W-:Y:S01]  /*1530*/  STL [R1+0x14], R10 ;  /* 0x0000140a01007387 */ /* 0x0009e20000100800 */
        /* <DEDUP_REMOVED lines=13> */
[----:B------:R-:W-:Y:S01]  /*1610*/  CS2R R214, SRZ ;  /* 0x0000000000d67805 */ /* 0x000fe2000001ff00 */
[----:B------:R-:W-:-:S02]  /*1620*/  IMAD R2, R9, 0x4, R236 ;  /* 0x0000000409027824 */ /* 0x000fc400078e02ec */
[----:B------:R-:W-:Y:S01]  /*1630*/  IMAD.IADD R3, R6, 0x1, -R3 ;  /* 0x0000000106037824 */ /* 0x000fe200078e0a03 */
[----:B----4-:R-:W-:Y:S06]  /*1640*/  @P0 BRA `(.L_x_2719) ;  /* 0x0000003c000c0947 */ /* 0x010fec0003800000 */
[----:B------:R-:W-:Y:S01]  /*1650*/  UIMAD UR4, UR37, -0x80, UR6 ;  /* 0xffffff80250478a4 */ /* 0x000fe2000f8e0206 */
[----:B------:R-:W-:Y:S02]  /*1660*/  LOP3.LUT R7, R7, 0xffffffe0, RZ, 0xc0, !PT ;  /* 0xffffffe007077812 */ /* 0x000fe400078ec0ff */
[----:B------:R-:W-:Y:S02]  /*1670*/  CS2R R182, SRZ ;  /* 0x0000000000b67805 */ /* 0x000fe4000001ff00 */
[----:B------:R-:W-:Y:S02]  /*1680*/  LEA.HI R6, R11, R6, RZ, 0x5 ;  /* 0x000000060b067211 */ /* 0x000fe400078f28ff */
[----:B------:R-:W-:Y:S02]  /*1690*/  CS2R R180, SRZ ;  /* 0x0000000000b47805 */ /* 0x000fe4000001ff00 */
[----:B------:R-:W-:Y:S01]  /*16a0*/  LEA.HI R0, R13, R13, RZ, 0x1 ;  /* 0x0000000d0d007211 */ /* 0x000fe200078f08ff */
[----:B------:R-:W-:Y:S01]  /*16b0*/  IMAD.IADD R7, R16, 0x1, -R7 ;  /* 0x0000000110077824 */ /* 0x000fe200078e0a07 */
[----:B------:R-:W-:Y:S01]  /*16c0*/  SHF.R.S32.HI R6, RZ, 0x5, R6 ;  /* 0x00000005ff067819 */ /* 0x000fe20000011406 */
[----:B------:R-:W-:Y:S01]  /*16d0*/  IMAD.U32 R9, RZ, RZ, UR4 ;  /* 0x00000004ff097e24 */ /* 0x000fe2000f8e00ff */
[----:B------:R-:W-:-:S02]  /*16e0*/  LOP3.LUT R4, R0, 0xfffffffe, RZ, 0xc0, !PT ;  /* 0xfffffffe00047812 */ /* 0x000fc400078ec0ff */
[----:B------:R-:W-:Y:S02]  /*16f0*/  CS2R R178, SRZ ;  /* 0x0000000000b27805 */ /* 0x000fe4000001ff00 */
[----:B------:R-:W-:Y:S01]  /*1700*/  SHF.R.S32.HI R0, RZ, 0x1f, R7 ;  /* 0x0000001fff007819 */ /* 0x000fe20000011407 */
[----:B------:R-:W-:Y:S01]  /*1710*/  IMAD R8, R6, -0x10, R9 ;  /* 0xfffffff006087824 */ /* 0x000fe200078e0209 */
[----:B------:R-:W-:Y:S01]  /*1720*/  SHF.R.S32.HI R6, RZ, 0x2, R10 ;  /* 0x00000002ff067819 */ /* 0x000fe2000001140a */
[----:B-1----:R-:W-:Y:S01]  /*1730*/  IMAD.IADD R13, R13, 0x1, -R4 ;  /* 0x000000010d0d7824 */ /* 0x002fe200078e0a04 */
[----:B------:R-:W-:Y:S02]  /*1740*/  SHF.R.S32.HI R9, RZ, 0x1f, R10 ;  /* 0x0000001fff097819 */ /* 0x000fe4000001140a */
[----:B------:R-:W-:Y:S02]  /*1750*/  CS2R R176, SRZ ;  /* 0x0000000000b07805 */ /* 0x000fe4000001ff00 */
[----:B------:R-:W-:-:S02]  /*1760*/  LEA.HI R4, R0, R7, RZ, 0x3 ;  /* 0x0000000700047211 */ /* 0x000fc400078f18ff */
[----:B------:R-:W-:Y:S02]  /*1770*/  CS2R R174, SRZ ;  /* 0x0000000000ae7805 */ /* 0x000fe4000001ff00 */
[----:B------:R-:W-:Y:S02]  /*1780*/  LEA.HI R7, R0, R7, RZ, 0x2 ;  /* 0x0000000700077211 */ /* 0x000fe400078f10ff */
[----:B------:R-:W-:Y:S02]  /*1790*/  CS2R R172, SRZ ;  /* 0x0000000000ac7805 */ /* 0x000fe4000001ff00 */
[----:B------:R-:W-:Y:S02]  /*17a0*/  LEA.HI R9, R9, R6, RZ, 0x3 ;  /* 0x0000000609097211 */ /* 0x000fe400078f18ff */
[----:B------:R-:W-:Y:S02]  /*17b0*/  CS2R R170, SRZ ;  /* 0x0000000000aa7805 */ /* 0x000fe4000001ff00 */
[----:B------:R-:W-:-:S02]  /*17c0*/  LEA.HI R10, R5, R16, RZ, 0x2 ;  /* 0x00000010050a7211 */ /* 0x000fc400078f10ff */
[----:B------:R-:W-:Y:S02]  /*17d0*/  CS2R R168, SRZ ;  /* 0x0000000000a87805 */ /* 0x000fe4000001ff00 */
[--C-:B------:R-:W-:Y:S02]  /*17e0*/  SHF.R.S32.HI R0, RZ, 0x3, R4.reuse ;  /* 0x00000003ff007819 */ /* 0x100fe40000011404 */
[----:B------:R-:W-:Y:S02]  /*17f0*/  CS2R R166, SRZ ;  /* 0x0000000000a67805 */ /* 0x000fe4000001ff00 */
[----:B------:R-:W-:Y:S02]  /*1800*/  SHF.R.S32.HI R5, RZ, 0x1f, R4 ;  /* 0x0000001fff057819 */ /* 0x000fe40000011404 */
[----:B------:R-:W-:Y:S02]  /*1810*/  CS2R R164, SRZ ;  /* 0x0000000000a47805 */ /* 0x000fe4000001ff00 */
[----:B------:R-:W-:-:S02]  /*1820*/  LOP3.LUT R9, R9, 0xfffffff8, RZ, 0xc0, !PT ;  /* 0xfffffff809097812 */ /* 0x000fc400078ec0ff */
[----:B------:R-:W-:Y:S02]  /*1830*/  CS2R R162, SRZ ;  /* 0x0000000000a27805 */ /* 0x000fe4000001ff00 */
[----:B------:R-:W-:Y:S02]  /*1840*/  SHF.R.S32.HI R4, RZ, 0x2, R7 ;  /* 0x00000002ff047819 */ /* 0x000fe40000011407 */
[----:B------:R-:W-:Y:S02]  /*1850*/  CS2R R160, SRZ ;  /* 0x0000000000a07805 */ /* 0x000fe4000001ff00 */
[----:B------:R-:W-:Y:S02]  /*1860*/  LEA.HI R5, R5, R0, RZ, 0x4 ;  /* 0x0000000005057211 */ /* 0x000fe400078f20ff */
[----:B------:R-:W-:Y:S02]  /*1870*/  CS2R R158, SRZ ;  /* 0x00000000009e7805 */ /* 0x000fe4000001ff00 */
[----:B------:R-:W-:Y:S01]  /*1880*/  IADD3 R12, R8, R9, -R6 ;  /* 0x00000009080c7210 */ /* 0x000fe20007ffe806 */
[C---:B------:R-:W-:Y:S01]  /*1890*/  VIADD R6, R4.reuse, 0x8 ;  /* 0x0000000804067836 */ /* 0x040fe20000000000 */
[----:B------:R-:W-:Y:S01]  /*18a0*/  LOP3.LUT R9, R5, 0x1ffffff0, RZ, 0xc0, !PT ;  /* 0x1ffffff005097812 */ /* 0x000fe200078ec0ff */
[----:B------:R-:W-:Y:S01]  /*18b0*/  VIADD R14, R4, 0x18 ;  /* 0x00000018040e7836 */ /* 0x000fe20000000000 */
[----:B------:R-:W-:-:S02]  /*18c0*/  LOP3.LUT R11, R10, 0xfffffffc, RZ, 0xc0, !PT ;  /* 0xfffffffc0a0b7812 */ /* 0x000fc400078ec0ff */
[----:B------:R-:W-:Y:S02]  /*18d0*/  CS2R R156, SRZ ;  /* 0x00000000009c7805 */ /* 0x000fe4000001ff00 */
[----:B------:R-:W-:Y:S01]  /*18e0*/  LEA.HI R10, R6, R6, RZ, 0x1 ;  /* 0x00000006060a7211 */ /* 0x000fe200078f08ff */
[----:B------:R-:W-:Y:S01]  /*18f0*/  IMAD.IADD R0, R0, 0x1, -R9 ;  /* 0x0000000100007824 */ /* 0x000fe200078e0a09 */
[----:B------:R-:W-:Y:S01]  /*1900*/  LEA.HI R5, R7, R4, RZ, 0x1 ;  /* 0x0000000407057211 */ /* 0x000fe200078f08ff */
[----:B------:R-:W-:Y:S01]  /*1910*/  IMAD R7, R13, -0x40, R12 ;  /* 0xffffffc00d077824 */ /* 0x000fe200078e020c */
[----:B------:R-:W-:Y:S01]  /*1920*/  LOP3.LUT R9, R10, 0xfffffffe, RZ, 0xc0, !PT ;  /* 0xfffffffe0a097812 */ /* 0x000fe200078ec0ff */
[----:B------:R-:W-:Y:S01]  /*1930*/  VIADD R12, R4, 0x10 ;  /* 0x00000010040c7836 */ /* 0x000fe20000000000 */
[----:B------:R-:W-:Y:S01]  /*1940*/  LOP3.LUT R5, R5, 0xfffffffe, RZ, 0xc0, !PT ;  /* 0xfffffffe05057812 */ /* 0x000fe200078ec0ff */
[----:B------:R-:W-:Y:S01]  /*1950*/  IMAD.IADD R8, R16, 0x1, -R11 ;  /* 0x0000000110087824 */ /* 0x000fe200078e0a0b */
[----:B------:R-:W-:Y:S01]  /*1960*/  LEA.HI R16, R14, R14, RZ, 0x1 ;  /* 0x0000000e0e107211 */ /* 0x000fe200078f08ff */
[----:B------:R-:W-:Y:S01]  /*1970*/  IMAD.IADD R9, R6, 0x1, -R9 ;  /* 0x0000000106097824 */ /* 0x000fe200078e0a09 */
[----:B------:R-:W-:Y:S01]  /*1980*/  LEA.HI R6, R12, R12, RZ, 0x1 ;  /* 0x0000000c0c067211 */ /* 0x000fe200078f08ff */
[----:B------:R-:W-:Y:S01]  /*1990*/  IMAD.IADD R5, R4, 0x1, -R5 ;  /* 0x0000000104057824 */ /* 0x000fe200078e0a05 */
[----:B------:R-:W-:-:S02]  /*19a0*/  SHF.R.S32.HI R4, RZ, 0x1, R10 ;  /* 0x00000001ff047819 */ /* 0x000fc4000001140a */
[----:B------:R-:W-:Y:S02]  /*19b0*/  CS2R R154, SRZ ;  /* 0x00000000009a7805 */ /* 0x000fe4000001ff00 */
[----:B------:R-:W-:Y:S01]  /*19c0*/  SHF.R.S32.HI R11, RZ, 0x1f, R10 ;  /* 0x0000001fff0b7819 */ /* 0x000fe2000001140a */
[----:B------:R-:W-:Y:S01]  /*19d0*/  IMAD R5, R0, 0x8, R5 ;  /* 0x0000000800057824 */ /* 0x000fe200078e0205 */
[----:B------:R-:W-:Y:S02]  /*19e0*/  LOP3.LUT R13, R6, 0xfffffffe, RZ, 0xc0, !PT ;  /* 0xfffffffe060d7812 */ /* 0x000fe400078ec0ff */
[----:B------:R-:W-:Y:S02]  /*19f0*/  CS2R R152, SRZ ;  /* 0x0000000000987805 */ /* 0x000fe4000001ff00 */
[----:B------:R-:W-:Y:S02]  /*1a00*/  SHF.R.S32.HI R10, RZ, 0x1, R6 ;  /* 0x00000001ff0a7819 */ /* 0x000fe40000011406 */
[----:B------:R-:W-:-:S02]  /*1a10*/  CS2R R214, SRZ ;  /* 0x0000000000d67805 */ /* 0x000fc4000001ff00 */
[----:B--2---:R-:W-:Y:S01]  /*1a20*/  SHF.R.S32.HI R15, RZ, 0x1f, R6 ;  /* 0x0000001fff0f7819 */ /* 0x004fe20000011406 */
[----:B------:R-:W-:Y:S01]  /*1a30*/  IMAD.IADD R13, R12, 0x1, -R13 ;  /* 0x000000010c0d7824 */ /* 0x000fe200078e0a0d */
[--C-:B------:R-:W-:Y:S01]  /*1a40*/  SHF.R.S32.HI R6, RZ, 0x1, R16.reuse ;  /* 0x00000001ff067819 */ /* 0x100fe20000011410 */
[----:B------:R1:W-:Y:S01]  /*1a50*/  STL [R1+0x10], R5 ;  /* 0x0000100501007387 */ /* 0x0003e20000100800 */
[----:B------:R-:W-:Y:S02]  /*1a60*/  SHF.R.S32.HI R17, RZ, 0x1f, R16 ;  /* 0x0000001fff117819 */ /* 0x000fe40000011410 */
[----:B------:R-:W-:Y:S02]  /*1a70*/  CS2R R212, SRZ ;  /* 0x0000000000d47805 */ /* 0x000fe4000001ff00 */
[----:B------:R-:W-:Y:S02]  /*1a80*/  LEA.HI R11, R11, R4, RZ, 0x4 ;  /* 0x000000040b0b7211 */ /* 0x000fe400078f20ff */
[----:B------:R-:W-:-:S02]  /*1a90*/  CS2R R210, SRZ ;  /* 0x0000000000d27805 */ /* 0x000fc4000001ff00 */
[----:B------:R-:W-:Y:S02]  /*1aa0*/  LEA.HI R15, R15, R10, RZ, 0x4 ;  /* 0x0000000a0f0f7211 */ /* 0x000fe400078f20ff */
[----:B------:R-:W-:Y:S02]  /*1ab0*/  CS2R R208, SRZ ;  /* 0x0000000000d07805 */ /* 0x000fe4000001ff00 */
[----:B------:R-:W-:Y:S02]  /*1ac0*/  LEA.HI R12, R17, R6, RZ, 0x4 ;  /* 0x00000006110c7211 */ /* 0x000fe400078f20ff */
[----:B------:R-:W-:Y:S02]  /*1ad0*/  CS2R R206, SRZ ;  /* 0x0000000000ce7805 */ /* 0x000fe4000001ff00 */
[----:B------:R-:W-:Y:S02]  /*1ae0*/  LOP3.LUT R11, R11, 0x1ffffff0, RZ, 0xc0, !PT ;  /* 0x1ffffff00b0b7812 */ /* 0x000fe400078ec0ff */
[----:B------:R-:W-:-:S02]  /*1af0*/  CS2R R204, SRZ ;  /* 0x0000000000cc7805 */ /* 0x000fc4000001ff00 */
[----:B------:R-:W-:Y:S02]  /*1b00*/  LOP3.LUT R15, R15, 0x1ffffff0, RZ, 0xc0, !PT ;  /* 0x1ffffff00f0f7812 */ /* 0x000fe400078ec0ff */
        /* <DEDUP_REMOVED lines=14> */
[----:B-1----:R-:W-:Y:S01]  /*1bf0*/  IMAD R5, R6, 0x8, R17 ;  /* 0x0000000806057824 */ /* 0x002fe200078e0211 */
[----:B------:R1:W-:Y:S01]  /*1c00*/  STL [R1+0xc], R4 ;  /* 0x00000c0401007387 */ /* 0x0003e20000100800 */
[----:B------:R-:W-:-:S02]  /*1c10*/  CS2R R190, SRZ ;  /* 0x0000000000be7805 */ /* 0x000fc4000001ff00 */
[----:B------:R-:W-:Y:S02]  /*1c20*/  CS2R R188, SRZ ;  /* 0x0000000000bc7805 */ /* 0x000fe4000001ff00 */
[----:B------:R-:W-:Y:S01]  /*1c30*/  CS2R R186, SRZ ;  /* 0x0000000000ba7805 */ /* 0x000fe2000001ff00 */
[----:B------:R2:W-:Y:S01]  /*1c40*/  STL [R1+0x8], R0 ;  /* 0x0000080001007387 */ /* 0x0005e20000100800 */
[----:B------:R-:W-:-:S03]  /*1c50*/  CS2R R184, SRZ ;  /* 0x0000000000b87805 */ /* 0x000fc6000001ff00 */
[----:B------:R3:W-:Y:S01]  /*1c60*/  STL [R1+0x4], R5 ;  /* 0x0000040501007387 */ /* 0x0007e20000100800 */
[----:B-1----:R-:W-:Y:S02]  /*1c70*/  IMAD.MOV.U32 R4, RZ, RZ, RZ ;  /* 0x000000ffff047224 */ /* 0x002fe400078e00ff */
[----:B--2---:R-:W-:-:S07]  /*1c80*/  IMAD.MOV.U32 R0, RZ, RZ, RZ ;  /* 0x000000ffff007224 */ /* 0x004fce00078e00ff */
.L_x_2730:
[----:B------:R-:W-:-:S06]  /*1c90*/  ULOP3.LUT UR4, UR36, 0x1, URZ, 0xfc, !UPT ;  /* 0x0000000124047892 */ /* 0x000fcc000f8efc3f */
[----:B---3--:R-:W-:-:S05]  /*1ca0*/  IMAD.U32 R5, RZ, RZ, UR4 ;  /* 0x00000004ff057e24 */ /* 0x008fca000f8e00ff */
[----:B------:R-:W-:-:S13]  /*1cb0*/  ISETP.NE.AND P0, PT, R5, 0x3, PT ;  /* 0x000000030500780c */ /* 0x000fda0003f05270 */
[----:B------:R-:W-:Y:S05]  /*1cc0*/  @!P0 BRA `(.L_x_2720) ;  /* 0x0000000000048947 */ /* 0x000fea0003800000 */
[----:B------:R-:W-:Y:S01]  /*1cd0*/  BPT.TRAP 0x1 ;  /* 0x000000040000795c */ /* 0x000fe20000300000 */
.L_x_2720:
[----:B------:R-:W-:Y:S01]  /*1ce0*/  IMAD R6, R0, 0x8, R236 ;  /* 0x0000000800067824 */ /* 0x000fe200078e02ec */
[----:B------:R-:W-:-:S04]  /*1cf0*/  SHF.L.U32 R19, R4, 0x1f, RZ ;  /* 0x0000001f04137819 */ /* 0x000fc800000006ff */
[----:B------:R1:W2:Y:S01]  /*1d00*/  SYNCS.PHASECHK.TRANS64.TRYWAIT P1, [R6+URZ+0x30c10], R19 ;  /* 0x030c1013060075a7 */ /* 0x0002a2000802017f */
[----:B------:R-:W-:Y:S05]  /*1d10*/  @!P0 BRA `(.L_x_2721) ;  /* 0x0000000000048947 */ /* 0x000fea0003800000 */
[----:B------:R-:W-:Y:S01]  /*1d20*/  BPT.TRAP 0x1 ;  /* 0x000000040000795c */ /* 0x000fe20000300000 */
.L_x_2721:
[----:B------:R-:W-:-:S05]  /*1d30*/  VIADD R5, R236, 0x10000 ;  /* 0x00010000ec057836 */ /* 0x000fca0000000000 */
[----:B------:R-:W-:-:S04]  /*1d40*/  SHF.R.U32.HI R5, RZ, 0x4, R5 ;  /* 0x00000004ff057819 */ /* 0x000fc80000011605 */
[----:B------:R-:W-:Y:S01]  /*1d50*/  LOP3.LUT R5, R5, 0x3fff, RZ, 0xc0, !PT ;  /* 0x00003fff05057812 */ /* 0x000fe200078ec0ff */
[----:B--2---:R-:W-:Y:S06]  /*1d60*/  @P1 BRA `(.L_x_2722) ;  /* 0x0000000000081947 */ /* 0x004fec0003800000 */
[----:B------:R-:W2:Y:S02]  /*1d70*/  SYNCS.PHASECHK.TRANS64.TRYWAIT P1, [R6+URZ+0x30c10], R19 ;  /* 0x030c1013060075a7 */ /* 0x000ea4000802017f */
[----:B--2---:R-:W-:Y:S05]  /*1d80*/  @!P1 BRA `(.L_x_2723) ;  /* 0x000000a400749947 */ /* 0x004fea0003800000 */
.L_x_2722:
        /* <DEDUP_REMOVED lines=32> */
[----:B----4-:R-:W-:Y:S02]  /*1f90*/  IMAD R12, R0, 0x80, R12 ;  /* 0x00000080000c7824 */ /* 0x010fe400078e020c */
[----:B------:R-:W-:Y:S01]  /*1fa0*/  VIADD R10, R236, 0x20000 ;  /* 0x00020000ec0a7836 */ /* 0x000fe20000000000 */
[----:B------:R-:W-:Y:S02]  /*1fb0*/  WARPGROUP.DEPBAR.LE gsb0, 0x0 ;  /* 0x00008000000079c5 */ /* 0x000fe40000010000 */
[----:B------:R-:W-:Y:S01]  /*1fc0*/  WARPGROUP.ARRIVE ;  /* 0x00000000000079c5 */ /* 0x000fe20000000000 */
[C---:B-----5:R-:W-:Y:S02]  /*1fd0*/  IMAD R14, R0.reuse, 0x80, R13 ;  /* 0x00000080000e7824 */ /* 0x060fe400078e020d */
[----:B--2---:R-:W-:-:S02]  /*1fe0*/  IMAD R16, R0, 0x80, R11 ;  /* 0x0000008000107824 */ /* 0x004fc400078e020b */
[C---:B------:R-:W-:Y:S01]  /*1ff0*/  IMAD R227, R3.reuse, 0x2, R12 ;  /* 0x0000000203e37824 */ /* 0x040fe200078e020c */
[----:B------:R-:W-:Y:S01]  /*2000*/  HGMMA.64x128x16.F32.BF16 R88, gdesc[UR4], R88, gsb0 ;  /* 0x01e00000045879f0 */ /* 0x000fe20008001858 */
[----:B------:R-:W-:Y:S01]  /*2010*/  UIADD3 UR6, UR8, 0x6, URZ ;  /* 0x0000000608067890 */ /* 0x000fe2000fffe03f */
[C---:B------:R-:W-:Y:S01]  /*2020*/  IMAD R15, R3.reuse, 0x2, R14 ;  /* 0x00000002030f7824 */ /* 0x040fe200078e020e */
[----:B------:R-:W-:Y:S01]  /*2030*/  UIADD3 UR4, UR10, 0x6, URZ ;  /* 0x000000060a047890 */ /* 0x000fe2000fffe03f */
[----:B------:R-:W-:Y:S01]  /*2040*/  IMAD R17, R3, 0x2, R16 ;  /* 0x0000000203117824 */ /* 0x000fe200078e0210 */
[----:B------:R-:W-:Y:S01]  /*2050*/  UMOV UR7, 0x40000040 ;  /* 0x4000004000077882 */ /* 0x000fe20000000000 */
[----:B------:R-:W-:Y:S01]  /*2060*/  UMOV UR5, 0x40000040 ;  /* 0x4000004000057882 */ /* 0x000fe20000000000 */
[--C-:B------:R-:W-:Y:S02]  /*2070*/  IMAD R11, R9, 0x4, R236.reuse ;  /* 0x00000004090b7824 */ /* 0x100fe400078e02ec */
[----:B------:R-:W-:-:S02]  /*2080*/  IMAD R14, R227, 0x4, R236 ;  /* 0x00000004e30e7824 */ /* 0x000fc400078e02ec */
[--C-:B------:R-:W-:Y:S02]  /*2090*/  IMAD R13, R15, 0x4, R236.reuse ;  /* 0x000000040f0d7824 */ /* 0x100fe400078e02ec */
[----:B------:R-:W-:Y:S02]  /*20a0*/  IMAD R12, R17, 0x4, R236 ;  /* 0x00000004110c7824 */ /* 0x000fe400078e02ec */
[--C-:B------:R-:W-:Y:S02]  /*20b0*/  IMAD R9, R9, 0x4, R10.reuse ;  /* 0x0000000409097824 */ /* 0x100fe400078e020a */
[--C-:B------:R-:W-:Y:S02]  /*20c0*/  IMAD R227, R227, 0x4, R10.reuse ;  /* 0x00000004e3e37824 */ /* 0x100fe400078e020a */
[--C-:B------:R-:W-:Y:S02]  /*20d0*/  IMAD R15, R15, 0x4, R10.reuse ;  /* 0x000000040f0f7824 */ /* 0x100fe400078e020a */
[----:B------:R-:W-:Y:S01]  /*20e0*/  IMAD R10, R17, 0x4, R10 ;  /* 0x00000004110a7824 */ /* 0x000fe200078e020a */
[----:B------:R-:W-:-:S02]  /*20f0*/  WARPGROUP.DEPBAR.LE gsb0, 0x0 ;  /* 0x00008000000079c5 */ /* 0x000fc40000010000 */
        /* <DEDUP_REMOVED lines=9> */
.L_x_2724:
[----:B------:R1:W1:Y:S01]  /*2190*/  SYNCS.PHASECHK.TRANS64.TRYWAIT P1, [R6+URZ+0x30c30], R19 ;  /* 0x030c3013060075a7 */ /* 0x000262000802017f */
[----:B------:R-:W-:Y:S05]  /*21a0*/  @!P0 BRA `(.L_x_2725) ;  /* 0x0000000000048947 */ /* 0x000fea0003800000 */
[----:B------:R-:W-:Y:S01]  /*21b0*/  BPT.TRAP 0x1 ;  /* 0x000000040000795c */ /* 0x000fe20000300000 */
.L_x_2725:
[----:B------:R-:W-:-:S05]  /*21c0*/  VIADD R16, R236, 0x18000 ;  /* 0x00018000ec107836 */ /* 0x000fca0000000000 */
[----:B------:R-:W-:-:S04]  /*21d0*/  SHF.R.U32.HI R16, RZ, 0x4, R16 ;  /* 0x00000004ff107819 */ /* 0x000fc80000011610 */
[----:B------:R-:W-:-:S04]  /*21e0*/  LOP3.LUT R16, R16, 0x3fff, RZ, 0xc0, !PT ;  /* 0x00003fff10107812 */ /* 0x000fc800078ec0ff */
[----:B------:R-:W-:Y:S01]  /*21f0*/  LOP3.LUT R17, R16, 0x10000, RZ, 0xfc, !PT ;  /* 0x0001000010117812 */ /* 0x000fe200078efcff */
[----:B-1----:R-:W-:Y:S06]  /*2200*/  @P1 BRA `(.L_x_2726) ;  /* 0x0000000000081947 */ /* 0x002fec0003800000 */
[----:B------:R-:W1:Y:S02]  /*2210*/  SYNCS.PHASECHK.TRANS64.TRYWAIT P1, [R6+URZ+0x30c30], R19 ;  /* 0x030c3013060075a7 */ /* 0x000e64000802017f */
[----:B-1----:R-:W-:Y:S05]  /*2220*/  @!P1 BRA `(.L_x_2727) ;  /* 0x000000a000609947 */ /* 0x002fea0003800000 */
.L_x_2726:
[----:B------:R-:W-:Y:S01]  /*2230*/  UIADD3 UR9, UR9, 0x4000, URZ ;  /* 0x0000400009097890 */ /* 0x000fe2000fffe03f */
[----:B------:R-:W-:Y:S01]  /*2240*/  IMAD R17, R0, 0x400, R17 ;  /* 0x0000040000117824 */ /* 0x000fe200078e0211 */
[----:B------:R-:W-:Y:S01]  /*2250*/  ULDC UR4, c[0x0][0x280] ;  /* 0x0000a00000047ab9 */ /* 0x000fe20000000800 */
[----:B------:R-:W-:Y:S01]  /*2260*/  IMAD.MOV.U32 R18, RZ, RZ, -0x2 ;  /* 0xfffffffeff127424 */ /* 0x000fe200078e00ff */
[----:B------:R-:W-:Y:S01]  /*2270*/  USHF.R.U32.HI UR9, URZ, 0x4, UR9 ;  /* 0x000000043f097899 */ /* 0x000fe20008011609 */
[----:B------:R-:W-:Y:S01]  /*2280*/  WARPGROUP.ARRIVE ;  /* 0x00000000000079c5 */ /* 0x000fe20000000000 */
[----:B------:R-:W-:Y:S01]  /*2290*/  R2UR UR8, R17 ;  /* 0x00000000110872ca */ /* 0x000fe200000e0000 */
[----:B------:R-:W-:Y:S01]  /*22a0*/  UIMAD UR4, UR41, -0x80, UR4 ;  /* 0xffffff80290478a4 */ /* 0x000fe2000f8e0204 */
[----:B------:R-:W-:Y:S01]  /*22b0*/  ISETP.GT.AND P1, PT, R7, RZ, PT ;  /* 0x000000ff0700720c */ /* 0x000fe20003f24270 */
[----:B------:R-:W-:Y:S01]  /*22c0*/  ULOP3.LUT UR9, UR9, 0x3fff, URZ, 0xc0, !UPT ;  /* 0x00003fff09097892 */ /* 0x000fe2000f8ec03f */
[C---:B------:R-:W-:Y:S01]  /*22d0*/  VIADD R233, R8.reuse, 0x10 ;  /* 0x0000001008e97836 */ /* 0x040fe20000000000 */
[----:B------:R-:W-:Y:S01]  /*22e0*/  UMOV UR7, 0x40000040 ;  /* 0x4000004000077882 */ /* 0x000fe20000000000 */
[----:B------:R-:W-:Y:S01]  /*22f0*/  UMOV UR5, 0x40000040 ;  /* 0x4000004000057882 */ /* 0x000fe20000000000 */
[----:B------:R-:W-:Y:S01]  /*2300*/  ULOP3.LUT UR9, UR9, 0x10000, URZ, 0xfc, !UPT ;  /* 0x0001000009097892 */ /* 0x000fe2000f8efc3f */
[----:B------:R-:W-:Y:S01]  /*2310*/  IMAD R18, R3, R18, UR4 ;  /* 0x0000000403127e24 */ /* 0x000fe2000f8e0212 */
[----:B--2---:R-:W1:Y:S01]  /*2320*/  SHFL.IDX PT, R222, R11, R233, 0x1f ;  /* 0x00001fe90bde7589 */ /* 0x004e6200000e0000 */
[----:B------:R-:W-:Y:S01]  /*2330*/  VIADD R235, R8, 0x8 ;  /* 0x0000000808eb7836 */ /* 0x000fe20000000000 */
[----:B------:R-:W-:Y:S01]  /*2340*/  ULDC UR10, c[0x0][0x744] ;  /* 0x0001d100000a7ab9 */ /* 0x000fe20000000800 */
[----:B------:R-:W-:Y:S01]  /*2350*/  IMAD.IADD R17, R18, 0x1, -R7 ;  /* 0x0000000112117824 */ /* 0x000fe200078e0a07 */
[----:B------:R-:W-:Y:S01]  /*2360*/  UMOV UR6, UR8 ;  /* 0x0000000800067c82 */ /* 0x000fe20008000000 */
[----:B------:R-:W-:Y:S01]  /*2370*/  UMOV UR4, UR9 ;  /* 0x0000000900047c82 */ /* 0x000fe20008000000 */
[----:B------:R-:W-:Y:S01]  /*2380*/  VIADD R237, R8, 0x4 ;  /* 0x0000000408ed7836 */ /* 0x000fe20000000000 */
[----:B------:R-:W-:Y:S01]  /*2390*/  HGMMA.64x128x16.F32.BF16 R24, gdesc[UR4], RZ, !UPT, gsb0 ;  /* 0x01e00000041879f0 */ /* 0x000fe2000c0018ff */
[----:B------:R-:W-:Y:S01]  /*23a0*/  SEL R18, R17, 0x80, P1 ;  /* 0x0000008011127807 */ /* 0x000fe20000800000 */
[----:B------:R-:W-:Y:S01]  /*23b0*/  UIADD3 UR6, UR8, 0x2, URZ ;  /* 0x0000000208067890 */ /* 0x000fe2000fffe03f */
[----:B------:R-:W-:Y:S01]  /*23c0*/  SHFL.IDX PT, R220, R11, R235, 0x1f ;  /* 0x00001feb0bdc7589 */ /* 0x000fe200000e0000 */
[----:B------:R-:W-:Y:S01]  /*23d0*/  UIADD3 UR4, UR9, 0x2, URZ ;  /* 0x0000000209047890 */ /* 0x000fe2000fffe03f */
[C---:B------:R-:W-:Y:S01]  /*23e0*/  ISETP.GT.AND P5, PT, R18.reuse, RZ, PT ;  /* 0x000000ff1200720c */ /* 0x040fe20003fa4270 */
[----:B------:R-:W-:Y:S01]  /*23f0*/  UMOV UR7, 0x40000040 ;  /* 0x4000004000077882 */ /* 0x000fe20000000000 */
[----:B------:R-:W-:Y:S01]  /*2400*/  ISETP.GT.AND P6, PT, R18, 0x1, PT ;  /* 0x000000011200780c */ /* 0x000fe20003fc4270 */
[----:B------:R-:W-:Y:S01]  /*2410*/  UMOV UR5, 0x40000040 ;  /* 0x4000004000057882 */ /* 0x000fe20000000000 */
[----:B------:R-:W-:Y:S01]  /*2420*/  FSEL R88, R88, -INF , !P5 ;  /* 0xff80000058587808 */ /* 0x000fe20006800000 */
[----:B------:R-:W-:Y:S01]  /*2430*/  VIADD R231, R8, 0x18 ;  /* 0x0000001808e77836 */ /* 0x000fe20000000000 */
[----:B------:R-:W-:Y:S01]  /*2440*/  FSEL R89, R89, -INF , !P6 ;  /* 0xff80000059597808 */ /* 0x000fe20007000000 */
[----:B------:R-:W-:Y:S01]  /*2450*/  VIADD R19, R17, 0x8 ;  /* 0x0000000811137836 */ /* 0x000fe20000000000 */
[C---:B------:R-:W-:Y:S01]  /*2460*/  ISETP.GT.AND P1, PT, R18.reuse, 0x8, PT ;  /* 0x000000081200780c */ /* 0x040fe20003f24270 */
[----:B------:R-:W2:Y:S01]  /*2470*/  SHFL.IDX PT, R17, R11, R237, 0x1f ;  /* 0x00001fed0b117589 */ /* 0x000ea200000e0000 */
[----:B------:R-:W-:Y:S01]  /*2480*/  ISETP.GT.AND P2, PT, R18, 0x9, PT ;  /* 0x000000091200780c */ /* 0x000fe20003f44270 */
[----:B------:R-:W-:Y:S01]  /*2490*/  VIADD R230, R8, 0x1c ;  /* 0x0000001c08e67836 */ /* 0x000fe20000000000 */
[C---:B------:R-:W-:Y:S01]  /*24a0*/  ISETP.GT.AND P3, PT, R18.reuse, 0x10, PT ;  /* 0x000000101200780c */ /* 0x040fe20003f64270 */
[----:B------:R-:W5:Y:S01]  /*24b0*/  SHFL.IDX PT, R224, R11, R231, 0x1f ;  /* 0x00001fe70be07589 */ /* 0x000f6200000e0000 */
[----:B------:R-:W-:Y:S01]  /*24c0*/  ISETP.GT.AND P4, PT, R18, 0x11, PT ;  /* 0x000000111200780c */ /* 0x000fe20003f84270 */
[----:B------:R-:W-:Y:S01]  /*24d0*/  VIADD R232, R8, 0x14 ;  /* 0x0000001408e87836 */ /* 0x000fe20000000000 */
[----:B------:R-:W-:Y:S01]  /*24e0*/  ISETP.GT.AND P5, PT, R18, 0x18, PT ;  /* 0x000000181200780c */ /* 0x000fe20003fa4270 */
[----:B------:R-:W-:Y:S01]  /*24f0*/  VIADD R234, R8, 0xc ;  /* 0x0000000c08ea7836 */ /* 0x000fe20000000000 */
[----:B------:R-:W-:Y:S01]  /*2500*/  ISETP.GT.AND P6, PT, R18, 0x19, PT ;  /* 0x000000191200780c */ /* 0x000fe20003fc4270 */
[----:B---3--:R-:W-:Y:S01]  /*2510*/  SHFL.IDX PT, R223, R14, R230, 0x1f ;  /* 0x00001fe60edf7589 */ /* 0x008fe200000e0000 */
[----:B------:R-:W-:-:S02]  /*2520*/  FSEL R92, R92, -INF , !P1 ;  /* 0xff8000005c5c7808 */ /* 0x000fc40004800000 */
[----:B------:R-:W-:Y:S01]  /*2530*/  FSEL R93, R93, -INF , !P2 ;  /* 0xff8000005d5d7808 */ /* 0x000fe20005000000 */
[----:B------:R-:W-:Y:S01]  /*2540*/  SHFL.IDX PT, R221, R11, R234, 0x1f ;  /* 0x00001fea0bdd7589 */ /* 0x000fe200000e0000 */
[----:B------:R-:W-:Y:S02]  /*2550*/  FSEL R96, R96, -INF , !P3 ;  /* 0xff80000060607808 */ /* 0x000fe40005800000 */
[----:B------:R-:W-:Y:S01]  /*2560*/  FSEL R97, R97, -INF , !P4 ;  /* 0xff80000061617808 */ /* 0x000fe20006000000 */
[----:B----4-:R-:W-:Y:S01]  /*2570*/  SHFL.IDX PT, R226, R13, R231, 0x1f ;  /* 0x00001fe70de27589 */ /* 0x010fe200000e0000 */
[----:B------:R-:W-:Y:S01]  /*2580*/  FSEL R100, R100, -INF , !P5 ;  /* 0xff80000064647808 */ /* 0x000fe20006800000 */
[----:B-1----:R-:W-:Y:S01]  /*2590*/  FFMA.FTZ R21, R96, UR10, -R222 ;  /* 0x0000000a60157c23 */ /* 0x002fe200080108de */
[----:B------:R-:W-:Y:S01]  /*25a0*/  FSEL R101, R101, -INF , !P6 ;  /* 0xff80000065657808 */ /* 0x000fe20007000000 */
[----:B------:R-:W1:Y:S01]  /*25b0*/  SHFL.IDX PT, R96, R14, R8, 0x1f ;  /* 0x00001f080e607589 */ /* 0x000e6200000e0000 */
[C---:B------:R-:W-:Y:S01]  /*25c0*/  ISETP.GT.AND P1, PT, R18.reuse, 0x20, PT ;  /* 0x000000201200780c */ /* 0x040fe20003f24270 */
[----:B--2---:R-:W-:Y:S01]  /*25d0*/  FFMA.FTZ R218, R89, UR10, -R17 ;  /* 0x0000000a59da7c23 */ /* 0x004fe20008010811 */
[C---:B------:R-:W-:Y:S01]  /*25e0*/  ISETP.GT.AND P2, PT, R18.reuse, 0x21, PT ;  /* 0x000000211200780c */ /* 0x040fe20003f44270 */
[----:B------:R-:W-:Y:S01]  /*25f0*/  SHFL.IDX PT, R89, R11, R232, 0x1f ;  /* 0x00001fe80b597589 */ /* 0x000fe200000e0000 */
[----:B------:R-:W-:Y:S01]  /*2600*/  ISETP.GT.AND P3, PT, R18, 0x28, PT ;  /* 0x000000281200780c */ /* 0x000fe20003f64270 */
[----:B-----5:R-:W-:Y:S01]  /*2610*/  FFMA.FTZ R20, R100, UR10, -R224 ;  /* 0x0000000a64147c23 */ /* 0x020fe200080108e0 */
[C---:B------:R-:W-:Y:S01]  /*2620*/  ISETP.GT.AND P4, PT, R18.reuse, 0x29, PT ;  /* 0x000000291200780c */ /* 0x040fe20003f84270 */
[----:B------:R-:W-:Y:S01]  /*2630*/  SHFL.IDX PT, R100, R14, R235, 0x1f ;  /* 0x00001feb0e647589 */ /* 0x000fe200000e0000 */
[----:B------:R-:W-:Y:S01]  /*2640*/  ISETP.GT.AND P5, PT, R18, 0x30, PT ;  /* 0x000000301200780c */ /* 0x000fe20003fa4270 */
[----:B------:R-:W-:Y:S01]  /*2650*/  IMAD R16, R0, 0x400, R16 ;  /* 0x0000040000107824 */ /* 0x000fe200078e0210 */
[----:B------:R-:W-:Y:S01]  /*2660*/  ISETP.GT.AND P6, PT, R18, 0x31, PT ;  /* 0x000000311200780c */ /* 0x000fe20003fc4270 */
[----:B------:R-:W-:Y:S01]  /*2670*/  SHFL.IDX PT, R225, R13, R232, 0x1f ;  /* 0x00001fe80de17589 */ /* 0x000fe200000e0000 */
[----:B------:R-:W-:Y:S01]  /*2680*/  FSEL R104, R104, -INF , !P1 ;  /* 0xff80000068687808 */ /* 0x000fe20004800000 */
[----:B------:R-:W-:Y:S01]  /*2690*/  MUFU.EX2 R218, R218 ;  /* 0x000000da00da7308 */ /* 0x000fe20000000800 */
[----:B------:R-:W-:Y:S01]  /*26a0*/  FSEL R105, R105, -INF , !P2 ;  /* 0xff80000069697808 */ /* 0x000fe20005000000 */
[----:B------:R-:W-:Y:S01]  /*26b0*/  SHFL.IDX PT, R228, R12, R231, 0x1f ;  /* 0x00001fe70ce47589 */ /* 0x000fe200000e0000 */
[----:B------:R-:W-:-:S02]  /*26c0*/  FSEL R108, R108, -INF , !P3 ;  /* 0xff8000006c6c7808 */ /* 0x000fc40005800000 */
[----:B------:R-:W-:Y:S02]  /*26d0*/  FSEL R109, R109, -INF , !P4 ;  /* 0xff8000006d6d7808 */ /* 0x000fe40006000000 */
[----:B------:R-:W-:Y:S01]  /*26e0*/  FSEL R112, R112, -INF , !P5 ;  /* 0xff80000070707808 */ /* 0x000fe20006800000 */
[----:B------:R-:W-:Y:S01]  /*26f0*/  MUFU.EX2 R20, R20 ;  /* 0x0000001400147308 */ /* 0x000fe20000000800 */
[----:B------:R-:W-:Y:S01]  /*2700*/  FSEL R113, R113, -INF , !P6 ;  /* 0xff80000071717808 */ /* 0x000fe20007000000 */
[----:B-1----:R-:W-:Y:S01]  /*2710*/  FFMA.FTZ R22, R104, UR10, -R96 ;  /* 0x0000000a68167c23 */ /* 0x002fe20008010860 */
[C---:B------:R-:W-:Y:S01]  /*2720*/  ISETP.GT.AND P1, PT, R18.reuse, 0x38, PT ;  /* 0x000000381200780c */ /* 0x040fe20003f24270 */
[----:B------:R-:W-:Y:S01]  /*2730*/  SHFL.IDX PT, R104, R14, R233, 0x1f ;  /* 0x00001fe90e687589 */ /* 0x000fe200000e0000 */
[C---:B------:R-:W-:Y:S02]  /*2740*/  ISETP.GT.AND P2, PT, R18.reuse, 0x39, PT ;  /* 0x000000391200780c */ /* 0x040fe40003f44270 */
[C---:B------:R-:W-:Y:S01]  /*2750*/  ISETP.GT.AND P3, PT, R18.reuse, 0x40, PT ;  /* 0x000000401200780c */ /* 0x040fe20003f64270 */
[----:B------:R-:W-:Y:S01]  /*2760*/  MUFU.EX2 R22, R22 ;  /* 0x0000001600167308 */ /* 0x000fe20000000800 */
[----:B------:R-:W-:-:S02]  /*2770*/  ISETP.GT.AND P4, PT, R18, 0x41, PT ;  /* 0x000000411200780c */ /* 0x000fc40003f84270 */
[C---:B------:R-:W-:Y:S02]  /*2780*/  ISETP.GT.AND P5, PT, R18.reuse, 0x48, PT ;  /* 0x000000481200780c */ /* 0x040fe40003fa4270 */
[----:B------:R-:W-:Y:S02]  /*2790*/  ISETP.GT.AND P6, PT, R18, 0x49, PT ;  /* 0x000000491200780c */ /* 0x000fe40003fc4270 */
[----:B------:R-:W-:Y:S02]  /*27a0*/  FSEL R116, R116, -INF , !P1 ;  /* 0xff80000074747808 */ /* 0x000fe40004800000 */
[----:B------:R-:W-:Y:S02]  /*27b0*/  FSEL R117, R117, -INF , !P2 ;  /* 0xff80000075757808 */ /* 0x000fe40005000000 */
[----:B------:R-:W-:Y:S02]  /*27c0*/  FSEL R120, R120, -INF , !P3 ;  /* 0xff80000078787808 */ /* 0x000fe40005800000 */
[----:B------:R-:W-:-:S02]  /*27d0*/  FSEL R121, R121, -INF , !P4 ;  /* 0xff80000079797808 */ /* 0x000fc40006000000 */
[----:B------:R-:W-:Y:S02]  /*27e0*/  FSEL R124, R124, -INF , !P5 ;  /* 0xff8000007c7c7808 */ /* 0x000fe40006800000 */
[----:B------:R-:W-:Y:S02]  /*27f0*/  FSEL R125, R125, -INF , !P6 ;  /* 0xff8000007d7d7808 */ /* 0x000fe40007000000 */
[C---:B------:R-:W-:Y:S02]  /*2800*/  ISETP.GT.AND P1, PT, R18.reuse, 0x50, PT ;  /* 0x000000501200780c */ /* 0x040fe40003f24270 */
[C---:B------:R-:W-:Y:S02]  /*2810*/  ISETP.GT.AND P2, PT, R18.reuse, 0x51, PT ;  /* 0x000000511200780c */ /* 0x040fe40003f44270 */
[C---:B------:R-:W-:Y:S02]  /*2820*/  ISETP.GT.AND P3, PT, R18.reuse, 0x58, PT ;  /* 0x000000581200780c */ /* 0x040fe40003f64270 */
        /* <DEDUP_REMOVED lines=15> */
[----:B------:R-:W1:Y:S01]  /*2920*/  SHFL.IDX PT, R18, R11, R8, 0x1f ;  /* 0x00001f080b127589 */ /* 0x000e6200000e0000 */
[----:B------:R-:W-:Y:S02]  /*2930*/  FSEL R140, R140, -INF , !P1 ;  /* 0xff8000008c8c7808 */ /* 0x000fe40004800000 */
[----:B------:R-:W-:Y:S02]  /*2940*/  ISETP.GT.AND P1, PT, R7, 0x8, PT ;  /* 0x000000080700780c */ /* 0x000fe40003f24270 */
[----:B------:R-:W-:Y:S02]  /*2950*/  FSEL R149, R149, -INF , !P6 ;  /* 0xff80000095957808 */ /* 0x000fe40007000000 */
[----:B------:R-:W-:-:S02]  /*2960*/  SEL R19, R19, 0x80, P1 ;  /* 0x0000008013137807 */ /* 0x000fc40000800000 */
[----:B------:R-:W-:Y:S02]  /*2970*/  FSEL R145, R145, -INF , !P4 ;  /* 0xff80000091917808 */ /* 0x000fe40006000000 */
[C---:B------:R-:W-:Y:S01]  /*2980*/  ISETP.GT.AND P6, PT, R19.reuse, RZ, PT ;  /* 0x000000ff1300720c */ /* 0x040fe20003fc4270 */
[----:B------:R-:W-:Y:S02]  /*2990*/  WARPGROUP.DEPBAR.LE gsb0, 0x0 ;  /* 0x00008000000079c5 */ /* 0x000fe40000010000 */
[----:B------:R-:W-:Y:S01]  /*29a0*/  WARPGROUP.ARRIVE ;  /* 0x00000000000079c5 */ /* 0x000fe20000000000 */
[----:B------:R-:W-:Y:S02]  /*29b0*/  FSEL R216, R90, -INF , !P6 ;  /* 0xff8000005ad87808 */ /* 0x000fe40007000000 */
[C---:B------:R-:W-:Y:S02]  /*29c0*/  ISETP.GT.AND P4, PT, R19.reuse, 0x10, PT ;  /* 0x000000101300780c */ /* 0x040fe40003f84270 */
[C---:B------:R-:W-:Y:S01]  /*29d0*/  ISETP.GT.AND P1, PT, R19.reuse, 0x1, PT ;  /* 0x000000011300780c */ /* 0x040fe20003f24270 */
[----:B------:R-:W-:Y:S01]  /*29e0*/  HGMMA.64x128x16.F32.BF16 R24, gdesc[UR4], R24, gsb0 ;  /* 0x01e00000041879f0 */ /* 0x000fe20008001818 */
[----:B------:R-:W-:Y:S01]  /*29f0*/  FSEL R98, R98, -INF , !P4 ;  /* 0xff80000062627808 */ /* 0x000fe20006000000 */
[----:B------:R-:W-:Y:S01]  /*2a00*/  UIADD3 UR6, UR8, 0x4, URZ ;  /* 0x0000000408067890 */ /* 0x000fe2000fffe03f */
[--C-:B-1----:R-:W-:Y:S01]  /*2a10*/  FFMA.FTZ R88, R88, UR10, -R18.reuse ;  /* 0x0000000a58587c23 */ /* 0x102fe20008010812 */
[----:B------:R-:W-:Y:S01]  /*2a20*/  FFMA.FTZ R216, R216, UR10, -R18 ;  /* 0x0000000ad8d87c23 */ /* 0x000fe20008010812 */
[----:B------:R-:W-:Y:S01]  /*2a30*/  FFMA.FTZ R18, R92, UR10, -R220 ;  /* 0x0000000a5c127c23 */ /* 0x000fe200080108dc */
[----:B------:R-:W-:Y:S01]  /*2a40*/  FFMA.FTZ R222, R98, UR10, -R222 ;  /* 0x0000000a62de7c23 */ /* 0x000fe200080108de */
[----:B------:R1:W2:Y:S01]  /*2a50*/  SHFL.IDX PT, R92, R11, R230, 0x1f ;  /* 0x00001fe60b5c7589 */ /* 0x0002a200000e0000 */
[----:B------:R-:W-:Y:S01]  /*2a60*/  FSEL R148, R148, -INF , !P5 ;  /* 0xff80000094947808 */ /* 0x000fe20006800000 */
[----:B------:R2:W-:Y:S01]  /*2a70*/  MUFU.EX2 R217, R88 ;  /* 0x0000005800d97308 */ /* 0x0005e20000000800 */
[----:B------:R-:W-:Y:S01]  /*2a80*/  ISETP.GT.AND P5, PT, R19, 0x11, PT ;  /* 0x000000111300780c */ /* 0x000fe20003fa4270 */
[----:B------:R-:W-:Y:S01]  /*2a90*/  SHFL.IDX PT, R98, R14, R234, 0x1f ;  /* 0x00001fea0e627589 */ /* 0x000fe200000e0000 */
[----:B------:R-:W-:Y:S01]  /*2aa0*/  FSEL R91, R91, -INF , !P1 ;  /* 0xff8000005b5b7808 */ /* 0x000fe20004800000 */
[----:B------:R-:W-:Y:S01]  /*2ab0*/  UIADD3 UR4, UR9, 0x4, URZ ;  /* 0x0000000409047890 */ /* 0x000fe2000fffe03f */
[----:B------:R-:W-:Y:S01]  /*2ac0*/  FSEL R99, R99, -INF , !P5 ;  /* 0xff80000063637808 */ /* 0x000fe20006800000 */
[----:B------:R-:W-:Y:S01]  /*2ad0*/  UMOV UR7, 0x40000040 ;  /* 0x4000004000077882 */ /* 0x000fe20000000000 */
[----:B------:R-:W-:Y:S01]  /*2ae0*/  FSEL R141, R141, -INF , !P2 ;  /* 0xff8000008d8d7808 */ /* 0x000fe20005000000 */
[----:B-1----:R-:W-:Y:S01]  /*2af0*/  MUFU.EX2 R11, R21 ;  /* 0x00000015000b7308 */ /* 0x002fe20000000800 */
[----:B------:R-:W-:Y:S01]  /*2b00*/  FFMA.FTZ R219, R91, UR10, -R17 ;  /* 0x0000000a5bdb7c23 */ /* 0x000fe20008010811 */
[----:B------:R-:W-:Y:S01]  /*2b10*/  FFMA.FTZ R17, R97, UR10, -R89 ;  /* 0x0000000a61117c23 */ /* 0x000fe20008010859 */
[----:B------:R-:W-:Y:S01]  /*2b20*/  FSEL R144, R144, -INF , !P3 ;  /* 0xff80000090907808 */ /* 0x000fe20005800000 */
[----:B------:R-:W1:Y:S01]  /*2b30*/  SHFL.IDX PT, R97, R14, R237, 0x1f ;  /* 0x00001fed0e617589 */ /* 0x000e6200000e0000 */
[C---:B------:R-:W-:Y:S01]  /*2b40*/  ISETP.GT.AND P2, PT, R19.reuse, 0x8, PT ;  /* 0x000000081300780c */ /* 0x040fe20003f44270 */
[----:B------:R-:W-:Y:S01]  /*2b50*/  UMOV UR5, 0x40000040 ;  /* 0x4000004000057882 */ /* 0x000fe20000000000 */
[----:B------:R-:W-:-:S02]  /*2b60*/  ISETP.GT.AND P3, PT, R19, 0x9, PT ;  /* 0x000000091300780c */ /* 0x000fc40003f64270 */
[C---:B------:R-:W-:Y:S02]  /*2b70*/  ISETP.GT.AND P6, PT, R19.reuse, 0x18, PT ;  /* 0x000000181300780c */ /* 0x040fe40003fc4270 */
[----:B------:R-:W-:Y:S01]  /*2b80*/  ISETP.GT.AND P4, PT, R19, 0x28, PT ;  /* 0x000000281300780c */ /* 0x000fe20003f84270 */
[----:B------:R-:W-:Y:S02]  /*2b90*/  WARPGROUP.DEPBAR.LE gsb0, 0x0 ;  /* 0x00008000000079c5 */ /* 0x000fe40000010000 */
[----:B--2---:R-:W-:Y:S01]  /*2ba0*/  FFMA.FTZ R88, R101, UR10, -R92 ;  /* 0x0000000a65587c23 */ /* 0x004fe2000801085c */
[----:B------:R-:W-:Y:S01]  /*2bb0*/  ISETP.GT.AND P1, PT, R19, 0x19, PT ;  /* 0x000000191300780c */ /* 0x000fe20003f24270 */
[----:B------:R-:W2:Y:S01]  /*2bc0*/  SHFL.IDX PT, R101, R14, R232, 0x1f ;  /* 0x00001fe80e657589 */ /* 0x000ea200000e0000 */
[----:B------:R-:W-:Y:S01]  /*2bd0*/  FSEL R94, R94, -INF , !P2 ;  /* 0xff8000005e5e7808 */ /* 0x000fe20005000000 */
[----:B------:R3:W-:Y:S01]  /*2be0*/  MUFU.EX2 R21, R88 ;  /* 0x0000005800157308 */ /* 0x0007e20000000800 */
[----:B------:R-:W-:Y:S01]  /*2bf0*/  FSEL R95, R95, -INF , !P3 ;  /* 0xff8000005f5f7808 */ /* 0x000fe20005800000 */
[----:B------:R-:W-:Y:S01]  /*2c00*/  WARPGROUP.ARRIVE ;  /* 0x00000000000079c5 */ /* 0x000fe20000000000 */
[----:B------:R-:W-:Y:S01]  /*2c10*/  FSEL R102, R102, -INF , !P6 ;  /* 0xff80000066667808 */ /* 0x000fe20007000000 */
[----:B------:R-:W-:Y:S01]  /*2c20*/  FFMA.FTZ R220, R94, UR10, -R220 ;  /* 0x0000000a5edc7c23 */ /* 0x000fe200080108dc */
[----:B------:R-:W-:Y:S01]  /*2c30*/  FSEL R103, R103, -INF , !P1 ;  /* 0xff80000067677808 */ /* 0x000fe20004800000 */
[----:B-1----:R-:W-:Y:S01]  /*2c40*/  FFMA.FTZ R23, R105, UR10, -R97 ;  /* 0x0000000a69177c23 */ /* 0x002fe20008010861 */
[C---:B------:R-:W-:Y:S01]  /*2c50*/  ISETP.GT.AND P2, PT, R19.reuse, 0x20, PT ;  /* 0x000000201300780c */ /* 0x040fe20003f44270 */
[----:B------:R-:W-:Y:S01]  /*2c60*/  HGMMA.64x128x16.F32.BF16 R24, gdesc[UR4], R24, gsb0 ;  /* 0x01e00000041879f0 */ /* 0x000fe20008001818 */
[----:B---3--:R-:W-:Y:S01]  /*2c70*/  FFMA.FTZ R88, R108, UR10, -R100 ;  /* 0x0000000a6c587c23 */ /* 0x008fe20008010864 */
[C---:B------:R-:W-:Y:S01]  /*2c80*/  ISETP.GT.AND P3, PT, R19.reuse, 0x21, PT ;  /* 0x000000211300780c */ /* 0x040fe20003f64270 */
[----:B------:R1:W3:Y:S01]  /*2c90*/  SHFL.IDX PT, R108, R14, R231, 0x1f ;  /* 0x00001fe70e6c7589 */ /* 0x0002e200000e0000 */
[C---:B------:R-:W-:Y:S01]  /*2ca0*/  ISETP.GT.AND P5, PT, R19.reuse, 0x29, PT ;  /* 0x000000291300780c */ /* 0x040fe20003fa4270 */
[----:B------:R-:W-:Y:S01]  /*2cb0*/  FFMA.FTZ R224, R102, UR10, -R224 ;  /* 0x0000000a66e07c23 */ /* 0x000fe200080108e0 */
[C---:B------:R-:W-:Y:S01]  /*2cc0*/  ISETP.GT.AND P6, PT, R19.reuse, 0x30, PT ;  /* 0x000000301300780c */ /* 0x040fe20003fc4270 */
[----:B------:R-:W-:Y:S01]  /*2cd0*/  UIADD3 UR6, UR8, 0x6, URZ ;  /* 0x0000000608067890 */ /* 0x000fe2000fffe03f */
[----:B------:R-:W-:Y:S01]  /*2ce0*/  ISETP.GT.AND P1, PT, R19, 0x31, PT ;  /* 0x000000311300780c */ /* 0x000fe20003f24270 */
[----:B------:R-:W-:Y:S01]  /*2cf0*/  UIADD3 UR4, UR9, 0x6, URZ ;  /* 0x0000000609047890 */ /* 0x000fe2000fffe03f */
[----:B------:R-:W-:Y:S01]  /*2d00*/  FSEL R106, R106, -INF , !P2 ;  /* 0xff8000006a6a7808 */ /* 0x000fe20005000000 */
[----:B------:R-:W-:Y:S01]  /*2d10*/  UMOV UR7, 0x40000040 ;  /* 0x4000004000077882 */ /* 0x000fe20000000000 */
[----:B------:R-:W-:Y:S01]  /*2d20*/  FSEL R107, R107, -INF , !P3 ;  /* 0xff8000006b6b7808 */ /* 0x000fe20005800000 */
[----:B-1----:R-:W-:Y:S01]  /*2d30*/  FFMA.FTZ R14, R109, UR10, -R98 ;  /* 0x0000000a6d0e7c23 */ /* 0x002fe20008010862 */
[----:B------:R-:W-:Y:S01]  /*2d40*/  FFMA.FTZ R109, R99, UR10, -R89 ;  /* 0x0000000a636d7c23 */ /* 0x000fe20008010859 */
[----:B------:R-:W-:Y:S01]  /*2d50*/  FFMA.FTZ R89, R112, UR10, -R104 ;  /* 0x0000000a70597c23 */ /* 0x000fe20008010868 */
[----:B------:R-:W-:Y:S01]  /*2d60*/  FSEL R110, R110, -INF , !P4 ;  /* 0xff8000006e6e7808 */ /* 0x000fe20006000000 */
[----:B------:R-:W-:Y:S01]  /*2d70*/  SHFL.IDX PT, R112, R13, R8, 0x1f ;  /* 0x00001f080d707589 */ /* 0x000fe200000e0000 */
[----:B------:R-:W-:Y:S01]  /*2d80*/  FSEL R111, R111, -INF , !P5 ;  /* 0xff8000006f6f7808 */ /* 0x000fe20006800000 */
[----:B--2---:R-:W-:Y:S01]  /*2d90*/  FFMA.FTZ R90, R113, UR10, -R101 ;  /* 0x0000000a715a7c23 */ /* 0x004fe20008010865 */
[----:B------:R-:W-:Y:S01]  /*2da0*/  FSEL R114, R114, -INF , !P6 ;  /* 0xff80000072727808 */ /* 0x000fe20007000000 */
[----:B------:R-:W1:Y:S01]  /*2db0*/  SHFL.IDX PT, R113, R13, R237, 0x1f ;  /* 0x00001fed0d717589 */ /* 0x000e6200000e0000 */
[----:B------:R-:W-:Y:S01]  /*2dc0*/  FSEL R115, R115, -INF , !P1 ;  /* 0xff80000073737808 */ /* 0x000fe20004800000 */
[----:B------:R-:W-:Y:S01]  /*2dd0*/  FFMA.FTZ R111, R111, UR10, -R98 ;  /* 0x0000000a6f6f7c23 */ /* 0x000fe20008010862 */
[C---:B------:R-:W-:Y:S01]  /*2de0*/  ISETP.GT.AND P2, PT, R19.reuse, 0x38, PT ;  /* 0x000000381300780c */ /* 0x040fe20003f44270 */
[----:B------:R-:W-:Y:S01]  /*2df0*/  FFMA.FTZ R98, R132, UR10, -R226 ;  /* 0x0000000a84627c23 */ /* 0x000fe200080108e2 */
[C---:B------:R-:W-:Y:S01]  /*2e00*/  ISETP.GT.AND P3, PT, R19.reuse, 0x39, PT ;  /* 0x000000391300780c */ /* 0x040fe20003f64270 */
[----:B---3--:R-:W-:Y:S01]  /*2e10*/  FFMA.FTZ R91, R116, UR10, -R108 ;  /* 0x0000000a745b7c23 */ /* 0x008fe2000801086c */
[----:B------:R-:W-:Y:S01]  /*2e20*/  ISETP.GT.AND P4, PT, R19, 0x40, PT ;  /* 0x000000401300780c */ /* 0x000fe20003f84270 */
[----:B------:R-:W-:Y:S01]  /*2e30*/  FFMA.FTZ R116, R103, UR10, -R92 ;  /* 0x0000000a67747c23 */ /* 0x000fe2000801085c */
[----:B------:R-:W-:Y:S01]  /*2e40*/  ISETP.GT.AND P5, PT, R19, 0x41, PT ;  /* 0x000000411300780c */ /* 0x000fe20003fa4270 */
[----:B------:R-:W-:Y:S01]  /*2e50*/  FFMA.FTZ R92, R117, UR10, -R223 ;  /* 0x0000000a755c7c23 */ /* 0x000fe200080108df */
[C---:B------:R-:W-:Y:S01]  /*2e60*/  ISETP.GT.AND P6, PT, R19.reuse, 0x48, PT ;  /* 0x000000481300780c */ /* 0x040fe20003fc4270 */
[----:B------:R-:W-:Y:S01]  /*2e70*/  SHFL.IDX PT, R117, R13, R235, 0x1f ;  /* 0x00001feb0d757589 */ /* 0x000fe200000e0000 */
[----:B------:R-:W-:Y:S01]  /*2e80*/  ISETP.GT.AND P1, PT, R19, 0x49, PT ;  /* 0x000000491300780c */ /* 0x000fe20003f24270 */
[----:B------:R-:W-:Y:S01]  /*2e90*/  FFMA.FTZ R107, R107, UR10, -R97 ;  /* 0x0000000a6b6b7c23 */ /* 0x000fe20008010861 */
[----:B------:R-:W-:Y:S01]  /*2ea0*/  FSEL R118, R118, -INF , !P2 ;  /* 0xff80000076767808 */ /* 0x000fe20005000000 */
[----:B------:R-:W2:Y:S01]  /*2eb0*/  SHFL.IDX PT, R132, R12, R235, 0x1f ;  /* 0x00001feb0c847589 */ /* 0x000ea200000e0000 */
[----:B------:R-:W-:Y:S01]  /*2ec0*/  FSEL R119, R119, -INF , !P3 ;  /* 0xff80000077777808 */ /* 0x000fe20005800000 */
[----:B------:R-:W-:Y:S01]  /*2ed0*/  FFMA.FTZ R97, R129, UR10, -R225 ;  /* 0x0000000a81617c23 */ /* 0x000fe200080108e1 */
[----:B------:R-:W-:Y:S01]  /*2ee0*/  FSEL R122, R122, -INF , !P4 ;  /* 0xff8000007a7a7808 */ /* 0x000fe20006000000 */
[----:B------:R-:W3:Y:S01]  /*2ef0*/  SHFL.IDX PT, R129, R12, R237, 0x1f ;  /* 0x00001fed0c817589 */ /* 0x000ee200000e0000 */
[----:B------:R-:W-:Y:S01]  /*2f00*/  FSEL R123, R123, -INF , !P5 ;  /* 0xff8000007b7b7808 */ /* 0x000fe20006800000 */
[----:B------:R-:W-:Y:S01]  /*2f10*/  FFMA.FTZ R110, R110, UR10, -R100 ;  /* 0x0000000a6e6e7c23 */ /* 0x000fe20008010864 */
[----:B------:R-:W-:Y:S01]  /*2f20*/  FSEL R126, R126, -INF , !P6 ;  /* 0xff8000007e7e7808 */ /* 0x000fe20007000000 */
[----:B-1----:R-:W-:Y:S01]  /*2f30*/  FFMA.FTZ R94, R121, UR10, -R113 ;  /* 0x0000000a795e7c23 */ /* 0x002fe20008010871 */
[----:B------:R-:W-:Y:S01]  /*2f40*/  FSEL R127, R127, -INF , !P1 ;  /* 0xff8000007f7f7808 */ /* 0x000fe20004800000 */
[----:B------:R-:W1:Y:S01]  /*2f50*/  SHFL.IDX PT, R121, R13, R233, 0x1f ;  /* 0x00001fe90d797589 */ /* 0x000e6200000e0000 */
[----:B------:R-:W-:Y:S01]  /*2f60*/  ISETP.GT.AND P2, PT, R19, 0x50, PT ;  /* 0x000000501300780c */ /* 0x000fe20003f44270 */
[----:B------:R-:W-:Y:S01]  /*2f70*/  FFMA.FTZ R115, R115, UR10, -R101 ;  /* 0x0000000a73737c23 */ /* 0x000fe20008010865 */
[C---:B------:R-:W-:Y:S01]  /*2f80*/  ISETP.GT.AND P3, PT, R19.reuse, 0x51, PT ;  /* 0x000000511300780c */ /* 0x040fe20003f64270 */
[----:B------:R-:W-:Y:S01]  /*2f90*/  UMOV UR5, 0x40000040 ;  /* 0x4000004000057882 */ /* 0x000fe20000000000 */
[C---:B------:R-:W-:Y:S01]  /*2fa0*/  ISETP.GT.AND P4, PT, R19.reuse, 0x58, PT ;  /* 0x000000581300780c */ /* 0x040fe20003f84270 */
[----:B------:R-:W-:Y:S01]  /*2fb0*/  FFMA.FTZ R105, R148, UR10, -R228 ;  /* 0x0000000a94697c23 */ /* 0x000fe200080108e4 */
[C---:B------:R-:W-:Y:S01]  /*2fc0*/  ISETP.GT.AND P5, PT, R19.reuse, 0x59, PT ;  /* 0x000000591300780c */ /* 0x040fe20003fa4270 */
[----:B------:R-:W4:Y:S01]  /*2fd0*/  MUFU.EX2 R216, R216 ;  /* 0x000000d800d87308 */ /* 0x000f220000000800 */
[----:B------:R-:W-:-:S02]  /*2fe0*/  ISETP.GT.AND P6, PT, R19, 0x60, PT ;  /* 0x000000601300780c */ /* 0x000fc40003fc4270 */
[----:B------:R-:W-:Y:S02]  /*2ff0*/  ISETP.GT.AND P1, PT, R19, 0x61, PT ;  /* 0x000000611300780c */ /* 0x000fe40003f24270 */
[----:B------:R-:W-:Y:S01]  /*3000*/  FSEL R130, R130, -INF , !P2 ;  /* 0xff80000082827808 */ /* 0x000fe20005000000 */
[----:B--2---:R-:W-:Y:S01]  /*3010*/  FFMA.FTZ R102, R140, UR10, -R132 ;  /* 0x0000000a8c667c23 */ /* 0x004fe20008010884 */
[----:B------:R-:W-:Y:S01]  /*3020*/  FSEL R131, R131, -INF , !P3 ;  /* 0xff80000083837808 */ /* 0x000fe20005800000 */
[----:B------:R-:W-:Y:S01]  /*3030*/  SHFL.IDX PT, R140, R12, R230, 0x1f ;  /* 0x00001fe60c8c7589 */ /* 0x000fe200000e0000 */
[----:B------:R-:W-:Y:S01]  /*3040*/  FSEL R134, R134, -INF , !P4 ;  /* 0xff80000086867808 */ /* 0x000fe20006000000 */
[----:B---3--:R-:W-:Y:S01]  /*3050*/  FFMA.FTZ R101, R137, UR10, -R129 ;  /* 0x0000000a89657c23 */ /* 0x008fe20008010881 */
[----:B------:R-:W-:Y:S01]  /*3060*/  FSEL R135, R135, -INF , !P5 ;  /* 0xff80000087877808 */ /* 0x000fe20006800000 */
[----:B------:R-:W-:Y:S01]  /*3070*/  SHFL.IDX PT, R137, R12, R232, 0x1f ;  /* 0x00001fe80c897589 */ /* 0x000fe200000e0000 */
[----:B------:R-:W-:Y:S01]  /*3080*/  FSEL R138, R138, -INF , !P6 ;  /* 0xff8000008a8a7808 */ /* 0x000fe20007000000 */
[----:B------:R-:W2:Y:S01]  /*3090*/  MUFU.EX2 R219, R219 ;  /* 0x000000db00db7308 */ /* 0x000ea20000000800 */
[----:B------:R-:W-:Y:S01]  /*30a0*/  FSEL R139, R139, -INF , !P1 ;  /* 0xff8000008b8b7808 */ /* 0x000fe20004800000 */
[----:B-1----:R-:W-:Y:S01]  /*30b0*/  FFMA.FTZ R128, R128, UR10, -R121 ;  /* 0x0000000a80807c23 */ /* 0x002fe20008010879 */
[----:B------:R-:W-:-:S02]  /*30c0*/  ISETP.GT.AND P2, PT, R19, 0x68, PT ;  /* 0x000000681300780c */ /* 0x000fc40003f44270 */
[C---:B------:R-:W-:Y:S02]  /*30d0*/  ISETP.GT.AND P3, PT, R19.reuse, 0x69, PT ;  /* 0x000000691300780c */ /* 0x040fe40003f64270 */
[C---:B------:R-:W-:Y:S01]  /*30e0*/  ISETP.GT.AND P4, PT, R19.reuse, 0x70, PT ;  /* 0x000000701300780c */ /* 0x040fe20003f84270 */
[----:B------:R-:W1:Y:S01]  /*30f0*/  MUFU.EX2 R18, R18 ;  /* 0x0000001200127308 */ /* 0x000e620000000800 */
[C---:B------:R-:W-:Y:S02]  /*3100*/  ISETP.GT.AND P5, PT, R19.reuse, 0x71, PT ;  /* 0x000000711300780c */ /* 0x040fe40003fa4270 */
[C---:B------:R-:W-:Y:S02]  /*3110*/  ISETP.GT.AND P6, PT, R19.reuse, 0x78, PT ;  /* 0x000000781300780c */ /* 0x040fe40003fc4270 */
[----:B------:R-:W-:Y:S01]  /*3120*/  ISETP.GT.AND P1, PT, R19, 0x79, PT ;  /* 0x000000791300780c */ /* 0x000fe20003f24270 */
[--C-:B------:R-:W-:Y:S01]  /*3130*/  FFMA.FTZ R19, R93, UR10, -R221.reuse ;  /* 0x0000000a5d137c23 */ /* 0x100fe200080108dd */
[----:B------:R-:W-:Y:S01]  /*3140*/  FFMA.FTZ R93, R120, UR10, -R112 ;  /* 0x0000000a785d7c23 */ /* 0x000fe20008010870 */
[----:B------:R-:W-:Y:S01]  /*3150*/  FFMA.FTZ R221, R95, UR10, -R221 ;  /* 0x0000000a5fdd7c23 */ /* 0x000fe200080108dd */
[----:B------:R-:W3:Y:S01]  /*3160*/  SHFL.IDX PT, R120, R13, R234, 0x1f ;  /* 0x00001fea0d787589 */ /* 0x000ee200000e0000 */
[----:B------:R-:W-:Y:S01]  /*3170*/  FFMA.FTZ R95, R124, UR10, -R117 ;  /* 0x0000000a7c5f7c23 */ /* 0x000fe20008010875 */
[----:B------:R-:W-:Y:S01]  /*3180*/  FFMA.FTZ R124, R106, UR10, -R96 ;  /* 0x0000000a6a7c7c23 */ /* 0x000fe20008010860 */
[----:B------:R-:W-:Y:S08]  /*3190*/  MUFU.EX2 R220, R220 ;  /* 0x000000dc00dc7308 */ /* 0x000ff00000000800 */
[----:B------:R-:W-:Y:S08]  /*31a0*/  MUFU.EX2 R17, R17 ;  /* 0x0000001100117308 */ /* 0x000ff00000000800 */
[----:B------:R-:W-:Y:S01]  /*31b0*/  MUFU.EX2 R222, R222 ;  /* 0x000000de00de7308 */ /* 0x000fe20000000800 */
[----:B---3--:R-:W-:-:S02]  /*31c0*/  FFMA.FTZ R96, R125, UR10, -R120 ;  /* 0x0000000a7d607c23 */ /* 0x008fc40008010878 */
[----:B------:R3:W5:Y:S05]  /*31d0*/  SHFL.IDX PT, R125, R13, R230, 0x1f ;  /* 0x00001fe60d7d7589 */ /* 0x00076a00000e0000 */
[----:B------:R-:W-:Y:S01]  /*31e0*/  MUFU.EX2 R23, R23 ;  /* 0x0000001700177308 */ /* 0x000fe20000000800 */
[----:B------:R-:W-:-:S07]  /*31f0*/  WARPGROUP.DEPBAR.LE gsb0, 0x0 ;  /* 0x00008000000079c5 */ /* 0x000fce0000010000 */
[----:B---3--:R3:W-:Y:S01]  /*3200*/  MUFU.EX2 R13, R128 ;  /* 0x00000080000d7308 */ /* 0x0087e20000000800 */
[----:B-----5:R-:W-:Y:S01]  /*3210*/  FFMA.FTZ R99, R133, UR10, -R125 ;  /* 0x0000000a85637c23 */ /* 0x020fe2000801087d */
[----:B------:R-:W-:Y:S01]  /*3220*/  WARPGROUP.ARRIVE ;  /* 0x00000000000079c5 */ /* 0x000fe20000000000 */
[----:B------:R-:W-:Y:S05]  /*3230*/  SHFL.IDX PT, R133, R12, R234, 0x1f ;  /* 0x00001fea0c857589 */ /* 0x000fea00000e0000 */
[----:B------:R-:W-:Y:S01]  /*3240*/  HGMMA.64x128x16.F32.BF16 R24, gdesc[UR4], R24, gsb0 ;  /* 0x01e00000041879f0 */ /* 0x000fe20008001818 */
[----:B---3--:R-:W-:Y:S01]  /*3250*/  FFMA.FTZ R128, R114, UR10, -R104 ;  /* 0x0000000a72807c23 */ /* 0x008fe20008010868 */
[----:B------:R-:W-:Y:S01]  /*3260*/  FFMA.FTZ R123, R123, UR10, -R113 ;  /* 0x0000000a7b7b7c23 */ /* 0x000fe20008010871 */
[----:B------:R-:W3:Y:S01]  /*3270*/  SHFL.IDX PT, R114, R12, R8, 0x1f ;  /* 0x00001f080c727589 */ /* 0x000ee200000e0000 */
[----:B------:R-:W-:Y:S01]  /*3280*/  FFMA.FTZ R127, R127, UR10, -R120 ;  /* 0x0000000a7f7f7c23 */ /* 0x000fe20008010878 */
[----:B------:R-:W-:Y:S01]  /*3290*/  FFMA.FTZ R118, R118, UR10, -R108 ;  /* 0x0000000a76767c23 */ /* 0x000fe2000801086c */
[----:B------:R-:W-:Y:S01]  /*32a0*/  FFMA.FTZ R122, R122, UR10, -R112 ;  /* 0x0000000a7a7a7c23 */ /* 0x000fe20008010870 */
[----:B------:R-:W-:Y:S01]  /*32b0*/  FFMA.FTZ R126, R126, UR10, -R117 ;  /* 0x0000000a7e7e7c23 */ /* 0x000fe20008010875 */
[----:B------:R-:W5:Y:S01]  /*32c0*/  MUFU.EX2 R19, R19 ;  /* 0x0000001300137308 */ /* 0x000f620000000800 */
[----:B------:R-:W-:Y:S01]  /*32d0*/  FFMA.FTZ R130, R130, UR10, -R121 ;  /* 0x0000000a82827c23 */ /* 0x000fe20008010879 */
[----:B------:R-:W-:-:S06]  /*32e0*/  FFMA.FTZ R135, R135, UR10, -R125 ;  /* 0x0000000a87877c23 */ /* 0x000fcc000801087d */
[----:B------:R-:W5:Y:S01]  /*32f0*/  MUFU.EX2 R98, R98 ;  /* 0x0000006200627308 */ /* 0x000f620000000800 */
[----:B------:R-:W-:-:S07]  /*3300*/  FFMA.FTZ R131, R131, UR10, -R225 ;  /* 0x0000000a83837c23 */ /* 0x000fce00080108e1 */
[----:B------:R-:W5:Y:S01]  /*3310*/  MUFU.EX2 R99, R99 ;  /* 0x0000006300637308 */ /* 0x000f620000000800 */
[--C-:B---3--:R-:W-:Y:S02]  /*3320*/  FFMA.FTZ R100, R136, UR10, -R114.reuse ;  /* 0x0000000a88647c23 */ /* 0x108fe40008010872 */
[----:B------:R3:W4:Y:S01]  /*3330*/  SHFL.IDX PT, R136, R12, R233, 0x1f ;  /* 0x00001fe90c887589 */ /* 0x00072200000e0000 */
[----:B------:R-:W-:Y:S02]  /*3340*/  R2UR UR4, R16 ;  /* 0x00000000100472ca */ /* 0x000fe400000e0000 */
[----:B------:R-:W-:Y:S01]  /*3350*/  FSEL R113, R142, -INF , !P2 ;  /* 0xff8000008e717808 */ /* 0x000fe20005000000 */
[----:B------:R-:W-:Y:S01]  /*3360*/  FFMA.FTZ R104, R145, UR10, -R137 ;  /* 0x0000000a91687c23 */ /* 0x000fe20008010889 */
[----:B------:R-:W-:Y:S01]  /*3370*/  FFMA.FTZ R138, R138, UR10, -R114 ;  /* 0x0000000a8a8a7c23 */ /* 0x000fe20008010872 */
[----:B------:R-:W5:Y:S08]  /*3380*/  MUFU.EX2 R95, R95 ;  /* 0x0000005f005f7308 */ /* 0x000f700000000800 */
[----:B---3--:R3:W-:Y:S01]  /*3390*/  MUFU.EX2 R12, R102 ;  /* 0x00000066000c7308 */ /* 0x0087e20000000800 */
[----:B------:R-:W-:-:S07]  /*33a0*/  FFMA.FTZ R134, R134, UR10, -R226 ;  /* 0x0000000a86867c23 */ /* 0x000fce00080108e2 */
[----:B------:R-:W5:Y:S01]  /*33b0*/  MUFU.EX2 R96, R96 ;  /* 0x0000006000607308 */ /* 0x000f620000000800 */
[--C-:B---3--:R-:W-:Y:S02]  /*33c0*/  FFMA.FTZ R102, R141, UR10, -R133.reuse ;  /* 0x0000000a8d667c23 */ /* 0x108fe40008010885 */
[----:B------:R-:W3:Y:S01]  /*33d0*/  LDL R141, [R1+0x30] ;  /* 0x00003000018d7983 */ /* 0x000ee20000100800 */
[----:B------:R-:W-:Y:S01]  /*33e0*/  FSEL R16, R143, -INF , !P3 ;  /* 0xff8000008f107808 */ /* 0x000fe20005800000 */
[----:B------:R-:W-:Y:S01]  /*33f0*/  FFMA.FTZ R132, R113, UR10, -R132 ;  /* 0x0000000a71847c23 */ /* 0x000fe20008010884 */
[----:B------:R-:W-:Y:S02]  /*3400*/  FSEL R113, R146, -INF , !P4 ;  /* 0xff80000092717808 */ /* 0x000fe40006000000 */
[----:B------:R-:W5:Y:S01]  /*3410*/  MUFU.EX2 R97, R97 ;  /* 0x0000006100617308 */ /* 0x000f620000000800 */
[----:B------:R-:W-:Y:S01]  /*3420*/  FFMA.FTZ R133, R16, UR10, -R133 ;  /* 0x0000000a10857c23 */ /* 0x000fe20008010885 */
[----:B------:R-:W-:Y:S01]  /*3430*/  FSEL R16, R147, -INF , !P5 ;  /* 0xff80000093107808 */ /* 0x000fe20006800000 */
[--C-:B----4-:R-:W-:Y:S01]  /*3440*/  FFMA.FTZ R103, R144, UR10, -R136.reuse ;  /* 0x0000000a90677c23 */ /* 0x110fe20008010888 */
[----:B------:R-:W-:-:S03]  /*3450*/  FFMA.FTZ R136, R113, UR10, -R136 ;  /* 0x0000000a71887c23 */ /* 0x000fc60008010888 */
[----:B------:R-:W-:Y:S01]  /*3460*/  FFMA.FTZ R137, R16, UR10, -R137 ;  /* 0x0000000a10897c23 */ /* 0x000fe20008010889 */
[----:B------:R-:W-:Y:S01]  /*3470*/  FSEL R113, R150, -INF , !P6 ;  /* 0xff80000096717808 */ /* 0x000fe20007000000 */
[----:B------:R-:W-:Y:S04]  /*3480*/  MUFU.EX2 R101, R101 ;  /* 0x0000006500657308 */ /* 0x000fe80000000800 */
[----:B------:R-:W-:Y:S01]  /*3490*/  FFMA.FTZ R228, R113, UR10, -R228 ;  /* 0x0000000a71e47c23 */ /* 0x000fe200080108e4 */
[----:B------:R-:W-:Y:S01]  /*34a0*/  FFMA.FTZ R119, R119, UR10, -R223 ;  /* 0x0000000a77777c23 */ /* 0x000fe200080108df */
[----:B------:R-:W-:Y:S01]  /*34b0*/  FSEL R151, R151, -INF , !P1 ;  /* 0xff80000097977808 */ /* 0x000fe20004800000 */
[----:B------:R-:W-:Y:S01]  /*34c0*/  FFMA.FTZ R139, R139, UR10, -R129 ;  /* 0x0000000a8b8b7c23 */ /* 0x000fe20008010881 */
        /* <DEDUP_REMOVED lines=10> */
[----:B------:R-:W-:Y:S01]  /*3570*/  LDS R227, [R227+0x400] ;  /* 0x00040000e3e37984 */ /* 0x000fe20000000800 */
[----:B------:R-:W5:Y:S03]  /*3580*/  MUFU.EX2 R130, R130 ;  /* 0x0000008200827308 */ /* 0x000f660000000800 */
[----:B------:R-:W-:Y:S04]  /*3590*/  LDS R15, [R15+0x400] ;  /* 0x000400000f0f7984 */ /* 0x000fe80000000800 */
[----:B------:R-:W-:Y:S01]  /*35a0*/  LDS R10, [R10+0x400] ;  /* 0x000400000a0a7984 */ /* 0x000fe20000000800 */
[----:B------:R-:W5:Y:S01]  /*35b0*/  MUFU.EX2 R135, R135 ;  /* 0x0000008700877308 */ /* 0x000f620000000800 */
[----:B------:R-:W-:-:S07]  /*35c0*/  FFMA.FTZ R106, R149, UR10, -R140 ;  /* 0x0000000a956a7c23 */ /* 0x000fce000801088c */
[----:B------:R-:W5:Y:S08]  /*35d0*/  MUFU.EX2 R100, R100 ;  /* 0x0000006400647308 */ /* 0x000f700000000800 */
[----:B------:R-:W-:Y:S08]  /*35e0*/  MUFU.EX2 R89, R89 ;  /* 0x0000005900597308 */ /* 0x000ff00000000800 */
[----:B------:R-:W-:Y:S01]  /*35f0*/  MUFU.EX2 R90, R90 ;  /* 0x0000005a005a7308 */ /* 0x000fe20000000800 */
[----:B----4-:R-:W4:Y:S04]  /*3600*/  SHFL.IDX PT, R120, R9, R8, 0x1f ;  /* 0x00001f0809787589 */ /* 0x010f2800000e0000 */
[----:B------:R-:W2:Y:S03]  /*3610*/  SHFL.IDX PT, R117, R9, R237, 0x1f ;  /* 0x00001fed09757589 */ /* 0x000ea600000e0000 */
[----:B------:R-:W-:Y:S01]  /*3620*/  MUFU.EX2 R91, R91 ;  /* 0x0000005b005b7308 */ /* 0x000fe20000000800 */
[----:B------:R-:W1:Y:S04]  /*3630*/  SHFL.IDX PT, R114, R9, R235, 0x1f ;  /* 0x00001feb09727589 */ /* 0x000e6800000e0000 */
[----:B------:R-:W5:Y:S03]  /*3640*/  SHFL.IDX PT, R112, R9, R233, 0x1f ;  /* 0x00001fe909707589 */ /* 0x000f6600000e0000 */
[----:B------:R-:W-:Y:S01]  /*3650*/  MUFU.EX2 R92, R92 ;  /* 0x0000005c005c7308 */ /* 0x000fe20000000800 */
[----:B------:R-:W5:Y:S04]  /*3660*/  SHFL.IDX PT, R108, R9, R232, 0x1f ;  /* 0x00001fe8096c7589 */ /* 0x000f6800000e0000 */
[----:B------:R-:W5:Y:S04]  /*3670*/  SHFL.IDX PT, R16, R9, R231, 0x1f ;  /* 0x00001fe709107589 */ /* 0x000f6800000e0000 */
[----:B------:R-:W5:Y:S01]  /*3680*/  SHFL.IDX PT, R113, R9, R234, 0x1f ;  /* 0x00001fea09717589 */ /* 0x000f6200000e0000 */
[--C-:B----4-:R-:W-:Y:S01]  /*3690*/  FADD.FTZ R24, R24, -R120.reuse ;  /* 0x8000007818187221 */ /* 0x110fe20000010000 */
[----:B------:R-:W-:-:S02]  /*36a0*/  FADD.FTZ R26, R26, -R120 ;  /* 0x800000781a1a7221 */ /* 0x000fc40000010000 */
[----:B------:R-:W-:Y:S01]  /*36b0*/  SHFL.IDX PT, R120, R9, R230, 0x1f ;  /* 0x00001fe609787589 */ /* 0x000fe200000e0000 */
[--C-:B--2---:R-:W-:Y:S01]  /*36c0*/  FADD.FTZ R25, R25, -R117.reuse ;  /* 0x8000007519197221 */ /* 0x104fe20000010000 */
[----:B------:R-:W-:Y:S01]  /*36d0*/  FADD.FTZ R27, R27, -R117 ;  /* 0x800000751b1b7221 */ /* 0x000fe20000010000 */
[--C-:B-1----:R-:W-:Y:S01]  /*36e0*/  FADD.FTZ R28, R28, -R114.reuse ;  /* 0x800000721c1c7221 */ /* 0x102fe20000010000 */
[----:B------:R-:W-:Y:S01]  /*36f0*/  FADD.FTZ R30, R30, -R114 ;  /* 0x800000721e1e7221 */ /* 0x000fe20000010000 */
[----:B------:R-:W1:Y:S01]  /*3700*/  SHFL.IDX PT, R9, R227, R231, 0x1f ;  /* 0x00001fe7e3097589 */ /* 0x000e6200000e0000 */
[--C-:B-----5:R-:W-:Y:S01]  /*3710*/  FADD.FTZ R32, R32, -R112.reuse ;  /* 0x8000007020207221 */ /* 0x120fe20000010000 */
[----:B------:R-:W-:Y:S02]  /*3720*/  FADD.FTZ R34, R34, -R112 ;  /* 0x8000007022227221 */ /* 0x000fe40000010000 */
[----:B------:R-:W2:Y:S01]  /*3730*/  SHFL.IDX PT, R117, R227, R8, 0x1f ;  /* 0x00001f08e3757589 */ /* 0x000ea200000e0000 */
[--C-:B------:R-:W-:Y:S01]  /*3740*/  FADD.FTZ R33, R33, -R108.reuse ;  /* 0x8000006c21217221 */ /* 0x100fe20000010000 */
[----:B------:R-:W-:-:S02]  /*3750*/  FADD.FTZ R35, R35, -R108 ;  /* 0x8000006c23237221 */ /* 0x000fc40000010000 */
[----:B------:R-:W4:Y:S01]  /*3760*/  SHFL.IDX PT, R114, R227, R235, 0x1f ;  /* 0x00001febe3727589 */ /* 0x000f2200000e0000 */
[--C-:B------:R-:W-:Y:S01]  /*3770*/  FADD.FTZ R36, R36, -R16.reuse ;  /* 0x8000001024247221 */ /* 0x100fe20000010000 */
[----:B------:R-:W-:Y:S02]  /*3780*/  FADD.FTZ R38, R38, -R16 ;  /* 0x8000001026267221 */ /* 0x000fe40000010000 */
[----:B------:R-:W5:Y:S04]  /*3790*/  SHFL.IDX PT, R112, R227, R234, 0x1f ;  /* 0x00001feae3707589 */ /* 0x000f6800000e0000 */
[----:B------:R-:W5:Y:S04]  /*37a0*/  SHFL.IDX PT, R108, R227, R233, 0x1f ;  /* 0x00001fe9e36c7589 */ /* 0x000f6800000e0000 */
[----:B------:R-:W5:Y:S01]  /*37b0*/  SHFL.IDX PT, R16, R227, R232, 0x1f ;  /* 0x00001fe8e3107589 */ /* 0x000f6200000e0000 */
[--C-:B------:R-:W-:Y:S01]  /*37c0*/  FADD.FTZ R29, R29, -R113.reuse ;  /* 0x800000711d1d7221 */ /* 0x100fe20000010000 */
[----:B------:R-:W-:-:S02]  /*37d0*/  FADD.FTZ R31, R31, -R113 ;  /* 0x800000711f1f7221 */ /* 0x000fc40000010000 */
[----:B------:R-:W5:Y:S01]  /*37e0*/  SHFL.IDX PT, R113, R227, R237, 0x1f ;  /* 0x00001fede3717589 */ /* 0x000f6200000e0000 */
[--C-:B-1----:R-:W-:Y:S01]  /*37f0*/  FADD.FTZ R52, R52, -R9.reuse ;  /* 0x8000000934347221 */ /* 0x102fe20000010000 */
[----:B------:R-:W-:Y:S01]  /*3800*/  FADD.FTZ R54, R54, -R9 ;  /* 0x8000000936367221 */ /* 0x000fe20000010000 */
[--C-:B------:R-:W-:Y:S01]  /*3810*/  FADD.FTZ R37, R37, -R120.reuse ;  /* 0x8000007825257221 */ /* 0x100fe20000010000 */
[----:B------:R-:W-:Y:S01]  /*3820*/  FADD.FTZ R39, R39, -R120 ;  /* 0x8000007827277221 */ /* 0x000fe20000010000 */
[--C-:B--2---:R-:W-:Y:S01]  /*3830*/  FADD.FTZ R40, R40, -R117.reuse ;  /* 0x8000007528287221 */ /* 0x104fe20000010000 */
[----:B------:R-:W-:Y:S01]  /*3840*/  FADD.FTZ R42, R42, -R117 ;  /* 0x800000752a2a7221 */ /* 0x000fe20000010000 */
[----:B------:R-:W-:Y:S01]  /*3850*/  SHFL.IDX PT, R9, R15, R231, 0x1f ;  /* 0x00001fe70f097589 */ /* 0x000fe200000e0000 */
[--C-:B----4-:R-:W-:Y:S01]  /*3860*/  FADD.FTZ R44, R44, -R114.reuse ;  /* 0x800000722c2c7221 */ /* 0x110fe20000010000 */
[----:B------:R-:W-:Y:S02]  /*3870*/  FADD.FTZ R46, R46, -R114 ;  /* 0x800000722e2e7221 */ /* 0x000fe40000010000 */
[----:B------:R-:W-:Y:S01]  /*3880*/  SHFL.IDX PT, R117, R15, R8, 0x1f ;  /* 0x00001f080f757589 */ /* 0x000fe200000e0000 */
[--C-:B-----5:R-:W-:Y:S01]  /*3890*/  FADD.FTZ R45, R45, -R112.reuse ;  /* 0x800000702d2d7221 */ /* 0x120fe20000010000 */
[----:B------:R-:W-:-:S02]  /*38a0*/  FADD.FTZ R47, R47, -R112 ;  /* 0x800000702f2f7221 */ /* 0x000fc40000010000 */
[----:B------:R-:W-:Y:S01]  /*38b0*/  SHFL.IDX PT, R120, R15, R237, 0x1f ;  /* 0x00001fed0f787589 */ /* 0x000fe200000e0000 */
[--C-:B------:R-:W-:Y:S01]  /*38c0*/  FADD.FTZ R48, R48, -R108.reuse ;  /* 0x8000006c30307221 */ /* 0x100fe20000010000 */
[----:B------:R-:W-:Y:S02]  /*38d0*/  FADD.FTZ R50, R50, -R108 ;  /* 0x8000006c32327221 */ /* 0x000fe40000010000 */
[----:B------:R-:W-:Y:S01]  /*38e0*/  SHFL.IDX PT, R114, R15, R235, 0x1f ;  /* 0x00001feb0f727589 */ /* 0x000fe200000e0000 */
[--C-:B------:R-:W-:Y:S01]  /*38f0*/  FADD.FTZ R49, R49, -R16.reuse ;  /* 0x8000001031317221 */ /* 0x100fe20000010000 */
[----:B------:R-:W-:Y:S02]  /*3900*/  FADD.FTZ R51, R51, -R16 ;  /* 0x8000001033337221 */ /* 0x000fe40000010000 */
[----:B------:R-:W-:Y:S04]  /*3910*/  SHFL.IDX PT, R112, R15, R234, 0x1f ;  /* 0x00001fea0f707589 */ /* 0x000fe800000e0000 */
[----:B------:R-:W-:Y:S04]  /*3920*/  SHFL.IDX PT, R108, R15, R233, 0x1f ;  /* 0x00001fe90f6c7589 */ /* 0x000fe800000e0000 */
[----:B------:R-:W-:Y:S04]  /*3930*/  SHFL.IDX PT, R16, R15, R232, 0x1f ;  /* 0x00001fe80f107589 */ /* 0x000fe800000e0000 */
[----:B------:R-:W-:Y:S04]  /*3940*/  SHFL.IDX PT, R15, R15, R230, 0x1f ;  /* 0x00001fe60f0f7589 */ /* 0x000fe800000e0000 */
[----:B------:R-:W1:Y:S04]  /*3950*/  SHFL.IDX PT, R231, R10, R231, 0x1f ;  /* 0x00001fe70ae77589 */ /* 0x000e6800000e0000 */
[----:B------:R-:W-:Y:S04]  /*3960*/  SHFL.IDX PT, R227, R227, R230, 0x1f ;  /* 0x00001fe6e3e37589 */ /* 0x000fe800000e0000 */
[----:B------:R-:W2:Y:S01]  /*3970*/  SHFL.IDX PT, R230, R10, R230, 0x1f ;  /* 0x00001fe60ae67589 */ /* 0x000ea200000e0000 */
[--C-:B------:R-:W-:Y:S01]  /*3980*/  FADD.FTZ R41, R41, -R113.reuse ;  /* 0x8000007129297221 */ /* 0x100fe20000010000 */
[----:B------:R-:W-:-:S02]  /*3990*/  FADD.FTZ R43, R43, -R113 ;  /* 0x800000712b2b7221 */ /* 0x000fc40000010000 */
[----:B------:R-:W-:Y:S04]  /*39a0*/  SHFL.IDX PT, R237, R10, R237, 0x1f ;  /* 0x00001fed0aed7589 */ /* 0x000fe800000e0000 */
[----:B------:R-:W4:Y:S04]  /*39b0*/  SHFL.IDX PT, R113, R10, R8, 0x1f ;  /* 0x00001f080a717589 */ /* 0x000f2800000e0000 */
[----:B------:R-:W5:Y:S04]  /*39c0*/  SHFL.IDX PT, R235, R10, R235, 0x1f ;  /* 0x00001feb0aeb7589 */ /* 0x000f6800000e0000 */
[----:B------:R-:W5:Y:S04]  /*39d0*/  SHFL.IDX PT, R234, R10, R234, 0x1f ;  /* 0x00001fea0aea7589 */ /* 0x000f6800000e0000 */
[----:B------:R-:W3:Y:S04]  /*39e0*/  SHFL.IDX PT, R233, R10, R233, 0x1f ;  /* 0x00001fe90ae97589 */ /* 0x000ee800000e0000 */
[----:B------:R2:W3:Y:S01]  /*39f0*/  SHFL.IDX PT, R232, R10, R232, 0x1f ;  /* 0x00001fe80ae87589 */ /* 0x0004e200000e0000 */
[----:B------:R-:W-:Y:S01]  /*3a00*/  FMUL.FTZ R26, R216, R26 ;  /* 0x0000001ad81a7220 */ /* 0x000fe20000410000 */
[----:B------:R-:W-:Y:S01]  /*3a10*/  FMUL.FTZ R27, R219, R27 ;  /* 0x0000001bdb1b7220 */ /* 0x000fe20000410000 */
[----:B------:R-:W5:Y:S01]  /*3a20*/  MUFU.EX2 R221, R221 ;  /* 0x000000dd00dd7308 */ /* 0x000f620000000800 */
[----:B-1----:R-:W-:Y:S01]  /*3a30*/  FADD.FTZ R121, R84, -R231 ;  /* 0x800000e754797221 */ /* 0x002fe20000010000 */
[----:B------:R-:W-:Y:S01]  /*3a40*/  FMUL.FTZ R28, R18, R28 ;  /* 0x0000001c121c7220 */ /* 0x000fe20000410000 */
[----:B------:R-:W-:Y:S01]  /*3a50*/  FMUL.FTZ R29, R19, R29 ;  /* 0x0000001d131d7220 */ /* 0x000fe20000410000 */
[----:B------:R-:W-:Y:S01]  /*3a60*/  FADD.FTZ R60, R60, -R114 ;  /* 0x800000723c3c7221 */ /* 0x000fe20000010000 */
[----:B--2---:R-:W-:-:S03]  /*3a70*/  FADD.FTZ R10, R68, -R9 ;  /* 0x80000009440a7221 */ /* 0x004fc60000010000 */
[----:B------:R-:W1:Y:S01]  /*3a80*/  MUFU.EX2 R126, R126 ;  /* 0x0000007e007e7308 */ /* 0x000e620000000800 */
[----:B------:R-:W-:Y:S01]  /*3a90*/  FADD.FTZ R9, R70, -R9 ;  /* 0x8000000946097221 */ /* 0x000fe20000010000 */
[----:B------:R-:W-:Y:S01]  /*3aa0*/  FADD.FTZ R70, R69, -R15 ;  /* 0x8000000f45467221 */ /* 0x000fe20000010000 */
[----:B------:R-:W-:Y:S01]  /*3ab0*/  FADD.FTZ R61, R61, -R112 ;  /* 0x800000703d3d7221 */ /* 0x000fe20000010000 */
[----:B------:R-:W-:Y:S01]  /*3ac0*/  FMUL.FTZ R84, R217, R24 ;  /* 0x00000018d9547220 */ /* 0x000fe20000410000 */
[----:B------:R-:W-:-:S03]  /*3ad0*/  FMUL.FTZ R25, R218, R25 ;  /* 0x00000019da197220 */ /* 0x000fc60000410000 */
[----:B------:R-:W2:Y:S01]  /*3ae0*/  MUFU.EX2 R127, R127 ;  /* 0x0000007f007f7308 */ /* 0x000ea20000000800 */
[----:B------:R-:W-:Y:S01]  /*3af0*/  FFMA.FTZ R140, R151, UR10, -R140 ;  /* 0x0000000a978c7c23 */ /* 0x000fe2000801088c */
[----:B------:R-:W-:Y:S01]  /*3b00*/  FADD.FTZ R125, R85, -R230 ;  /* 0x800000e6557d7221 */ /* 0x000fe20000010000 */
[----:B------:R-:W-:Y:S01]  /*3b10*/  FADD.FTZ R65, R65, -R16 ;  /* 0x8000001041417221 */ /* 0x000fe20000010000 */
[----:B------:R-:W-:-:S04]  /*3b20*/  F2FP.BF16.F32.PACK_AB R85, R27, R26 ;  /* 0x0000001a1b55723e */ /* 0x000fc800000010ff */
[----:B------:R-:W2:Y:S01]  /*3b30*/  MUFU.EX2 R131, R131 ;  /* 0x0000008300837308 */ /* 0x000ea20000000800 */
[----:B------:R-:W-:Y:S01]  /*3b40*/  FADD.FTZ R66, R66, -R108 ;  /* 0x8000006c42427221 */ /* 0x000fe20000010000 */
[----:B------:R-:W-:Y:S01]  /*3b50*/  FADD.FTZ R231, R86, -R231 ;  /* 0x800000e756e77221 */ /* 0x000fe20000010000 */
[----:B------:R-:W-:Y:S01]  /*3b60*/  FMUL.FTZ R10, R98, R10 ;  /* 0x0000000a620a7220 */ /* 0x000fe20000410000 */
[----:B------:R-:W-:-:S04]  /*3b70*/  FMUL.FTZ R27, R99, R70 ;  /* 0x00000046631b7220 */ /* 0x000fc80000410000 */
[----:B------:R-:W3:Y:S01]  /*3b80*/  MUFU.EX2 R122, R122 ;  /* 0x0000007a007a7308 */ /* 0x000ee20000000800 */
[----:B------:R-:W-:Y:S01]  /*3b90*/  F2FP.BF16.F32.PACK_AB R86, R29, R28 ;  /* 0x0000001c1d56723e */ /* 0x000fe200000010ff */
[----:B------:R-:W-:Y:S01]  /*3ba0*/  FMUL.FTZ R60, R95, R60 ;  /* 0x0000003c5f3c7220 */ /* 0x000fe20000410000 */
[----:B------:R-:W-:-:S05]  /*3bb0*/  FMUL.FTZ R61, R96, R61 ;  /* 0x0000003d603d7220 */ /* 0x000fca0000410000 */
[----:B------:R-:W3:Y:S01]  /*3bc0*/  MUFU.EX2 R123, R123 ;  /* 0x0000007b007b7308 */ /* 0x000ee20000000800 */
[----:B------:R-:W-:Y:S01]  /*3bd0*/  FADD.FTZ R64, R64, -R108 ;  /* 0x8000006c40407221 */ /* 0x000fe20000010000 */
[----:B------:R-:W-:-:S06]  /*3be0*/  FADD.FTZ R16, R67, -R16 ;  /* 0x8000001043107221 */ /* 0x000fcc0000010000 */
[----:B------:R-:W3:Y:S01]  /*3bf0*/  MUFU.EX2 R134, R134 ;  /* 0x0000008600867308 */ /* 0x000ee20000000800 */
[----:B------:R-:W-:Y:S01]  /*3c00*/  FADD.FTZ R15, R71, -R15 ;  /* 0x8000000f470f7221 */ /* 0x000fe20000010000 */
[----:B------:R-:W-:-:S06]  /*3c10*/  F2FP.BF16.F32.PACK_AB R84, R25, R84 ;  /* 0x000000541954723e */ /* 0x000fcc00000010ff */
[----:B------:R-:W3:Y:S01]  /*3c20*/  MUFU.EX2 R124, R124 ;  /* 0x0000007c007c7308 */ /* 0x000ee20000000800 */
[----:B----4-:R-:W-:Y:S01]  /*3c30*/  FADD.FTZ R67, R72, -R113 ;  /* 0x8000007148437221 */ /* 0x010fe20000010000 */
[----:B------:R-:W-:-:S06]  /*3c40*/  FADD.FTZ R108, R73, -R237 ;  /* 0x800000ed496c7221 */ /* 0x000fcc0000010000 */
[----:B------:R-:W4:Y:S01]  /*3c50*/  MUFU.EX2 R107, R107 ;  /* 0x0000006b006b7308 */ /* 0x000f220000000800 */
[----:B------:R-:W-:-:S07]  /*3c60*/  FMUL.FTZ R25, R97, R65 ;  /* 0x0000004161197220 */ /* 0x000fce0000410000 */
[----:B------:R-:W4:Y:S01]  /*3c70*/  MUFU.EX2 R110, R110 ;  /* 0x0000006e006e7308 */ /* 0x000f220000000800 */
[----:B------:R-:W-:-:S07]  /*3c80*/  FMUL.FTZ R65, R130, R66 ;  /* 0x0000004282417220 */ /* 0x000fce0000410000 */
[----:B------:R-:W4:Y:S01]  /*3c90*/  MUFU.EX2 R128, R128 ;  /* 0x0000008000807308 */ /* 0x000f220000000800 */
[----:B------:R-:W-:-:S07]  /*3ca0*/  F2FP.BF16.F32.PACK_AB R66, R27, R10 ;  /* 0x0000000a1b42723e */ /* 0x000fce00000010ff */
[----:B------:R-:W4:Y:S08]  /*3cb0*/  MUFU.EX2 R115, R115 ;  /* 0x0000007300737308 */ /* 0x000f300000000800 */
[----:B------:R-:W4:Y:S08]  /*3cc0*/  MUFU.EX2 R118, R118 ;  /* 0x0000007600767308 */ /* 0x000f300000000800 */
[----:B------:R-:W4:Y:S01]  /*3cd0*/  MUFU.EX2 R119, R119 ;  /* 0x0000007700777308 */ /* 0x000f220000000800 */
[----:B------:R-:W-:Y:S01]  /*3ce0*/  F2FP.BF16.F32.PACK_AB R70, R61, R60 ;  /* 0x0000003c3d46723e */ /* 0x000fe200000010ff */
[----:B------:R-:W-:-:S06]  /*3cf0*/  FMUL.FTZ R10, R135, R15 ;  /* 0x0000000f870a7220 */ /* 0x000fcc0000410000 */
[----:B------:R-:W-:Y:S01]  /*3d00*/  MUFU.EX2 R102, R102 ;  /* 0x0000006600667308 */ /* 0x000fe20000000800 */
[----:B------:R-:W-:Y:S01]  /*3d10*/  FMUL.FTZ R60, R100, R67 ;  /* 0x00000043643c7220 */ /* 0x000fe20000410000 */
[----:B------:R-:W-:-:S06]  /*3d20*/  FMUL.FTZ R15, R101, R108 ;  /* 0x0000006c650f7220 */ /* 0x000fcc0000410000 */
[----:B------:R-:W4:Y:S01]  /*3d30*/  MUFU.EX2 R138, R138 ;  /* 0x0000008a008a7308 */ /* 0x000f220000000800 */
[----:B------:R-:W-:-:S07]  /*3d40*/  FADD.FTZ R62, R62, -R114 ;  /* 0x800000723e3e7221 */ /* 0x000fce0000010000 */
[----:B------:R-:W4:Y:S01]  /*3d50*/  MUFU.EX2 R139, R139 ;  /* 0x0000008b008b7308 */ /* 0x000f220000000800 */
[----:B------:R-:W-:-:S07]  /*3d60*/  FADD.FTZ R63, R63, -R112 ;  /* 0x800000703f3f7221 */ /* 0x000fce0000010000 */
[----:B------:R-:W4:Y:S08]  /*3d70*/  MUFU.EX2 R132, R132 ;  /* 0x0000008400847308 */ /* 0x000f300000000800 */
[----:B------:R-:W4:Y:S01]  /*3d80*/  MUFU.EX2 R133, R133 ;  /* 0x0000008500857308 */ /* 0x000f220000000800 */
[----:B------:R-:W-:-:S07]  /*3d90*/  FADD.FTZ R56, R56, -R117 ;  /* 0x8000007538387221 */ /* 0x000fce0000010000 */
[----:B------:R-:W4:Y:S01]  /*3da0*/  MUFU.EX2 R103, R103 ;  /* 0x0000006700677308 */ /* 0x000f220000000800 */
[----:B------:R-:W-:-:S07]  /*3db0*/  FADD.FTZ R58, R58, -R117 ;  /* 0x800000753a3a7221 */ /* 0x000fce0000010000 */
[----:B------:R-:W-:Y:S01]  /*3dc0*/  MUFU.EX2 R104, R104 ;  /* 0x0000006800687308 */ /* 0x000fe20000000800 */
[----:B------:R-:W-:-:S07]  /*3dd0*/  FADD.FTZ R57, R57, -R120 ;  /* 0x8000007839397221 */ /* 0x000fce0000010000 */
[----:B------:R-:W-:Y:S01]  /*3de0*/  MUFU.EX2 R105, R105 ;  /* 0x0000006900697308 */ /* 0x000fe20000000800 */
[----:B------:R-:W-:-:S07]  /*3df0*/  FADD.FTZ R59, R59, -R120 ;  /* 0x800000783b3b7221 */ /* 0x000fce0000010000 */
[----:B------:R-:W-:Y:S08]  /*3e00*/  MUFU.EX2 R106, R106 ;  /* 0x0000006a006a7308 */ /* 0x000ff00000000800 */
[----:B------:R-:W4:Y:S08]  /*3e10*/  MUFU.EX2 R136, R136 ;  /* 0x0000008800887308 */ /* 0x000f300000000800 */
[----:B------:R-:W4:Y:S08]  /*3e20*/  MUFU.EX2 R137, R137 ;  /* 0x0000008900897308 */ /* 0x000f300000000800 */
[----:B------:R-:W4:Y:S08]  /*3e30*/  MUFU.EX2 R228, R228 ;  /* 0x000000e400e47308 */ /* 0x000f300000000800 */
[----:B------:R-:W4:Y:S01]  /*3e40*/  MUFU.EX2 R29, R140 ;  /* 0x0000008c001d7308 */ /* 0x000f220000000800 */
[--C-:B------:R-:W-:Y:S01]  /*3e50*/  FADD.FTZ R53, R53, -R227.reuse ;  /* 0x800000e335357221 */ /* 0x100fe20000010000 */
[----:B------:R-:W-:Y:S01]  /*3e60*/  FADD.FTZ R55, R55, -R227 ;  /* 0x800000e337377221 */ /* 0x000fe20000010000 */
[----:B------:R-:W-:Y:S01]  /*3e70*/  FMUL.FTZ R30, R220, R30 ;  /* 0x0000001edc1e7220 */ /* 0x000fe20000410000 */
[----:B-----5:R-:W-:Y:S01]  /*3e80*/  FMUL.FTZ R31, R221, R31 ;  /* 0x0000001fdd1f7220 */ /* 0x020fe20000410000 */
[----:B-1----:R-:W-:Y:S01]  /*3e90*/  FMUL.FTZ R62, R126, R62 ;  /* 0x0000003e7e3e7220 */ /* 0x002fe20000410000 */
[----:B--2---:R-:W-:Y:S01]  /*3ea0*/  FMUL.FTZ R63, R127, R63 ;  /* 0x0000003f7f3f7220 */ /* 0x004fe20000410000 */
[----:B------:R-:W-:Y:S01]  /*3eb0*/  FMUL.FTZ R16, R131, R16 ;  /* 0x0000001083107220 */ /* 0x000fe20000410000 */
[----:B------:R-:W-:Y:S01]  /*3ec0*/  F2FP.BF16.F32.PACK_AB R60, R15, R60 ;  /* 0x0000003c0f3c723e */ /* 0x000fe200000010ff */
        /* <DEDUP_REMOVED lines=12> */
[----:B---3--:R-:W-:Y:S01]  /*3f90*/  FMUL.FTZ R58, R122, R58 ;  /* 0x0000003a7a3a7220 */ /* 0x008fe20000410000 */
[----:B------:R-:W-:Y:S01]  /*3fa0*/  FMUL.FTZ R59, R123, R59 ;  /* 0x0000003b7b3b7220 */ /* 0x000fe20000410000 */
[----:B------:R-:W-:Y:S01]  /*3fb0*/  FMUL.FTZ R9, R134, R9 ;  /* 0x0000000986097220 */ /* 0x000fe20000410000 */
[----:B------:R-:W-:-:S02]  /*3fc0*/  IMAD R15, R0, 0x4000, R141 ;  /* 0x00004000000f7824 */ /* 0x000fc400078e028d */
[----:B------:R-:W-:Y:S01]  /*3fd0*/  FADD.FTZ R113, R74, -R113 ;  /* 0x800000714a717221 */ /* 0x000fe20000010000 */
[----:B------:R-:W-:Y:S01]  /*3fe0*/  FADD.FTZ R237, R75, -R237 ;  /* 0x800000ed4bed7221 */ /* 0x000fe20000010000 */
[----:B------:R-:W-:Y:S01]  /*3ff0*/  FADD.FTZ R235, R78, -R235 ;  /* 0x800000eb4eeb7221 */ /* 0x000fe20000010000 */
[----:B------:R-:W-:Y:S01]  /*4000*/  FADD.FTZ R234, R79, -R234 ;  /* 0x800000ea4fea7221 */ /* 0x000fe20000010000 */
[--C-:B------:R-:W-:Y:S01]  /*4010*/  FADD.FTZ R114, R80, -R233.reuse ;  /* 0x800000e950727221 */ /* 0x100fe20000010000 */
[--C-:B------:R-:W-:Y:S01]  /*4020*/  FADD.FTZ R120, R81, -R232.reuse ;  /* 0x800000e851787221 */ /* 0x100fe20000010000 */
[----:B------:R-:W-:Y:S01]  /*4030*/  FMUL.FTZ R40, R22, R40 ;  /* 0x0000002816287220 */ /* 0x000fe20000410000 */
[----:B------:R-:W-:Y:S01]  /*4040*/  FMUL.FTZ R41, R23, R41 ;  /* 0x0000002917297220 */ /* 0x000fe20000410000 */
[----:B------:R-:W-:Y:S01]  /*4050*/  FMUL.FTZ R42, R124, R42 ;  /* 0x0000002a7c2a7220 */ /* 0x000fe20000410000 */
[----:B----4-:R-:W-:Y:S01]  /*4060*/  FMUL.FTZ R43, R107, R43 ;  /* 0x0000002b6b2b7220 */ /* 0x010fe20000410000 */
        /* <DEDUP_REMOVED lines=45> */
[----:B------:R-:W-:-:S02]  /*4340*/  F2FP.BF16.F32.PACK_AB R72, R49, R48 ;  /* 0x000000303148723e */ /* 0x000fc400000010ff */
[----:B------:R-:W-:Y:S02]  /*4350*/  F2FP.BF16.F32.PACK_AB R73, R51, R50 ;  /* 0x000000323349723e */ /* 0x000fe400000010ff */
[----:B------:R-:W-:Y:S02]  /*4360*/  F2FP.BF16.F32.PACK_AB R74, R53, R52 ;  /* 0x00000034354a723e */ /* 0x000fe400000010ff */
[----:B------:R-:W-:Y:S01]  /*4370*/  F2FP.BF16.F32.PACK_AB R75, R55, R54 ;  /* 0x00000036374b723e */ /* 0x000fe200000010ff */
[----:B------:R1:W-:Y:S01]  /*4380*/  STSM.16.MT88.4 [R15+0x20c00], R84 ;  /* 0x020c00540f007844 */ /* 0x0003e20000004200 */
[----:B------:R-:W-:Y:S02]  /*4390*/  F2FP.BF16.F32.PACK_AB R64, R25, R64 ;  /* 0x000000401940723e */ /* 0x000fe400000010ff */
[----:B------:R-:W-:Y:S01]  /*43a0*/  F2FP.BF16.F32.PACK_AB R61, R16, R61 ;  /* 0x0000003d103d723e */ /* 0x000fe200000010ff */
[----:B------:R1:W-:Y:S01]  /*43b0*/  STSM.16.MT88.4 [R15+0x21400], R80 ;  /* 0x021400500f007844 */ /* 0x0003e20000004200 */
[----:B------:R-:W-:-:S02]  /*43c0*/  F2FP.BF16.F32.PACK_AB R62, R117, R62 ;  /* 0x0000003e753e723e */ /* 0x000fc400000010ff */
[----:B------:R-:W-:Y:S01]  /*43d0*/  F2FP.BF16.F32.PACK_AB R63, R234, R63 ;  /* 0x0000003fea3f723e */ /* 0x000fe200000010ff */
[----:B------:R1:W-:Y:S01]  /*43e0*/  STSM.16.MT88.4 [R15+0x21c00], R76 ;  /* 0x021c004c0f007844 */ /* 0x0003e20000004200 */
        /* <DEDUP_REMOVED lines=11> */
[----:B------:R1:W-:Y:S04]  /*44a0*/  STSM.16.MT88.4 [R15+0x23c00], R60 ;  /* 0x023c003c0f007844 */ /* 0x0003e80000004200 */
[----:B------:R1:W-:Y:S01]  /*44b0*/  STSM.16.MT88.4 [R15+0x24400], R56 ;  /* 0x024400380f007844 */ /* 0x0003e20000004200 */
[----:B------:R-:W-:Y:S01]  /*44c0*/  WARPGROUP.ARRIVE ;  /* 0x00000000000079c5 */ /* 0x000fe20000000000 */
[----:B------:R-:W-:Y:S01]  /*44d0*/  UMOV UR6, UR4 ;  /* 0x0000000400067c82 */ /* 0x000fe20008000000 */
[----:B------:R-:W-:-:S04]  /*44e0*/  UMOV UR7, 0x40000040 ;  /* 0x4000004000077882 */ /* 0x000fc80000000000 */
        /* <DEDUP_REMOVED lines=52> */
[----:B------:R-:W-:Y:S01]  /*4830*/  F2FP.BF16.F32.PACK_AB R106, R106, R105 ;  /* 0x000000696a6a723e */ /* 0x000fe200000010ff */
[----:B------:R-:W-:-:S02]  /*4840*/  WARPGROUP.DEPBAR.LE gsb0, 0x0 ;  /* 0x00008000000079c5 */ /* 0x000fc40000010000 */
        /* <DEDUP_REMOVED lines=83> */
.L_x_2728:
        /* <DEDUP_REMOVED lines=68> */
.L_x_2729:
[----:B-1----:R-:W2:Y:S01]  /*51c0*/  LDL R5, [R1] ;  /* 0x0000000001057983 */ /* 0x002ea20000100800 */
        /* <DEDUP_REMOVED lines=10> */
[----:B----4-:R-:W-:Y:S05]  /*5270*/  @!P1 BRA `(.L_x_2730) ;  /* 0xffffffc800849947 */ /* 0x010fea000383ffff */
.L_x_2719:
[----:B------:R-:W-:-:S06]  /*5280*/  UISETP.GE.AND UP0, UPT, UR41, UR40, UPT ;  /* 0x000000282900728c */ /* 0x000fcc000bf06270 */
[----:B------:R-:W-:-:S13]  /*5290*/  PLOP3.LUT P0, PT, PT, PT, UP0, 0x80, 0x0 ;  /* 0x000000000000781c */ /* 0x000fda0003f0f008 */
[----:B------:R-:W-:Y:S05]  /*52a0*/  @P0 BRA `(.L_x_2731) ;  /* 0x0000003800480947 */ /* 0x000fea0003800000 */
[----:B------:R-:W1:Y:S01]  /*52b0*/  LDL.LU R11, [R1+0x20] ;  /* 0x00002000010b7983 */ /* 0x000e620000300800 */
[----:B------:R-:W-:-:S03]  /*52c0*/  ULDC UR4, c[0x0][0x290] ;  /* 0x0000a40000047ab9 */ /* 0x000fc60000000800 */
[----:B------:R-:W3:Y:S01]  /*52d0*/  LDL.LU R10, [R1+0x14] ;  /* 0x00001400010a7983 */ /* 0x000ee20000300800 */
[----:B------:R-:W-:Y:S01]  /*52e0*/  UIMAD UR4, UR37, -0x80, UR4 ;  /* 0xffffff80250478a4 */ /* 0x000fe2000f8e0204 */
[----:B------:R-:W-:Y:S01]  /*52f0*/  IMAD R229, R229, 0x2000, R236 ;  /* 0x00002000e5e57824 */ /* 0x000fe200078e02ec */
[----:B------:R-:W4:Y:S01]  /*5300*/  S2R R5, SR_TID.X ;  /* 0x0000000000057919 */ /* 0x000f220000002100 */
[----:B------:R-:W-:-:S03]  /*5310*/  IMAD.MOV.U32 R235, RZ, RZ, 0x40000040 ;  /* 0x40000040ffeb7424 */ /* 0x000fc600078e00ff */
[----:B--2---:R-:W-:Y:S02]  /*5320*/  IMAD.U32 R15, RZ, RZ, UR4 ;  /* 0x00000004ff0f7e24 */ /* 0x004fe4000f8e00ff */
[----:B------:R-:W-:Y:S02]  /*5330*/  IMAD.MOV.U32 R233, RZ, RZ, 0x40000040 ;  /* 0x40000040ffe97424 */ /* 0x000fe400078e00ff */
        /* <DEDUP_REMOVED lines=8> */
[----:B------:R-:W-:Y:S01]  /*53c0*/  IMAD.IADD R8, R5, 0x1, -R8 ;  /* 0x0000000105087824 */ /* 0x000fe200078e0a08 */
[----:B-1----:R-:W-:Y:S02]  /*53d0*/  LEA.HI R13, R11, R9, RZ, 0x5 ;  /* 0x000000090b0d7211 */ /* 0x002fe400078f28ff */
[----:B------:R-:W-:Y:S02]  /*53e0*/  LEA.HI R9, R7, R7, RZ, 0x1 ;  /* 0x0000000707097211 */ /* 0x000fe400078f08ff */
[--C-:B---3--:R-:W-:Y:S02]  /*53f0*/  SHF.R.S32.HI R11, RZ, 0x2, R10.reuse ;  /* 0x00000002ff0b7819 */ /* 0x108fe4000001140a */
[----:B------:R-:W-:Y:S02]  /*5400*/  LOP3.LUT R12, R9, 0xfffffffe, RZ, 0xc0, !PT ;  /* 0xfffffffe090c7812 */ /* 0x000fe400078ec0ff */
[----:B------:R-:W-:Y:S02]  /*5410*/  SHF.R.S32.HI R10, RZ, 0x1f, R10 ;  /* 0x0000001fff0a7819 */ /* 0x000fe4000001140a */
[----:B------:R-:W-:-:S02]  /*5420*/  SHF.R.S32.HI R9, RZ, 0x1f, R8 ;  /* 0x0000001fff097819 */ /* 0x000fc40000011408 */
[----:B------:R-:W-:Y:S01]  /*5430*/  SHF.R.S32.HI R14, RZ, 0x5, R13 ;  /* 0x00000005ff0e7819 */ /* 0x000fe2000001140d */
[----:B------:R-:W-:Y:S01]  /*5440*/  IMAD.IADD R13, R7, 0x1, -R12 ;  /* 0x00000001070d7824 */ /* 0x000fe200078e0a0c */
[----:B------:R-:W-:Y:S02]  /*5450*/  LEA.HI R10, R10, R11, RZ, 0x3 ;  /* 0x0000000b0a0a7211 */ /* 0x000fe400078f18ff */
[CC--:B------:R-:W-:Y:S01]  /*5460*/  LEA.HI R7, R9.reuse, R8.reuse, RZ, 0x3 ;  /* 0x0000000809077211 */ /* 0x0c0fe200078f18ff */
[----:B------:R-:W-:Y:S01]  /*5470*/  IMAD R14, R14, -0x10, R15 ;  /* 0xfffffff00e0e7824 */ /* 0x000fe200078e020f */
[----:B------:R-:W-:Y:S02]  /*5480*/  LEA.HI R9, R9, R8, RZ, 0x2 ;  /* 0x0000000809097211 */ /* 0x000fe400078f10ff */
[----:B------:R-:W-:Y:S02]  /*5490*/  LOP3.LUT R12, R10, 0xfffffff8, RZ, 0xc0, !PT ;  /* 0xfffffff80a0c7812 */ /* 0x000fe400078ec0ff */
[----:B------:R-:W-:-:S02]  /*54a0*/  SHF.R.S32.HI R8, RZ, 0x3, R7 ;  /* 0x00000003ff087819 */ /* 0x000fc40000011407 */
[----:B------:R-:W-:Y:S02]  /*54b0*/  SHF.R.S32.HI R7, RZ, 0x1f, R7 ;  /* 0x0000001fff077819 */ /* 0x000fe40000011407 */
[----:B------:R-:W-:Y:S02]  /*54c0*/  SHF.R.S32.HI R10, RZ, 0x2, R9 ;  /* 0x00000002ff0a7819 */ /* 0x000fe40000011409 */
[----:B------:R-:W-:Y:S02]  /*54d0*/  LEA.HI R7, R7, R8, RZ, 0x4 ;  /* 0x0000000807077211 */ /* 0x000fe400078f20ff */
[----:B------:R-:W-:Y:S02]  /*54e0*/  LEA.HI R9, R9, R10, RZ, 0x1 ;  /* 0x0000000a09097211 */ /* 0x000fe400078f08ff */
[----:B------:R-:W-:Y:S02]  /*54f0*/  LEA.HI R15, R6, R5, RZ, 0x2 ;  /* 0x00000005060f7211 */ /* 0x000fe400078f10ff */
[----:B------:R-:W-:-:S02]  /*5500*/  LOP3.LUT R7, R7, 0x1ffffff0, RZ, 0xc0, !PT ;  /* 0x1ffffff007077812 */ /* 0x000fc400078ec0ff */
[----:B------:R-:W-:Y:S02]  /*5510*/  LOP3.LUT R9, R9, 0xfffffffe, RZ, 0xc0, !PT ;  /* 0xfffffffe09097812 */ /* 0x000fe400078ec0ff */
[----:B------:R-:W-:Y:S01]  /*5520*/  IADD3 R6, R14, R12, -R11 ;  /* 0x0000000c0e067210 */ /* 0x000fe20007ffe80b */
[----:B------:R-:W-:Y:S01]  /*5530*/  IMAD.IADD R8, R8, 0x1, -R7 ;  /* 0x0000000108087824 */ /* 0x000fe200078e0a07 */
[----:B------:R-:W-:Y:S01]  /*5540*/  LOP3.LUT R12, R15, 0xfffffffc, RZ, 0xc0, !PT ;  /* 0xfffffffc0f0c7812 */ /* 0x000fe200078ec0ff */
[C---:B------:R-:W-:Y:S02]  /*5550*/  IMAD.IADD R9, R10.reuse, 0x1, -R9 ;  /* 0x000000010a097824 */ /* 0x040fe400078e0a09 */
[C---:B------:R-:W-:Y:S02]  /*5560*/  VIADD R11, R10.reuse, 0x8 ;  /* 0x000000080a0b7836 */ /* 0x040fe40000000000 */
[----:B------:R-:W-:Y:S02]  /*5570*/  IMAD R6, R13, -0x40, R6 ;  /* 0xffffffc00d067824 */ /* 0x000fe400078e0206 */
[----:B------:R-:W-:-:S02]  /*5580*/  VIADD R13, R10, 0x10 ;  /* 0x000000100a0d7836 */ /* 0x000fc40000000000 */
[----:B------:R-:W-:Y:S02]  /*5590*/  IMAD R7, R8, 0x8, R9 ;  /* 0x0000000808077824 */ /* 0x000fe400078e0209 */
[----:B------:R-:W-:Y:S01]  /*55a0*/  IMAD.IADD R5, R5, 0x1, -R12 ;  /* 0x0000000105057824 */ /* 0x000fe200078e0a0c */
[----:B------:R-:W-:Y:S01]  /*55b0*/  LEA.HI R12, R11, R11, RZ, 0x1 ;  /* 0x0000000b0b0c7211 */ /* 0x000fe200078f08ff */
[----:B------:R-:W-:Y:S01]  /*55c0*/  VIADD R15, R10, 0x18 ;  /* 0x000000180a0f7836 */ /* 0x000fe20000000000 */
[----:B------:R-:W-:Y:S01]  /*55d0*/  LEA.HI R8, R13, R13, RZ, 0x1 ;  /* 0x0000000d0d087211 */ /* 0x000fe200078f08ff */
[----:B------:R1:W-:Y:S01]  /*55e0*/  STL [R1+0x38], R7 ;  /* 0x0000380701007387 */ /* 0x0003e20000100800 */
[----:B------:R-:W-:Y:S02]  /*55f0*/  LOP3.LUT R14, R12, 0xfffffffe, RZ, 0xc0, !PT ;  /* 0xfffffffe0c0e7812 */ /* 0x000fe400078ec0ff */
[----:B------:R-:W-:Y:S02]  /*5600*/  LOP3.LUT R10, R8, 0xfffffffe, RZ, 0xc0, !PT ;  /* 0xfffffffe080a7812 */ /* 0x000fe400078ec0ff */
[----:B------:R-:W-:Y:S01]  /*5610*/  SHF.R.S32.HI R9, RZ, 0x1, R8 ;  /* 0x00000001ff097819 */ /* 0x000fe20000011408 */
[----:B------:R-:W-:Y:S01]  /*5620*/  IMAD.IADD R14, R11, 0x1, -R14 ;  /* 0x000000010b0e7824 */ /* 0x000fe200078e0a0e */
[----:B------:R-:W-:Y:S01]  /*5630*/  SHF.R.S32.HI R8, RZ, 0x1f, R8 ;  /* 0x0000001fff087819 */ /* 0x000fe20000011408 */
[----:B------:R-:W-:Y:S01]  /*5640*/  IMAD.IADD R10, R13, 0x1, -R10 ;  /* 0x000000010d0a7824 */ /* 0x000fe200078e0a0a */
[----:B------:R-:W-:Y:S01]  /*5650*/  LEA.HI R11, R15, R15, RZ, 0x1 ;  /* 0x0000000f0f0b7211 */ /* 0x000fe200078f08ff */
[----:B------:R-:W-:Y:S01]  /*5660*/  IMAD.MOV.U32 R13, RZ, RZ, 0x40000040 ;  /* 0x40000040ff0d7424 */ /* 0x000fe200078e00ff */
[----:B-1----:R-:W-:-:S02]  /*5670*/  SHF.R.S32.HI R7, RZ, 0x1, R12 ;  /* 0x00000001ff077819 */ /* 0x002fc4000001140c */
[----:B------:R-:W-:Y:S02]  /*5680*/  SHF.R.S32.HI R12, RZ, 0x1f, R12 ;  /* 0x0000001fff0c7819 */ /* 0x000fe4000001140c */
[----:B------:R-:W-:Y:S02]  /*5690*/  LEA.HI R8, R8, R9, RZ, 0x4 ;  /* 0x0000000908087211 */ /* 0x000fe400078f20ff */
[----:B------:R-:W-:Y:S02]  /*56a0*/  LEA.HI R12, R12, R7, RZ, 0x4 ;  /* 0x000000070c0c7211 */ /* 0x000fe400078f20ff */
[----:B------:R-:W-:Y:S02]  /*56b0*/  LOP3.LUT R8, R8, 0x1ffffff0, RZ, 0xc0, !PT ;  /* 0x1ffffff008087812 */ /* 0x000fe400078ec0ff */
[----:B------:R-:W-:Y:S02]  /*56c0*/  LOP3.LUT R12, R12, 0x1ffffff0, RZ, 0xc0, !PT ;  /* 0x1ffffff00c0c7812 */ /* 0x000fe400078ec0ff */
[--C-:B------:R-:W-:Y:S01]  /*56d0*/  SHF.R.S32.HI R16, RZ, 0x1, R11.reuse ;  /* 0x00000001ff107819 */ /* 0x100fe2000001140b */
[----:B------:R-:W-:Y:S01]  /*56e0*/  IMAD.IADD R9, R9, 0x1, -R8 ;  /* 0x0000000109097824 */ /* 0x000fe200078e0a08 */
[----:B------:R-:W-:Y:S01]  /*56f0*/  SHF.R.S32.HI R17, RZ, 0x1f, R11 ;  /* 0x0000001fff117819 */ /* 0x000fe2000001140b */
[----:B------:R-:W-:Y:S01]  /*5700*/  IMAD.IADD R7, R7, 0x1, -R12 ;  /* 0x0000000107077824 */ /* 0x000fe200078e0a0c */
[----:B------:R-:W-:Y:S01]  /*5710*/  LOP3.LUT R18, R11, 0xfffffffe, RZ, 0xc0, !PT ;  /* 0xfffffffe0b127812 */ /* 0x000fe200078ec0ff */
[----:B------:R-:W-:Y:S01]  /*5720*/  IMAD.MOV.U32 R11, RZ, RZ, 0x40000040 ;  /* 0x40000040ff0b7424 */ /* 0x000fe200078e00ff */
[----:B------:R-:W-:Y:S01]  /*5730*/  LEA.HI R17, R17, R16, RZ, 0x4 ;  /* 0x0000001011117211 */ /* 0x000fe200078f20ff */
[----:B------:R-:W-:-:S02]  /*5740*/  IMAD R8, R7, 0x8, R14 ;  /* 0x0000000807087824 */ /* 0x000fc400078e020e */
[----:B------:R-:W-:Y:S01]  /*5750*/  IMAD R7, R9, 0x8, R10 ;  /* 0x0000000809077824 */ /* 0x000fe200078e020a */
[----:B------:R-:W-:Y:S01]  /*5760*/  LOP3.LUT R17, R17, 0x1ffffff0, RZ, 0xc0, !PT ;  /* 0x1ffffff011117812 */ /* 0x000fe200078ec0ff */
[----:B------:R-:W-:Y:S01]  /*5770*/  IMAD.IADD R18, R15, 0x1, -R18 ;  /* 0x000000010f127824 */ /* 0x000fe200078e0a12 */
[----:B------:R1:W-:Y:S01]  /*5780*/  STL [R1+0x34], R8 ;  /* 0x0000340801007387 */ /* 0x0003e20000100800 */
[----:B------:R-:W-:Y:S02]  /*5790*/  IMAD.MOV.U32 R15, RZ, RZ, 0x40000040 ;  /* 0x40000040ff0f7424 */ /* 0x000fe400078e00ff */
[----:B------:R-:W-:Y:S01]  /*57a0*/  IMAD.IADD R17, R16, 0x1, -R17 ;  /* 0x0000000110117824 */ /* 0x000fe200078e0a11 */
[----:B------:R2:W-:Y:S01]  /*57b0*/  STL [R1+0x28], R7 ;  /* 0x0000280701007387 */ /* 0x0005e20000100800 */
[----:B------:R-:W-:Y:S02]  /*57c0*/  IMAD.MOV.U32 R9, RZ, RZ, 0x40000040 ;  /* 0x40000040ff097424 */ /* 0x000fe400078e00ff */
[----:B------:R-:W-:-:S02]  /*57d0*/  IMAD R10, R17, 0x8, R18 ;  /* 0x00000008110a7824 */ /* 0x000fc400078e0212 */
[----:B------:R-:W-:Y:S02]  /*57e0*/  VIADD R17, R5, 0x8 ;  /* 0x0000000805117836 */ /* 0x000fe40000000000 */
[----:B-1----:R-:W-:Y:S01]  /*57f0*/  VIADD R8, R229, 0x4000 ;  /* 0x00004000e5087836 */ /* 0x002fe20000000000 */
[----:B------:R1:W-:Y:S01]  /*5800*/  STL [R1+0x24], R10 ;  /* 0x0000240a01007387 */ /* 0x0003e20000100800 */
[----:B------:R-:W-:Y:S02]  /*5810*/  VIADD R16, R5, 0xc ;  /* 0x0000000c05107836 */ /* 0x000fe40000000000 */
[----:B--2---:R-:W-:Y:S01]  /*5820*/  VIADD R7, R229, 0x20c00 ;  /* 0x00020c00e5077836 */ /* 0x004fe20000000000 */
[----:B------:R-:W-:Y:S01]  /*5830*/  SHF.R.U32.HI R229, RZ, 0x4, R229 ;  /* 0x00000004ffe57819 */ /* 0x000fe200000116e5 */
[C---:B------:R-:W-:Y:S01]  /*5840*/  VIADD R17, R5.reuse, 0x14 ;  /* 0x0000001405117836 */ /* 0x040fe20000000000 */
[----:B------:R-:W-:Y:S01]  /*5850*/  SHF.R.U32.HI R8, RZ, 0x4, R8 ;  /* 0x00000004ff087819 */ /* 0x000fe20000011608 */
[----:B------:R-:W-:Y:S01]  /*5860*/  VIADD R16, R5, 0x18 ;  /* 0x0000001805107836 */ /* 0x000fe20000000000 */
[----:B------:R-:W-:-:S02]  /*5870*/  SHF.R.U32.HI R7, RZ, 0x4, R7 ;  /* 0x00000004ff077819 */ /* 0x000fc40000011607 */
[----:B------:R-:W-:Y:S02]  /*5880*/  LOP3.LUT R229, R229, 0x3fff, RZ, 0xc0, !PT ;  /* 0x00003fffe5e57812 */ /* 0x000fe400078ec0ff */
[----:B------:R-:W-:Y:S02]  /*5890*/  LOP3.LUT R8, R8, 0x3fff, RZ, 0xc0, !PT ;  /* 0x00003fff08087812 */ /* 0x000fe400078ec0ff */
[----:B------:R-:W-:Y:S02]  /*58a0*/  LOP3.LUT R7, R7, 0x3fff, RZ, 0xc0, !PT ;  /* 0x00003fff07077812 */ /* 0x000fe400078ec0ff */
[----:B-1----:R-:W-:Y:S02]  /*58b0*/  LOP3.LUT R10, R229, 0x10000, RZ, 0xfc, !PT ;  /* 0x00010000e50a7812 */ /* 0x002fe400078efcff */
[----:B------:R-:W-:Y:S02]  /*58c0*/  LOP3.LUT R237, R8, 0x10000, RZ, 0xfc, !PT ;  /* 0x0001000008ed7812 */ /* 0x000fe400078efcff */
[----:B------:R-:W-:Y:S01]  /*58d0*/  LOP3.LUT R7, R7, 0x10000, RZ, 0xfc, !PT ;  /* 0x0001000007077812 */ /* 0x000fe200078efcff */
[C---:B------:R-:W-:Y:S01]  /*58e0*/  VIADD R14, R10.reuse, 0x2 ;  /* 0x000000020a0e7836 */ /* 0x040fe20000000000 */
[----:B------:R1:W-:Y:S01]  /*58f0*/  STL [R1+0x20], R10 ;  /* 0x0000200a01007387 */ /* 0x0003e20000100800 */
[----:B------:R-:W-:-:S02]  /*5900*/  VIADD R12, R10, 0x4 ;  /* 0x000000040a0c7836 */ /* 0x000fc40000000000 */
[C---:B------:R-:W-:Y:S01]  /*5910*/  VIADD R8, R237.reuse, 0x2 ;  /* 0x00000002ed087836 */ /* 0x040fe20000000000 */
[----:B------:R2:W-:Y:S01]  /*5920*/  STL [R1+0x2c], R7 ;  /* 0x00002c0701007387 */ /* 0x0005e20000100800 */
[C---:B------:R-:W-:Y:S02]  /*5930*/  VIADD R234, R237.reuse, 0x4 ;  /* 0x00000004edea7836 */ /* 0x040fe40000000000 */
[----:B------:R-:W-:Y:S01]  /*5940*/  VIADD R232, R237, 0x6 ;  /* 0x00000006ede87836 */ /* 0x000fe20000000000 */
[----:B------:R3:W-:Y:S01]  /*5950*/  STL.64 [R1+0x18], R14 ;  /* 0x0000180e01007387 */ /* 0x0007e20000100a00 */
[----:B-1----:R-:W-:-:S03]  /*5960*/  VIADD R10, R10, 0x6 ;  /* 0x000000060a0a7836 */ /* 0x002fc60000000000 */
[----:B------:R3:W-:Y:S01]  /*5970*/  STL.64 [R1+0x10], R12 ;  /* 0x0000100c01007387 */ /* 0x0007e20000100a00 */
[----:B--2---:R-:W-:-:S03]  /*5980*/  VIADD R7, R5, 0x4 ;  /* 0x0000000405077836 */ /* 0x004fc60000000000 */
[----:B------:R3:W-:Y:S01]  /*5990*/  STL.64 [R1+0x8], R10 ;  /* 0x0000080a01007387 */ /* 0x0007e20000100a00 */
[C---:B------:R-:W-:Y:S02]  /*59a0*/  VIADD R7, R5.reuse, 0x10 ;  /* 0x0000001005077836 */ /* 0x040fe40000000000 */
[----:B------:R-:W-:Y:S01]  /*59b0*/  VIADD R7, R5, 0x1c ;  /* 0x0000001c05077836 */ /* 0x000fe20000000000 */
[----:B------:R3:W-:Y:S06]  /*59c0*/  STL.64 [R1], R8 ;  /* 0x0000000801007387 */ /* 0x0007ec0000100a00 */
.L_x_2742:
[----:B------:R-:W-:-:S05]  /*59d0*/  IMAD.U32 R7, RZ, RZ, UR36 ;  /* 0x00000024ff077e24 */ /* 0x000fca000f8e00ff */
[----:B------:R-:W-:-:S04]  /*59e0*/  LOP3.LUT R7, R7, 0x1, RZ, 0xfc, !PT ;  /* 0x0000000107077812 */ /* 0x000fc800078efcff */
[----:B------:R-:W-:-:S13]  /*59f0*/  ISETP.NE.AND P0, PT, R7, 0x3, PT ;  /* 0x000000030700780c */ /* 0x000fda0003f05270 */
[----:B--2---:R-:W-:Y:S05]  /*5a00*/  @!P0 BRA `(.L_x_2732) ;  /* 0x0000000000048947 */ /* 0x004fea0003800000 */
[----:B------:R-:W-:Y:S01]  /*5a10*/  BPT.TRAP 0x1 ;  /* 0x000000040000795c */ /* 0x000fe20000300000 */
.L_x_2732:
[----:B------:R-:W-:Y:S01]  /*5a20*/  IMAD R7, R0, 0x8, R236 ;  /* 0x0000000800077824 */ /* 0x000fe200078e02ec */
[----:B------:R-:W-:-:S04]  /*5a30*/  SHF.L.U32 R18, R4, 0x1f, RZ ;  /* 0x0000001f04127819 */ /* 0x000fc800000006ff */
[----:B------:R1:W2:Y:S01]  /*5a40*/  SYNCS.PHASECHK.TRANS64.TRYWAIT P1, [R7+URZ+0x30c10], R18 ;  /* 0x030c1012070075a7 */ /* 0x0002a2000802017f */
[----:B------:R-:W-:Y:S05]  /*5a50*/  @!P0 BRA `(.L_x_2733) ;  /* 0x0000000000048947 */ /* 0x000fea0003800000 */
[----:B------:R-:W-:Y:S01]  /*5a60*/  BPT.TRAP 0x1 ;  /* 0x000000040000795c */ /* 0x000fe20000300000 */
.L_x_2733:
[----:B---3--:R-:W-:-:S05]  /*5a70*/  VIADD R8, R236, 0x10000 ;  /* 0x00010000ec087836 */ /* 0x008fca0000000000 */
[----:B------:R-:W-:-:S04]  /*5a80*/  SHF.R.U32.HI R8, RZ, 0x4, R8 ;  /* 0x00000004ff087819 */ /* 0x000fc80000011608 */
[----:B------:R-:W-:-:S04]  /*5a90*/  LOP3.LUT R8, R8, 0x3fff, RZ, 0xc0, !PT ;  /* 0x00003fff08087812 */ /* 0x000fc800078ec0ff */
[----:B------:R-:W-:Y:S01]  /*5aa0*/  LOP3.LUT R9, R8, 0x10000, RZ, 0xfc, !PT ;  /* 0x0001000008097812 */ /* 0x000fe200078efcff */
[----:B--2---:R-:W-:Y:S06]  /*5ab0*/  @P1 BRA `(.L_x_2734) ;  /* 0x0000000000081947 */ /* 0x004fec0003800000 */
[----:B------:R-:W2:Y:S02]  /*5ac0*/  SYNCS.PHASECHK.TRANS64.TRYWAIT P1, [R7+URZ+0x30c10], R18 ;  /* 0x030c1012070075a7 */ /* 0x000ea4000802017f */
[----:B--2---:R-:W-:Y:S05]  /*5ad0*/  @!P1 BRA `(.L_x_2735) ;  /* 0x0000006800489947 */ /* 0x004fea0003800000 */
.L_x_2734:
        /* <DEDUP_REMOVED lines=63> */
.L_x_2736:
[----:B------:R1:W1:Y:S01]  /*5ed0*/  SYNCS.PHASECHK.TRANS64.TRYWAIT P1, [R7+URZ+0x30c30], R18 ;  /* 0x030c3012070075a7 */ /* 0x000262000802017f */
[----:B------:R-:W-:Y:S05]  /*5ee0*/  @!P0 BRA `(.L_x_2737) ;  /* 0x0000000000048947 */ /* 0x000fea0003800000 */
[----:B------:R-:W-:Y:S01]  /*5ef0*/  BPT.TRAP 0x1 ;  /* 0x000000040000795c */ /* 0x000fe20000300000 */
.L_x_2737:
        /* <DEDUP_REMOVED lines=8> */
.L_x_2738:
[----:B------:R-:W5:Y:S01]  /*5f80*/  LDL.64 R12, [R1] ;  /* 0x00000000010c7983 */ /* 0x000f620000100a00 */
[----:B------:R-:W-:Y:S01]  /*5f90*/  R2UR UR4, R237 ;  /* 0x00000000ed0472ca */ /* 0x000fe200000e0000 */
[----:B------:R-:W-:Y:S01]  /*5fa0*/  WARPGROUP.ARRIVE ;  /* 0x00000000000079c5 */ /* 0x000fe20000000000 */
[----:B------:R-:W-:Y:S01]  /*5fb0*/  R2UR UR6, R9 ;  /* 0x00000000090672ca */ /* 0x000fe200000e0000 */
[----:B------:R-:W-:Y:S01]  /*5fc0*/  UMOV UR5, 0x40000040 ;  /* 0x4000004000057882 */ /* 0x000fe20000000000 */
[----:B------:R-:W-:Y:S01]  /*5fd0*/  UMOV UR7, 0x40000040 ;  /* 0x4000004000077882 */ /* 0x000fe20000000000 */
[----:B------:R-:W-:Y:S01]  /*5fe0*/  UMOV UR11, 0x40000040 ;  /* 0x40000040000b7882 */ /* 0x000fe20000000000 */
[C---:B------:R-:W-:Y:S01]  /*5ff0*/  VIADD R15, R5.reuse, 0x4 ;  /* 0x00000004050f7836 */ /* 0x040fe20000000000 */
[C---:B------:R-:W-:Y:S01]  /*6000*/  ISETP.GT.AND P1, PT, R6.reuse, 0x8, PT ;  /* 0x000000080600780c */ /* 0x040fe20003f24270 */
[----:B------:R-:W-:Y:S01]  /*6010*/  VIADD R17, R5, 0x8 ;  /* 0x0000000805117836 */ /* 0x000fe20000000000 */
[----:B--2---:R-:W1:Y:S01]  /*6020*/  SHFL.IDX PT, R9, R11, R5, 0x1f ;  /* 0x00001f050b097589 */ /* 0x004e6200000e0000 */
[----:B------:R-:W-:Y:S01]  /*6030*/  ISETP.GT.AND P2, PT, R6, RZ, PT ;  /* 0x000000ff0600720c */ /* 0x000fe20003f44270 */
[----:B------:R-:W-:Y:S01]  /*6040*/  IMAD R217, R0, 0x400, R217 ;  /* 0x0000040000d97824 */ /* 0x000fe200078e02d9 */
[----:B------:R-:W-:Y:S01]  /*6050*/  FSEL R91, R91, -INF , P1 ;  /* 0xff8000005b5b7808 */ /* 0x000fe20000800000 */
[----:B------:R-:W2:Y:S01]  /*6060*/  SHFL.IDX PT, R10, R11, R15, 0x1f ;  /* 0x00001f0f0b0a7589 */ /* 0x000ea200000e0000 */
[----:B------:R-:W-:Y:S01]  /*6070*/  FSEL R88, R88, -INF , P2 ;  /* 0xff80000058587808 */ /* 0x000fe20001000000 */
[----:B------:R-:W-:Y:S01]  /*6080*/  HGMMA.64x128x16.F32.BF16 R24, gdesc[UR4], RZ, !UPT, gsb0 ;  /* 0x01e00000041879f0 */ /* 0x000fe2000c0018ff */
[----:B------:R-:W-:Y:S01]  /*6090*/  UIADD3 UR4, UR6, 0x2, URZ ;  /* 0x0000000206047890 */ /* 0x000fe2000fffe03f */
[----:B---3--:R-:W-:Y:S01]  /*60a0*/  SHFL.IDX PT, R18, R231, R5, 0x1f ;  /* 0x00001f05e7127589 */ /* 0x008fe200000e0000 */
[----:B------:R-:W-:Y:S01]  /*60b0*/  ULDC UR5, c[0x0][0x744] ;  /* 0x0001d10000057ab9 */ /* 0x000fe20000000800 */
[----:B------:R-:W-:-:S02]  /*60c0*/  FSEL R90, R90, -INF , P1 ;  /* 0xff8000005a5a7808 */ /* 0x000fc40000800000 */
[----:B------:R-:W-:Y:S01]  /*60d0*/  FSEL R94, R94, -INF , P1 ;  /* 0xff8000005e5e7808 */ /* 0x000fe20000800000 */
[----:B------:R-:W3:Y:S01]  /*60e0*/  SHFL.IDX PT, R22, R231, R17, 0x1f ;  /* 0x00001f11e7167589 */ /* 0x000ee200000e0000 */
[----:B------:R-:W-:Y:S01]  /*60f0*/  UMOV UR10, UR4 ;  /* 0x00000004000a7c82 */ /* 0x000fe20008000000 */
[----:B------:R-:W-:Y:S01]  /*6100*/  UIADD3 UR4, UR6, 0x4, URZ ;  /* 0x0000000406047890 */ /* 0x000fe2000fffe03f */
[----:B------:R-:W-:Y:S01]  /*6110*/  FSEL R104, R104, -INF , P2 ;  /* 0xff80000068687808 */ /* 0x000fe20001000000 */
[----:B------:R-:W-:Y:S01]  /*6120*/  SHFL.IDX PT, R20, R231, R15, 0x1f ;  /* 0x00001f0fe7147589 */ /* 0x000fe200000e0000 */
[----:B------:R-:W-:Y:S01]  /*6130*/  FSEL R101, R101, -INF , P2 ;  /* 0xff80000065657808 */ /* 0x000fe20001000000 */
[----:B------:R-:W-:Y:S01]  /*6140*/  UIADD3 UR6, UR6, 0x6, URZ ;  /* 0x0000000606067890 */ /* 0x000fe2000fffe03f */
[----:B------:R-:W-:Y:S02]  /*6150*/  FSEL R92, R92, -INF , P2 ;  /* 0xff8000005c5c7808 */ /* 0x000fe40001000000 */
[----:B------:R-:W-:Y:S01]  /*6160*/  FSEL R103, R103, -INF , P1 ;  /* 0xff80000067677808 */ /* 0x000fe20000800000 */
[--C-:B-1----:R-:W-:Y:S01]  /*6170*/  FFMA.FTZ R88, R88, UR5, -R9.reuse ;  /* 0x0000000558587c23 */ /* 0x102fe20008010809 */
[----:B------:R-:W-:Y:S01]  /*6180*/  FFMA.FTZ R90, R90, UR5, -R9 ;  /* 0x000000055a5a7c23 */ /* 0x000fe20008010809 */
[----:B------:R-:W-:Y:S01]  /*6190*/  FSEL R106, R106, -INF , P1 ;  /* 0xff8000006a6a7808 */ /* 0x000fe20000800000 */
[----:B--2---:R-:W-:Y:S01]  /*61a0*/  FFMA.FTZ R91, R91, UR5, -R10 ;  /* 0x000000055b5b7c23 */ /* 0x004fe2000801080a */
[----:B------:R-:W-:Y:S01]  /*61b0*/  MUFU.EX2 R222, R88 ;  /* 0x0000005800de7308 */ /* 0x000fe20000000800 */
[----:B------:R-:W-:-:S02]  /*61c0*/  FSEL R93, R93, -INF , P2 ;  /* 0xff8000005d5d7808 */ /* 0x000fc40001000000 */
[----:B------:R-:W-:Y:S02]  /*61d0*/  FSEL R116, R116, -INF , P2 ;  /* 0xff80000074747808 */ /* 0x000fe40001000000 */
[----:B------:R-:W-:Y:S02]  /*61e0*/  FSEL R118, R118, -INF , P1 ;  /* 0xff80000076767808 */ /* 0x000fe40000800000 */
[----:B------:R-:W-:Y:S01]  /*61f0*/  FSEL R95, R95, -INF , P1 ;  /* 0xff8000005f5f7808 */ /* 0x000fe20000800000 */
[----:B------:R1:W-:Y:S01]  /*6200*/  MUFU.EX2 R229, R91 ;  /* 0x0000005b00e57308 */ /* 0x0003e20000000800 */
[----:B------:R-:W-:Y:S02]  /*6210*/  FSEL R117, R117, -INF , P2 ;  /* 0xff80000075757808 */ /* 0x000fe40001000000 */
[----:B------:R-:W-:Y:S02]  /*6220*/  FSEL R147, R147, -INF , P1 ;  /* 0xff80000093937808 */ /* 0x000fe40000800000 */
[----:B------:R-:W-:-:S02]  /*6230*/  FSEL R89, R89, -INF , P2 ;  /* 0xff80000059597808 */ /* 0x000fc40001000000 */
[----:B------:R-:W-:Y:S01]  /*6240*/  FSEL R113, R113, -INF , P2 ;  /* 0xff80000071717808 */ /* 0x000fe20001000000 */
[----:B------:R2:W2:Y:S01]  /*6250*/  MUFU.EX2 R230, R90 ;  /* 0x0000005a00e67308 */ /* 0x0004a20000000800 */
[----:B-1----:R-:W-:Y:S02]  /*6260*/  VIADD R91, R5, 0x1c ;  /* 0x0000001c055b7836 */ /* 0x002fe40000000000 */
[----:B------:R-:W-:Y:S01]  /*6270*/  FFMA.FTZ R89, R89, UR5, -R10 ;  /* 0x0000000559597c23 */ /* 0x000fe2000801080a */
[----:B------:R-:W-:Y:S02]  /*6280*/  FSEL R108, R108, -INF , P2 ;  /* 0xff8000006c6c7808 */ /* 0x000fe40001000000 */
[----:B------:R-:W-:Y:S01]  /*6290*/  FSEL R100, R100, -INF , P2 ;  /* 0xff80000064647808 */ /* 0x000fe20001000000 */
[----:B------:R-:W1:Y:S01]  /*62a0*/  SHFL.IDX PT, R16, R11, R91, 0x1f ;  /* 0x00001f5b0b107589 */ /* 0x000e6200000e0000 */
[----:B------:R-:W-:Y:S01]  /*62b0*/  FSEL R110, R110, -INF , P1 ;  /* 0xff8000006e6e7808 */ /* 0x000fe20000800000 */
[--C-:B---3--:R-:W-:Y:S01]  /*62c0*/  FFMA.FTZ R21, R108, UR5, -R22.reuse ;  /* 0x000000056c157c23 */ /* 0x108fe20008010816 */
[----:B------:R-:W-:Y:S01]  /*62d0*/  FSEL R112, R112, -INF , P2 ;  /* 0xff80000070707808 */ /* 0x000fe20001000000 */
[----:B------:R-:W-:Y:S01]  /*62e0*/  MUFU.EX2 R225, R89 ;  /* 0x0000005900e17308 */ /* 0x000fe20000000800 */
[----:B------:R-:W-:Y:S01]  /*62f0*/  FSEL R114, R114, -INF , P1 ;  /* 0xff80000072727808 */ /* 0x000fe20000800000 */
[----:B------:R-:W-:Y:S01]  /*6300*/  FFMA.FTZ R22, R110, UR5, -R22 ;  /* 0x000000056e167c23 */ /* 0x000fe20008010816 */
[----:B------:R-:W-:-:S02]  /*6310*/  FSEL R96, R96, -INF , P2 ;  /* 0xff80000060607808 */ /* 0x000fc40001000000 */
[----:B------:R-:W-:Y:S02]  /*6320*/  FSEL R98, R98, -INF , P1 ;  /* 0xff80000062627808 */ /* 0x000fe40000800000 */
[----:B------:R-:W-:Y:S01]  /*6330*/  FSEL R102, R102, -INF , P1 ;  /* 0xff80000066667808 */ /* 0x000fe20000800000 */
[----:B------:R-:W-:Y:S01]  /*6340*/  MUFU.EX2 R21, R21 ;  /* 0x0000001500157308 */ /* 0x000fe20000000800 */
[----:B------:R-:W-:Y:S02]  /*6350*/  FSEL R109, R109, -INF , P2 ;  /* 0xff8000006d6d7808 */ /* 0x000fe40001000000 */
[----:B------:R-:W-:Y:S02]  /*6360*/  FSEL R97, R97, -INF , P2 ;  /* 0xff80000061617808 */ /* 0x000fe40001000000 */
[----:B------:R-:W-:Y:S02]  /*6370*/  FSEL R99, R99, -INF , P1 ;  /* 0xff80000063637808 */ /* 0x000fe40000800000 */
[----:B------:R-:W-:Y:S01]  /*6380*/  FSEL R119, R119, -INF , P1 ;  /* 0xff80000077777808 */ /* 0x000fe20000800000 */
[----:B------:R-:W-:Y:S01]  /*6390*/  MUFU.EX2 R22, R22 ;  /* 0x0000001600167308 */ /* 0x000fe20000000800 */
[----:B------:R-:W-:-:S02]  /*63a0*/  FSEL R105, R105, -INF , P2 ;  /* 0xff80000069697808 */ /* 0x000fc40001000000 */
[----:B------:R-:W-:Y:S01]  /*63b0*/  FSEL R107, R107, -INF , P1 ;  /* 0xff8000006b6b7808 */ /* 0x000fe20000800000 */
[--C-:B-1----:R-:W-:Y:S01]  /*63c0*/  FFMA.FTZ R15, R101, UR5, -R16.reuse ;  /* 0x00000005650f7c23 */ /* 0x102fe20008010810 */
[----:B------:R-:W-:Y:S01]  /*63d0*/  FFMA.FTZ R16, R103, UR5, -R16 ;  /* 0x0000000567107c23 */ /* 0x000fe20008010810 */
[----:B------:R-:W-:Y:S01]  /*63e0*/  VIADD R103, R5, 0xc ;  /* 0x0000000c05677836 */ /* 0x000fe20000000000 */
[----:B------:R-:W-:Y:S01]  /*63f0*/  FSEL R123, R123, -INF , P1 ;  /* 0xff8000007b7b7808 */ /* 0x000fe20000800000 */
[----:B------:R-:W-:Y:S01]  /*6400*/  VIADD R101, R5, 0x14 ;  /* 0x0000001405657836 */ /* 0x000fe20000000000 */
[----:B------:R-:W-:Y:S01]  /*6410*/  FSEL R134, R134, -INF , P1 ;  /* 0xff80000086867808 */ /* 0x000fe20000800000 */
[--C-:B------:R-:W-:Y:S01]  /*6420*/  FFMA.FTZ R19, R105, UR5, -R20.reuse ;  /* 0x0000000569137c23 */ /* 0x100fe20008010814 */
[----:B------:R-:W1:Y:S01]  /*6430*/  SHFL.IDX PT, R88, R231, R103, 0x1f ;  /* 0x00001f67e7587589 */ /* 0x000e6200000e0000 */
[----:B------:R-:W-:Y:S01]  /*6440*/  FFMA.FTZ R20, R107, UR5, -R20 ;  /* 0x000000056b147c23 */ /* 0x000fe20008010814 */
[----:B------:R-:W-:Y:S01]  /*6450*/  FSEL R120, R120, -INF , P2 ;  /* 0xff80000078787808 */ /* 0x000fe20001000000 */
[----:B------:R-:W-:Y:S01]  /*6460*/  MUFU.EX2 R15, R15 ;  /* 0x0000000f000f7308 */ /* 0x000fe20000000800 */
[----:B----4-:R-:W3:Y:S01]  /*6470*/  SHFL.IDX PT, R103, R223, R103, 0x1f ;  /* 0x00001f67df677589 */ /* 0x010ee200000e0000 */
[----:B------:R-:W-:-:S02]  /*6480*/  FSEL R107, R129, -INF , P2 ;  /* 0xff800000816b7808 */ /* 0x000fc40001000000 */
[----:B------:R-:W-:Y:S01]  /*6490*/  FSEL R131, R131, -INF , P1 ;  /* 0xff80000083837808 */ /* 0x000fe20000800000 */
[----:B------:R-:W4:Y:S01]  /*64a0*/  SHFL.IDX PT, R108, R223, R101, 0x1f ;  /* 0x00001f65df6c7589 */ /* 0x000f2200000e0000 */
[----:B------:R-:W-:Y:S02]  /*64b0*/  FSEL R111, R111, -INF , P1 ;  /* 0xff8000006f6f7808 */ /* 0x000fe40000800000 */
[----:B------:R-:W-:Y:S01]  /*64c0*/  FSEL R126, R126, -INF , P1 ;  /* 0xff8000007e7e7808 */ /* 0x000fe20000800000 */
[----:B------:R-:W-:Y:S01]  /*64d0*/  MUFU.EX2 R16, R16 ;  /* 0x0000001000107308 */ /* 0x000fe20000000800 */
[----:B------:R-:W-:Y:S02]  /*64e0*/  FSEL R105, R128, -INF , P2 ;  /* 0xff80000080697808 */ /* 0x000fe40001000000 */
[----:B------:R-:W-:Y:S02]  /*64f0*/  FSEL R130, R130, -INF , P1 ;  /* 0xff80000082827808 */ /* 0x000fe40000800000 */
[----:B------:R-:W-:-:S02]  /*6500*/  FSEL R135, R135, -INF , P1 ;  /* 0xff80000087877808 */ /* 0x000fc40000800000 */
[----:B------:R-:W-:Y:S01]  /*6510*/  FSEL R142, R142, -INF , P1 ;  /* 0xff8000008e8e7808 */ /* 0x000fe20000800000 */
[----:B------:R-:W-:Y:S01]  /*6520*/  MUFU.EX2 R19, R19 ;  /* 0x0000001300137308 */ /* 0x000fe20000000800 */
[----:B------:R-:W-:Y:S02]  /*6530*/  FSEL R139, R139, -INF , P1 ;  /* 0xff8000008b8b7808 */ /* 0x000fe40000800000 */
[----:B------:R-:W-:Y:S01]  /*6540*/  FSEL R138, R138, -INF , P1 ;  /* 0xff8000008a8a7808 */ /* 0x000fe20000800000 */
[--C-:B-1----:R-:W-:Y:S01]  /*6550*/  FFMA.FTZ R23, R109, UR5, -R88.reuse ;  /* 0x000000056d177c23 */ /* 0x102fe20008010858 */
[----:B------:R-:W-:Y:S01]  /*6560*/  FSEL R109, R125, -INF , P2 ;  /* 0xff8000007d6d7808 */ /* 0x000fe20001000000 */
[----:B------:R-:W-:Y:S01]  /*6570*/  FFMA.FTZ R88, R111, UR5, -R88 ;  /* 0x000000056f587c23 */ /* 0x000fe20008010858 */
[----:B------:R-:W-:Y:S01]  /*6580*/  FSEL R111, R133, -INF , P2 ;  /* 0xff800000856f7808 */ /* 0x000fe20001000000 */
[----:B------:R-:W-:Y:S01]  /*6590*/  MUFU.EX2 R20, R20 ;  /* 0x0000001400147308 */ /* 0x000fe20000000800 */
[----:B------:R-:W-:Y:S01]  /*65a0*/  FSEL R125, R140, -INF , P2 ;  /* 0xff8000008c7d7808 */ /* 0x000fe20001000000 */
[----:B---3--:R-:W-:Y:S01]  /*65b0*/  FFMA.FTZ R109, R109, UR5, -R103 ;  /* 0x000000056d6d7c23 */ /* 0x008fe20008010867 */
[----:B------:R-:W-:Y:S01]  /*65c0*/  FSEL R122, R122, -INF , P1 ;  /* 0xff8000007a7a7808 */ /* 0x000fe20000800000 */
[--C-:B----4-:R-:W-:Y:S01]  /*65d0*/  FFMA.FTZ R107, R107, UR5, -R108.reuse ;  /* 0x000000056b6b7c23 */ /* 0x110fe2000801086c */
[----:B------:R-:W-:Y:S01]  /*65e0*/  FFMA.FTZ R108, R131, UR5, -R108 ;  /* 0x00000005836c7c23 */ /* 0x000fe2000801086c */
[----:B------:R-:W-:Y:S01]  /*65f0*/  FSEL R143, R143, -INF , P1 ;  /* 0xff8000008f8f7808 */ /* 0x000fe20000800000 */
[----:B------:R-:W-:Y:S01]  /*6600*/  SHFL.IDX PT, R131, R218, R5, 0x1f ;  /* 0x00001f05da837589 */ /* 0x000fe200000e0000 */
[----:B------:R-:W-:Y:S01]  /*6610*/  FSEL R115, R115, -INF , P1 ;  /* 0xff80000073737808 */ /* 0x000fe20000800000 */
[----:B------:R-:W-:Y:S01]  /*6620*/  MUFU.EX2 R23, R23 ;  /* 0x0000001700177308 */ /* 0x000fe20000000800 */
[----:B------:R-:W-:-:S02]  /*6630*/  FSEL R146, R146, -INF , P1 ;  /* 0xff80000092927808 */ /* 0x000fc40000800000 */
[----:B------:R-:W-:-:S05]  /*6640*/  FSEL R150, R150, -INF , P1 ;  /* 0xff80000096967808 */ /* 0x000fca0000800000 */
[----:B------:R-:W-:Y:S08]  /*6650*/  MUFU.EX2 R107, R107 ;  /* 0x0000006b006b7308 */ /* 0x000ff00000000800 */
[----:B------:R-:W-:Y:S01]  /*6660*/  MUFU.EX2 R108, R108 ;  /* 0x0000006c006c7308 */ /* 0x000fe20000000800 */
[----:B------:R-:W-:Y:S02]  /*6670*/  WARPGROUP.DEPBAR.LE gsb0, 0x0 ;  /* 0x00008000000079c5 */ /* 0x000fe40000010000 */
[----:B------:R-:W-:-:S05]  /*6680*/  WARPGROUP.ARRIVE ;  /* 0x00000000000079c5 */ /* 0x000fca0000000000 */
[----:B------:R-:W-:Y:S01]  /*6690*/  MUFU.EX2 R88, R88 ;  /* 0x0000005800587308 */ /* 0x000fe20000000800 */
[----:B-----5:R-:W-:Y:S02]  /*66a0*/  R2UR UR8, R12 ;  /* 0x000000000c0872ca */ /* 0x020fe400000e0000 */
[----:B------:R-:W-:Y:S01]  /*66b0*/  R2UR UR9, R13 ;  /* 0x000000000d0972ca */ /* 0x000fe200000e0000 */
[----:B------:R1:W3:Y:S01]  /*66c0*/  SHFL.IDX PT, R12, R11, R17, 0x1f ;  /* 0x00001f110b0c7589 */ /* 0x0002e200000e0000 */
[----:B------:R-:W-:-:S05]  /*66d0*/  VIADD R13, R5, 0xc ;  /* 0x0000000c050d7836 */ /* 0x000fca0000000000 */
[----:B------:R4:W5:Y:S01]  /*66e0*/  SHFL.IDX PT, R9, R11, R13, 0x1f ;  /* 0x00001f0d0b097589 */ /* 0x00096200000e0000 */
[----:B-1----:R-:W-:Y:S01]  /*66f0*/  FFMA.FTZ R17, R104, UR5, -R18 ;  /* 0x0000000568117c23 */ /* 0x002fe20008010812 */
[----:B------:R-:W-:-:S04]  /*6700*/  VIADD R104, R5, 0x18 ;  /* 0x0000001805687836 */ /* 0x000fc80000000000 */
[----:B------:R-:W-:Y:S01]  /*6710*/  HGMMA.64x128x16.F32.BF16 R24, gdesc[UR8], R24, gsb0 ;  /* 0x01e00000081879f0 */ /* 0x000fe20008001818 */
[----:B------:R-:W-:Y:S01]  /*6720*/  R2UR UR8, R234 ;  /* 0x00000000ea0872ca */ /* 0x000fe200000e0000 */
[----:B------:R-:W-:Y:S01]  /*6730*/  UMOV UR10, UR4 ;  /* 0x00000004000a7c82 */ /* 0x000fe20008000000 */
[----:B------:R-:W-:Y:S01]  /*6740*/  R2UR UR9, R235 ;  /* 0x00000000eb0972ca */ /* 0x000fe200000e0000 */
[----:B------:R-:W-:Y:S01]  /*6750*/  UMOV UR11, 0x40000040 ;  /* 0x40000040000b7882 */ /* 0x000fe20000000000 */
[----:B------:R-:W-:Y:S01]  /*6760*/  FFMA.FTZ R18, R106, UR5, -R18 ;  /* 0x000000056a127c23 */ /* 0x000fe20008010812 */
[C---:B------:R-:W-:Y:S01]  /*6770*/  VIADD R106, R5.reuse, 0x10 ;  /* 0x00000010056a7836 */ /* 0x040fe20000000000 */
[----:B------:R-:W-:Y:S01]  /*6780*/  SHFL.IDX PT, R110, R223, R104, 0x1f ;  /* 0x00001f68df6e7589 */ /* 0x000fe200000e0000 */
[----:B----4-:R-:W-:Y:S01]  /*6790*/  VIADD R13, R5, 0x10 ;  /* 0x00000010050d7836 */ /* 0x010fe20000000000 */
[----:B------:R-:W-:Y:S01]  /*67a0*/  MUFU.EX2 R17, R17 ;  /* 0x0000001100117308 */ /* 0x000fe20000000800 */
[----:B------:R-:W-:Y:S01]  /*67b0*/  R2UR UR4, R217 ;  /* 0x00000000d90472ca */ /* 0x000fe200000e0000 */
[----:B--2---:R-:W1:Y:S01]  /*67c0*/  SHFL.IDX PT, R90, R231, R106, 0x1f ;  /* 0x00001f6ae75a7589 */ /* 0x004e6200000e0000 */
[--C-:B---3--:R-:W-:Y:S01]  /*67d0*/  FFMA.FTZ R94, R94, UR5, -R12.reuse ;  /* 0x000000055e5e7c23 */ /* 0x108fe2000801080c */
[----:B------:R-:W-:-:S02]  /*67e0*/  FFMA.FTZ R92, R92, UR5, -R12 ;  /* 0x000000055c5c7c23 */ /* 0x000fc4000801080c */
[----:B------:R2:W3:Y:S02]  /*67f0*/  SHFL.IDX PT, R10, R11, R13, 0x1f ;  /* 0x00001f0d0b0a7589 */ /* 0x0004e400000e0000 */
[----:B------:R4:W3:Y:S01]  /*6800*/  MUFU.EX2 R227, R94 ;  /* 0x0000005e00e37308 */ /* 0x0008e20000000800 */
[--C-:B-----5:R-:W-:Y:S01]  /*6810*/  FFMA.FTZ R93, R93, UR5, -R9.reuse ;  /* 0x000000055d5d7c23 */ /* 0x120fe20008010809 */
[----:B------:R-:W-:Y:S01]  /*6820*/  FFMA.FTZ R95, R95, UR5, -R9 ;  /* 0x000000055f5f7c23 */ /* 0x000fe20008010809 */
[----:B------:R-:W5:Y:S05]  /*6830*/  SHFL.IDX PT, R106, R223, R106, 0x1f ;  /* 0x00001f6adf6a7589 */ /* 0x000f6a00000e0000 */
[----:B------:R1:W-:Y:S01]  /*6840*/  MUFU.EX2 R228, R92 ;  /* 0x0000005c00e47308 */ /* 0x0003e20000000800 */
[----:B----4-:R-:W4:Y:S01]  /*6850*/  SHFL.IDX PT, R94, R231, R104, 0x1f ;  /* 0x00001f68e75e7589 */ /* 0x010f2200000e0000 */
[----:B--2---:R-:W-:-:S05]  /*6860*/  VIADD R13, R5, 0x14 ;  /* 0x00000014050d7836 */ /* 0x004fca0000000000 */
[----:B------:R2:W4:Y:S01]  /*6870*/  SHFL.IDX PT, R12, R11, R13, 0x1f ;  /* 0x00001f0d0b0c7589 */ /* 0x00052200000e0000 */
[----:B------:R4:W-:Y:S01]  /*6880*/  MUFU.EX2 R226, R93 ;  /* 0x0000005d00e27308 */ /* 0x0009e20000000800 */
[--C-:B-1----:R-:W-:Y:S02]  /*6890*/  FFMA.FTZ R89, R112, UR5, -R90.reuse ;  /* 0x0000000570597c23 */ /* 0x102fe4000801085a */
[----:B------:R1:W4:Y:S01]  /*68a0*/  SHFL.IDX PT, R92, R231, R101, 0x1f ;  /* 0x00001f65e75c7589 */ /* 0x00032200000e0000 */
[----:B------:R-:W-:Y:S01]  /*68b0*/  FFMA.FTZ R90, R114, UR5, -R90 ;  /* 0x00000005725a7c23 */ /* 0x000fe2000801085a */
[C---:B------:R-:W-:Y:S02]  /*68c0*/  VIADD R114, R5.reuse, 0x8 ;  /* 0x0000000805727836 */ /* 0x040fe40000000000 */
[----:B---3--:R-:W-:Y:S01]  /*68d0*/  FFMA.FTZ R9, R96, UR5, -R10 ;  /* 0x0000000560097c23 */ /* 0x008fe2000801080a */
[----:B------:R-:W3:Y:S01]  /*68e0*/  SHFL.IDX PT, R231, R231, R91, 0x1f ;  /* 0x00001f5be7e77589 */ /* 0x000ee200000e0000 */
[----:B------:R3:W-:Y:S01]  /*68f0*/  MUFU.EX2 R224, R95 ;  /* 0x0000005f00e07308 */ /* 0x0007e20000000800 */
[----:B--2---:R-:W-:-:S02]  /*6900*/  VIADD R13, R5, 0x18 ;  /* 0x00000018050d7836 */ /* 0x004fc40000000000 */
[----:B------:R-:W-:Y:S01]  /*6910*/  FFMA.FTZ R10, R98, UR5, -R10 ;  /* 0x00000005620a7c23 */ /* 0x000fe2000801080a */
[----:B------:R-:W-:Y:S01]  /*6920*/  FSEL R104, R127, -INF , P1 ;  /* 0xff8000007f687808 */ /* 0x000fe20000800000 */
[----:B------:R-:W2:Y:S01]  /*6930*/  SHFL.IDX PT, R98, R223, R5, 0x1f ;  /* 0x00001f05df627589 */ /* 0x000ea200000e0000 */
[----:B-1----:R-:W-:Y:S01]  /*6940*/  FSEL R101, R124, -INF , P2 ;  /* 0xff8000007c657808 */ /* 0x002fe20001000000 */
[--C-:B-----5:R-:W-:Y:S01]  /*6950*/  FFMA.FTZ R105, R105, UR5, -R106.reuse ;  /* 0x0000000569697c23 */ /* 0x120fe2000801086a */
[----:B------:R-:W-:Y:S01]  /*6960*/  FFMA.FTZ R106, R130, UR5, -R106 ;  /* 0x00000005826a7c23 */ /* 0x000fe2000801086a */
[----:B------:R1:W5:Y:S01]  /*6970*/  SHFL.IDX PT, R14, R11, R13, 0x1f ;  /* 0x00001f0d0b0e7589 */ /* 0x00036200000e0000 */
[--C-:B----4-:R-:W-:Y:S01]  /*6980*/  FFMA.FTZ R93, R116, UR5, -R94.reuse ;  /* 0x00000005745d7c23 */ /* 0x110fe2000801085e */
[----:B------:R-:W-:Y:S01]  /*6990*/  FFMA.FTZ R94, R118, UR5, -R94 ;  /* 0x00000005765e7c23 */ /* 0x000fe2000801085e */
[----:B------:R-:W-:Y:S01]  /*69a0*/  FSEL R118, R145, -INF , P2 ;  /* 0xff80000091767808 */ /* 0x000fe20001000000 */
[----:B------:R-:W-:-:S02]  /*69b0*/  VIADD R145, R5, 0x14 ;  /* 0x0000001405917836 */ /* 0x000fc40000000000 */
[----:B------:R-:W-:Y:S01]  /*69c0*/  FFMA.FTZ R104, R104, UR5, -R103 ;  /* 0x0000000568687c23 */ /* 0x000fe20008010867 */
[----:B------:R-:W-:Y:S01]  /*69d0*/  FSEL R116, R148, -INF , P2 ;  /* 0xff80000094747808 */ /* 0x000fe20001000000 */
[----:B------:R4:W-:Y:S01]  /*69e0*/  MUFU.EX2 R103, R109 ;  /* 0x0000006d00677308 */ /* 0x0009e20000000800 */
[----:B------:R-:W-:Y:S01]  /*69f0*/  VIADD R148, R5, 0x10 ;  /* 0x0000001005947836 */ /* 0x000fe20000000000 */
[----:B------:R-:W-:Y:S01]  /*6a00*/  FSEL R130, R136, -INF , P2 ;  /* 0xff80000088827808 */ /* 0x000fe20001000000 */
[----:B-1----:R-:W-:Y:S01]  /*6a10*/  FFMA.FTZ R11, R97, UR5, -R12 ;  /* 0x00000005610b7c23 */ /* 0x002fe2000801080c */
[----:B------:R-:W-:Y:S01]  /*6a20*/  FFMA.FTZ R91, R113, UR5, -R92 ;  /* 0x00000005715b7c23 */ /* 0x000fe2000801085c */
[----:B------:R-:W-:Y:S02]  /*6a30*/  VIADD R113, R5, 0x4 ;  /* 0x0000000405717836 */ /* 0x000fe40000000000 */
[----:B------:R-:W-:Y:S01]  /*6a40*/  FFMA.FTZ R12, R99, UR5, -R12 ;  /* 0x00000005630c7c23 */ /* 0x000fe2000801080c */
[----:B------:R-:W-:Y:S01]  /*6a50*/  FSEL R99, R121, -INF , P2 ;  /* 0xff80000079637808 */ /* 0x000fe20001000000 */
[--C-:B---3--:R-:W-:Y:S01]  /*6a60*/  FFMA.FTZ R95, R117, UR5, -R231.reuse ;  /* 0x00000005755f7c23 */ /* 0x108fe200080108e7 */
[----:B------:R-:W-:Y:S01]  /*6a70*/  FFMA.FTZ R96, R119, UR5, -R231 ;  /* 0x0000000577607c23 */ /* 0x000fe200080108e7 */
[----:B------:R-:W1:Y:S01]  /*6a80*/  SHFL.IDX PT, R117, R218, R145, 0x1f ;  /* 0x00001f91da757589 */ /* 0x000e6200000e0000 */
[----:B----4-:R-:W-:Y:S01]  /*6a90*/  FSEL R109, R132, -INF , P2 ;  /* 0xff800000846d7808 */ /* 0x010fe20001000000 */
[----:B------:R-:W-:-:S02]  /*6aa0*/  VIADD R231, R5, 0x1c ;  /* 0x0000001c05e77836 */ /* 0x000fc40000000000 */
[----:B--2---:R-:W-:Y:S01]  /*6ab0*/  FFMA.FTZ R97, R120, UR5, -R98 ;  /* 0x0000000578617c23 */ /* 0x004fe20008010862 */
[----:B------:R-:W-:Y:S01]  /*6ac0*/  FSEL R120, R144, -INF , P2 ;  /* 0xff80000090787808 */ /* 0x000fe20001000000 */
[----:B------:R-:W-:Y:S02]  /*6ad0*/  VIADD R144, R5, 0xc ;  /* 0x0000000c05907836 */ /* 0x000fe40000000000 */
[----:B------:R-:W-:Y:S01]  /*6ae0*/  FFMA.FTZ R109, R109, UR5, -R110 ;  /* 0x000000056d6d7c23 */ /* 0x000fe2000801086e */
[--C-:B-----5:R-:W-:Y:S01]  /*6af0*/  FFMA.FTZ R13, R100, UR5, -R14.reuse ;  /* 0x00000005640d7c23 */ /* 0x120fe2000801080e */
[----:B------:R-:W-:Y:S01]  /*6b00*/  FFMA.FTZ R14, R102, UR5, -R14 ;  /* 0x00000005660e7c23 */ /* 0x000fe2000801080e */
[----:B------:R-:W2:Y:S01]  /*6b10*/  SHFL.IDX PT, R100, R223, R113, 0x1f ;  /* 0x00001f71df647589 */ /* 0x000ea200000e0000 */
[----:B------:R-:W-:Y:S01]  /*6b20*/  FFMA.FTZ R110, R134, UR5, -R110 ;  /* 0x00000005866e7c23 */ /* 0x000fe2000801086e */
[--C-:B------:R-:W-:Y:S01]  /*6b30*/  FFMA.FTZ R130, R130, UR5, -R131.reuse ;  /* 0x0000000582827c23 */ /* 0x100fe20008010883 */
[----:B------:R-:W-:Y:S01]  /*6b40*/  FFMA.FTZ R131, R138, UR5, -R131 ;  /* 0x000000058a837c23 */ /* 0x000fe20008010883 */
[----:B------:R-:W3:Y:S01]  /*6b50*/  SHFL.IDX PT, R102, R223, R114, 0x1f ;  /* 0x00001f72df667589 */ /* 0x000ee200000e0000 */
[----:B------:R-:W-:Y:S01]  /*6b60*/  FFMA.FTZ R98, R122, UR5, -R98 ;  /* 0x000000057a627c23 */ /* 0x000fe20008010862 */
[----:B------:R-:W-:Y:S01]  /*6b70*/  FSEL R122, R141, -INF , P2 ;  /* 0xff8000008d7a7808 */ /* 0x000fe20001000000 */
[----:B------:R-:W-:Y:S01]  /*6b80*/  FFMA.FTZ R92, R115, UR5, -R92 ;  /* 0x00000005735c7c23 */ /* 0x000fe2000801085c */
[----:B------:R4:W5:Y:S01]  /*6b90*/  SHFL.IDX PT, R112, R223, R231, 0x1f ;  /* 0x00001fe7df707589 */ /* 0x00096200000e0000 */
[----:B------:R-:W5:Y:S03]  /*6ba0*/  MUFU.EX2 R13, R13 ;  /* 0x0000000d000d7308 */ /* 0x000f660000000800 */
[----:B------:R2:W5:Y:S01]  /*6bb0*/  SHFL.IDX PT, R134, R218, R113, 0x1f ;  /* 0x00001f71da867589 */ /* 0x00056200000e0000 */
[--C-:B-1----:R-:W-:Y:S01]  /*6bc0*/  FFMA.FTZ R118, R118, UR5, -R117.reuse ;  /* 0x0000000576767c23 */ /* 0x102fe20008010875 */
[----:B------:R-:W-:-:S02]  /*6bd0*/  FFMA.FTZ R117, R147, UR5, -R117 ;  /* 0x0000000593757c23 */ /* 0x000fc40008010875 */
[----:B------:R-:W1:Y:S01]  /*6be0*/  SHFL.IDX PT, R121, R218, R144, 0x1f ;  /* 0x00001f90da797589 */ /* 0x000e6200000e0000 */
[----:B----4-:R-:W-:Y:S01]  /*6bf0*/  VIADD R223, R5, 0x18 ;  /* 0x0000001805df7836 */ /* 0x010fe20000000000 */
[----:B------:R-:W4:Y:S02]  /*6c00*/  MUFU.EX2 R14, R14 ;  /* 0x0000000e000e7308 */ /* 0x000f240000000800 */
[----:B------:R-:W4:Y:S01]  /*6c10*/  LDL R147, [R1+0x30] ;  /* 0x0000300001937983 */ /* 0x000f220000100800 */
[----:B--2---:R-:W-:Y:S01]  /*6c20*/  FSEL R113, R151, -INF , P1 ;  /* 0xff80000097717808 */ /* 0x004fe20000800000 */
[----:B------:R-:W-:Y:S02]  /*6c30*/  VIADD R151, R5, 0x4 ;  /* 0x0000000405977836 */ /* 0x000fe40000000000 */
[--C-:B------:R-:W-:Y:S01]  /*6c40*/  FFMA.FTZ R99, R99, UR5, -R100.reuse ;  /* 0x0000000563637c23 */ /* 0x100fe20008010864 */
[----:B------:R-:W-:Y:S01]  /*6c50*/  FFMA.FTZ R100, R123, UR5, -R100 ;  /* 0x000000057b647c23 */ /* 0x000fe20008010864 */
[----:B------:R-:W2:Y:S01]  /*6c60*/  SHFL.IDX PT, R119, R218, R148, 0x1f ;  /* 0x00001f94da777589 */ /* 0x000ea200000e0000 */
[----:B------:R-:W-:Y:S01]  /*6c70*/  MUFU.EX2 R105, R105 ;  /* 0x0000006900697308 */ /* 0x000fe20000000800 */
[--C-:B---3--:R-:W-:Y:S01]  /*6c80*/  FFMA.FTZ R101, R101, UR5, -R102.reuse ;  /* 0x0000000565657c23 */ /* 0x108fe20008010866 */
[----:B------:R-:W-:Y:S01]  /*6c90*/  FFMA.FTZ R102, R126, UR5, -R102 ;  /* 0x000000057e667c23 */ /* 0x000fe20008010866 */
[----:B------:R3:W2:Y:S01]  /*6ca0*/  SHFL.IDX PT, R123, R218, R114, 0x1f ;  /* 0x00001f72da7b7589 */ /* 0x0006a200000e0000 */
[--C-:B-----5:R-:W-:Y:S01]  /*6cb0*/  FFMA.FTZ R111, R111, UR5, -R112.reuse ;  /* 0x000000056f6f7c23 */ /* 0x120fe20008010870 */
[----:B------:R-:W-:Y:S01]  /*6cc0*/  FFMA.FTZ R112, R135, UR5, -R112 ;  /* 0x0000000587707c23 */ /* 0x000fe20008010870 */
[----:B------:R-:W-:Y:S01]  /*6cd0*/  FSEL R135, R137, -INF , P2 ;  /* 0xff80000089877808 */ /* 0x000fe20001000000 */
[----:B------:R-:W5:Y:S01]  /*6ce0*/  SHFL.IDX PT, R115, R218, R223, 0x1f ;  /* 0x00001fdfda737589 */ /* 0x000f6200000e0000 */
[----:B------:R-:W4:Y:S03]  /*6cf0*/  MUFU.EX2 R101, R101 ;  /* 0x0000006500657308 */ /* 0x000f260000000800 */
[----:B------:R-:W-:Y:S01]  /*6d00*/  FFMA.FTZ R135, R135, UR5, -R134 ;  /* 0x0000000587877c23 */ /* 0x000fe20008010886 */
[----:B---3--:R-:W-:Y:S01]  /*6d10*/  FSEL R114, R149, -INF , P2 ;  /* 0xff80000095727808 */ /* 0x008fe20001000000 */
[----:B------:R-:W-:-:S02]  /*6d20*/  VIADD R149, R5, 0x8 ;  /* 0x0000000805957836 */ /* 0x000fc40000000000 */
[----:B------:R-:W-:Y:S01]  /*6d30*/  FFMA.FTZ R134, R139, UR5, -R134 ;  /* 0x000000058b867c23 */ /* 0x000fe20008010886 */
[--C-:B-1----:R-:W-:Y:S01]  /*6d40*/  FFMA.FTZ R122, R122, UR5, -R121.reuse ;  /* 0x000000057a7a7c23 */ /* 0x102fe20008010879 */
[----:B------:R-:W-:Y:S01]  /*6d50*/  FFMA.FTZ R121, R143, UR5, -R121 ;  /* 0x000000058f797c23 */ /* 0x000fe20008010879 */
[----:B------:R-:W1:Y:S01]  /*6d60*/  SHFL.IDX PT, R218, R218, R231, 0x1f ;  /* 0x00001fe7dada7589 */ /* 0x000e6200000e0000 */
[----:B------:R-:W3:Y:S01]  /*6d70*/  MUFU.EX2 R106, R106 ;  /* 0x0000006a006a7308 */ /* 0x000ee20000000800 */
[--C-:B--2---:R-:W-:Y:S01]  /*6d80*/  FFMA.FTZ R120, R120, UR5, -R119.reuse ;  /* 0x0000000578787c23 */ /* 0x104fe20008010877 */
[----:B------:R-:W-:Y:S01]  /*6d90*/  FFMA.FTZ R119, R146, UR5, -R119 ;  /* 0x0000000592777c23 */ /* 0x000fe20008010877 */
[--C-:B------:R-:W-:Y:S01]  /*6da0*/  FFMA.FTZ R125, R125, UR5, -R123.reuse ;  /* 0x000000057d7d7c23 */ /* 0x100fe2000801087b */
[----:B------:R-:W-:-:S04]  /*6db0*/  FFMA.FTZ R123, R142, UR5, -R123 ;  /* 0x000000058e7b7c23 */ /* 0x000fc8000801087b */
[----:B------:R-:W2:Y:S01]  /*6dc0*/  MUFU.EX2 R111, R111 ;  /* 0x0000006f006f7308 */ /* 0x000ea20000000800 */
[----:B------:R-:W-:Y:S02]  /*6dd0*/  WARPGROUP.DEPBAR.LE gsb0, 0x0 ;  /* 0x00008000000079c5 */ /* 0x000fe40000010000 */
[----:B------:R-:W-:Y:S01]  /*6de0*/  WARPGROUP.ARRIVE ;  /* 0x00000000000079c5 */ /* 0x000fe20000000000 */
[--C-:B-----5:R-:W-:Y:S01]  /*6df0*/  FFMA.FTZ R116, R116, UR5, -R115.reuse ;  /* 0x0000000574747c23 */ /* 0x120fe20008010873 */
[----:B------:R-:W-:-:S03]  /*6e00*/  FFMA.FTZ R115, R150, UR5, -R115 ;  /* 0x0000000596737c23 */ /* 0x000fc60008010873 */
[----:B------:R-:W5:Y:S01]  /*6e10*/  MUFU.EX2 R102, R102 ;  /* 0x0000006600667308 */ /* 0x000f620000000800 */
[----:B------:R-:W-:Y:S01]  /*6e20*/  HGMMA.64x128x16.F32.BF16 R24, gdesc[UR8], R24, gsb0 ;  /* 0x01e00000081879f0 */ /* 0x000fe20008001818 */
[----:B------:R-:W-:Y:S01]  /*6e30*/  R2UR UR8, R232 ;  /* 0x00000000e80872ca */ /* 0x000fe200000e0000 */
[----:B------:R-:W-:Y:S01]  /*6e40*/  UMOV UR10, UR6 ;  /* 0x00000006000a7c82 */ /* 0x000fe20008000000 */
[----:B------:R-:W-:Y:S01]  /*6e50*/  R2UR UR9, R233 ;  /* 0x00000000e90972ca */ /* 0x000fe200000e0000 */
[----:B------:R-:W-:-:S03]  /*6e60*/  UMOV UR11, 0x40000040 ;  /* 0x40000040000b7882 */ /* 0x000fc60000000000 */
[----:B------:R-:W5:Y:S01]  /*6e70*/  MUFU.EX2 R104, R104 ;  /* 0x0000006800687308 */ /* 0x000f620000000800 */
[--C-:B-1----:R-:W-:Y:S01]  /*6e80*/  FFMA.FTZ R114, R114, UR5, -R218.reuse ;  /* 0x0000000572727c23 */ /* 0x102fe200080108da */
[----:B------:R-:W-:-:S06]  /*6e90*/  FFMA.FTZ R113, R113, UR5, -R218 ;  /* 0x0000000571717c23 */ /* 0x000fcc00080108da */
[----:B------:R-:W1:Y:S08]  /*6ea0*/  MUFU.EX2 R9, R9 ;  /* 0x0000000900097308 */ /* 0x000e700000000800 */
[----:B------:R-:W-:Y:S08]  /*6eb0*/  MUFU.EX2 R10, R10 ;  /* 0x0000000a000a7308 */ /* 0x000ff00000000800 */
[----:B------:R-:W1:Y:S08]  /*6ec0*/  MUFU.EX2 R11, R11 ;  /* 0x0000000b000b7308 */ /* 0x000e700000000800 */
[----:B------:R-:W1:Y:S08]  /*6ed0*/  MUFU.EX2 R12, R12 ;  /* 0x0000000c000c7308 */ /* 0x000e700000000800 */
[----:B------:R-:W1:Y:S08]  /*6ee0*/  MUFU.EX2 R97, R97 ;  /* 0x0000006100617308 */ /* 0x000e700000000800 */
[----:B------:R-:W-:Y:S08]  /*6ef0*/  MUFU.EX2 R98, R98 ;  /* 0x0000006200627308 */ /* 0x000ff00000000800 */
[----:B------:R-:W1:Y:S08]  /*6f00*/  MUFU.EX2 R99, R99 ;  /* 0x0000006300637308 */ /* 0x000e700000000800 */
[----:B------:R-:W1:Y:S08]  /*6f10*/  MUFU.EX2 R100, R100 ;  /* 0x0000006400647308 */ /* 0x000e700000000800 */
[----:B------:R-:W1:Y:S08]  /*6f20*/  MUFU.EX2 R109, R109 ;  /* 0x0000006d006d7308 */ /* 0x000e700000000800 */
        /* <DEDUP_REMOVED lines=20> */
[----:B------:R-:W2:Y:S04]  /*7070*/  SHFL.IDX PT, R126, R216, R151, 0x1f ;  /* 0x00001f97d87e7589 */ /* 0x000ea800000e0000 */
[----:B------:R-:W5:Y:S04]  /*7080*/  SHFL.IDX PT, R133, R216, R149, 0x1f ;  /* 0x00001f95d8857589 */ /* 0x000f6800000e0000 */
[----:B------:R-:W1:Y:S04]  /*7090*/  SHFL.IDX PT, R127, R216, R144, 0x1f ;  /* 0x00001f90d87f7589 */ /* 0x000e6800000e0000 */
[----:B------:R-:W4:Y:S04]  /*70a0*/  SHFL.IDX PT, R129, R216, R148, 0x1f ;  /* 0x00001f94d8817589 */ /* 0x000f2800000e0000 */
[----:B------:R-:W-:Y:S01]  /*70b0*/  SHFL.IDX PT, R132, R216, R145, 0x1f ;  /* 0x00001f91d8847589 */ /* 0x000fe200000e0000 */
[--C-:B---3--:R-:W-:Y:S01]  /*70c0*/  FADD.FTZ R24, R24, -R124.reuse ;  /* 0x8000007c18187221 */ /* 0x108fe20000010000 */
[----:B------:R-:W-:-:S02]  /*70d0*/  FADD.FTZ R26, R26, -R124 ;  /* 0x8000007c1a1a7221 */ /* 0x000fc40000010000 */
[----:B------:R-:W3:Y:S01]  /*70e0*/  SHFL.IDX PT, R142, R216, R231, 0x1f ;  /* 0x00001fe7d88e7589 */ /* 0x000ee200000e0000 */
[--C-:B--2---:R-:W-:Y:S01]  /*70f0*/  FADD.FTZ R124, R25, -R126.reuse ;  /* 0x8000007e197c7221 */ /* 0x104fe20000010000 */
[----:B------:R-:W-:Y:S02]  /*7100*/  FADD.FTZ R126, R27, -R126 ;  /* 0x8000007e1b7e7221 */ /* 0x000fe40000010000 */
[----:B------:R-:W2:Y:S01]  /*7110*/  SHFL.IDX PT, R139, R220, R149, 0x1f ;  /* 0x00001f95dc8b7589 */ /* 0x000ea200000e0000 */
[--C-:B-----5:R-:W-:Y:S01]  /*7120*/  FADD.FTZ R128, R28, -R133.reuse ;  /* 0x800000851c807221 */ /* 0x120fe20000010000 */
[----:B------:R-:W-:Y:S01]  /*7130*/  FADD.FTZ R25, R30, -R133 ;  /* 0x800000851e197221 */ /* 0x000fe20000010000 */
[----:B------:R5:W2:Y:S01]  /*7140*/  MUFU.EX2 R28, R130 ;  /* 0x00000082001c7308 */ /* 0x000aa20000000800 */
[----:B------:R-:W2:Y:S01]  /*7150*/  SHFL.IDX PT, R138, R220, R148, 0x1f ;  /* 0x00001f94dc8a7589 */ /* 0x000ea200000e0000 */
[----:B-1----:R-:W-:-:S03]  /*7160*/  FADD.FTZ R27, R31, -R127 ;  /* 0x8000007f1f1b7221 */ /* 0x002fc60000010000 */
[----:B------:R-:W1:Y:S03]  /*7170*/  SHFL.IDX PT, R137, R220, R144, 0x1f ;  /* 0x00001f90dc897589 */ /* 0x000e6600000e0000 */
[----:B------:R3:W1:Y:S01]  /*7180*/  MUFU.EX2 R30, R135 ;  /* 0x00000087001e7308 */ /* 0x0006620000000800 */
[----:B-----5:R-:W-:Y:S01]  /*7190*/  FADD.FTZ R130, R29, -R127 ;  /* 0x8000007f1d827221 */ /* 0x020fe20000010000 */
[--C-:B----4-:R-:W-:Y:S01]  /*71a0*/  FADD.FTZ R127, R32, -R129.reuse ;  /* 0x80000081207f7221 */ /* 0x110fe20000010000 */
[----:B------:R-:W4:Y:S01]  /*71b0*/  SHFL.IDX PT, R143, R216, R223, 0x1f ;  /* 0x00001fdfd88f7589 */ /* 0x000f2200000e0000 */
[----:B------:R-:W-:-:S03]  /*71c0*/  FADD.FTZ R129, R34, -R129 ;  /* 0x8000008122817221 */ /* 0x000fc60000010000 */
[----:B------:R-:W5:Y:S01]  /*71d0*/  SHFL.IDX PT, R32, R220, R145, 0x1f ;  /* 0x00001f91dc207589 */ /* 0x000f6200000e0000 */
[----:B------:R1:W5:Y:S01]  /*71e0*/  MUFU.EX2 R29, R131 ;  /* 0x00000083001d7308 */ /* 0x0003620000000800 */
[--C-:B---3--:R-:W-:Y:S01]  /*71f0*/  FADD.FTZ R37, R37, -R142.reuse ;  /* 0x8000008e25257221 */ /* 0x108fe20000010000 */
[----:B------:R-:W-:Y:S01]  /*7200*/  FADD.FTZ R39, R39, -R142 ;  /* 0x8000008e27277221 */ /* 0x000fe20000010000 */
[----:B------:R-:W3:Y:S01]  /*7210*/  SHFL.IDX PT, R135, R219, R5, 0x1f ;  /* 0x00001f05db877589 */ /* 0x000ee200000e0000 */
[--C-:B--2---:R-:W-:Y:S01]  /*7220*/  FADD.FTZ R44, R44, -R139.reuse ;  /* 0x8000008b2c2c7221 */ /* 0x104fe20000010000 */
[----:B------:R-:W-:Y:S02]  /*7230*/  FADD.FTZ R46, R46, -R139 ;  /* 0x8000008b2e2e7221 */ /* 0x000fe40000010000 */
[----:B------:R-:W2:Y:S01]  /*7240*/  SHFL.IDX PT, R136, R220, R223, 0x1f ;  /* 0x00001fdfdc887589 */ /* 0x000ea200000e0000 */
[----:B------:R4:W2:Y:S01]  /*7250*/  MUFU.EX2 R31, R134 ;  /* 0x00000086001f7308 */ /* 0x0008a20000000800 */
[--C-:B-1----:R-:W-:Y:S01]  /*7260*/  FADD.FTZ R131, R33, -R132.reuse ;  /* 0x8000008421837221 */ /* 0x102fe20000010000 */
[----:B------:R-:W-:Y:S01]  /*7270*/  FADD.FTZ R132, R35, -R132 ;  /* 0x8000008423847221 */ /* 0x000fe20000010000 */
[--C-:B------:R-:W-:Y:S01]  /*7280*/  FADD.FTZ R48, R48, -R138.reuse ;  /* 0x8000008a30307221 */ /* 0x100fe20000010000 */
[----:B------:R-:W-:Y:S01]  /*7290*/  FADD.FTZ R50, R50, -R138 ;  /* 0x8000008a32327221 */ /* 0x000fe20000010000 */
[----:B------:R-:W1:Y:S01]  /*72a0*/  SHFL.IDX PT, R35, R219, R144, 0x1f ;  /* 0x00001f90db237589 */ /* 0x000e6200000e0000 */
[--C-:B------:R-:W-:Y:S01]  /*72b0*/  FADD.FTZ R45, R45, -R137.reuse ;  /* 0x800000892d2d7221 */ /* 0x100fe20000010000 */
[----:B------:R-:W-:-:S02]  /*72c0*/  FADD.FTZ R47, R47, -R137 ;  /* 0x800000892f2f7221 */ /* 0x000fc40000010000 */
[----:B----4-:R-:W4:Y:S01]  /*72d0*/  SHFL.IDX PT, R134, R219, R145, 0x1f ;  /* 0x00001f91db867589 */ /* 0x010f2200000e0000 */
[----:B------:R-:W-:-:S03]  /*72e0*/  FADD.FTZ R133, R36, -R143 ;  /* 0x8000008f24857221 */ /* 0x000fc60000010000 */
[----:B------:R-:W-:Y:S04]  /*72f0*/  SHFL.IDX PT, R140, R220, R151, 0x1f ;  /* 0x00001f97dc8c7589 */ /* 0x000fe800000e0000 */
[----:B------:R-:W-:Y:S01]  /*7300*/  SHFL.IDX PT, R141, R220, R5, 0x1f ;  /* 0x00001f05dc8d7589 */ /* 0x000fe200000e0000 */
[--C-:B-----5:R-:W-:Y:S01]  /*7310*/  FADD.FTZ R49, R49, -R32.reuse ;  /* 0x8000002031317221 */ /* 0x120fe20000010000 */
[----:B------:R-:W-:Y:S01]  /*7320*/  FADD.FTZ R51, R51, -R32 ;  /* 0x8000002033337221 */ /* 0x000fe20000010000 */
[--C-:B---3--:R-:W-:Y:S01]  /*7330*/  FADD.FTZ R56, R56, -R135.reuse ;  /* 0x8000008738387221 */ /* 0x108fe20000010000 */
[----:B------:R3:W5:Y:S01]  /*7340*/  MUFU.EX2 R32, R125 ;  /* 0x0000007d00207308 */ /* 0x0007620000000800 */
[----:B------:R-:W-:Y:S01]  /*7350*/  FADD.FTZ R58, R58, -R135 ;  /* 0x800000873a3a7221 */ /* 0x000fe20000010000 */
[----:B------:R-:W-:Y:S01]  /*7360*/  SHFL.IDX PT, R142, R221, R145, 0x1f ;  /* 0x00001f91dd8e7589 */ /* 0x000fe200000e0000 */
[--C-:B--2---:R-:W-:Y:S01]  /*7370*/  FADD.FTZ R52, R52, -R136.reuse ;  /* 0x8000008834347221 */ /* 0x104fe20000010000 */
[----:B------:R-:W-:Y:S01]  /*7380*/  FADD.FTZ R54, R54, -R136 ;  /* 0x8000008836367221 */ /* 0x000fe20000010000 */
[----:B------:R-:W-:Y:S01]  /*7390*/  FMUL.FTZ R26, R230, R26 ;  /* 0x0000001ae61a7220 */ /* 0x000fe20000410000 */
[----:B------:R-:W-:Y:S01]  /*73a0*/  SHFL.IDX PT, R135, R221, R151, 0x1f ;  /* 0x00001f97dd877589 */ /* 0x000fe200000e0000 */
[----:B------:R-:W-:Y:S01]  /*73b0*/  FMUL.FTZ R25, R227, R25 ;  /* 0x00000019e3197220 */ /* 0x000fe20000410000 */
[----:B------:R-:W-:Y:S01]  /*73c0*/  MUFU.EX2 R119, R119 ;  /* 0x0000007700777308 */ /* 0x000fe20000000800 */
[----:B------:R-:W-:Y:S01]  /*73d0*/  FADD.FTZ R38, R38, -R143 ;  /* 0x8000008f26267221 */ /* 0x000fe20000010000 */
[----:B---3--:R-:W-:Y:S04]  /*73e0*/  SHFL.IDX PT, R125, R221, R5, 0x1f ;  /* 0x00001f05dd7d7589 */ /* 0x008fe800000e0000 */
[----:B------:R-:W2:Y:S01]  /*73f0*/  SHFL.IDX PT, R34, R219, R151, 0x1f ;  /* 0x00001f97db227589 */ /* 0x000ea200000e0000 */
[----:B------:R-:W-:Y:S01]  /*7400*/  FMUL.FTZ R37, R15, R37 ;  /* 0x000000250f257220 */ /* 0x000fe20000410000 */
[--C-:B-1----:R-:W-:Y:S01]  /*7410*/  FADD.FTZ R61, R61, -R35.reuse ;  /* 0x800000233d3d7221 */ /* 0x102fe20000010000 */
[----:B------:R-:W-:Y:S01]  /*7420*/  FADD.FTZ R63, R63, -R35 ;  /* 0x800000233f3f7221 */ /* 0x000fe20000010000 */
[----:B------:R-:W-:Y:S01]  /*7430*/  SHFL.IDX PT, R139, R221, R149, 0x1f ;  /* 0x00001f95dd8b7589 */ /* 0x000fe200000e0000 */
[----:B------:R1:W-:Y:S03]  /*7440*/  MUFU.EX2 R35, R121 ;  /* 0x0000007900237308 */ /* 0x0003e60000000800 */
[----:B------:R-:W-:Y:S04]  /*7450*/  SHFL.IDX PT, R144, R221, R144, 0x1f ;  /* 0x00001f90dd907589 */ /* 0x000fe800000e0000 */
[----:B------:R-:W-:Y:S04]  /*7460*/  SHFL.IDX PT, R138, R221, R148, 0x1f ;  /* 0x00001f94dd8a7589 */ /* 0x000fe800000e0000 */
[----:B------:R-:W3:Y:S04]  /*7470*/  SHFL.IDX PT, R137, R219, R149, 0x1f ;  /* 0x00001f95db897589 */ /* 0x000ee800000e0000 */
[----:B------:R-:W5:Y:S01]  /*7480*/  SHFL.IDX PT, R33, R220, R231, 0x1f ;  /* 0x00001fe7dc217589 */ /* 0x000f6200000e0000 */
[----:B----4-:R-:W-:Y:S01]  /*7490*/  FADD.FTZ R65, R65, -R134 ;  /* 0x8000008641417221 */ /* 0x010fe20000010000 */
[----:B------:R-:W-:Y:S01]  /*74a0*/  MUFU.EX2 R118, R118 ;  /* 0x0000007600767308 */ /* 0x000fe20000000800 */
[----:B------:R-:W-:Y:S01]  /*74b0*/  FMUL.FTZ R39, R16, R39 ;  /* 0x0000002710277220 */ /* 0x000fe20000410000 */
[----:B------:R-:W-:Y:S01]  /*74c0*/  SHFL.IDX PT, R145, R221, R223, 0x1f ;  /* 0x00001fdfdd917589 */ /* 0x000fe200000e0000 */
[--C-:B--2---:R-:W-:Y:S01]  /*74d0*/  FADD.FTZ R57, R57, -R34.reuse ;  /* 0x8000002239397221 */ /* 0x104fe20000010000 */
[----:B------:R-:W-:Y:S01]  /*74e0*/  FADD.FTZ R59, R59, -R34 ;  /* 0x800000223b3b7221 */ /* 0x000fe20000010000 */
[--C-:B------:R-:W-:Y:S01]  /*74f0*/  FADD.FTZ R41, R41, -R140.reuse ;  /* 0x8000008c29297221 */ /* 0x100fe20000010000 */
[----:B------:R-:W2:Y:S01]  /*7500*/  SHFL.IDX PT, R221, R221, R231, 0x1f ;  /* 0x00001fe7dddd7589 */ /* 0x000ea200000e0000 */
[----:B------:R-:W-:Y:S01]  /*7510*/  FADD.FTZ R43, R43, -R140 ;  /* 0x8000008c2b2b7221 */ /* 0x000fe20000010000 */
[----:B------:R-:W-:Y:S01]  /*7520*/  MUFU.EX2 R117, R117 ;  /* 0x0000007500757308 */ /* 0x000fe20000000800 */
[--C-:B------:R-:W-:Y:S01]  /*7530*/  FADD.FTZ R40, R40, -R141.reuse ;  /* 0x8000008d28287221 */ /* 0x100fe20000010000 */
[----:B------:R-:W4:Y:S01]  /*7540*/  SHFL.IDX PT, R36, R219, R223, 0x1f ;  /* 0x00001fdfdb247589 */ /* 0x000f2200000e0000 */
[----:B------:R-:W-:-:S03]  /*7550*/  FADD.FTZ R42, R42, -R141 ;  /* 0x8000008d2a2a7221 */ /* 0x000fc60000010000 */
[----:B------:R-:W4:Y:S01]  /*7560*/  SHFL.IDX PT, R136, R219, R148, 0x1f ;  /* 0x00001f94db887589 */ /* 0x000f2200000e0000 */
[----:B-1----:R-:W-:Y:S01]  /*7570*/  FADD.FTZ R121, R67, -R134 ;  /* 0x8000008643797221 */ /* 0x002fe20000010000 */
[----:B------:R-:W-:Y:S02]  /*7580*/  MUFU.EX2 R34, R122 ;  /* 0x0000007a00227308 */ /* 0x000fe40000000800 */
[----:B------:R-:W1:Y:S01]  /*7590*/  SHFL.IDX PT, R219, R219, R231, 0x1f ;  /* 0x00001fe7dbdb7589 */ /* 0x000e6200000e0000 */
[--C-:B---3--:R-:W-:Y:S01]  /*75a0*/  FADD.FTZ R60, R60, -R137.reuse ;  /* 0x800000893c3c7221 */ /* 0x108fe20000010000 */
[----:B------:R-:W-:Y:S01]  /*75b0*/  FADD.FTZ R62, R62, -R137 ;  /* 0x800000893e3e7221 */ /* 0x000fe20000010000 */
[--C-:B------:R-:W-:Y:S01]  /*75c0*/  FADD.FTZ R137, R80, -R138.reuse ;  /* 0x8000008a50897221 */ /* 0x100fe20000010000 */
[----:B------:R-:W-:Y:S01]  /*75d0*/  FADD.FTZ R138, R82, -R138 ;  /* 0x8000008a528a7221 */ /* 0x000fe20000010000 */
[----:B------:R-:W-:Y:S01]  /*75e0*/  FMUL.FTZ R82, R13, R133 ;  /* 0x000000850d527220 */ /* 0x000fe20000410000 */
[--C-:B-----5:R-:W-:Y:S01]  /*75f0*/  FADD.FTZ R53, R53, -R33.reuse ;  /* 0x8000002135357221 */ /* 0x120fe20000010000 */
[----:B------:R-:W-:-:S02]  /*7600*/  FADD.FTZ R55, R55, -R33 ;  /* 0x8000002137377221 */ /* 0x000fc40000010000 */
[----:B------:R3:W5:Y:S01]  /*7610*/  MUFU.EX2 R33, R123 ;  /* 0x0000007b00217308 */ /* 0x0007620000000800 */
[----:B--2---:R-:W-:Y:S01]  /*7620*/  FADD.FTZ R146, R85, -R221 ;  /* 0x800000dd55927221 */ /* 0x004fe20000010000 */
[----:B------:R-:W-:Y:S01]  /*7630*/  FMUL.FTZ R85, R229, R126 ;  /* 0x0000007ee5557220 */ /* 0x000fe20000410000 */
[----:B------:R-:W-:Y:S01]  /*7640*/  F2FP.BF16.F32.PACK_AB R82, R37, R82 ;  /* 0x000000522552723e */ /* 0x000fe200000010ff */
[----:B----4-:R-:W-:-:S03]  /*7650*/  FADD.FTZ R67, R70, -R36 ;  /* 0x8000002446437221 */ /* 0x010fc60000010000 */
[----:B------:R-:W-:Y:S01]  /*7660*/  F2FP.BF16.F32.PACK_AB R85, R85, R26 ;  /* 0x0000001a5555723e */ /* 0x000fe200000010ff */
[----:B------:R-:W-:Y:S01]  /*7670*/  FMUL.FTZ R26, R224, R27 ;  /* 0x0000001be01a7220 */ /* 0x000fe20000410000 */
[----:B---3--:R-:W-:Y:S01]  /*7680*/  FADD.FTZ R123, R68, -R36 ;  /* 0x80000024447b7221 */ /* 0x008fe20000010000 */
[----:B------:R-:W-:Y:S01]  /*7690*/  MUFU.EX2 R116, R116 ;  /* 0x0000007400747308 */ /* 0x000fe20000000800 */
[--C-:B------:R-:W-:Y:S01]  /*76a0*/  FADD.FTZ R64, R64, -R136.reuse ;  /* 0x8000008840407221 */ /* 0x100fe20000010000 */
[----:B------:R-:W-:Y:S01]  /*76b0*/  FADD.FTZ R66, R66, -R136 ;  /* 0x8000008842427221 */ /* 0x000fe20000010000 */
[----:B------:R-:W-:Y:S01]  /*76c0*/  FADD.FTZ R221, R87, -R221 ;  /* 0x800000dd57dd7221 */ /* 0x000fe20000010000 */
[----:B------:R-:W-:-:S04]  /*76d0*/  F2FP.BF16.F32.PACK_AB R87, R26, R25 ;  /* 0x000000191a57723e */ /* 0x000fc800000010ff */
[----:B------:R2:W3:Y:S01]  /*76e0*/  MUFU.EX2 R36, R120 ;  /* 0x0000007800247308 */ /* 0x0004e20000000800 */
[----:B------:R-:W-:Y:S01]  /*76f0*/  FMUL.FTZ R25, R107, R65 ;  /* 0x000000416b197220 */ /* 0x000fe20000410000 */
[----:B-1----:R-:W-:Y:S01]  /*7700*/  FADD.FTZ R70, R69, -R219 ;  /* 0x800000db45467221 */ /* 0x002fe20000010000 */
[----:B------:R-:W-:-:S05]  /*7710*/  FMUL.FTZ R38, R14, R38 ;  /* 0x000000260e267220 */ /* 0x000fca0000410000 */
[----:B------:R-:W1:Y:S01]  /*7720*/  MUFU.EX2 R115, R115 ;  /* 0x0000007300737308 */ /* 0x000e620000000800 */
[----:B------:R-:W-:Y:S01]  /*7730*/  FMUL.FTZ R60, R101, R60 ;  /* 0x0000003c653c7220 */ /* 0x000fe20000410000 */
[----:B------:R-:W-:Y:S01]  /*7740*/  FMUL.FTZ R61, R103, R61 ;  /* 0x0000003d673d7220 */ /* 0x000fe20000410000 */
[----:B------:R-:W-:-:S05]  /*7750*/  FMUL.FTZ R64, R105, R64 ;  /* 0x0000004069407220 */ /* 0x000fca0000410000 */
[----:B------:R-:W4:Y:S01]  /*7760*/  MUFU.EX2 R114, R114 ;  /* 0x0000007200727308 */ /* 0x000f220000000800 */
[----:B------:R-:W-:Y:S01]  /*7770*/  FMUL.FTZ R65, R106, R66 ;  /* 0x000000426a417220 */ /* 0x000fe20000410000 */
[----:B------:R-:W-:-:S06]  /*7780*/  FMUL.FTZ R26, R108, R121 ;  /* 0x000000796c1a7220 */ /* 0x000fcc0000410000 */
[----:B------:R-:W4:Y:S01]  /*7790*/  MUFU.EX2 R37, R113 ;  /* 0x0000007100257308 */ /* 0x000f220000000800 */
[----:B------:R-:W-:Y:S01]  /*77a0*/  FADD.FTZ R122, R72, -R125 ;  /* 0x8000007d487a7221 */ /* 0x000fe20000010000 */
[----:B------:R-:W-:Y:S01]  /*77b0*/  FADD.FTZ R134, R73, -R135 ;  /* 0x8000008749867221 */ /* 0x000fe20000010000 */
[----:B------:R-:W-:Y:S01]  /*77c0*/  FADD.FTZ R125, R74, -R125 ;  /* 0x8000007d4a7d7221 */ /* 0x000fe20000010000 */
[----:B------:R-:W-:Y:S01]  /*77d0*/  FADD.FTZ R135, R75, -R135 ;  /* 0x800000874b877221 */ /* 0x000fe20000010000 */
[----:B------:R-:W-:Y:S01]  /*77e0*/  FADD.FTZ R143, R84, -R145 ;  /* 0x80000091548f7221 */ /* 0x000fe20000010000 */
[----:B--2---:R-:W-:Y:S01]  /*77f0*/  FADD.FTZ R120, R71, -R219 ;  /* 0x800000db47787221 */ /* 0x004fe20000010000 */
        /* <DEDUP_REMOVED lines=75> */
[----:B----4-:R-:W-:Y:S01]  /*7cb0*/  FMUL.FTZ R27, R114, R146 ;  /* 0x00000092721b7220 */ /* 0x010fe20000410000 */
        /* <DEDUP_REMOVED lines=159> */
.L_x_2740:
        /* <DEDUP_REMOVED lines=70> */
.L_x_2741:
        /* <DEDUP_REMOVED lines=12> */
.L_x_2731:
        /* <DEDUP_REMOVED lines=34> */
.L_x_2711:
[----:B------:R-:W-:Y:S05]  /*8df0*/  @P0 BRA `(.L_x_2710) ;  /* 0x0000003400200947 */ /* 0x000fea0003800000 */
[----:B------:R-:W3:Y:S01]  /*8e00*/  LDL.LU R14, [R1+0x3c] ;  /* 0x00003c00010e7983 */ /* 0x000ee20000300800 */
[----:B------:R-:W4:Y:S01]  /*8e10*/  LDC R0, c[0x0][0x850] ;  /* 0x00021400ff007b82 */ /* 0x000f220000000800 */
[----:B------:R-:W-:Y:S01]  /*8e20*/  USHF.L.U32 UR4, UR37, 0xd, URZ ;  /* 0x0000000d25047899 */ /* 0x000fe2000800063f */
[----:B------:R-:W-:Y:S01]  /*8e30*/  MOV R10, 0x400 ;  /* 0x00000400000a7802 */ /* 0x000fe20000000f00 */
[----:B------:R-:W1:Y:S01]  /*8e40*/  S2R R12, SR_TID.X ;  /* 0x00000000000c7919 */ /* 0x000e620000002100 */
[----:B------:R-:W-:Y:S01]  /*8e50*/  ULDC.64 UR6, c[0x0][0x820] ;  /* 0x0002080000067ab9 */ /* 0x000fe20000000a00 */
[----:B------:R-:W-:Y:S01]  /*8e60*/  USHF.R.S32.HI UR5, URZ, 0x1f, UR4 ;  /* 0x0000001f3f057899 */ /* 0x000fe20008011404 */
[----:B------:R-:W2:Y:S01]  /*8e70*/  S2R R11, SR_CgaCtaId ;  /* 0x00000000000b7919 */ /* 0x000ea20000008800 */
[----:B------:R-:W-:Y:S01]  /*8e80*/  IMAD.U32 R4, RZ, RZ, UR4 ;  /* 0x00000004ff047e24 */ /* 0x000fe2000f8e00ff */
[----:B------:R-:W-:-:S03]  /*8e90*/  ULDC.64 UR8, c[0x0][0x848] ;  /* 0x0002120000087ab9 */ /* 0x000fc60000000a00 */
[----:B------:R-:W-:Y:S01]  /*8ea0*/  IMAD.U32 R5, RZ, RZ, UR5 ;  /* 0x00000005ff057e24 */ /* 0x000fe2000f8e00ff */
[----:B------:R-:W-:Y:S01]  /*8eb0*/  ULDC.64 UR4, c[0x0][0x818] ;  /* 0x0002060000047ab9 */ /* 0x000fe20000000a00 */
[----:B----4-:R-:W-:Y:S01]  /*8ec0*/  ISETP.NE.AND P0, PT, R0, 0x1, PT ;  /* 0x000000010000780c */ /* 0x010fe20003f05270 */
[----:B-1----:R-:W-:-:S12]  /*8ed0*/  VIADD R13, R12, 0xffffff80 ;  /* 0xffffff800c0d7836 */ /* 0x002fd80000000000 */
[----:B------:R-:W3:Y:S01]  /*8ee0*/  @P0 LDC R0, c[0x0][0x854] ;  /* 0x00021500ff000b82 */ /* 0x000ee20000000800 */
[----:B--2---:R-:W-:Y:S02]  /*8ef0*/  LEA R15, R11, R10, 0x18 ;  /* 0x0000000a0b0f7211 */ /* 0x004fe400078ec0ff */
[----:B------:R-:W-:-:S05]  /*8f00*/  SHF.R.S32.HI R2, RZ, 0x1f, R13 ;  /* 0x0000001fff027819 */ /* 0x000fca000001140d */
[----:B------:R-:W1:Y:S01]  /*8f10*/  @P0 LDC R3, c[0x0][0x858] ;  /* 0x00021600ff030b82 */ /* 0x000e620000000800 */
[----:B------:R-:W-:Y:S01]  /*8f20*/  LEA.HI R6, R2, R13, RZ, 0x7 ;  /* 0x0000000d02067211 */ /* 0x000fe200078f38ff */
[----:B---3--:R-:W-:-:S05]  /*8f30*/  @P0 IMAD.HI.U32 R0, R14, R0, RZ ;  /* 0x000000000e000227 */ /* 0x008fca00078e00ff */
[----:B-1----:R-:W-:-:S04]  /*8f40*/  @P0 SHF.R.U32.HI R14, RZ, R3, R0 ;  /* 0x00000003ff0e0219 */ /* 0x002fc80000011600 */
[----:B------:R-:W-:Y:S01]  /*8f50*/  SHF.R.S32.HI R8, RZ, 0x1f, R14 ;  /* 0x0000001fff087819 */ /* 0x000fe2000001140e */
[----:B------:R-:W-:Y:S01]  /*8f60*/  IMAD.WIDE.U32 R2, R14, UR4, R4 ;  /* 0x000000040e027c25 */ /* 0x000fe2000f8e0004 */
[----:B------:R1:W-:Y:S03]  /*8f70*/  @P0 STL [R1+0x3c], R14 ;  /* 0x00003c0e01000387 */ /* 0x0003e60000100800 */
[----:B------:R-:W-:-:S04]  /*8f80*/  IMAD R0, R8, UR4, RZ ;  /* 0x0000000408007c24 */ /* 0x000fc8000f8e02ff */
[----:B------:R-:W-:Y:S01]  /*8f90*/  IMAD R9, R14, UR5, R0 ;  /* 0x000000050e097c24 */ /* 0x000fe2000f8e0200 */
[C---:B------:R-:W-:Y:S01]  /*8fa0*/  LOP3.LUT R0, R6.reuse, 0xfffff80, RZ, 0xc0, !PT ;  /* 0x0fffff8006007812 */ /* 0x040fe200078ec0ff */
[----:B------:R-:W-:Y:S01]  /*8fb0*/  IMAD.SHL.U32 R6, R6, 0x20, RZ ;  /* 0x0000002006067824 */ /* 0x000fe200078e00ff */
[----:B------:R-:W-:Y:S01]  /*8fc0*/  ULDC.64 UR4, c[0x0][0x840] ;  /* 0x0002100000047ab9 */ /* 0x000fe20000000a00 */
[----:B------:R-:W-:Y:S02]  /*8fd0*/  IMAD.IADD R3, R3, 0x1, R9 ;  /* 0x0000000103037824 */ /* 0x000fe400078e0209 */
[----:B------:R-:W-:Y:S01]  /*8fe0*/  IMAD.IADD R0, R13, 0x1, -R0 ;  /* 0x000000010d007824 */ /* 0x000fe200078e0a00 */
[----:B------:R-:W-:Y:S01]  /*8ff0*/  LOP3.LUT R7, R6, 0x3ffff000, RZ, 0xc0, !PT ;  /* 0x3ffff00006077812 */ /* 0x000fe200078ec0ff */
[----:B------:R-:W-:Y:S02]  /*9000*/  IMAD R8, R8, UR4, RZ ;  /* 0x0000000408087c24 */ /* 0x000fe4000f8e02ff */
[----:B------:R-:W-:Y:S01]  /*9010*/  IMAD.WIDE.U32 R4, R14, UR4, R4 ;  /* 0x000000040e047c25 */ /* 0x000fe2000f8e0004 */
[----:B------:R-:W-:-:S03]  /*9020*/  USHF.R.S32.HI UR4, URZ, 0x1f, UR38 ;  /* 0x0000001f3f047899 */ /* 0x000fc60008011426 */
[----:B------:R-:W-:Y:S02]  /*9030*/  IMAD R0, R0, 0x4, R7 ;  /* 0x0000000400007824 */ /* 0x000fe400078e0207 */
[----:B------:R-:W-:Y:S01]  /*9040*/  IMAD R7, R14, UR5, R8 ;  /* 0x000000050e077c24 */ /* 0x000fe2000f8e0208 */
[----:B------:R-:W-:Y:S01]  /*9050*/  UIMAD UR5, UR4, UR6, URZ ;  /* 0x00000006040572a4 */ /* 0x000fe2000f8e023f */
[----:B------:R-:W-:Y:S01]  /*9060*/  IMAD.U32 R9, RZ, RZ, UR8 ;  /* 0x00000008ff097e24 */ /* 0x000fe2000f8e00ff */
[----:B------:R-:W-:Y:S01]  /*9070*/  UIMAD UR4, UR4, UR8, URZ ;  /* 0x00000008040472a4 */ /* 0x000fe2000f8e023f */
[----:B------:R-:W-:Y:S01]  /*9080*/  IMAD.IADD R5, R5, 0x1, R7 ;  /* 0x0000000105057824 */ /* 0x000fe200078e0207 */
[----:B------:R-:W-:Y:S01]  /*9090*/  UIMAD UR5, UR38, UR7, UR5 ;  /* 0x00000007260572a4 */ /* 0x000fe2000f8e0205 */
[----:B------:R-:W-:Y:S01]  /*90a0*/  IMAD.U32 R7, RZ, RZ, UR6 ;  /* 0x00000006ff077e24 */ /* 0x000fe2000f8e00ff */
[----:B------:R-:W-:Y:S02]  /*90b0*/  UIMAD UR4, UR38, UR9, UR4 ;  /* 0x00000009260472a4 */ /* 0x000fe4000f8e0204 */
        /* <DEDUP_REMOVED lines=8> */
[----:B------:R-:W2:Y:S01]  /*9140*/  LDC.64 R8, c[0x0][0x800] ;  /* 0x00020000ff087b82 */ /* 0x000ea20000000a00 */
[----:B------:R-:W-:Y:S07]  /*9150*/  BSSY B0, `(.L_x_2743) ;  /* 0x0000024000007945 */ /* 0x000fee0003800000 */
[----:B------:R-:W3:Y:S01]  /*9160*/  LDC.64 R10, c[0x0][0x828] ;  /* 0x00020a00ff0a7b82 */ /* 0x000ee20000000a00 */
[----:B------:R1:W-:Y:S04]  /*9170*/  STS.128 [R0], R184 ;  /* 0x000000b800007388 */ /* 0x0003e80000000c00 */
[----:B------:R1:W-:Y:S01]  /*9180*/  STS.128 [R0+0x800], R188 ;  /* 0x000800bc00007388 */ /* 0x0003e20000000c00 */
[----:B--2---:R-:W-:-:S03]  /*9190*/  LEA R8, P1, R2, R8, 0x2 ;  /* 0x0000000802087211 */ /* 0x004fc600078210ff */
[----:B------:R1:W-:Y:S01]  /*91a0*/  STS.128 [R0+0x1000], R192 ;  /* 0x001000c000007388 */ /* 0x0003e20000000c00 */
[----:B------:R-:W-:-:S03]  /*91b0*/  LEA.HI.X R7, R2, R9, R7, 0x2, P1 ;  /* 0x0000000902077211 */ /* 0x000fc600008f1407 */
[----:B------:R1:W-:Y:S01]  /*91c0*/  STS.128 [R0+0x1800], R196 ;  /* 0x001800c400007388 */ /* 0x0003e20000000c00 */
[----:B---3--:R-:W-:-:S03]  /*91d0*/  LEA R10, P2, R4, R10, 0x2 ;  /* 0x0000000a040a7211 */ /* 0x008fc600078410ff */
        /* <DEDUP_REMOVED lines=20> */
.L_x_2745:
[----:B------:R-:W-:Y:S01]  /*9320*/  @P0 ELECT P1, URZ, PT ;  /* 0x00000000003f082f */ /* 0x000fe20003820000 */
[----:B------:R2:W-:-:S12]  /*9330*/  UBLKRED.G.S.ADD.F32.RN [UR4], [UR6], UR7, desc[UR8] ;  /* 0x00000804060073bb */ /* 0x0005d800080a1407 */
[----:B------:R-:W-:Y:S02]  /*9340*/  @P1 PLOP3.LUT P0, PT, P1, PT, PT, 0x8, 0x0 ;  /* 0x000000000000181c */ /* 0x000fe40000f0e170 */
[----:B------:R-:W-:-:S11]  /*9350*/  PLOP3.LUT P1, PT, PT, PT, PT, 0x8, 0x0 ;  /* 0x000000000000781c */ /* 0x000fd60003f2e170 */
[----:B--2---:R-:W-:Y:S05]  /*9360*/  @P0 BRA.U.ANY `(.L_x_2745) ;  /* 0xfffffffd00ec0947 */ /* 0x004fea000393ffff */
[----:B------:R0:W-:Y:S01]  /*9370*/  UTMACMDFLUSH ;  /* 0x00000000000079b7 */ /* 0x0001e20000000000 */
[----:B------:R-:W-:-:S04]  /*9380*/  DEPBAR.LE SB0, 0x0 ;  /* 0x000080000000791a */ /* 0x000fc80000000000 */
.L_x_2744:
[----:B------:R-:W-:Y:S05]  /*9390*/  BSYNC B0 ;  /* 0x0000000000007941 */ /* 0x000fea0003800000 */
.L_x_2743:
        /* <DEDUP_REMOVED lines=25> */
.L_x_2746:
        /* <DEDUP_REMOVED lines=8> */
.L_x_2706:
        /* <DEDUP_REMOVED lines=29> */
.L_x_2748:
[----:B------:R-:W-:Y:S01]  /*9780*/  ULDC UR9, c[0x0][0x8cc] ;  /* 0x0002330000097ab9 */ /* 0x000fe20000000800 */
[----:B------:R-:W-:Y:S01]  /*9790*/  UMOV UR7, UR8 ;  /* 0x0000000800077c82 */ /* 0x000fe20008000000 */
[----:B------:R-:W-:-:S11]  /*97a0*/  UISETP.NE.AND UP0, UPT, UR9, 0x1, UPT ;  /* 0x000000010900788c */ /* 0x000fd6000bf05270 */
[----:B------:R-:W-:Y:S02]  /*97b0*/  @UP0 ULDC.64 UR10, c[0x0][0x8d0] ;  /* 0x00023400000a0ab9 */ /* 0x000fe40000000a00 */
[----:B------:R-:W-:-:S04]  /*97c0*/  UIMAD.WIDE.U32 UR4, UR8, UR10, URZ ;  /* 0x0000000a080472a5 */ /* 0x000fc8000f8e003f */
[----:B------:R-:W-:-:S04]  /*97d0*/  @UP0 USHF.R.U32.HI UR7, URZ, UR11, UR5 ;  /* 0x0000000b3f070299 */ /* 0x000fc80008011605 */
[----:B------:R-:W-:-:S12]  /*97e0*/  UIMAD UR4, UR7, UR9, URZ ;  /* 0x00000009070472a4 */ /* 0x000fd8000f8e023f */
.L_x_2749:
        /* <DEDUP_REMOVED lines=67> */
.L_x_2752:
[----:B------:R-:W-:Y:S05]  /*9c20*/  BSYNC B0 ;  /* 0x0000000000007941 */ /* 0x000fea0003800000 */
.L_x_2751:
        /* <DEDUP_REMOVED lines=19> */
.L_x_2754:
[----:B------:R-:W-:Y:S05]  /*9d60*/  BSYNC B0 ;  /* 0x0000000000007941 */ /* 0x000fea0003800000 */
.L_x_2753:
[----:B------:R-:W-:Y:S06]  /*9d70*/  BAR.ARV 0xa, 0xa0 ;  /* 0x0282800000007b1d */ /* 0x000fec0000002000 */
[----:B------:R-:W-:Y:S04]  /*9d80*/  BSSY B0, `(.L_x_2755) ;  /* 0x0000003000007945 */ /* 0x000fe80003800000 */
[----:B------:R-:W-:Y:S05]  /*9d90*/  @!P0 BRA `(.L_x_2756) ;  /* 0x0000000000048947 */ /* 0x000fea0003800000 */
[----:B------:R-:W-:-:S04]  /*9da0*/  DEPBAR.LE SB0, 0x0 ;  /* 0x000080000000791a */ /* 0x000fc80000000000 */
.L_x_2756:
[----:B------:R-:W-:Y:S05]  /*9db0*/  BSYNC B0 ;  /* 0x0000000000007941 */ /* 0x000fea0003800000 */
.L_x_2755:
[----:B------:R-:W-:Y:S06]  /*9dc0*/  BAR.ARV 0xb, 0xa0 ;  /* 0x02c2800000007b1d */ /* 0x000fec0000002000 */
[----:B------:R-:W-:Y:S01]  /*9dd0*/  UIADD3 UR12, UR8, 0x1, URZ ;  /* 0x00000001080c7890 */ /* 0x000fe2000fffe03f */
[----:B------:R-:W-:Y:S11]  /*9de0*/  BRA `(.L_x_2757) ;  /* 0x0000000000047947 */ /* 0x000ff60003800000 */
.L_x_2750:
[----:B------:R-:W-:-:S05]  /*9df0*/  UMOV UR12, UR8 ;  /* 0x00000008000c7c82 */ /* 0x000fca0008000000 */
.L_x_2757:
        /* <DEDUP_REMOVED lines=18> */
.L_x_2770:
        /* <DEDUP_REMOVED lines=20> */
.L_x_2759:
[----:B------:R-:W-:Y:S05]  /*a060*/  BSYNC B0 ;  /* 0x0000000000007941 */ /* 0x000fea0003800000 */
.L_x_2758:
        /* <DEDUP_REMOVED lines=13> */
.L_x_2761:
[----:B------:R-:W-:Y:S05]  /*a140*/  BSYNC B0 ;  /* 0x0000000000007941 */ /* 0x000fea0003800000 */
.L_x_2760:
[----:B------:R-:W-:Y:S06]  /*a150*/  BAR.ARV 0xa, 0xa0 ;  /* 0x0282800000007b1d */ /* 0x000fec0000002000 */
[----:B------:R-:W-:Y:S04]  /*a160*/  BSSY B0, `(.L_x_2762) ;  /* 0x0000003000007945 */ /* 0x000fe80003800000 */
[----:B------:R-:W-:Y:S05]  /*a170*/  @!P0 BRA `(.L_x_2763) ;  /* 0x0000000000048947 */ /* 0x000fea0003800000 */
[----:B------:R-:W-:-:S04]  /*a180*/  DEPBAR.LE SB0, 0x0 ;  /* 0x000080000000791a */ /* 0x000fc80000000000 */
.L_x_2763:
[----:B------:R-:W-:Y:S05]  /*a190*/  BSYNC B0 ;  /* 0x0000000000007941 */ /* 0x000fea0003800000 */
.L_x_2762:
        /* <DEDUP_REMOVED lines=13> */
.L_x_2765:
[----:B------:R-:W-:Y:S05]  /*a270*/  BSYNC B0 ;  /* 0x0000000000007941 */ /* 0x000fea0003800000 */
.L_x_2764:
        /* <DEDUP_REMOVED lines=13> */
.L_x_2767:
[----:B------:R-:W-:Y:S05]  /*a350*/  BSYNC B0 ;  /* 0x0000000000007941 */ /* 0x000fea0003800000 */
.L_x_2766:
[----:B------:R-:W-:Y:S01]  /*a360*/  UIADD3 UR12, UR12, 0x2, URZ ;  /* 0x000000020c0c7890 */ /* 0x000fe2000fffe03f */
[----:B------:R-:W-:Y:S06]  /*a370*/  BAR.ARV 0xa, 0xa0 ;  /* 0x0282800000007b1d */ /* 0x000fec0000002000 */
[----:B------:R-:W-:Y:S01]  /*a380*/  UISETP.GE.AND UP0, UPT, UR12, UR5, UPT ;  /* 0x000000050c00728c */ /* 0x000fe2000bf06270 */
[----:B------:R-:W-:Y:S04]  /*a390*/  BSSY B0, `(.L_x_2768) ;  /* 0x0000003000007945 */ /* 0x000fe80003800000 */
[----:B------:R-:W-:Y:S06]  /*a3a0*/  @!P0 BRA `(.L_x_2769) ;  /* 0x0000000000048947 */ /* 0x000fec0003800000 */
[----:B------:R-:W-:-:S04]  /*a3b0*/  DEPBAR.LE SB0, 0x0 ;  /* 0x000080000000791a */ /* 0x000fc80000000000 */
.L_x_2769:
[----:B------:R-:W-:Y:S05]  /*a3c0*/  BSYNC B0 ;  /* 0x0000000000007941 */ /* 0x000fea0003800000 */
.L_x_2768:
[----:B------:R-:W-:Y:S06]  /*a3d0*/  BAR.ARV 0xb, 0xa0 ;  /* 0x02c2800000007b1d */ /* 0x000fec0000002000 */
[----:B------:R-:W-:Y:S01]  /*a3e0*/  PLOP3.LUT P1, PT, PT, PT, UP0, 0x80, 0x0 ;  /* 0x000000000000781c */ /* 0x000fe20003f2f008 */
[----:B------:R-:W-:Y:S02]  /*a3f0*/  UIADD3 UR20, UR20, 0x4000, URZ ;  /* 0x0000400014147890 */ /* 0x000fe4000fffe03f */
[----:B------:R-:W-:-:S10]  /*a400*/  UIADD3 UR4, UR4, 0x4000, URZ ;  /* 0x0000400004047890 */ /* 0x000fd4000fffe03f */
[----:B------:R-:W-:Y:S05]  /*a410*/  @!P1 BRA `(.L_x_2770) ;  /* 0xfffffff800c09947 */ /* 0x000fea000383ffff */
[----:B------:R-:W-:Y:S05]  /*a420*/  BRA `(.L_x_2710) ;  /* 0x0000001c00947947 */ /* 0x000fea0003800000 */
.L_x_2747:
        /* <DEDUP_REMOVED lines=21> */
.L_x_2771:
[----:B------:R-:W-:Y:S01]  /*a580*/  ULDC UR8, c[0x0][0x8cc] ;  /* 0x0002330000087ab9 */ /* 0x000fe20000000800 */
[----:B------:R-:W-:Y:S01]  /*a590*/  UMOV UR11, UR7 ;  /* 0x00000007000b7c82 */ /* 0x000fe20008000000 */
[----:B------:R-:W-:-:S11]  /*a5a0*/  UISETP.NE.AND UP0, UPT, UR8, 0x1, UPT ;  /* 0x000000010800788c */ /* 0x000fd6000bf05270 */
[----:B------:R-:W-:Y:S02]  /*a5b0*/  @UP0 ULDC.64 UR12, c[0x0][0x8d0] ;  /* 0x00023400000c0ab9 */ /* 0x000fe40000000a00 */
[----:B------:R-:W-:-:S04]  /*a5c0*/  UIMAD.WIDE.U32 UR4, UR7, UR12, URZ ;  /* 0x0000000c070472a5 */ /* 0x000fc8000f8e003f */
[----:B------:R-:W-:-:S04]  /*a5d0*/  @UP0 USHF.R.U32.HI UR11, URZ, UR13, UR5 ;  /* 0x0000000d3f0b0299 */ /* 0x000fc80008011605 */
[----:B------:R-:W-:-:S12]  /*a5e0*/  UIMAD UR4, UR11, UR8, URZ ;  /* 0x000000080b0472a4 */ /* 0x000fd8000f8e023f */
.L_x_2772:
        /* <DEDUP_REMOVED lines=22> */
[----:B--2---:R-:W-:-:S05]  /*a750*/  IADD3 R0, -R0, UR11, R3 ;  /* 0x0000000b00007c10 */ /* 0x004fca000fffe103 */
[----:B------:R-:W-:-:S05]  /*a760*/  VIADD R0, R0, -UR4 ;  /* 0x8000000400007c36 */ /* 0x000fca0008000000 */
[----:B------:R-:W-:-:S04]  /*a770*/  SHF.R.S32.HI R3, RZ, 0x1f, R0 ;  /* 0x0000001fff037819 */ /* 0x000fc80000011400 */
[----:B------:R-:W-:Y:S02]  /*a780*/  LEA.HI R3, R3, R0, RZ, 0x7 ;  /* 0x0000000003037211 */ /* 0x000fe400078f38ff */
[----:B------:R-:W-:Y:S02]  /*a790*/  LEA.HI R0, R5, R4, RZ, 0x7 ;  /* 0x0000000405007211 */ /* 0x000fe400078f38ff */
[----:B------:R-:W-:Y:S02]  /*a7a0*/  SHF.R.S32.HI R3, RZ, 0x7, R3 ;  /* 0x00000007ff037819 */ /* 0x000fe40000011403 */
[----:B------:R-:W-:Y:S02]  /*a7b0*/  SHF.R.S32.HI R0, RZ, 0x7, R0 ;  /* 0x00000007ff007819 */ /* 0x000fe40000011400 */
[----:B------:R-:W-:-:S04]  /*a7c0*/  VIMNMX R4, RZ, R3, !PT ;  /* 0x00000003ff047248 */ /* 0x000fc80007fe0100 */
[----:B------:R-:W-:-:S13]  /*a7d0*/  ISETP.GT.AND P0, PT, R0, R4, PT ;  /* 0x000000040000720c */ /* 0x000fda0003f04270 */
[----:B------:R-:W-:Y:S05]  /*a7e0*/  @!P0 BRA `(.L_x_2773) ;  /* 0x0000001800108947 */ /* 0x000fea0003800000 */
[----:B------:R-:W-:Y:S01]  /*a7f0*/  USHF.R.S32.HI UR6, URZ, 0x1f, UR20 ;  /* 0x0000001f3f067899 */ /* 0x000fe20008011414 */
[----:B------:R-:W-:Y:S01]  /*a800*/  BSSY B0, `(.L_x_2773) ;  /* 0x0000182000007945 */ /* 0x000fe20003800000 */
[----:B------:R-:W-:Y:S01]  /*a810*/  ULDC.64 UR8, c[0x0][0x718] ;  /* 0x0001c60000087ab9 */ /* 0x000fe20000000a00 */
[----:B------:R-:W-:Y:S01]  /*a820*/  ULDC.64 UR12, c[0x0][0x730] ;  /* 0x0001cc00000c7ab9 */ /* 0x000fe20000000a00 */
[----:B------:R-:W-:Y:S01]  /*a830*/  UIMAD UR7, UR6, UR8, URZ ;  /* 0x00000008060772a4 */ /* 0x000fe2000f8e023f */
[----:B------:R-:W-:Y:S01]  /*a840*/  IMAD.MOV.U32 R2, RZ, RZ, RZ ;  /* 0x000000ffff027224 */ /* 0x000fe200078e00ff */
[----:B------:R-:W-:Y:S02]  /*a850*/  UIMAD.WIDE.U32 UR4, UR20, UR8, URZ ;  /* 0x00000008140472a5 */ /* 0x000fe4000f8e003f */
[----:B------:R-:W-:Y:S02]  /*a860*/  UIMAD UR8, UR6, UR12, URZ ;  /* 0x0000000c060872a4 */ /* 0x000fe4000f8e023f */
[----:B------:R-:W-:-:S02]  /*a870*/  UIMAD UR14, UR20, UR9, UR7 ;  /* 0x00000009140e72a4 */ /* 0x000fc4000f8e0207 */
[----:B------:R-:W-:Y:S01]  /*a880*/  UIMAD UR10, UR20, UR13, UR8 ;  /* 0x0000000d140a72a4 */ /* 0x000fe2000f8e0208 */
[----:B------:R-:W-:Y:S01]  /*a890*/  ULDC UR9, c[0x0][0x2e8] ;  /* 0x0000ba0000097ab9 */ /* 0x000fe20000000800 */
[----:B------:R-:W-:Y:S02]  /*a8a0*/  USHF.R.S32.HI UR8, URZ, 0x1f, UR21 ;  /* 0x0000001f3f087899 */ /* 0x000fe40008011415 */
[----:B------:R-:W-:Y:S02]  /*a8b0*/  UISETP.NE.AND UP0, UPT, UR9, 0x1, UPT ;  /* 0x000000010900788c */ /* 0x000fe4000bf05270 */
[----:B------:R-:W-:Y:S01]  /*a8c0*/  UIMAD.WIDE.U32 UR6, UR20, UR12, URZ ;  /* 0x0000000c140672a5 */ /* 0x000fe2000f8e003f */
[----:B------:R-:W-:Y:S02]  /*a8d0*/  ELECT P0, URZ, PT ;  /* 0x00000000003f782f */ /* 0x000fe40003800000 */
[----:B------:R-:W-:Y:S01]  /*a8e0*/  ULDC.64 UR12, c[0x0][0x720] ;  /* 0x0001c800000c7ab9 */ /* 0x000fe20000000a00 */
[----:B------:R-:W-:Y:S01]  /*a8f0*/  ULDC.64 UR16, c[0x0][0x738] ;  /* 0x0001ce0000107ab9 */ /* 0x000fe20000000a00 */
[----:B------:R-:W-:-:S02]  /*a900*/  UIMAD UR9, UR8, UR12, URZ ;  /* 0x0000000c080972a4 */ /* 0x000fc4000f8e023f */
[----:B------:R-:W-:Y:S02]  /*a910*/  UIMAD UR8, UR8, UR16, URZ ;  /* 0x00000010080872a4 */ /* 0x000fe4000f8e023f */
[----:B------:R-:W-:Y:S02]  /*a920*/  UIADD3 UR15, UR5, UR14, URZ ;  /* 0x0000000e050f7290 */ /* 0x000fe4000fffe03f */
[----:B------:R-:W-:Y:S01]  /*a930*/  UIMAD UR5, UR21, UR13, UR9 ;  /* 0x0000000d150572a4 */ /* 0x000fe2000f8e0209 */
[----:B------:R-:W-:Y:S02]  /*a940*/  UMOV UR14, UR4 ;  /* 0x00000004000e7c82 */ /* 0x000fe40008000000 */
[----:B------:R-:W-:Y:S01]  /*a950*/  @UP0 ULDC UR9, c[0x0][0x2ec] ;  /* 0x0000bb0000090ab9 */ /* 0x000fe20000000800 */
[----:B------:R-:W-:Y:S02]  /*a960*/  UIMAD UR4, UR21, UR17, UR8 ;  /* 0x00000011150472a4 */ /* 0x000fe4000f8e0208 */
[----:B------:R-:W-:-:S02]  /*a970*/  UIADD3 UR7, UR7, UR10, URZ ;  /* 0x0000000a07077290 */ /* 0x000fc4000fffe03f */
[----:B------:R-:W-:Y:S02]  /*a980*/  UIMAD.WIDE.U32 UR8, UR20, UR9, URZ ;  /* 0x00000009140872a5 */ /* 0x000fe4000f8e003f */
[----:B------:R-:W-:Y:S01]  /*a990*/  UIMAD.WIDE.U32 UR14, UR21, UR12, UR14 ;  /* 0x0000000c150e72a5 */ /* 0x000fe2000f8e000e */
[----:B------:R-:W-:Y:S02]  /*a9a0*/  @UP0 ULDC UR10, c[0x0][0x2f0] ;  /* 0x0000bc00000a0ab9 */ /* 0x000fe40000000800 */
[----:B------:R-:W-:Y:S01]  /*a9b0*/  UMOV UR12, UR20 ;  /* 0x00000014000c7c82 */ /* 0x000fe20008000000 */
        /* <DEDUP_REMOVED lines=10> */
.L_x_2803:
        /* <DEDUP_REMOVED lines=15> */
.L_x_2776:
        /* <DEDUP_REMOVED lines=64> */
[C---:B------:R-:W-:Y:S02]  /*af50*/  IMAD.IADD R20, R0.reuse, 0x1, R5 ;  /* 0x0000000100147824 */ /* 0x040fe400078e0205 */
        /* <DEDUP_REMOVED lines=10> */
.L_x_2787:
[----:B--234-:R-:W-:-:S04]  /*b000*/  SHF.L.U32 R21, R11, 0x1f, RZ ;  /* 0x0000001f0b157819 */ /* 0x01cfc800000006ff */
[----:B------:R-:W1:Y:S02]  /*b010*/  SYNCS.PHASECHK.TRANS64.TRYWAIT P1, [R16+URZ+0x30c40], R21 ;  /* 0x030c4015100075a7 */ /* 0x000e64000802017f */
[----:B-1----:R-:W-:Y:S05]  /*b020*/  @!P1 BRA `(.L_x_2779) ;  /* 0x0000001400309947 */ /* 0x002fea0003800000 */
.L_x_2804:
[----:B------:R-:W-:Y:S05]  /*b030*/  @P0 BRA `(.L_x_2780) ;  /* 0x0000000000140947 */ /* 0x000fea0003800000 */
[----:B------:R-:W-:Y:S01]  /*b040*/  ISETP.NE.AND P1, PT, R6, RZ, PT ;  /* 0x000000ff0600720c */ /* 0x000fe20003f25270 */
[----:B------:R-:W-:-:S04]  /*b050*/  IMAD.MOV.U32 R3, RZ, RZ, 0x4200 ;  /* 0x00004200ff037424 */ /* 0x000fc800078e00ff */
[----:B------:R2:W-:Y:S08]  /*b060*/  SYNCS.ARRIVE.TRANS64 RZ, [R16+URZ+0x30c30], R3 ;  /* 0x030c300310ff79a7 */ /* 0x0005f0000800003f */
[----:B------:R-:W-:Y:S05]  /*b070*/  @!P1 BRA `(.L_x_2780) ;  /* 0x0000000000049947 */ /* 0x000fea0003800000 */
[----:B------:R-:W-:Y:S01]  /*b080*/  BPT.TRAP 0x1 ;  /* 0x000000040000795c */ /* 0x000fe20000300000 */
.L_x_2780:
        /* <DEDUP_REMOVED lines=29> */
.L_x_2805:
[----:B------:R-:W-:Y:S05]  /*b260*/  @P0 BRA `(.L_x_2782) ;  /* 0x0000000000140947 */ /* 0x000fea0003800000 */
[----:B------:R-:W-:Y:S01]  /*b270*/  ISETP.NE.AND P1, PT, R6, RZ, PT ;  /* 0x000000ff0600720c */ /* 0x000fe20003f25270 */
[----:B------:R-:W-:-:S04]  /*b280*/  IMAD.MOV.U32 R2, RZ, RZ, 0x4200 ;  /* 0x00004200ff027424 */ /* 0x000fc800078e00ff */
[----:B------:R3:W-:Y:S08]  /*b290*/  SYNCS.ARRIVE.TRANS64 RZ, [R16+URZ+0x30c18], R2 ;  /* 0x030c180210ff79a7 */ /* 0x0007f0000800003f */
[----:B------:R-:W-:Y:S05]  /*b2a0*/  @!P1 BRA `(.L_x_2782) ;  /* 0x0000000000049947 */ /* 0x000fea0003800000 */
[----:B------:R-:W-:Y:S01]  /*b2b0*/  BPT.TRAP 0x1 ;  /* 0x000000040000795c */ /* 0x000fe20000300000 */
.L_x_2782:
        /* <DEDUP_REMOVED lines=29> */
.L_x_2806:
[----:B------:R-:W-:Y:S05]  /*b490*/  @P0 BRA `(.L_x_2784) ;  /* 0x0000000000140947 */ /* 0x000fea0003800000 */
[----:B------:R-:W-:Y:S01]  /*b4a0*/  ISETP.NE.AND P1, PT, R6, RZ, PT ;  /* 0x000000ff0600720c */ /* 0x000fe20003f25270 */
[----:B-123--:R-:W-:-:S04]  /*b4b0*/  IMAD.MOV.U32 R21, RZ, RZ, 0x4200 ;  /* 0x00004200ff157424 */ /* 0x00efc800078e00ff */
[----:B------:R4:W-:Y:S08]  /*b4c0*/  SYNCS.ARRIVE.TRANS64 RZ, [R16+URZ+0x30c38], R21 ;  /* 0x030c381510ff79a7 */ /* 0x0009f0000800003f */
[----:B------:R-:W-:Y:S05]  /*b4d0*/  @!P1 BRA `(.L_x_2784) ;  /* 0x0000000000049947 */ /* 0x000fea0003800000 */
[----:B------:R-:W-:Y:S01]  /*b4e0*/  BPT.TRAP 0x1 ;  /* 0x000000040000795c */ /* 0x000fe20000300000 */
.L_x_2784:
        /* <DEDUP_REMOVED lines=24> */
.L_x_2808:
[----:B------:R-:W-:Y:S05]  /*b670*/  @P0 BRA `(.L_x_2786) ;  /* 0x0000000000140947 */ /* 0x000fea0003800000 */
[----:B------:R-:W-:Y:S01]  /*b680*/  ISETP.NE.AND P1, PT, R6, RZ, PT ;  /* 0x000000ff0600720c */ /* 0x000fe20003f25270 */
[----:B------:R-:W-:-:S04]  /*b690*/  IMAD.MOV.U32 R5, RZ, RZ, 0x4200 ;  /* 0x00004200ff057424 */ /* 0x000fc800078e00ff */
[----:B------:R1:W-:Y:S08]  /*b6a0*/  SYNCS.ARRIVE.TRANS64 RZ, [R16+URZ+0x30c10], R5 ;  /* 0x030c100510ff79a7 */ /* 0x0003f0000800003f */
[----:B------:R-:W-:Y:S05]  /*b6b0*/  @!P1 BRA `(.L_x_2786) ;  /* 0x0000000000049947 */ /* 0x000fea0003800000 */
[----:B------:R-:W-:Y:S01]  /*b6c0*/  BPT.TRAP 0x1 ;  /* 0x000000040000795c */ /* 0x000fe20000300000 */
.L_x_2786:
        /* <DEDUP_REMOVED lines=30> */
.L_x_2778:
[----:B------:R-:W2:Y:S02]  /*b8b0*/  LDL.LU R4, [R1+0x4] ;  /* 0x0000040001047983 */ /* 0x000ea40000300800 */
[----:B--2---:R-:W-:Y:S02]  /*b8c0*/  ISETP.NE.AND P1, PT, R4, RZ, PT ;  /* 0x000000ff0400720c */ /* 0x004fe40003f25270 */
[----:B------:R2:W5:Y:S11]  /*b8d0*/  LDL R4, [R1] ;  /* 0x0000000001047983 */ /* 0x0005760000100800 */
[----:B--2---:R-:W-:Y:S05]  /*b8e0*/  @!P1 BRA `(.L_x_2777) ;  /* 0x0000000400109947 */ /* 0x004fea0003800000 */
[----:B------:R-:W-:-:S04]  /*b8f0*/  SHF.L.U32 R13, R11, 0x1f, RZ ;  /* 0x0000001f0b0d7819 */ /* 0x000fc800000006ff */
[----:B------:R-:W1:Y:S02]  /*b900*/  SYNCS.PHASECHK.TRANS64.TRYWAIT P1, [R16+URZ+0x30c40], R13 ;  /* 0x030c400d100075a7 */ /* 0x000e64000802017f */
[----:B-1----:R-:W-:Y:S05]  /*b910*/  @!P1 BRA `(.L_x_2788) ;  /* 0x0000000c00489947 */ /* 0x002fea0003800000 */
.L_x_2809:
[----:B------:R-:W-:Y:S05]  /*b920*/  @P0 BRA `(.L_x_2789) ;  /* 0x0000000000140947 */ /* 0x000fea0003800000 */
[----:B------:R-:W-:Y:S01]  /*b930*/  ISETP.NE.AND P1, PT, R6, RZ, PT ;  /* 0x000000ff0600720c */ /* 0x000fe20003f25270 */
[----:B------:R-:W-:-:S04]  /*b940*/  IMAD.MOV.U32 R5, RZ, RZ, 0x4200 ;  /* 0x00004200ff057424 */ /* 0x000fc800078e00ff */
[----:B------:R2:W-:Y:S08]  /*b950*/  SYNCS.ARRIVE.TRANS64 RZ, [R16+URZ+0x30c30], R5 ;  /* 0x030c300510ff79a7 */ /* 0x0005f0000800003f */
[----:B------:R-:W-:Y:S05]  /*b960*/  @!P1 BRA `(.L_x_2789) ;  /* 0x0000000000049947 */ /* 0x000fea0003800000 */
[----:B------:R-:W-:Y:S01]  /*b970*/  BPT.TRAP 0x1 ;  /* 0x000000040000795c */ /* 0x000fe20000300000 */
.L_x_2789:
        /* <DEDUP_REMOVED lines=26> */
.L_x_2810:
[----:B------:R-:W-:Y:S05]  /*bb20*/  @P0 BRA `(.L_x_2791) ;  /* 0x0000000000140947 */ /* 0x000fea0003800000 */
[----:B------:R-:W-:Y:S01]  /*bb30*/  ISETP.NE.AND P0, PT, R6, RZ, PT ;  /* 0x000000ff0600720c */ /* 0x000fe20003f05270 */
[----:B------:R-:W-:-:S04]  /*bb40*/  IMAD.MOV.U32 R5, RZ, RZ, 0x4200 ;  /* 0x00004200ff057424 */ /* 0x000fc800078e00ff */
[----:B------:R2:W-:Y:S08]  /*bb50*/  SYNCS.ARRIVE.TRANS64 RZ, [R16+URZ+0x30c18], R5 ;  /* 0x030c180510ff79a7 */ /* 0x0005f0000800003f */
[----:B------:R-:W-:Y:S05]  /*bb60*/  @!P0 BRA `(.L_x_2791) ;  /* 0x0000000000048947 */ /* 0x000fea0003800000 */
[----:B------:R-:W-:Y:S01]  /*bb70*/  BPT.TRAP 0x1 ;  /* 0x000000040000795c */ /* 0x000fe20000300000 */
.L_x_2791:
        /* <DEDUP_REMOVED lines=27> */
.L_x_2777:
[----:B------:R-:W2:Y:S01]  /*bd30*/  S2R R0, SR_TID.X ;  /* 0x0000000000007919 */ /* 0x000ea20000002100 */
[----:B------:R-:W-:Y:S01]  /*bd40*/  IMAD R3, R19, 0x8, R16 ;  /* 0x0000000813037824 */ /* 0x000fe200078e0210 */
[----:B--2---:R-:W-:Y:S02]  /*bd50*/  LOP3.LUT R2, R0, 0x7f, RZ, 0xc0, !PT ;  /* 0x0000007f00027812 */ /* 0x004fe400078ec0ff */
[----:B------:R-:W-:Y:S02]  /*bd60*/  SHF.L.U32 R0, R11, 0x1f, RZ ;  /* 0x0000001f0b007819 */ /* 0x000fe400000006ff */
[----:B------:R-:W-:Y:S02]  /*bd70*/  ISETP.NE.AND P1, PT, R2, RZ, PT ;  /* 0x000000ff0200720c */ /* 0x000fe40003f25270 */
[----:B------:R-:W2:Y:S02]  /*bd80*/  SYNCS.PHASECHK.TRANS64.TRYWAIT P0, [R3+URZ+0x30c40], R0 ;  /* 0x030c4000030075a7 */ /* 0x000ea4000800017f */
[----:B--2---:R-:W-:Y:S09]  /*bd90*/  @!P0 BRA `(.L_x_2792) ;  /* 0x0000000800508947 */ /* 0x004ff20003800000 */
.L_x_2811:
[----:B------:R-:W-:Y:S05]  /*bda0*/  @P1 BRA `(.L_x_2793) ;  /* 0x0000000000181947 */ /* 0x000fea0003800000 */
[----:B------:R-:W1:Y:S01]  /*bdb0*/  S2R R2, SR_TID.X ;  /* 0x0000000000027919 */ /* 0x000e620000002100 */
[----:B--2---:R-:W-:-:S04]  /*bdc0*/  IMAD.MOV.U32 R0, RZ, RZ, 0x4200 ;  /* 0x00004200ff007424 */ /* 0x004fc800078e00ff */
[----:B------:R2:W-:Y:S01]  /*bdd0*/  SYNCS.ARRIVE.TRANS64 RZ, [R3+URZ+0x30c30], R0 ;  /* 0x030c300003ff79a7 */ /* 0x0005e2000800003f */
[----:B-1----:R-:W-:-:S13]  /*bde0*/  LOP3.LUT P0, RZ, R2, 0x1f, RZ, 0xc0, !PT ;  /* 0x0000001f02ff7812 */ /* 0x002fda000780c0ff */
[----:B--2---:R-:W-:Y:S05]  /*bdf0*/  @!P0 BRA `(.L_x_2793) ;  /* 0x0000000000048947 */ /* 0x004fea0003800000 */
[----:B------:R-:W-:Y:S01]  /*be00*/  BPT.TRAP 0x1 ;  /* 0x000000040000795c */ /* 0x000fe20000300000 */
.L_x_2793:
        /* <DEDUP_REMOVED lines=33> */
.L_x_2774:
[----:B------:R-:W-:Y:S05]  /*c020*/  BSYNC B0 ;  /* 0x0000000000007941 */ /* 0x000fea0003800000 */
.L_x_2773:
[----:B------:R-:W-:-:S03]  /*c030*/  UMOV UR8, 0xffffffff ;  /* 0xffffffff00087882 */ /* 0x000fc60000000000 */
[----:B------:R-:W-:Y:S05]  /*c040*/  BRA.DIV UR8, `(.L_x_2794) ;  /* 0x0000000608b87947 */ /* 0x000fea000b800000 */
[----:B------:R-:W-:-:S13]  /*c050*/  ELECT P6, URZ, PT ;  /* 0x00000000003f782f */ /* 0x000fda00038c0000 */
.L_x_2814:
[----:B------:R-:W-:Y:S05]  /*c060*/  @!P6 BRA `(.L_x_2710) ;  /* 0x000000000084e947 */ /* 0x000fea0003800000 */
[----:B------:R-:W-:-:S06]  /*c070*/  ULOP3.LUT UR8, UR36, 0x2, URZ, 0xfc, !UPT ;  /* 0x0000000224087892 */ /* 0x000fcc000f8efc3f */
[----:B------:R-:W-:-:S05]  /*c080*/  IMAD.U32 R0, RZ, RZ, UR8 ;  /* 0x00000008ff007e24 */ /* 0x000fca000f8e00ff */
[----:B------:R-:W-:-:S13]  /*c090*/  ISETP.NE.AND P2, PT, R0, 0x3, PT ;  /* 0x000000030000780c */ /* 0x000fda0003f45270 */
[----:B------:R-:W-:Y:S05]  /*c0a0*/  @!P2 BRA `(.L_x_2795) ;  /* 0x000000000004a947 */ /* 0x000fea0003800000 */
[----:B------:R-:W-:Y:S01]  /*c0b0*/  BPT.TRAP 0x1 ;  /* 0x000000040000795c */ /* 0x000fe20000300000 */
.L_x_2795:
        /* <DEDUP_REMOVED lines=15> */
.L_x_2815:
[----:B------:R-:W2:Y:S02]  /*c1b0*/  SYNCS.PHASECHK.TRANS64.TRYWAIT P0, [R3+URZ], R0 ;  /* 0x00000000030075a7 */ /* 0x000ea4000800017f */
[----:B--2---:R-:W-:Y:S05]  /*c1c0*/  @!P0 BRA `(.L_x_2797) ;  /* 0x00000004008c8947 */ /* 0x004fea0003800000 */
.L_x_2816:
[----:B------:R-:W-:Y:S05]  /*c1d0*/  @!P2 BRA `(.L_x_2798) ;  /* 0x000000000004a947 */ /* 0x000fea0003800000 */
[----:B------:R-:W-:Y:S01]  /*c1e0*/  BPT.TRAP 0x1 ;  /* 0x000000040000795c */ /* 0x000fe20000300000 */
.L_x_2798:
[----:B--2---:R-:W-:-:S04]  /*c1f0*/  VIADD R3, R7, 0x30c40 ;  /* 0x00030c4007037836 */ /* 0x004fc80000000000 */
[----:B------:R-:W-:-:S04]  /*c200*/  IMAD R2, R2, 0x8, R3 ;  /* 0x0000000802027824 */ /* 0x000fc800078e0203 */
[----:B------:R-:W2:Y:S02]  /*c210*/  SYNCS.PHASECHK.TRANS64.TRYWAIT P0, [R2+URZ], R5 ;  /* 0x00000005020075a7 */ /* 0x000ea4000800017f */
[----:B--2---:R-:W-:Y:S05]  /*c220*/  @!P0 BRA `(.L_x_2799) ;  /* 0x0000000400888947 */ /* 0x004fea0003800000 */
.L_x_2817:
[----:B------:R-:W-:-:S07]  /*c230*/  IMAD R3, R4, 0x8, R3 ;  /* 0x0000000804037824 */ /* 0x000fce00078e0203 */
.L_x_2800:
[----:B---3--:R3:W4:Y:S02]  /*c240*/  SYNCS.PHASECHK.TRANS64.TRYWAIT P0, [R3+URZ], R0 ;  /* 0x00000000030075a7 */ /* 0x008724000800017f */
[----:B----4-:R-:W-:Y:S05]  /*c250*/  @!P0 NANOSLEEP.SYNCS 0x989680 ;  /* 0x009896800000895d */ /* 0x010fea0003900000 */
[----:B------:R-:W4:Y:S02]  /*c260*/  @!P0 SYNCS.PHASECHK.TRANS64 P0, [R3+URZ], R0 ;  /* 0x00000000030085a7 */ /* 0x000f24000800007f */
[----:B----4-:R-:W-:Y:S05]  /*c270*/  @!P0 BRA `(.L_x_2800) ;  /* 0xfffffffc00f08947 */ /* 0x010fea000383ffff */
.L_x_2710:
[----:B------:R-:W-:Y:S05]  /*c280*/  BSYNC B6 ;  /* 0x0000000000067941 */ /* 0x000fea0003800000 */
.L_x_2705:
[----:B------:R-:W-:Y:S05]  /*c290*/  EXIT ;  /* 0x000000000000794d */ /* 0x000fea0003800000 */
.L_x_2716:
[----:B------:R-:W-:Y:S02]  /*c2a0*/  IMAD.MOV.U32 R12, RZ, RZ, RZ ;  /* 0x000000ffff0c7224 */ /* 0x000fe400078e00ff */
[----:B------:R-:W-:Y:S02]  /*c2b0*/  IMAD.MOV.U32 R11, RZ, RZ, 0x1f ;  /* 0x0000001fff0b7424 */ /* 0x000fe400078e00ff */
[----:B------:R-:W-:-:S07]  /*c2c0*/  IMAD.MOV.U32 R15, RZ, RZ, -0x1 ;  /* 0xffffffffff0f7424 */ /* 0x000fce00078e00ff */
[----:B------:R-:W-:Y:S05]  /*c2d0*/  WARPSYNC.COLLECTIVE R15, `(.L_x_2801) ;  /* 0x000000000f087348 */ /* 0x000fea0003c00000 */
[----:B------:R1:W2:Y:S02]  /*c2e0*/  SHFL.IDX P6, R14, R13, R12, R11 ;  /* 0x0000000c0d0e7389 */ /* 0x0002a400000c000b */
[----:B-12---:R-:W-:Y:S01]  /*c2f0*/  ENDCOLLECTIVE ;  /* 0x000000000000791b */ /* 0x006fe20003800000 */
.L_x_2801:
[----:B------:R-:W-:Y:S05]  /*c300*/  BRA `(.L_x_2802) ;  /* 0xffffff4c00807947 */ /* 0x000fea000383ffff */
.L_x_2718:
[----:B--2---:R2:W3:Y:S02]  /*c310*/  SYNCS.PHASECHK.TRANS64.TRYWAIT P0, [R236+URZ+0x30c00], R15 ;  /* 0x030c000fec0075a7 */ /* 0x0044e4000800017f */
[----:B---3--:R-:W-:Y:S05]  /*c320*/  @!P0 NANOSLEEP.SYNCS 0x989680 ;  /* 0x009896800000895d */ /* 0x008fea0003900000 */
[----:B------:R-:W3:Y:S02]  /*c330*/  @!P0 SYNCS.PHASECHK.TRANS64 P0, [R236+URZ+0x30c00], R15 ;  /* 0x030c000fec0085a7 */ /* 0x000ee4000800007f */
[----:B---3--:R-:W-:Y:S05]  /*c340*/  @!P0 BRA `(.L_x_2718) ;  /* 0xfffffffc00f08947 */ /* 0x008fea000383ffff */
[----:B------:R-:W-:Y:S05]  /*c350*/  BRA `(.L_x_2717) ;  /* 0xffffff4c00cc7947 */ /* 0x000fea000383ffff */
.L_x_2723:
[----:B--2---:R2:W3:Y:S02]  /*c360*/  SYNCS.PHASECHK.TRANS64.TRYWAIT P1, [R6+URZ+0x30c10], R19 ;  /* 0x030c1013060075a7 */ /* 0x0044e4000802017f */
[----:B---3--:R-:W-:Y:S05]  /*c370*/  @!P1 NANOSLEEP.SYNCS 0x989680 ;  /* 0x009896800000995d */ /* 0x008fea0003900000 */
[----:B------:R-:W3:Y:S02]  /*c380*/  @!P1 SYNCS.PHASECHK.TRANS64 P1, [R6+URZ+0x30c10], R19 ;  /* 0x030c1013060095a7 */ /* 0x000ee4000802007f */
[----:B---3--:R-:W-:Y:S05]  /*c390*/  @!P1 BRA `(.L_x_2723) ;  /* 0xfffffffc00f09947 */ /* 0x008fea000383ffff */
[----:B------:R-:W-:Y:S05]  /*c3a0*/  BRA `(.L_x_2722) ;  /* 0xffffff5800787947 */ /* 0x000fea000383ffff */
.L_x_2727:
[----:B------:R1:W1:Y:S02]  /*c3b0*/  SYNCS.PHASECHK.TRANS64.TRYWAIT P1, [R6+URZ+0x30c30], R19 ;  /* 0x030c3013060075a7 */ /* 0x000264000802017f */
[----:B-1----:R-:W-:Y:S05]  /*c3c0*/  @!P1 NANOSLEEP.SYNCS 0x989680 ;  /* 0x009896800000995d */ /* 0x002fea0003900000 */
[----:B------:R-:W1:Y:S02]  /*c3d0*/  @!P1 SYNCS.PHASECHK.TRANS64 P1, [R6+URZ+0x30c30], R19 ;  /* 0x030c3013060095a7 */ /* 0x000e64000802007f */
[----:B-1----:R-:W-:Y:S05]  /*c3e0*/  @!P1 BRA `(.L_x_2727) ;  /* 0xfffffffc00f09947 */ /* 0x002fea000383ffff */
[----:B------:R-:W-:Y:S05]  /*c3f0*/  BRA `(.L_x_2726) ;  /* 0xffffff5c008c7947 */ /* 0x000fea000383ffff */
.L_x_2735:
[----:B--2---:R2:W3:Y:S02]  /*c400*/  SYNCS.PHASECHK.TRANS64.TRYWAIT P1, [R7+URZ+0x30c10], R18 ;  /* 0x030c1012070075a7 */ /* 0x0044e4000802017f */
[----:B---3--:R-:W-:Y:S05]  /*c410*/  @!P1 NANOSLEEP.SYNCS 0x989680 ;  /* 0x009896800000995d */ /* 0x008fea0003900000 */
[----:B------:R-:W3:Y:S02]  /*c420*/  @!P1 SYNCS.PHASECHK.TRANS64 P1, [R7+URZ+0x30c10], R18 ;  /* 0x030c1012070095a7 */ /* 0x000ee4000802007f */
[----:B---3--:R-:W-:Y:S05]  /*c430*/  @!P1 BRA `(.L_x_2735) ;  /* 0xfffffffc00f09947 */ /* 0x008fea000383ffff */
[----:B------:R-:W-:Y:S05]  /*c440*/  BRA `(.L_x_2734) ;  /* 0xffffff9400a47947 */ /* 0x000fea000383ffff */
.L_x_2739:
[----:B------:R1:W1:Y:S02]  /*c450*/  SYNCS.PHASECHK.TRANS64.TRYWAIT P1, [R7+URZ+0x30c30], R18 ;  /* 0x030c3012070075a7 */ /* 0x000264000802017f */
[----:B-1----:R-:W-:Y:S05]  /*c460*/  @!P1 NANOSLEEP.SYNCS 0x989680 ;  /* 0x009896800000995d */ /* 0x002fea0003900000 */
[----:B------:R-:W1:Y:S02]  /*c470*/  @!P1 SYNCS.PHASECHK.TRANS64 P1, [R7+URZ+0x30c30], R18 ;  /* 0x030c3012070095a7 */ /* 0x000e64000802007f */
[----:B-1----:R-:W-:Y:S05]  /*c480*/  @!P1 BRA `(.L_x_2739) ;  /* 0xfffffffc00f09947 */ /* 0x002fea000383ffff */
[----:B------:R-:W-:Y:S05]  /*c490*/  BRA `(.L_x_2738) ;  /* 0xffffff9800b87947 */ /* 0x000fea000383ffff */
.L_x_2775:
[----:B-1----:R1:W2:Y:S02]  /*c4a0*/  SYNCS.PHASECHK.TRANS64.TRYWAIT P0, [R16+URZ+0x30c20], R3 ;  /* 0x030c2003100075a7 */ /* 0x0022a4000800017f */
[----:B--2---:R-:W-:Y:S05]  /*c4b0*/  @!P0 NANOSLEEP.SYNCS 0x989680 ;  /* 0x009896800000895d */ /* 0x004fea0003900000 */
[----:B------:R-:W2:Y:S02]  /*c4c0*/  @!P0 SYNCS.PHASECHK.TRANS64 P0, [R16+URZ+0x30c20], R3 ;  /* 0x030c2003100085a7 */ /* 0x000ea4000800007f */
[----:B--2---:R-:W-:Y:S05]  /*c4d0*/  @!P0 BRA `(.L_x_2775) ;  /* 0xfffffffc00f08947 */ /* 0x004fea000383ffff */
[----:B------:R-:W-:Y:S05]  /*c4e0*/  BRA `(.L_x_2803) ;  /* 0xffffffe4005c7947 */ /* 0x000fea000383ffff */
.L_x_2779:
[----:B-1----:R1:W2:Y:S02]  /*c4f0*/  SYNCS.PHASECHK.TRANS64.TRYWAIT P1, [R16+URZ+0x30c40], R21 ;  /* 0x030c4015100075a7 */ /* 0x0022a4000802017f */
[----:B--2---:R-:W-:Y:S05]  /*c500*/  @!P1 NANOSLEEP.SYNCS 0x989680 ;  /* 0x009896800000995d */ /* 0x004fea0003900000 */
[----:B------:R-:W2:Y:S02]  /*c510*/  @!P1 SYNCS.PHASECHK.TRANS64 P1, [R16+URZ+0x30c40], R21 ;  /* 0x030c4015100095a7 */ /* 0x000ea4000802007f */
[----:B--2---:R-:W-:Y:S05]  /*c520*/  @!P1 BRA `(.L_x_2779) ;  /* 0xfffffffc00f09947 */ /* 0x004fea000383ffff */
[----:B------:R-:W-:Y:S05]  /*c530*/  BRA `(.L_x_2804) ;  /* 0xffffffe800bc7947 */ /* 0x000fea000383ffff */
.L_x_2781:
[----:B--2---:R2:W3:Y:S02]  /*c540*/  SYNCS.PHASECHK.TRANS64.TRYWAIT P1, [R16+URZ+0x30c28], R21 ;  /* 0x030c2815100075a7 */ /* 0x0044e4000802017f */
[----:B---3--:R-:W-:Y:S05]  /*c550*/  @!P1 NANOSLEEP.SYNCS 0x989680 ;  /* 0x009896800000995d */ /* 0x008fea0003900000 */
[----:B------:R-:W3:Y:S02]  /*c560*/  @!P1 SYNCS.PHASECHK.TRANS64 P1, [R16+URZ+0x30c28], R21 ;  /* 0x030c2815100095a7 */ /* 0x000ee4000802007f */
[----:B---3--:R-:W-:Y:S05]  /*c570*/  @!P1 BRA `(.L_x_2781) ;  /* 0xfffffffc00f09947 */ /* 0x008fea000383ffff */
[----:B------:R-:W-:Y:S05]  /*c580*/  BRA `(.L_x_2805) ;  /* 0xffffffec00347947 */ /* 0x000fea000383ffff */
.L_x_2783:
[----:B---3--:R3:W4:Y:S02]  /*c590*/  SYNCS.PHASECHK.TRANS64.TRYWAIT P1, [R16+URZ+0x30c48], R21 ;  /* 0x030c4815100075a7 */ /* 0x008724000802017f */
[----:B----4-:R-:W-:Y:S05]  /*c5a0*/  @!P1 NANOSLEEP.SYNCS 0x989680 ;  /* 0x009896800000995d */ /* 0x010fea0003900000 */
[----:B------:R-:W4:Y:S02]  /*c5b0*/  @!P1 SYNCS.PHASECHK.TRANS64 P1, [R16+URZ+0x30c48], R21 ;  /* 0x030c4815100095a7 */ /* 0x000f24000802007f */
[----:B----4-:R-:W-:Y:S05]  /*c5c0*/  @!P1 BRA `(.L_x_2783) ;  /* 0xfffffffc00f09947 */ /* 0x010fea000383ffff */
[----:B------:R-:W-:Y:S05]  /*c5d0*/  BRA `(.L_x_2806) ;  /* 0xffffffec00ac7947 */ /* 0x000fea000383ffff */
.L_x_2785:
[----:B------:R-:W-:-:S07]  /*c5e0*/  SHF.L.U32 R5, R11, 0x1f, RZ ;  /* 0x0000001f0b057819 */ /* 0x000fce00000006ff */
.L_x_2807:
[----:B------:R1:W1:Y:S02]  /*c5f0*/  SYNCS.PHASECHK.TRANS64.TRYWAIT P1, [R16+URZ+0x30c20], R5 ;  /* 0x030c2005100075a7 */ /* 0x000264000802017f */
[----:B-1----:R-:W-:Y:S05]  /*c600*/  @!P1 NANOSLEEP.SYNCS 0x989680 ;  /* 0x009896800000995d */ /* 0x002fea0003900000 */
[----:B------:R-:W1:Y:S02]  /*c610*/  @!P1 SYNCS.PHASECHK.TRANS64 P1, [R16+URZ+0x30c20], R5 ;  /* 0x030c2005100095a7 */ /* 0x000e64000802007f */
[----:B-1----:R-:W-:Y:S05]  /*c620*/  @!P1 BRA `(.L_x_2807) ;  /* 0xfffffffc00f09947 */ /* 0x002fea000383ffff */
[----:B------:R-:W-:Y:S05]  /*c630*/  BRA `(.L_x_2808) ;  /* 0xfffffff0000c7947 */ /* 0x000fea000383ffff */
.L_x_2788:
[----:B-1----:R1:W2:Y:S02]  /*c640*/  SYNCS.PHASECHK.TRANS64.TRYWAIT P1, [R16+URZ+0x30c40], R13 ;  /* 0x030c400d100075a7 */ /* 0x0022a4000802017f */
[----:B--2---:R-:W-:Y:S05]  /*c650*/  @!P1 NANOSLEEP.SYNCS 0x989680 ;  /* 0x009896800000995d */ /* 0x004fea0003900000 */
[----:B------:R-:W2:Y:S02]  /*c660*/  @!P1 SYNCS.PHASECHK.TRANS64 P1, [R16+URZ+0x30c40], R13 ;  /* 0x030c400d100095a7 */ /* 0x000ea4000802007f */
[----:B--2---:R-:W-:Y:S05]  /*c670*/  @!P1 BRA `(.L_x_2788) ;  /* 0xfffffffc00f09947 */ /* 0x004fea000383ffff */
[----:B------:R-:W-:Y:S05]  /*c680*/  BRA `(.L_x_2809) ;  /* 0xfffffff000a47947 */ /* 0x000fea000383ffff */
.L_x_2790:
[----:B-1----:R1:W2:Y:S02]  /*c690*/  SYNCS.PHASECHK.TRANS64.TRYWAIT P1, [R16+URZ+0x30c28], R13 ;  /* 0x030c280d100075a7 */ /* 0x0022a4000802017f */
[----:B--2---:R-:W-:Y:S05]  /*c6a0*/  @!P1 NANOSLEEP.SYNCS 0x989680 ;  /* 0x009896800000995d */ /* 0x004fea0003900000 */
[----:B------:R-:W2:Y:S02]  /*c6b0*/  @!P1 SYNCS.PHASECHK.TRANS64 P1, [R16+URZ+0x30c28], R13 ;  /* 0x030c280d100095a7 */ /* 0x000ea4000802007f */
[----:B--2---:R-:W-:Y:S05]  /*c6c0*/  @!P1 BRA `(.L_x_2790) ;  /* 0xfffffffc00f09947 */ /* 0x004fea000383ffff */
[----:B------:R-:W-:Y:S05]  /*c6d0*/  BRA `(.L_x_2810) ;  /* 0xfffffff400107947 */ /* 0x000fea000383ffff */
.L_x_2792:
[----:B--2---:R2:W1:Y:S02]  /*c6e0*/  SYNCS.PHASECHK.TRANS64.TRYWAIT P0, [R3+URZ+0x30c40], R0 ;  /* 0x030c4000030075a7 */ /* 0x004464000800017f */
[----:B-1----:R-:W-:Y:S05]  /*c6f0*/  @!P0 NANOSLEEP.SYNCS 0x989680 ;  /* 0x009896800000895d */ /* 0x002fea0003900000 */
[----:B------:R-:W1:Y:S02]  /*c700*/  @!P0 SYNCS.PHASECHK.TRANS64 P0, [R3+URZ+0x30c40], R0 ;  /* 0x030c4000030085a7 */ /* 0x000e64000800007f */
[----:B-1----:R-:W-:Y:S05]  /*c710*/  @!P0 BRA `(.L_x_2792) ;  /* 0xfffffffc00f08947 */ /* 0x002fea000383ffff */
[----:B------:R-:W-:Y:S05]  /*c720*/  BRA `(.L_x_2811) ;  /* 0xfffffff4009c7947 */ /* 0x000fea000383ffff */
.L_x_2794:
[----:B------:R-:W-:Y:S01]  /*c730*/  BSSY B0, `(.L_x_2812) ;  /* 0x0000006000007945 */ /* 0x000fe20003800000 */
[----:B------:R-:W-:-:S07]  /*c740*/  IMAD.MOV.U32 R15, RZ, RZ, -0x1 ;  /* 0xffffffffff0f7424 */ /* 0x000fce00078e00ff */
[----:B------:R-:W-:Y:S05]  /*c750*/  WARPSYNC.COLLECTIVE R15, `(.L_x_2813) ;  /* 0x000000000f0c7348 */ /* 0x000fea0003c00000 */
[----:B------:R-:W-:Y:S02]  /*c760*/  ELECT P6, UR62, PT ;  /* 0x00000000003e782f */ /* 0x000fe400038c0000 */
[----:B------:R-:W-:Y:S01]  /*c770*/  MOV R14, UR62 ;  /* 0x0000003e000e7c02 */ /* 0x000fe20008000f00 */
[----:B------:R-:W-:Y:S10]  /*c780*/  ENDCOLLECTIVE ;  /* 0x000000000000791b */ /* 0x000ff40003800000 */
.L_x_2813:
[----:B------:R-:W-:Y:S05]  /*c790*/  BSYNC B0 ;  /* 0x0000000000007941 */ /* 0x000fea0003800000 */
.L_x_2812:
[----:B------:R-:W-:Y:S05]  /*c7a0*/  BRA `(.L_x_2814) ;  /* 0xfffffff8002c7947 */ /* 0x000fea000383ffff */
.L_x_2796:
[----:B-1----:R1:W2:Y:S02]  /*c7b0*/  SYNCS.PHASECHK.TRANS64.TRYWAIT P0, [R6+URZ], R5 ;  /* 0x00000005060075a7 */ /* 0x0022a4000800017f */
[----:B--2---:R-:W-:Y:S05]  /*c7c0*/  @!P0 NANOSLEEP.SYNCS 0x989680 ;  /* 0x009896800000895d */ /* 0x004fea0003900000 */
[----:B------:R-:W2:Y:S02]  /*c7d0*/  @!P0 SYNCS.PHASECHK.TRANS64 P0, [R6+URZ], R5 ;  /* 0x00000005060085a7 */ /* 0x000ea4000800007f */
[----:B--2---:R-:W-:Y:S05]  /*c7e0*/  @!P0 BRA `(.L_x_2796) ;  /* 0xfffffffc00f08947 */ /* 0x004fea000383ffff */
[----:B------:R-:W-:Y:S05]  /*c7f0*/  BRA `(.L_x_2815) ;  /* 0xfffffff8006c7947 */ /* 0x000fea000383ffff */
.L_x_2797:
[----:B--2---:R2:W3:Y:S02]  /*c800*/  SYNCS.PHASECHK.TRANS64.TRYWAIT P0, [R3+URZ], R0 ;  /* 0x00000000030075a7 */ /* 0x0044e4000800017f */
[----:B---3--:R-:W-:Y:S05]  /*c810*/  @!P0 NANOSLEEP.SYNCS 0x989680 ;  /* 0x009896800000895d */ /* 0x008fea0003900000 */
[----:B------:R-:W3:Y:S02]  /*c820*/  @!P0 SYNCS.PHASECHK.TRANS64 P0, [R3+URZ], R0 ;  /* 0x00000000030085a7 */ /* 0x000ee4000800007f */
[----:B---3--:R-:W-:Y:S05]  /*c830*/  @!P0 BRA `(.L_x_2797) ;  /* 0xfffffffc00f08947 */ /* 0x008fea000383ffff */
[----:B------:R-:W-:Y:S05]  /*c840*/  BRA `(.L_x_2816) ;  /* 0xfffffff800607947 */ /* 0x000fea000383ffff */
.L_x_2799:
[----:B--2---:R2:W3:Y:S02]  /*c850*/  SYNCS.PHASECHK.TRANS64.TRYWAIT P0, [R2+URZ], R5 ;  /* 0x00000005020075a7 */ /* 0x0044e4000800017f */
[----:B---3--:R-:W-:Y:S05]  /*c860*/  @!P0 NANOSLEEP.SYNCS 0x989680 ;  /* 0x009896800000895d */ /* 0x008fea0003900000 */
[----:B------:R-:W3:Y:S02]  /*c870*/  @!P0 SYNCS.PHASECHK.TRANS64 P0, [R2+URZ], R5 ;  /* 0x00000005020085a7 */ /* 0x000ee4000800007f */
[----:B---3--:R-:W-:Y:S05]  /*c880*/  @!P0 BRA `(.L_x_2799) ;  /* 0xfffffffc00f08947 */ /* 0x008fea000383ffff */
[----:B------:R-:W-:Y:S05]  /*c890*/  BRA `(.L_x_2817) ;  /* 0xfffffff800647947 */ /* 0x000fea000383ffff */
.L_x_2818:
        /* <DEDUP_REMOVED lines=14> */
.L_x_3711:


//--------------------- .text._ZN7cutlass13device_kernelIN5flash11enable_sm90INS1_16FlashAttnBwdSm90INS1_25CollectiveMainloopBwdSm90ILi2ELi2ELi2EN4cute5tupleIJNS5_1CILi1EEES8_S8_EEENS6_IJNS7_ILi128EEESA_NS7_ILi64EEEEEENS_10bfloat16_tEfNS_4arch4Sm90ELb1ELb0ELb0ELb0ELb1ELb1ELb0ELb0ELi2ELi1ELi2ELi2ELb0EEENS1_24CollectiveEpilogueBwdGQAISC_fSF_Li256ELb0ELb1EEENS1_25SingleTileBwdLPTSchedulerILb0ELi128ELb1EEEEEEEEEvNT_6ParamsE --------------------------
	.section	.text._ZN7cutlass13device_kernelIN5flash11enable_sm90INS1_16FlashAttnBwdSm90INS1_25CollectiveMainloopBwdSm90ILi2ELi2ELi2EN4cute5tupleIJNS5_1CILi1EEES8_S8_EEENS6_IJNS7_ILi128EEESA_NS7_ILi64EEEEEENS_10bfloat16_tEfNS_4arch4Sm90ELb1ELb0ELb0ELb0ELb1ELb1ELb0ELb0ELi2ELi1ELi2ELi2ELb0EEENS1_24CollectiveEpilogueBwdGQAISC_fSF_Li256ELb0ELb1EEENS1_25SingleTileBwdLPTSchedulerILb0ELi128ELb1EEEEEEEEEvNT_6ParamsE,"ax",@progbits
	.align	128
.text._ZN7cutlass13device_kernelIN5flash11enable_sm90INS1_16FlashAttnBwdSm90INS1_25CollectiveMainloopBwdSm90ILi2ELi2ELi2EN4cute5tupleIJNS5_1CILi1EEES8_S8_EEENS6_IJNS7_ILi128EEESA_NS7_ILi64EEEEEENS_10bfloat16_tEfNS_4arch4Sm90ELb1ELb0ELb0ELb0ELb1ELb1ELb0ELb0ELi2ELi1ELi2ELi2ELb0EEENS1_24CollectiveEpilogueBwdGQAISC_fSF_Li256ELb0ELb1EEENS1_25SingleTileBwdLPTSchedulerILb0ELi128ELb1EEEEEEEEEvNT_6ParamsE:
        .type           _ZN7cutlass13device_kernelIN5flash11enable_sm90INS1_16FlashAttnBwdSm90INS1_25CollectiveMainloopBwdSm90ILi2ELi2ELi2EN4cute5tupleIJNS5_1CILi1EEES8_S8_EEENS6_IJNS7_ILi128EEESA_NS7_ILi64EEEEEENS_10bfloat16_tEfNS_4arch4Sm90ELb1ELb0ELb0ELb0ELb1ELb1ELb0ELb0ELi2ELi1ELi2ELi2ELb0EEENS1_24CollectiveEpilogueBwdGQAISC_fSF_Li256ELb0ELb1EEENS1_25SingleTileBwdLPTSchedulerILb0ELi128ELb1EEEEEEEEEvNT_6ParamsE,@function
        .size           _ZN7cutlass13device_kernelIN5flash11enable_sm90INS1_16FlashAttnBwdSm90INS1_25CollectiveMainloopBwdSm90ILi2ELi2ELi2EN4cute5tupleIJNS5_1CILi1EEES8_S8_EEENS6_IJNS7_ILi128EEESA_NS7_ILi64EEEEEENS_10bfloat16_tEfNS_4arch4Sm90ELb1ELb0ELb0ELb0ELb1ELb1ELb0ELb0ELi2ELi1ELi2ELi2ELb0EEENS1_24CollectiveEpilogueBwdGQAISC_fSF_Li256ELb0ELb1EEENS1_25SingleTileBwdLPTSchedulerILb0ELi128ELb1EEEEEEEEEvNT_6ParamsE,(.L_x_3712 - _ZN7cutlass13device_kernelIN5flash11enable_sm90INS1_16FlashAttnBwdSm90INS1_25CollectiveMainloopBwdSm90ILi2ELi2ELi2EN4cute5tupleIJNS5_1CILi1EEES8_S8_EEENS6_IJNS7_ILi128EEESA_NS7_ILi64EEEEEENS_10bfloat16_tEfNS_4arch4Sm90ELb1ELb0ELb0ELb0ELb1ELb1ELb0ELb0ELi2ELi1ELi2ELi2ELb0EEENS1_24CollectiveEpilogueBwdGQAISC_fSF_Li256ELb0ELb1EEENS1_25SingleTileBwdLPTSchedulerILb0ELi128ELb1EEEEEEEEEvNT_6ParamsE)
        .other          _ZN7cutlass13device_kernelIN5flash11enable_sm90INS1_16FlashAttnBwdSm90INS1_25CollectiveMainloopBwdSm90ILi2ELi2ELi2EN4cute5tupleIJNS5_1CILi1EEES8_S8_EEENS6_IJNS7_ILi128EEESA_NS7_ILi64EEEEEENS_10bfloat16_tEfNS_4arch4Sm90ELb1ELb0ELb0ELb0ELb1ELb1ELb0ELb0ELi2ELi1ELi2ELi2ELb0EEENS1_24CollectiveEpilogueBwdGQAISC_fSF_Li256ELb0ELb1EEENS1_25SingleTileBwdLPTSchedulerILb0ELi128ELb1EEEEEEEEEvNT_6ParamsE,@"STO_CUDA_ENTRY STV_DEFAULT"
_ZN7cutlass13device_kernelIN5flash11enable_sm90INS1_16FlashAttnBwdSm90INS1_25CollectiveMainloopBwdSm90ILi2ELi2ELi2EN4cute5tupleIJNS5_1CILi1EEES8_S8_EEENS6_IJNS7_ILi128EEESA_NS7_ILi64EEEEEENS_10bfloat16_tEfNS_4arch4Sm90ELb1ELb0ELb0ELb0ELb1ELb1ELb0ELb0ELi2ELi1ELi2ELi2ELb0EEENS1_24CollectiveEpilogueBwdGQAISC_fSF_Li256ELb0ELb1EEENS1_25SingleTileBwdLPTSchedulerILb0ELi128ELb1EEEEEEEEEvNT_6ParamsE:
        /* <DEDUP_REMOVED lines=23> */
.L_x_2820:
[----:B------:R-:W-:Y:S05]  /*0170*/  BSYNC B0 ;  /* 0x0000000000007941 */ /* 0x000fea0003800000 */
.L_x_2819:
        /* <DEDUP_REMOVED lines=34> */
.L_x_2821:
        /* <DEDUP_REMOVED lines=22> */
.L_x_2822:
        /* <DEDUP_REMOVED lines=9> */
.L_x_2825:
        /* <DEDUP_REMOVED lines=32> */
.L_x_2826:
[----:B------:R-:W-:Y:S01]  /*0790*/  ULDC UR7, c[0x0][0x8cc] ;  /* 0x0002330000077ab9 */ /* 0x000fe20000000800 */
[----:B------:R-:W-:Y:S01]  /*07a0*/  UMOV UR38, UR10 ;  /* 0x0000000a00267c82 */ /* 0x000fe20008000000 */
[----:B------:R-:W-:-:S11]  /*07b0*/  UISETP.NE.AND UP0, UPT, UR7, 0x1, UPT ;  /* 0x000000010700788c */ /* 0x000fd6000bf05270 */
[----:B------:R-:W-:Y:S02]  /*07c0*/  @UP0 ULDC.64 UR8, c[0x0][0x8d0] ;  /* 0x0002340000080ab9 */ /* 0x000fe40000000a00 */
[----:B------:R-:W-:-:S04]  /*07d0*/  UIMAD.WIDE.U32 UR4, UR10, UR8, URZ ;  /* 0x000000080a0472a5 */ /* 0x000fc8000f8e003f */
[----:B------:R-:W-:-:S04]  /*07e0*/  @UP0 USHF.R.U32.HI UR38, URZ, UR9, UR5 ;  /* 0x000000093f260299 */ /* 0x000fc80008011605 */
[----:B------:R-:W-:-:S12]  /*07f0*/  UIMAD UR4, UR38, UR7, URZ ;  /* 0x00000007260472a4 */ /* 0x000fd8000f8e023f */
.L_x_2827:
[----:B------:R-:W-:Y:S01]  /*0800*/  ULDC UR40, c[0x0][0x8c0] ;  /* 0x0002300000287ab9 */ /* 0x000fe20000000800 */
[----:B------:R-:W-:Y:S01]  /*0810*/  UIADD3 UR4, UR10, -UR4, URZ ;  /* 0x800000040a047290 */ /* 0x000fe2000fffe03f */
[----:B------:R-:W1:Y:S01]  /*0820*/  LDC R0, c[0x0][0x8b4] ;  /* 0x00022d00ff007b82 */ /* 0x000e620000000800 */
[----:B------:R-:W-:Y:S01]  /*0830*/  UISETP.NE.AND UP0, UPT, UR40, 0x1, UPT ;  /* 0x000000012800788c */ /* 0x000fe2000bf05270 */
[----:B------:R-:W-:Y:S02]  /*0840*/  ULDC UR5, c[0x0][0x8cc] ;  /* 0x0002330000057ab9 */ /* 0x000fe40000000800 */
[----:B------:R-:W-:-:S08]  /*0850*/  UIMAD UR6, UR6, UR5, UR4 ;  /* 0x00000005060672a4 */ /* 0x000fd0000f8e0204 */
[----:B------:R-:W-:Y:S01]  /*0860*/  @UP0 ULDC UR4, c[0x0][0x8c4] ;  /* 0x0002310000040ab9 */ /* 0x000fe20000000800 */
[----:B------:R-:W-:Y:S01]  /*0870*/  @UP0 ULDC UR7, c[0x0][0x8c8] ;  /* 0x0002320000070ab9 */ /* 0x000fe20000000800 */
[----:B------:R-:W-:Y:S02]  /*0880*/  UIMAD.WIDE.U32 UR4, UR6, UR4, URZ ;  /* 0x00000004060472a5 */ /* 0x000fe4000f8e003f */
[----:B------:R-:W-:Y:S02]  /*0890*/  UMOV UR39, UR6 ;  /* 0x0000000600277c82 */ /* 0x000fe40008000000 */
[----:B------:R-:W-:Y:S02]  /*08a0*/  @UP0 USHF.R.U32.HI UR39, URZ, UR7, UR5 ;  /* 0x000000073f270299 */ /* 0x000fe40008011605 */
[----:B------:R-:W-:Y:S02]  /*08b0*/  ULOP3.LUT UR5, URZ, UR38, URZ, 0x33, !UPT ;  /* 0x000000263f057292 */ /* 0x000fe4000f8e333f */
[----:B------:R-:W-:-:S02]  /*08c0*/  UIADD3 UR4, -UR39, URZ, URZ ;  /* 0x0000003f27047290 */ /* 0x000fc4000fffe13f */
[----:B------:R-:W-:Y:S02]  /*08d0*/  ISETP.LE.AND P0, PT, RZ, UR39, PT ;  /* 0x00000027ff007c0c */ /* 0x000fe4000bf03270 */
[----:B------:R-:W-:Y:S01]  /*08e0*/  UIMAD UR40, UR40, UR4, UR6 ;  /* 0x00000004282872a4 */ /* 0x000fe2000f8e0206 */
[----:B-1----:R-:W-:-:S10]  /*08f0*/  VIADD R19, R0, UR5 ;  /* 0x0000000500137c36 */ /* 0x002fd40008000000 */
[----:B------:R-:W-:Y:S05]  /*0900*/  @!P0 BRA `(.L_x_2828) ;  /* 0x000000c800488947 */ /* 0x000fea0003800000 */
[----:B------:R-:W1:Y:S01]  /*0910*/  LDC R18, c[0x0][0x280] ;  /* 0x0000a000ff127b82 */ /* 0x000e620000000800 */
[----:B------:R-:W-:Y:S01]  /*0920*/  ULDC UR4, c[0x0][0x290] ;  /* 0x0000a40000047ab9 */ /* 0x000fe20000000800 */
[----:B------:R-:W-:Y:S02]  /*0930*/  PLOP3.LUT P0, PT, PT, PT, PT, 0x80, 0x0 ;  /* 0x000000000000781c */ /* 0x000fe40003f0f070 */
[----:B------:R-:W-:Y:S02]  /*0940*/  CS2R R152, SRZ ;  /* 0x0000000000987805 */ /* 0x000fe4000001ff00 */
[----:B------:R-:W-:Y:S02]  /*0950*/  CS2R R184, SRZ ;  /* 0x0000000000b87805 */ /* 0x000fe4000001ff00 */
[----:B------:R-:W-:Y:S02]  /*0960*/  CS2R R154, SRZ ;  /* 0x00000000009a7805 */ /* 0x000fe4000001ff00 */
[----:B------:R-:W-:-:S02]  /*0970*/  CS2R R156, SRZ ;  /* 0x00000000009c7805 */ /* 0x000fc4000001ff00 */
[----:B------:R-:W-:Y:S01]  /*0980*/  CS2R R158, SRZ ;  /* 0x00000000009e7805 */ /* 0x000fe2000001ff00 */
[----:B------:R-:W2:Y:S01]  /*0990*/  LDC R3, c[0x0][0x74c] ;  /* 0x0001d300ff037b82 */ /* 0x000ea20000000800 */
        /* <DEDUP_REMOVED lines=15> */
[----:B-1----:R-:W-:Y:S01]  /*0a90*/  IMAD R0, R19, 0x80, R18 ;  /* 0x0000008013007824 */ /* 0x002fe200078e0212 */
[----:B------:R-:W-:Y:S01]  /*0aa0*/  CS2R R192, SRZ ;  /* 0x0000000000c07805 */ /* 0x000fe2000001ff00 */
[----:B------:R-:W-:Y:S01]  /*0ab0*/  VIADD R18, R18, 0x7f ;  /* 0x0000007f12127836 */ /* 0x000fe20000000000 */
[----:B------:R-:W-:-:S02]  /*0ac0*/  CS2R R194, SRZ ;  /* 0x0000000000c27805 */ /* 0x000fc4000001ff00 */
[----:B------:R-:W-:Y:S02]  /*0ad0*/  CS2R R196, SRZ ;  /* 0x0000000000c47805 */ /* 0x000fe4000001ff00 */
[----:B------:R-:W-:Y:S02]  /*0ae0*/  CS2R R198, SRZ ;  /* 0x0000000000c67805 */ /* 0x000fe4000001ff00 */
[----:B------:R-:W-:Y:S02]  /*0af0*/  CS2R R200, SRZ ;  /* 0x0000000000c87805 */ /* 0x000fe4000001ff00 */
[----:B------:R-:W-:Y:S02]  /*0b00*/  CS2R R202, SRZ ;  /* 0x0000000000ca7805 */ /* 0x000fe4000001ff00 */
[----:B--2---:R-:W-:Y:S02]  /*0b10*/  IADD3 R0, R0, -UR4, -R3 ;  /* 0x8000000400007c10 */ /* 0x004fe4000fffe803 */
[----:B------:R-:W-:-:S02]  /*0b20*/  CS2R R204, SRZ ;  /* 0x0000000000cc7805 */ /* 0x000fc4000001ff00 */
[----:B------:R-:W-:Y:S02]  /*0b30*/  CS2R R206, SRZ ;  /* 0x0000000000ce7805 */ /* 0x000fe4000001ff00 */
[----:B------:R-:W-:Y:S02]  /*0b40*/  CS2R R208, SRZ ;  /* 0x0000000000d07805 */ /* 0x000fe4000001ff00 */
[----:B------:R-:W-:Y:S02]  /*0b50*/  SHF.R.S32.HI R3, RZ, 0x1f, R0 ;  /* 0x0000001fff037819 */ /* 0x000fe40000011400 */
[----:B------:R-:W-:Y:S02]  /*0b60*/  CS2R R210, SRZ ;  /* 0x0000000000d27805 */ /* 0x000fe4000001ff00 */
[----:B------:R-:W-:Y:S02]  /*0b70*/  CS2R R212, SRZ ;  /* 0x0000000000d47805 */ /* 0x000fe4000001ff00 */
[----:B------:R-:W-:-:S02]  /*0b80*/  CS2R R214, SRZ ;  /* 0x0000000000d67805 */ /* 0x000fc4000001ff00 */
        /* <DEDUP_REMOVED lines=30> */
.L_x_2831:
        /* <DEDUP_REMOVED lines=15> */
.L_x_2830:
        /* <DEDUP_REMOVED lines=22> */
.L_x_2833:
        /* <DEDUP_REMOVED lines=15> */
.L_x_2832:
[----:B------:R-:W-:Y:S01]  /*10b0*/  SHF.R.S32.HI R6, RZ, 0x1f, R17 ;  /* 0x0000001fff067819 */ /* 0x000fe20000011411 */
[----:B------:R-:W-:-:S03]  /*10c0*/  UMOV UR4, 0xffffffff ;  /* 0xffffffff00047882 */ /* 0x000fc60000000000 */
[----:B------:R-:W-:-:S04]  /*10d0*/  LEA.HI R0, R6, R17, RZ, 0x7 ;  /* 0x0000001106007211 */ /* 0x000fc800078f38ff */
[----:B------:R-:W-:Y:S01]  /*10e0*/  SHF.R.S32.HI R13, RZ, 0x7, R0 ;  /* 0x00000007ff0d7819 */ /* 0x000fe20000011400 */
[----:B------:R-:W-:Y:S06]  /*10f0*/  BRA.DIV UR4, `(.L_x_2834) ;  /* 0x000000c204547947 */ /* 0x000fec000b800000 */
[----:B------:R1:W2:Y:S02]  /*1100*/  SHFL.IDX PT, R14, R13, RZ, 0x1f ;  /* 0x00001fff0d0e7589 */ /* 0x0002a400000e0000 */
.L_x_2950:
        /* <DEDUP_REMOVED lines=14> */
[----:B---3--:R-:W-:Y:S01]  /*11f0*/  IMAD.IADD R18, R18, 0x1, -R10 ;  /* 0x0000000112127824 */ /* 0x008fe200078e0a0a */
[----:B----4-:R-:W-:Y:S06]  /*1200*/  @P0 BRA `(.L_x_2835) ;  /* 0x0000000000080947 */ /* 0x010fec0003800000 */
[----:B------:R-:W3:Y:S02]  /*1210*/  SYNCS.PHASECHK.TRANS64.TRYWAIT P0, [R236+URZ+0x30c00], R11 ;  /* 0x030c000bec0075a7 */ /* 0x000ee4000800017f */
[----:B---3--:R-:W-:Y:S05]  /*1220*/  @!P0 BRA `(.L_x_2836) ;  /* 0x000000c000248947 */ /* 0x008fea0003800000 */
.L_x_2835:
[----:B--2---:R-:W-:Y:S01]  /*1230*/  LEA.HI R2, R14, R14, RZ, 0x1 ;  /* 0x0000000e0e027211 */ /* 0x004fe200078f08ff */
[----:B------:R-:W-:Y:S01]  /*1240*/  IMAD R18, R19, 0x80, R18 ;  /* 0x0000008013127824 */ /* 0x000fe200078e0212 */
[----:B------:R-:W-:Y:S01]  /*1250*/  SHF.R.U32.HI R4, RZ, 0x3, R3 ;  /* 0x00000003ff047819 */ /* 0x000fe20000011603 */
[----:B------:R-:W-:Y:S01]  /*1260*/  ULDC UR4, c[0x0][0x74c] ;  /* 0x0001d30000047ab9 */ /* 0x000fe20000000800 */
[----:B------:R-:W-:Y:S01]  /*1270*/  LOP3.LUT R3, R2, 0xffffe, RZ, 0xc0, !PT ;  /* 0x000ffffe02037812 */ /* 0x000fe200078ec0ff */
[----:B------:R-:W-:Y:S01]  /*1280*/  VIADD R18, R18, -UR4 ;  /* 0x8000000412127c36 */ /* 0x000fe20008000000 */
[----:B------:R-:W-:Y:S02]  /*1290*/  LOP3.LUT R8, R8, 0x7ffffe, RZ, 0xc0, !PT ;  /* 0x007ffffe08087812 */ /* 0x000fe400078ec0ff */
[----:B------:R-:W-:Y:S01]  /*12a0*/  LOP3.LUT R4, R7, R4, RZ, 0x3c, !PT ;  /* 0x0000000407047212 */ /* 0x000fe200078e3cff */
[----:B------:R-:W-:Y:S01]  /*12b0*/  IMAD.IADD R230, R14, 0x1, -R3 ;  /* 0x000000010ee67824 */ /* 0x000fe200078e0a03 */
[----:B------:R-:W-:Y:S01]  /*12c0*/  SHF.R.S32.HI R7, RZ, 0x1f, R18 ;  /* 0x0000001fff077819 */ /* 0x000fe20000011412 */
[----:B------:R-:W2:Y:S01]  /*12d0*/  LDL R3, [R1+0x44] ;  /* 0x0000440001037983 */ /* 0x000ea20000100800 */
[----:B------:R-:W-:-:S04]  /*12e0*/  IMAD.IADD R8, R9, 0x1, -R8 ;  /* 0x0000000109087824 */ /* 0x000fc800078e0a08 */
[----:B------:R-:W-:-:S04]  /*12f0*/  IMAD R9, R13, 0x10, R8 ;  /* 0x000000100d097824 */ /* 0x000fc800078e0208 */
[----:B------:R-:W-:-:S05]  /*1300*/  IMAD.U32 R2, R9, 0x200, R4 ;  /* 0x0000020009027824 */ /* 0x000fca00078e0004 */
[----:B------:R4:W-:Y:S01]  /*1310*/  STL [R1+0x38], R2 ;  /* 0x0000380201007387 */ /* 0x0009e20000100800 */
[----:B------:R-:W-:Y:S02]  /*1320*/  LEA.HI R7, R7, R18, RZ, 0x7 ;  /* 0x0000001207077211 */ /* 0x000fe400078f38ff */
[----:B----4-:R-:W-:-:S05]  /*1330*/  LOP3.LUT R2, R0, 0xffffff80, RZ, 0xc0, !PT ;  /* 0xffffff8000027812 */ /* 0x010fca00078ec0ff */
[----:B------:R-:W-:Y:S01]  /*1340*/  IMAD.IADD R8, R17, 0x1, -R2 ;  /* 0x0000000111087824 */ /* 0x000fe200078e0a02 */
[----:B------:R-:W-:-:S04]  /*1350*/  LEA.HI.SX32 R7, R7, 0x1, 0x19 ;  /* 0x0000000107077811 */ /* 0x000fc800078fcaff */
[----:B---3--:R-:W-:-:S04]  /*1360*/  SHF.R.S32.HI R11, RZ, 0x1f, R8 ;  /* 0x0000001fff0b7819 */ /* 0x008fc80000011408 */
        /* <DEDUP_REMOVED lines=45> */
[----:B---3--:R-:W-:Y:S05]  /*1640*/  @P0 BRA `(.L_x_2837) ;  /* 0x0000003c000c0947 */ /* 0x008fea0003800000 */
[----:B------:R-:W-:Y:S02]  /*1650*/  LEA.HI R8, R11, R8, RZ, 0x5 ;  /* 0x000000080b087211 */ /* 0x000fe400078f28ff */
[----:B------:R-:W-:Y:S02]  /*1660*/  CS2R R182, SRZ ;  /* 0x0000000000b67805 */ /* 0x000fe4000001ff00 */
[----:B------:R-:W-:Y:S01]  /*1670*/  LOP3.LUT R0, R5, 0xffffffe0, RZ, 0xc0, !PT ;  /* 0xffffffe005007812 */ /* 0x000fe200078ec0ff */
[----:B------:R-:W-:Y:S01]  /*1680*/  IMAD R5, R19, -0x80, R10 ;  /* 0xffffff8013057824 */ /* 0x000fe200078e020a */
[----:B------:R-:W-:Y:S02]  /*1690*/  LEA.HI R4, R13, R13, RZ, 0x1 ;  /* 0x0000000d0d047211 */ /* 0x000fe400078f08ff */
[----:B------:R-:W-:Y:S02]  /*16a0*/  CS2R R180, SRZ ;  /* 0x0000000000b47805 */ /* 0x000fe4000001ff00 */
[----:B------:R-:W-:Y:S01]  /*16b0*/  SHF.R.S32.HI R8, RZ, 0x5, R8 ;  /* 0x00000005ff087819 */ /* 0x000fe20000011408 */
[----:B------:R-:W-:Y:S01]  /*16c0*/  IMAD.IADD R0, R17, 0x1, -R0 ;  /* 0x0000000111007824 */ /* 0x000fe200078e0a00 */
        /* <DEDUP_REMOVED lines=22> */
[----:B------:R-:W-:Y:S02]  /*1830*/  LOP3.LUT R9, R9, 0xfffffff8, RZ, 0xc0, !PT ;  /* 0xfffffff809097812 */ /* 0x000fe400078ec0ff */
[----:B------:R-:W-:Y:S02]  /*1840*/  CS2R R160, SRZ ;  /* 0x0000000000a07805 */ /* 0x000fe4000001ff00 */
[----:B------:R-:W-:Y:S01]  /*1850*/  LOP3.LUT R14, R6, 0xfffffffc, RZ, 0xc0, !PT ;  /* 0xfffffffc060e7812 */ /* 0x000fe200078ec0ff */
[----:B------:R-:W-:Y:S01]  /*1860*/  VIADD R6, R4, 0x8 ;  /* 0x0000000804067836 */ /* 0x000fe20000000000 */
[----:B------:R-:W-:Y:S02]  /*1870*/  LEA.HI R7, R7, R0, RZ, 0x4 ;  /* 0x0000000007077211 */ /* 0x000fe400078f20ff */
[----:B------:R-:W-:-:S02]  /*1880*/  CS2R R158, SRZ ;  /* 0x00000000009e7805 */ /* 0x000fc4000001ff00 */
        /* <DEDUP_REMOVED lines=11> */
[----:B------:R-:W-:Y:S02]  /*1940*/  CS2R R156, SRZ ;  /* 0x00000000009c7805 */ /* 0x000fe4000001ff00 */
[----:B------:R-:W-:Y:S01]  /*1950*/  LEA.HI R17, R14, R14, RZ, 0x1 ;  /* 0x0000000e0e117211 */ /* 0x000fe200078f08ff */
[----:B------:R-:W-:Y:S01]  /*1960*/  IMAD.IADD R9, R6, 0x1, -R9 ;  /* 0x0000000106097824 */ /* 0x000fe200078e0a09 */
[----:B------:R-:W-:Y:S01]  /*1970*/  LEA.HI R6, R12, R12, RZ, 0x1 ;  /* 0x0000000c0c067211 */ /* 0x000fe200078f08ff */
[----:B------:R-:W-:Y:S01]  /*1980*/  IMAD.IADD R5, R4, 0x1, -R5 ;  /* 0x0000000104057824 */ /* 0x000fe200078e0a05 */
[--C-:B------:R-:W-:Y:S02]  /*1990*/  SHF.R.S32.HI R4, RZ, 0x1, R10.reuse ;  /* 0x00000001ff047819 */ /* 0x100fe4000001140a */
[----:B------:R-:W-:Y:S02]  /*19a0*/  CS2R R154, SRZ ;  /* 0x00000000009a7805 */ /* 0x000fe4000001ff00 */
[----:B------:R-:W-:Y:S01]  /*19b0*/  SHF.R.S32.HI R11, RZ, 0x1f, R10 ;  /* 0x0000001fff0b7819 */ /* 0x000fe2000001140a */
[----:B------:R-:W-:Y:S01]  /*19c0*/  IMAD R5, R0, 0x8, R5 ;  /* 0x0000000800057824 */ /* 0x000fe200078e0205 */
[----:B------:R-:W-:-:S02]  /*19d0*/  LOP3.LUT R13, R6, 0xfffffffe, RZ, 0xc0, !PT ;  /* 0xfffffffe060d7812 */ /* 0x000fc400078ec0ff */
[----:B------:R-:W-:Y:S02]  /*19e0*/  CS2R R152, SRZ ;  /* 0x0000000000987805 */ /* 0x000fe4000001ff00 */
[--C-:B------:R-:W-:Y:S02]  /*19f0*/  SHF.R.S32.HI R10, RZ, 0x1, R6.reuse ;  /* 0x00000001ff0a7819 */ /* 0x100fe40000011406 */
[----:B------:R-:W-:Y:S02]  /*1a00*/  CS2R R214, SRZ ;  /* 0x0000000000d67805 */ /* 0x000fe4000001ff00 */
[----:B------:R-:W-:Y:S01]  /*1a10*/  SHF.R.S32.HI R15, RZ, 0x1f, R6 ;  /* 0x0000001fff0f7819 */ /* 0x000fe20000011406 */
[----:B------:R-:W-:Y:S01]  /*1a20*/  IMAD.IADD R13, R12, 0x1, -R13 ;  /* 0x000000010c0d7824 */ /* 0x000fe200078e0a0d */
[--C-:B------:R-:W-:Y:S01]  /*1a30*/  SHF.R.S32.HI R6, RZ, 0x1, R17.reuse ;  /* 0x00000001ff067819 */ /* 0x100fe20000011411 */
[----:B------:R1:W-:Y:S01]  /*1a40*/  STL [R1+0x14], R5 ;  /* 0x0000140501007387 */ /* 0x0003e20000100800 */
[----:B------:R-:W-:-:S02]  /*1a50*/  SHF.R.S32.HI R19, RZ, 0x1f, R17 ;  /* 0x0000001fff137819 */ /* 0x000fc40000011411 */
[----:B------:R-:W-:Y:S02]  /*1a60*/  CS2R R212, SRZ ;  /* 0x0000000000d47805 */ /* 0x000fe4000001ff00 */
[----:B------:R-:W-:Y:S02]  /*1a70*/  LEA.HI R11, R11, R4, RZ, 0x4 ;  /* 0x000000040b0b7211 */ /* 0x000fe400078f20ff */
[----:B------:R-:W-:Y:S02]  /*1a80*/  CS2R R210, SRZ ;  /* 0x0000000000d27805 */ /* 0x000fe4000001ff00 */
[----:B------:R-:W-:Y:S02]  /*1a90*/  LEA.HI R15, R15, R10, RZ, 0x4 ;  /* 0x0000000a0f0f7211 */ /* 0x000fe400078f20ff */
[----:B------:R-:W-:Y:S02]  /*1aa0*/  CS2R R208, SRZ ;  /* 0x0000000000d07805 */ /* 0x000fe4000001ff00 */
[----:B------:R-:W-:-:S02]  /*1ab0*/  LEA.HI R19, R19, R6, RZ, 0x4 ;  /* 0x0000000613137211 */ /* 0x000fc400078f20ff */
[----:B------:R-:W-:Y:S02]  /*1ac0*/  CS2R R206, SRZ ;  /* 0x0000000000ce7805 */ /* 0x000fe4000001ff00 */
[----:B------:R-:W-:Y:S02]  /*1ad0*/  LOP3.LUT R11, R11, 0x1ffffff0, RZ, 0xc0, !PT ;  /* 0x1ffffff00b0b7812 */ /* 0x000fe400078ec0ff */
[----:B------:R-:W-:Y:S02]  /*1ae0*/  CS2R R204, SRZ ;  /* 0x0000000000cc7805 */ /* 0x000fe4000001ff00 */
        /* <DEDUP_REMOVED lines=25> */
.L_x_2848:
[----:B---3--:R-:W2:Y:S02]  /*1c80*/  LDL R5, [R1+0x18] ;  /* 0x0000180001057983 */ /* 0x008ea40000100800 */
[----:B--2---:R-:W-:-:S04]  /*1c90*/  LOP3.LUT R5, R5, 0x1, RZ, 0xfc, !PT ;  /* 0x0000000105057812 */ /* 0x004fc800078efcff */
[----:B------:R-:W-:-:S13]  /*1ca0*/  ISETP.NE.AND P0, PT, R5, 0x3, PT ;  /* 0x000000030500780c */ /* 0x000fda0003f05270 */
[----:B------:R-:W-:Y:S05]  /*1cb0*/  @!P0 BRA `(.L_x_2838) ;  /* 0x0000000000048947 */ /* 0x000fea0003800000 */
[----:B------:R-:W-:Y:S01]  /*1cc0*/  BPT.TRAP 0x1 ;  /* 0x000000040000795c */ /* 0x000fe20000300000 */
.L_x_2838:
[----:B------:R-:W-:Y:S01]  /*1cd0*/  IMAD R6, R0, 0x8, R236 ;  /* 0x0000000800067824 */ /* 0x000fe200078e02ec */
[----:B------:R-:W-:-:S04]  /*1ce0*/  SHF.L.U32 R17, R4, 0x1f, RZ ;  /* 0x0000001f04117819 */ /* 0x000fc800000006ff */
[----:B------:R1:W2:Y:S01]  /*1cf0*/  SYNCS.PHASECHK.TRANS64.TRYWAIT P1, [R6+URZ+0x30c10], R17 ;  /* 0x030c1011060075a7 */ /* 0x0002a2000802017f */
[----:B------:R-:W-:Y:S05]  /*1d00*/  @!P0 BRA `(.L_x_2839) ;  /* 0x0000000000048947 */ /* 0x000fea0003800000 */
[----:B------:R-:W-:Y:S01]  /*1d10*/  BPT.TRAP 0x1 ;  /* 0x000000040000795c */ /* 0x000fe20000300000 */
.L_x_2839:
[----:B------:R-:W-:-:S05]  /*1d20*/  VIADD R5, R236, 0x10000 ;  /* 0x00010000ec057836 */ /* 0x000fca0000000000 */
[----:B------:R-:W-:-:S04]  /*1d30*/  SHF.R.U32.HI R5, RZ, 0x4, R5 ;  /* 0x00000004ff057819 */ /* 0x000fc80000011605 */
[----:B------:R-:W-:Y:S01]  /*1d40*/  LOP3.LUT R5, R5, 0x3fff, RZ, 0xc0, !PT ;  /* 0x00003fff05057812 */ /* 0x000fe200078ec0ff */
[----:B--2---:R-:W-:Y:S06]  /*1d50*/  @P1 BRA `(.L_x_2840) ;  /* 0x0000000000081947 */ /* 0x004fec0003800000 */
[----:B------:R-:W2:Y:S02]  /*1d60*/  SYNCS.PHASECHK.TRANS64.TRYWAIT P1, [R6+URZ+0x30c10], R17 ;  /* 0x030c1011060075a7 */ /* 0x000ea4000802017f */
[----:B--2---:R-:W-:Y:S05]  /*1d70*/  @!P1 BRA `(.L_x_2841) ;  /* 0x000000b400649947 */ /* 0x004fea0003800000 */
.L_x_2840:
        /* <DEDUP_REMOVED lines=64> */
.L_x_2842:
[----:B------:R1:W1:Y:S01]  /*2180*/  SYNCS.PHASECHK.TRANS64.TRYWAIT P1, [R6+URZ+0x30c30], R17 ;  /* 0x030c3011060075a7 */ /* 0x000262000802017f */
[----:B------:R-:W-:Y:S05]  /*2190*/  @!P0 BRA `(.L_x_2843) ;  /* 0x0000000000048947 */ /* 0x000fea0003800000 */
[----:B------:R-:W-:Y:S01]  /*21a0*/  BPT.TRAP 0x1 ;  /* 0x000000040000795c */ /* 0x000fe20000300000 */
.L_x_2843:
        /* <DEDUP_REMOVED lines=9> */
.L_x_2844:
        /* <DEDUP_REMOVED lines=62> */
[----:B------:R1:W3:Y:S01]  /*2620*/  MUFU.EX2 R217, R88 ;  /* 0x0000005800d97308 */ /* 0x0002e20000000800 */
        /* <DEDUP_REMOVED lines=78> */
[----:B------:R-:W4:Y:S01]  /*2b10*/  SHFL.IDX PT, R125, R10, R231, 0x1f ;  /* 0x00001fe70a7d7589 */ /* 0x000f2200000e0000 */
[----:B------:R-:W-:Y:S01]  /*2b20*/  ISETP.GT.AND P2, PT, R17, 0x20, PT ;  /* 0x000000201100780c */ /* 0x000fe20003f44270 */
[----:B--2---:R-:W-:Y:S01]  /*2b30*/  FFMA.FTZ R15, R97, UR10, -R89 ;  /* 0x0000000a610f7c23 */ /* 0x004fe20008010859 */
[C---:B------:R-:W-:Y:S01]  /*2b40*/  ISETP.GT.AND P3, PT, R17.reuse, 0x21, PT ;  /* 0x000000211100780c */ /* 0x040fe20003f64270 */
[----:B------:R-:W2:Y:S01]  /*2b50*/  SHFL.IDX PT, R97, R12, R235, 0x1f ;  /* 0x00001feb0c617589 */ /* 0x000ea200000e0000 */
[C---:B------:R-:W-:Y:S01]  /*2b60*/  ISETP.GT.AND P4, PT, R17.reuse, 0x28, PT ;  /* 0x000000281100780c */ /* 0x040fe20003f84270 */
[----:B------:R-:W5:Y:S01]  /*2b70*/  MUFU.EX2 R218, R218 ;  /* 0x000000da00da7308 */ /* 0x000f620000000800 */
[----:B------:R-:W-:-:S02]  /*2b80*/  ISETP.GT.AND P5, PT, R17, 0x29, PT ;  /* 0x000000291100780c */ /* 0x000fc40003fa4270 */
[C---:B------:R-:W-:Y:S02]  /*2b90*/  ISETP.GT.AND P6, PT, R17.reuse, 0x30, PT ;  /* 0x000000301100780c */ /* 0x040fe40003fc4270 */
[----:B------:R-:W-:Y:S02]  /*2ba0*/  ISETP.GT.AND P1, PT, R17, 0x31, PT ;  /* 0x000000311100780c */ /* 0x000fe40003f24270 */
        /* <DEDUP_REMOVED lines=8> */
[----:B------:R-:W5:Y:S01]  /*2c30*/  MUFU.EX2 R219, R219 ;  /* 0x000000db00db7308 */ /* 0x000f620000000800 */
[----:B------:R-:W-:Y:S01]  /*2c40*/  FSEL R115, R115, -INF , !P1 ;  /* 0xff80000073737808 */ /* 0x000fe20004800000 */
[----:B----4-:R-:W-:Y:S01]  /*2c50*/  FFMA.FTZ R133, R133, UR10, -R125 ;  /* 0x0000000a85857c23 */ /* 0x010fe2000801087d */
[----:B------:R-:W-:-:S02]  /*2c60*/  ISETP.GT.AND P2, PT, R17, 0x38, PT ;  /* 0x000000381100780c */ /* 0x000fc40003f44270 */
        /* <DEDUP_REMOVED lines=8> */
[----:B------:R-:W-:Y:S02]  /*2cf0*/  ISETP.GT.AND P1, PT, R17, 0x49, PT ;  /* 0x000000491100780c */ /* 0x000fe40003f24270 */
[----:B------:R-:W-:-:S02]  /*2d00*/  FSEL R118, R118, -INF , !P2 ;  /* 0xff80000076767808 */ /* 0x000fc40005000000 */
        /* <DEDUP_REMOVED lines=8> */
[----:B------:R-:W-:Y:S01]  /*2d90*/  MUFU.EX2 R221, R221 ;  /* 0x000000dd00dd7308 */ /* 0x000fe20000000800 */
[----:B------:R-:W-:Y:S01]  /*2da0*/  ISETP.GT.AND P3, PT, R17, 0x51, PT ;  /* 0x000000511100780c */ /* 0x000fe20003f64270 */
[----:B------:R-:W-:Y:S01]  /*2db0*/  FFMA.FTZ R127, R127, UR10, -R224 ;  /* 0x0000000a7f7f7c23 */ /* 0x000fe200080108e0 */
[----:B------:R-:W-:Y:S01]  /*2dc0*/  ISETP.GT.AND P4, PT, R17, 0x58, PT ;  /* 0x000000581100780c */ /* 0x000fe20003f84270 */
[----:B--2---:R-:W-:Y:S01]  /*2dd0*/  FFMA.FTZ R119, R119, UR10, -R109 ;  /* 0x0000000a77777c23 */ /* 0x004fe2000801086d */
[----:B------:R-:W-:-:S02]  /*2de0*/  ISETP.GT.AND P5, PT, R17, 0x59, PT ;  /* 0x000000591100780c */ /* 0x000fc40003fa4270 */
[C---:B------:R-:W-:Y:S01]  /*2df0*/  ISETP.GT.AND P6, PT, R17.reuse, 0x60, PT ;  /* 0x000000601100780c */ /* 0x040fe20003fc4270 */
[----:B------:R-:W-:Y:S01]  /*2e00*/  MUFU.EX2 R127, R127 ;  /* 0x0000007f007f7308 */ /* 0x000fe20000000800 */
[----:B------:R-:W-:Y:S02]  /*2e10*/  ISETP.GT.AND P1, PT, R17, 0x61, PT ;  /* 0x000000611100780c */ /* 0x000fe40003f24270 */
[----:B------:R-:W-:Y:S02]  /*2e20*/  FSEL R130, R130, -INF , !P2 ;  /* 0xff80000082827808 */ /* 0x000fe40005000000 */
[----:B------:R-:W-:Y:S02]  /*2e30*/  FSEL R131, R131, -INF , !P3 ;  /* 0xff80000083837808 */ /* 0x000fe40005800000 */
[----:B------:R-:W-:Y:S01]  /*2e40*/  FSEL R134, R134, -INF , !P4 ;  /* 0xff80000086867808 */ /* 0x000fe20006000000 */
[----:B------:R-:W-:Y:S01]  /*2e50*/  MUFU.EX2 R15, R15 ;  /* 0x0000000f000f7308 */ /* 0x000fe20000000800 */
[----:B------:R-:W-:Y:S01]  /*2e60*/  FSEL R135, R135, -INF , !P5 ;  /* 0xff80000087877808 */ /* 0x000fe20006800000 */
[----:B------:R-:W-:Y:S01]  /*2e70*/  FFMA.FTZ R131, R131, UR10, -R226 ;  /* 0x0000000a83837c23 */ /* 0x000fe200080108e2 */
[----:B------:R-:W-:-:S02]  /*2e80*/  FSEL R138, R138, -INF , !P6 ;  /* 0xff8000008a8a7808 */ /* 0x000fc40007000000 */
[----:B------:R-:W-:Y:S01]  /*2e90*/  FSEL R139, R139, -INF , !P1 ;  /* 0xff8000008b8b7808 */ /* 0x000fe20004800000 */
[----:B------:R-:W-:Y:S01]  /*2ea0*/  FFMA.FTZ R135, R135, UR10, -R125 ;  /* 0x0000000a87877c23 */ /* 0x000fe2000801087d */
[C---:B------:R-:W-:Y:S01]  /*2eb0*/  ISETP.GT.AND P2, PT, R17.reuse, 0x68, PT ;  /* 0x000000681100780c */ /* 0x040fe20003f44270 */
[----:B------:R-:W-:Y:S01]  /*2ec0*/  MUFU.EX2 R123, R123 ;  /* 0x0000007b007b7308 */ /* 0x000fe20000000800 */
[C---:B------:R-:W-:Y:S02]  /*2ed0*/  ISETP.GT.AND P3, PT, R17.reuse, 0x69, PT ;  /* 0x000000691100780c */ /* 0x040fe40003f64270 */
[C---:B------:R-:W-:Y:S02]  /*2ee0*/  ISETP.GT.AND P4, PT, R17.reuse, 0x70, PT ;  /* 0x000000701100780c */ /* 0x040fe40003f84270 */
[C---:B------:R-:W-:Y:S02]  /*2ef0*/  ISETP.GT.AND P5, PT, R17.reuse, 0x71, PT ;  /* 0x000000711100780c */ /* 0x040fe40003fa4270 */
[C---:B------:R-:W-:Y:S01]  /*2f00*/  ISETP.GT.AND P6, PT, R17.reuse, 0x78, PT ;  /* 0x000000781100780c */ /* 0x040fe20003fc4270 */
[----:B------:R-:W-:Y:S01]  /*2f10*/  MUFU.EX2 R23, R23 ;  /* 0x0000001700177308 */ /* 0x000fe20000000800 */
[----:B------:R-:W-:Y:S01]  /*2f20*/  ISETP.GT.AND P1, PT, R17, 0x79, PT ;  /* 0x000000791100780c */ /* 0x000fe20003f24270 */
[--C-:B------:R-:W-:Y:S01]  /*2f30*/  FFMA.FTZ R17, R92, UR10, -R220.reuse ;  /* 0x0000000a5c117c23 */ /* 0x100fe200080108dc */
[----:B------:R-:W-:Y:S01]  /*2f40*/  FFMA.FTZ R220, R94, UR10, -R220 ;  /* 0x0000000a5edc7c23 */ /* 0x000fe200080108dc */
[----:B------:R2:W4:Y:S01]  /*2f50*/  SHFL.IDX PT, R92, R9, R231, 0x1f ;  /* 0x00001fe7095c7589 */ /* 0x00052200000e0000 */
[----:B------:R-:W-:-:S02]  /*2f60*/  FSEL R142, R142, -INF , !P2 ;  /* 0xff8000008e8e7808 */ /* 0x000fc40005000000 */
[----:B------:R-:W-:Y:S01]  /*2f70*/  FSEL R150, R150, -INF , !P6 ;  /* 0xff80000096967808 */ /* 0x000fe20007000000 */
[----:B------:R-:W-:Y:S02]  /*2f80*/  WARPGROUP.DEPBAR.LE gsb0, 0x0 ;  /* 0x00008000000079c5 */ /* 0x000fe40000010000 */
[----:B------:R-:W-:Y:S01]  /*2f90*/  WARPGROUP.ARRIVE ;  /* 0x00000000000079c5 */ /* 0x000fe20000000000 */
[----:B--2---:R-:W-:Y:S01]  /*2fa0*/  FFMA.FTZ R9, R96, UR10, -R222 ;  /* 0x0000000a60097c23 */ /* 0x004fe200080108de */
[----:B----4-:R-:W-:Y:S01]  /*2fb0*/  FFMA.FTZ R20, R101, UR10, -R92 ;  /* 0x0000000a65147c23 */ /* 0x010fe2000801085c */
[----:B------:R2:W4:Y:S01]  /*2fc0*/  SHFL.IDX PT, R96, R12, R19, 0x1f ;  /* 0x00001f130c607589 */ /* 0x00052200000e0000 */
[----:B------:R-:W-:Y:S01]  /*2fd0*/  FFMA.FTZ R222, R98, UR10, -R222 ;  /* 0x0000000a62de7c23 */ /* 0x000fe200080108de */
[----:B------:R-:W-:Y:S01]  /*2fe0*/  MUFU.EX2 R131, R131 ;  /* 0x0000008300837308 */ /* 0x000fe20000000800 */
[----:B------:R-:W-:Y:S01]  /*2ff0*/  HGMMA.64x128x16.F32.BF16 R24, gdesc[UR4], R24, gsb0 ;  /* 0x01e00000041879f0 */ /* 0x000fe20008001818 */
[----:B------:R-:W-:Y:S01]  /*3000*/  UIADD3 UR6, UR8, 0x6, URZ ;  /* 0x0000000608067890 */ /* 0x000fe2000fffe03f */
[----:B------:R-:W1:Y:S01]  /*3010*/  SHFL.IDX PT, R101, R12, R234, 0x1f ;  /* 0x00001fea0c657589 */ /* 0x000e6200000e0000 */
[----:B------:R-:W-:Y:S01]  /*3020*/  UIADD3 UR4, UR9, 0x6, URZ ;  /* 0x0000000609047890 */ /* 0x000fe2000fffe03f */
[----:B------:R-:W-:Y:S01]  /*3030*/  FSEL R151, R151, -INF , !P1 ;  /* 0xff80000097977808 */ /* 0x000fe20004800000 */
[----:B------:R-:W-:Y:S01]  /*3040*/  UMOV UR7, 0x40000040 ;  /* 0x4000004000077882 */ /* 0x000fe20000000000 */
[----:B------:R-:W-:Y:S01]  /*3050*/  UMOV UR5, 0x40000040 ;  /* 0x4000004000057882 */ /* 0x000fe20000000000 */
[----:B--2---:R-:W-:Y:S01]  /*3060*/  FFMA.FTZ R19, R100, UR10, -R90 ;  /* 0x0000000a64137c23 */ /* 0x004fe2000801085a */
[----:B------:R-:W-:Y:S01]  /*3070*/  SHFL.IDX PT, R98, R12, R233, 0x1f ;  /* 0x00001fe90c627589 */ /* 0x000fe200000e0000 */
[----:B------:R-:W-:Y:S03]  /*3080*/  MUFU.EX2 R17, R17 ;  /* 0x0000001100117308 */ /* 0x000fe60000000800 */
[----:B------:R-:W2:Y:S05]  /*3090*/  SHFL.IDX PT, R100, R12, R237, 0x1f ;  /* 0x00001fed0c647589 */ /* 0x000eaa00000e0000 */
[----:B------:R-:W-:Y:S01]  /*30a0*/  MUFU.EX2 R220, R220 ;  /* 0x000000dc00dc7308 */ /* 0x000fe20000000800 */
[--C-:B----4-:R-:W-:Y:S01]  /*30b0*/  FFMA.FTZ R22, R105, UR10, -R96.reuse ;  /* 0x0000000a69167c23 */ /* 0x110fe20008010860 */
[----:B------:R-:W-:Y:S01]  /*30c0*/  FFMA.FTZ R107, R107, UR10, -R96 ;  /* 0x0000000a6b6b7c23 */ /* 0x000fe20008010860 */
[----:B------:R-:W-:-:S02]  /*30d0*/  FFMA.FTZ R96, R129, UR10, -R226 ;  /* 0x0000000a81607c23 */ /* 0x000fc400080108e2 */
[----:B------:R-:W4:Y:S01]  /*30e0*/  SHFL.IDX PT, R129, R11, R8, 0x1f ;  /* 0x00001f080b817589 */ /* 0x000f2200000e0000 */
[--C-:B-1----:R-:W-:Y:S02]  /*30f0*/  FFMA.FTZ R114, R114, UR10, -R101.reuse ;  /* 0x0000000a72727c23 */ /* 0x102fe40008010865 */
[----:B------:R-:W-:Y:S08]  /*3100*/  MUFU.EX2 R9, R9 ;  /* 0x0000000900097308 */ /* 0x000ff00000000800 */
[----:B------:R-:W-:Y:S01]  /*3110*/  MUFU.EX2 R96, R96 ;  /* 0x0000006000607308 */ /* 0x000fe20000000800 */
[--C-:B--2---:R-:W-:Y:S01]  /*3120*/  FFMA.FTZ R88, R108, UR10, -R100.reuse ;  /* 0x0000000a6c587c23 */ /* 0x104fe20008010864 */
[----:B------:R-:W-:Y:S01]  /*3130*/  FFMA.FTZ R110, R110, UR10, -R100 ;  /* 0x0000000a6e6e7c23 */ /* 0x000fe20008010864 */
[----:B------:R1:W2:Y:S05]  /*3140*/  SHFL.IDX PT, R108, R12, R232, 0x1f ;  /* 0x00001fe80c6c7589 */ /* 0x0002aa00000e0000 */
[----:B------:R-:W-:Y:S01]  /*3150*/  MUFU.EX2 R19, R19 ;  /* 0x0000001300137308 */ /* 0x000fe20000000800 */
[----:B-1----:R-:W-:Y:S01]  /*3160*/  FFMA.FTZ R12, R112, UR10, -R101 ;  /* 0x0000000a700c7c23 */ /* 0x002fe20008010865 */
[----:B------:R-:W-:Y:S01]  /*3170*/  FFMA.FTZ R112, R99, UR10, -R89 ;  /* 0x0000000a63707c23 */ /* 0x000fe20008010859 */
[----:B------:R-:W-:Y:S01]  /*3180*/  FFMA.FTZ R89, R113, UR10, -R98 ;  /* 0x0000000a71597c23 */ /* 0x000fe20008010862 */
[--C-:B----4-:R-:W-:Y:S01]  /*3190*/  FFMA.FTZ R100, R136, UR10, -R129.reuse ;  /* 0x0000000a88647c23 */ /* 0x110fe20008010881 */
[----:B------:R-:W1:Y:S01]  /*31a0*/  SHFL.IDX PT, R113, R10, R8, 0x1f ;  /* 0x00001f080a717589 */ /* 0x000e6200000e0000 */
[----:B------:R-:W-:-:S02]  /*31b0*/  FFMA.FTZ R138, R138, UR10, -R129 ;  /* 0x0000000a8a8a7c23 */ /* 0x000fc40008010881 */
[----:B------:R-:W-:Y:S01]  /*31c0*/  MUFU.EX2 R20, R20 ;  /* 0x0000001400147308 */ /* 0x000fe20000000800 */
[----:B------:R-:W4:Y:S01]  /*31d0*/  SHFL.IDX PT, R136, R11, R234, 0x1f ;  /* 0x00001fea0b887589 */ /* 0x000f2200000e0000 */
[----:B--2---:R-:W-:Y:S01]  /*31e0*/  FFMA.FTZ R91, R116, UR10, -R108 ;  /* 0x0000000a745b7c23 */ /* 0x004fe2000801086c */
[----:B------:R-:W-:Y:S01]  /*31f0*/  FFMA.FTZ R116, R102, UR10, -R90 ;  /* 0x0000000a66747c23 */ /* 0x000fe2000801085a */
[----:B------:R-:W-:Y:S01]  /*3200*/  FFMA.FTZ R118, R118, UR10, -R108 ;  /* 0x0000000a76767c23 */ /* 0x000fe2000801086c */
[----:B------:R-:W-:-:S03]  /*3210*/  FSEL R108, R143, -INF , !P3 ;  /* 0xff8000008f6c7808 */ /* 0x000fc60005800000 */
[----:B------:R2:W-:Y:S08]  /*3220*/  MUFU.EX2 R90, R91 ;  /* 0x0000005b005a7308 */ /* 0x0005f00000000800 */
[----:B------:R-:W-:Y:S01]  /*3230*/  MUFU.EX2 R222, R222 ;  /* 0x000000de00de7308 */ /* 0x000fe20000000800 */
[----:B--2---:R-:W-:Y:S01]  /*3240*/  FFMA.FTZ R91, R117, UR10, -R109 ;  /* 0x0000000a755b7c23 */ /* 0x004fe2000801086d */
[--C-:B-1----:R-:W-:Y:S01]  /*3250*/  FFMA.FTZ R93, R120, UR10, -R113.reuse ;  /* 0x0000000a785d7c23 */ /* 0x102fe20008010871 */
[----:B------:R-:W-:Y:S01]  /*3260*/  FFMA.FTZ R120, R103, UR10, -R92 ;  /* 0x0000000a67787c23 */ /* 0x000fe2000801085c */
[----:B------:R-:W1:Y:S01]  /*3270*/  SHFL.IDX PT, R117, R10, R237, 0x1f ;  /* 0x00001fed0a757589 */ /* 0x000e6200000e0000 */
[----:B------:R-:W-:Y:S01]  /*3280*/  FFMA.FTZ R122, R122, UR10, -R113 ;  /* 0x0000000a7a7a7c23 */ /* 0x000fe20008010871 */
[----:B----4-:R-:W-:-:S02]  /*3290*/  FFMA.FTZ R102, R144, UR10, -R136 ;  /* 0x0000000a90667c23 */ /* 0x010fc40008010888 */
[----:B------:R2:W-:Y:S08]  /*32a0*/  MUFU.EX2 R92, R93 ;  /* 0x0000005d005c7308 */ /* 0x0005f00000000800 */
        /* <DEDUP_REMOVED lines=8> */
[----:B------:R-:W4:Y:S01]  /*3330*/  MUFU.EX2 R126, R126 ;  /* 0x0000007e007e7308 */ /* 0x000f220000000800 */
[--C-:B--2---:R-:W-:Y:S01]  /*3340*/  FFMA.FTZ R10, R128, UR10, -R121.reuse ;  /* 0x0000000a800a7c23 */ /* 0x104fe20008010879 */
[----:B------:R-:W-:Y:S01]  /*3350*/  FFMA.FTZ R130, R130, UR10, -R121 ;  /* 0x0000000a82827c23 */ /* 0x000fe20008010879 */
[----:B------:R2:W3:Y:S05]  /*3360*/  SHFL.IDX PT, R128, R11, R104, 0x1f ;  /* 0x00001f680b807589 */ /* 0x0004ea00000e0000 */
[----:B------:R-:W4:Y:S01]  /*3370*/  MUFU.EX2 R94, R94 ;  /* 0x0000005e005e7308 */ /* 0x000f220000000800 */
[--C-:B-1----:R-:W-:Y:S01]  /*3380*/  FFMA.FTZ R132, R132, UR10, -R124.reuse ;  /* 0x0000000a84847c23 */ /* 0x102fe2000801087c */
[----:B------:R-:W-:Y:S01]  /*3390*/  FFMA.FTZ R134, R134, UR10, -R124 ;  /* 0x0000000a86867c23 */ /* 0x000fe2000801087c */
[----:B------:R-:W-:-:S05]  /*33a0*/  FSEL R124, R147, -INF , !P5 ;  /* 0xff800000937c7808 */ /* 0x000fca0006800000 */
[----:B------:R-:W1:Y:S01]  /*33b0*/  MUFU.EX2 R130, R130 ;  /* 0x0000008200827308 */ /* 0x000e620000000800 */
[--C-:B--2---:R-:W-:Y:S01]  /*33c0*/  FFMA.FTZ R104, R148, UR10, -R225.reuse ;  /* 0x0000000a94687c23 */ /* 0x104fe200080108e1 */
[----:B------:R-:W-:Y:S01]  /*33d0*/  FFMA.FTZ R225, R150, UR10, -R225 ;  /* 0x0000000a96e17c23 */ /* 0x000fe200080108e1 */
[----:B------:R-:W-:Y:S02]  /*33e0*/  WARPGROUP.DEPBAR.LE gsb0, 0x0 ;  /* 0x00008000000079c5 */ /* 0x000fe40000010000 */
[----:B------:R-:W-:-:S03]  /*33f0*/  WARPGROUP.ARRIVE ;  /* 0x00000000000079c5 */ /* 0x000fc60000000000 */
[----:B------:R2:W-:Y:S03]  /*3400*/  MUFU.EX2 R97, R132 ;  /* 0x0000008400617308 */ /* 0x0005e60000000800 */
[----:B------:R-:W-:Y:S01]  /*3410*/  HGMMA.64x128x16.F32.BF16 R24, gdesc[UR4], R24, gsb0 ;  /* 0x01e00000041879f0 */ /* 0x000fe20008001818 */
[--C-:B---3--:R-:W-:Y:S01]  /*3420*/  FFMA.FTZ R99, R137, UR10, -R128.reuse ;  /* 0x0000000a89637c23 */ /* 0x108fe20008010880 */
[----:B------:R-:W-:Y:S01]  /*3430*/  R2UR UR4, R13 ;  /* 0x000000000d0472ca */ /* 0x000fe200000e0000 */
[----:B------:R-:W3:Y:S01]  /*3440*/  SHFL.IDX PT, R137, R11, R233, 0x1f ;  /* 0x00001fe90b897589 */ /* 0x000ee200000e0000 */
[----:B------:R-:W-:Y:S01]  /*3450*/  FSEL R13, R146, -INF , !P4 ;  /* 0xff800000920d7808 */ /* 0x000fe20006000000 */
[----:B------:R-:W-:Y:S01]  /*3460*/  FFMA.FTZ R139, R139, UR10, -R128 ;  /* 0x0000000a8b8b7c23 */ /* 0x000fe20008010880 */
[----:B--2---:R-:W-:Y:S01]  /*3470*/  FFMA.FTZ R132, R115, UR10, -R98 ;  /* 0x0000000a73847c23 */ /* 0x004fe20008010862 */
[----:B------:R-:W-:Y:S01]  /*3480*/  MUFU.EX2 R120, R120 ;  /* 0x0000007800787308 */ /* 0x000fe20000000800 */
[----:B------:R-:W2:Y:S01]  /*3490*/  SHFL.IDX PT, R115, R11, R237, 0x1f ;  /* 0x00001fed0b737589 */ /* 0x000ea200000e0000 */
[----:B------:R-:W-:-:S06]  /*34a0*/  FFMA.FTZ R136, R13, UR10, -R136 ;  /* 0x0000000a0d887c23 */ /* 0x000fcc0008010888 */
[----:B------:R5:W-:Y:S08]  /*34b0*/  MUFU.EX2 R98, R133 ;  /* 0x0000008500627308 */ /* 0x000bf00000000800 */
[----:B------:R-:W-:Y:S01]  /*34c0*/  MUFU.EX2 R122, R122 ;  /* 0x0000007a007a7308 */ /* 0x000fe20000000800 */
[----:B-----5:R-:W5:Y:S01]  /*34d0*/  SHFL.IDX PT, R133, R11, R235, 0x1f ;  /* 0x00001feb0b857589 */ /* 0x020f6200000e0000 */
[--C-:B---3--:R-:W-:Y:S01]  /*34e0*/  FFMA.FTZ R103, R145, UR10, -R137.reuse ;  /* 0x0000000a91677c23 */ /* 0x108fe20008010889 */
[----:B------:R-:W-:-:S05]  /*34f0*/  FFMA.FTZ R137, R124, UR10, -R137 ;  /* 0x0000000a7c897c23 */ /* 0x000fca0008010889 */
[----:B------:R-:W-:Y:S01]  /*3500*/  MUFU.EX2 R134, R134 ;  /* 0x0000008600867308 */ /* 0x000fe20000000800 */
[--C-:B--2---:R-:W-:Y:S01]  /*3510*/  FFMA.FTZ R101, R140, UR10, -R115.reuse ;  /* 0x0000000a8c657c23 */ /* 0x104fe20008010873 */
[----:B------:R-:W-:Y:S01]  /*3520*/  FFMA.FTZ R115, R142, UR10, -R115 ;  /* 0x0000000a8e737c23 */ /* 0x000fe20008010873 */
[----:B------:R2:W3:Y:S05]  /*3530*/  SHFL.IDX PT, R140, R11, R231, 0x1f ;  /* 0x00001fe70b8c7589 */ /* 0x0004ea00000e0000 */
[----:B------:R-:W-:Y:S08]  /*3540*/  MUFU.EX2 R135, R135 ;  /* 0x0000008700877308 */ /* 0x000ff00000000800 */
[----:B--2---:R5:W2:Y:S08]  /*3550*/  MUFU.EX2 R11, R101 ;  /* 0x00000065000b7308 */ /* 0x004ab00000000800 */
[----:B------:R-:W-:Y:S01]  /*3560*/  MUFU.EX2 R138, R138 ;  /* 0x0000008a008a7308 */ /* 0x000fe20000000800 */
[----:B-----5:R-:W-:Y:S01]  /*3570*/  FFMA.FTZ R101, R141, UR10, -R133 ;  /* 0x0000000a8d657c23 */ /* 0x020fe20008010885 */
[----:B------:R-:W-:-:S02]  /*3580*/  VIADD R141, R8, 0x4 ;  /* 0x00000004088d7836 */ /* 0x000fc40000000000 */
[----:B------:R-:W-:Y:S01]  /*3590*/  FFMA.FTZ R133, R108, UR10, -R133 ;  /* 0x0000000a6c857c23 */ /* 0x000fe20008010885 */
[--C-:B---3--:R-:W-:Y:S01]  /*35a0*/  FFMA.FTZ R105, R149, UR10, -R140.reuse ;  /* 0x0000000a95697c23 */ /* 0x108fe2000801088c */
[----:B------:R-:W-:Y:S02]  /*35b0*/  FFMA.FTZ R140, R151, UR10, -R140 ;  /* 0x0000000a978c7c23 */ /* 0x000fe4000801088c */
[----:B------:R-:W3:Y:S08]  /*35c0*/  MUFU.EX2 R101, R101 ;  /* 0x0000006500657308 */ /* 0x000ef00000000800 */
        /* <DEDUP_REMOVED lines=10> */
[----:B------:R-:W3:Y:S01]  /*3670*/  MUFU.EX2 R139, R139 ;  /* 0x0000008b008b7308 */ /* 0x000ee20000000800 */
[----:B------:R-:W-:Y:S04]  /*3680*/  LDS R229, [R229+0x400] ;  /* 0x00040000e5e57984 */ /* 0x000fe80000000800 */
[----:B------:R-:W-:Y:S03]  /*3690*/  LDS R228, [R228+0x400] ;  /* 0x00040000e4e47984 */ /* 0x000fe60000000800 */
[----:B------:R-:W-:Y:S01]  /*36a0*/  MUFU.EX2 R91, R91 ;  /* 0x0000005b005b7308 */ /* 0x000fe20000000800 */
[----:B------:R-:W-:Y:S07]  /*36b0*/  LDS R227, [R227+0x400] ;  /* 0x00040000e3e37984 */ /* 0x000fee0000000800 */
[----:B------:R-:W3:Y:S08]  /*36c0*/  MUFU.EX2 R114, R114 ;  /* 0x0000007200727308 */ /* 0x000ef00000000800 */
[----:B------:R-:W3:Y:S08]  /*36d0*/  MUFU.EX2 R132, R132 ;  /* 0x0000008400847308 */ /* 0x000ef00000000800 */
[----:B------:R-:W3:Y:S01]  /*36e0*/  MUFU.EX2 R118, R118 ;  /* 0x0000007600767308 */ /* 0x000ee20000000800 */
[----:B-----5:R-:W5:Y:S07]  /*36f0*/  SHFL.IDX PT, R124, R14, R8, 0x1f ;  /* 0x00001f080e7c7589 */ /* 0x020f6e00000e0000 */
[----:B------:R-:W3:Y:S01]  /*3700*/  MUFU.EX2 R119, R119 ;  /* 0x0000007700777308 */ /* 0x000ee20000000800 */
[----:B------:R-:W4:Y:S04]  /*3710*/  SHFL.IDX PT, R113, R14, R235, 0x1f ;  /* 0x00001feb0e717589 */ /* 0x000f2800000e0000 */
[----:B------:R-:W1:Y:S03]  /*3720*/  SHFL.IDX PT, R121, R14, R141, 0x1f ;  /* 0x00001f8d0e797589 */ /* 0x000e6600000e0000 */
[----:B------:R-:W3:Y:S01]  /*3730*/  MUFU.EX2 R10, R10 ;  /* 0x0000000a000a7308 */ /* 0x000ee20000000800 */
[----:B------:R-:W2:Y:S04]  /*3740*/  SHFL.IDX PT, R13, R14, R232, 0x1f ;  /* 0x00001fe80e0d7589 */ /* 0x000ea800000e0000 */
[----:B------:R-:W3:Y:S03]  /*3750*/  SHFL.IDX PT, R117, R14, R237, 0x1f ;  /* 0x00001fed0e757589 */ /* 0x000ee600000e0000 */
[----:B------:R-:W3:Y:S01]  /*3760*/  MUFU.EX2 R100, R100 ;  /* 0x0000006400647308 */ /* 0x000ee20000000800 */
[----:B------:R-:W3:Y:S01]  /*3770*/  SHFL.IDX PT, R108, R14, R233, 0x1f ;  /* 0x00001fe90e6c7589 */ /* 0x000ee200000e0000 */
[--C-:B-----5:R-:W-:Y:S01]  /*3780*/  FADD.FTZ R24, R24, -R124.reuse ;  /* 0x8000007c18187221 */ /* 0x120fe20000010000 */
[----:B------:R-:W-:-:S02]  /*3790*/  FADD.FTZ R26, R26, -R124 ;  /* 0x8000007c1a1a7221 */ /* 0x000fc40000010000 */
[----:B------:R-:W5:Y:S03]  /*37a0*/  SHFL.IDX PT, R109, R14, R234, 0x1f ;  /* 0x00001fea0e6d7589 */ /* 0x000f6600000e0000 */
[----:B------:R-:W5:Y:S01]  /*37b0*/  MUFU.EX2 R99, R99 ;  /* 0x0000006300637308 */ /* 0x000f620000000800 */
[--C-:B----4-:R-:W-:Y:S01]  /*37c0*/  FADD.FTZ R29, R29, -R113.reuse ;  /* 0x800000711d1d7221 */ /* 0x110fe20000010000 */
[----:B------:R-:W-:Y:S01]  /*37d0*/  FADD.FTZ R31, R31, -R113 ;  /* 0x800000711f1f7221 */ /* 0x000fe20000010000 */
[----:B------:R-:W4:Y:S01]  /*37e0*/  SHFL.IDX PT, R124, R14, R231, 0x1f ;  /* 0x00001fe70e7c7589 */ /* 0x000f2200000e0000 */
[--C-:B-1----:R-:W-:Y:S01]  /*37f0*/  FADD.FTZ R25, R25, -R121.reuse ;  /* 0x8000007919197221 */ /* 0x102fe20000010000 */
[----:B------:R-:W-:Y:S02]  /*3800*/  FADD.FTZ R27, R27, -R121 ;  /* 0x800000791b1b7221 */ /* 0x000fe40000010000 */
[----:B------:R-:W1:Y:S01]  /*3810*/  SHFL.IDX PT, R113, R229, R141, 0x1f ;  /* 0x00001f8de5717589 */ /* 0x000e6200000e0000 */
[----:B------:R-:W1:Y:S01]  /*3820*/  MUFU.EX2 R115, R115 ;  /* 0x0000007300737308 */ /* 0x000e620000000800 */
[--C-:B--2---:R-:W-:Y:S01]  /*3830*/  FADD.FTZ R36, R36, -R13.reuse ;  /* 0x8000000d24247221 */ /* 0x104fe20000010000 */
[----:B------:R-:W-:Y:S01]  /*3840*/  FADD.FTZ R38, R38, -R13 ;  /* 0x8000000d26267221 */ /* 0x000fe20000010000 */
[----:B------:R-:W2:Y:S01]  /*3850*/  SHFL.IDX PT, R14, R229, R233, 0x1f ;  /* 0x00001fe9e50e7589 */ /* 0x000ea200000e0000 */
[--C-:B---3--:R-:W-:Y:S01]  /*3860*/  FADD.FTZ R28, R28, -R117.reuse ;  /* 0x800000751c1c7221 */ /* 0x108fe20000010000 */
[----:B------:R-:W-:-:S02]  /*3870*/  FADD.FTZ R30, R30, -R117 ;  /* 0x800000751e1e7221 */ /* 0x000fc40000010000 */
[----:B------:R-:W3:Y:S01]  /*3880*/  SHFL.IDX PT, R13, R229, R232, 0x1f ;  /* 0x00001fe8e50d7589 */ /* 0x000ee200000e0000 */
[----:B------:R-:W3:Y:S01]  /*3890*/  MUFU.EX2 R133, R133 ;  /* 0x0000008500857308 */ /* 0x000ee20000000800 */
[--C-:B------:R-:W-:Y:S01]  /*38a0*/  FADD.FTZ R33, R33, -R108.reuse ;  /* 0x8000006c21217221 */ /* 0x100fe20000010000 */
[----:B------:R-:W-:Y:S01]  /*38b0*/  FADD.FTZ R35, R35, -R108 ;  /* 0x8000006c23237221 */ /* 0x000fe20000010000 */
[----:B------:R-:W3:Y:S01]  /*38c0*/  SHFL.IDX PT, R117, R229, R237, 0x1f ;  /* 0x00001fede5757589 */ /* 0x000ee200000e0000 */
[--C-:B-----5:R-:W-:Y:S01]  /*38d0*/  FADD.FTZ R32, R32, -R109.reuse ;  /* 0x8000006d20207221 */ /* 0x120fe20000010000 */
[----:B------:R-:W-:Y:S02]  /*38e0*/  FADD.FTZ R34, R34, -R109 ;  /* 0x8000006d22227221 */ /* 0x000fe40000010000 */
[----:B------:R-:W5:Y:S01]  /*38f0*/  SHFL.IDX PT, R108, R229, R234, 0x1f ;  /* 0x00001feae56c7589 */ /* 0x000f6200000e0000 */
[----:B------:R-:W-:Y:S01]  /*3900*/  MUFU.EX2 R102, R102 ;  /* 0x0000006600667308 */ /* 0x000fe20000000800 */
[--C-:B----4-:R-:W-:Y:S01]  /*3910*/  FADD.FTZ R37, R37, -R124.reuse ;  /* 0x8000007c25257221 */ /* 0x110fe20000010000 */
[----:B------:R-:W-:Y:S01]  /*3920*/  FADD.FTZ R39, R39, -R124 ;  /* 0x8000007c27277221 */ /* 0x000fe20000010000 */
[----:B------:R-:W4:Y:S01]  /*3930*/  SHFL.IDX PT, R121, R229, R8, 0x1f ;  /* 0x00001f08e5797589 */ /* 0x000f2200000e0000 */
[--C-:B-1----:R-:W-:Y:S01]  /*3940*/  FADD.FTZ R41, R41, -R113.reuse ;  /* 0x8000007129297221 */ /* 0x102fe20000010000 */
[----:B------:R-:W-:-:S02]  /*3950*/  FADD.FTZ R43, R43, -R113 ;  /* 0x800000712b2b7221 */ /* 0x000fc40000010000 */
[----:B------:R-:W-:Y:S01]  /*3960*/  SHFL.IDX PT, R124, R228, R141, 0x1f ;  /* 0x00001f8de47c7589 */ /* 0x000fe200000e0000 */
[----:B------:R-:W1:Y:S01]  /*3970*/  MUFU.EX2 R103, R103 ;  /* 0x0000006700677308 */ /* 0x000e620000000800 */
[--C-:B--2---:R-:W-:Y:S01]  /*3980*/  FADD.FTZ R49, R49, -R14.reuse ;  /* 0x8000000e31317221 */ /* 0x104fe20000010000 */
[----:B------:R-:W-:Y:S01]  /*3990*/  FADD.FTZ R51, R51, -R14 ;  /* 0x8000000e33337221 */ /* 0x000fe20000010000 */
[----:B------:R2:W-:Y:S01]  /*39a0*/  SHFL.IDX PT, R113, R227, R141, 0x1f ;  /* 0x00001f8de3717589 */ /* 0x0005e200000e0000 */
[--C-:B---3--:R-:W-:Y:S01]  /*39b0*/  FADD.FTZ R52, R52, -R13.reuse ;  /* 0x8000000d34347221 */ /* 0x108fe20000010000 */
[----:B------:R-:W-:Y:S02]  /*39c0*/  FADD.FTZ R54, R54, -R13 ;  /* 0x8000000d36367221 */ /* 0x000fe40000010000 */
[----:B------:R-:W3:Y:S01]  /*39d0*/  SHFL.IDX PT, R109, R229, R235, 0x1f ;  /* 0x00001febe56d7589 */ /* 0x000ee200000e0000 */
[----:B------:R-:W-:Y:S01]  /*39e0*/  MUFU.EX2 R104, R104 ;  /* 0x0000006800687308 */ /* 0x000fe20000000800 */
[--C-:B------:R-:W-:Y:S01]  /*39f0*/  FADD.FTZ R44, R44, -R117.reuse ;  /* 0x800000752c2c7221 */ /* 0x100fe20000010000 */
[----:B------:R-:W-:Y:S01]  /*3a00*/  FADD.FTZ R46, R46, -R117 ;  /* 0x800000752e2e7221 */ /* 0x000fe20000010000 */
[----:B------:R-:W1:Y:S04]  /*3a10*/  SHFL.IDX PT, R13, R228, R235, 0x1f ;  /* 0x00001febe40d7589 */ /* 0x000e6800000e0000 */
[----:B--2---:R-:W2:Y:S01]  /*3a20*/  LDL R141, [R1+0x38] ;  /* 0x00003800018d7983 */ /* 0x004ea20000100800 */
[--C-:B-----5:R-:W-:Y:S01]  /*3a30*/  FADD.FTZ R48, R48, -R108.reuse ;  /* 0x8000006c30307221 */ /* 0x120fe20000010000 */
[----:B------:R-:W-:Y:S01]  /*3a40*/  FADD.FTZ R50, R50, -R108 ;  /* 0x8000006c32327221 */ /* 0x000fe20000010000 */
[----:B------:R-:W5:Y:S01]  /*3a50*/  MUFU.EX2 R105, R105 ;  /* 0x0000006900697308 */ /* 0x000f620000000800 */
[----:B------:R-:W5:Y:S01]  /*3a60*/  SHFL.IDX PT, R117, R228, R237, 0x1f ;  /* 0x00001fede4757589 */ /* 0x000f6200000e0000 */
[--C-:B----4-:R-:W-:Y:S01]  /*3a70*/  FADD.FTZ R40, R40, -R121.reuse ;  /* 0x8000007928287221 */ /* 0x110fe20000010000 */
[----:B------:R-:W-:-:S02]  /*3a80*/  FADD.FTZ R42, R42, -R121 ;  /* 0x800000792a2a7221 */ /* 0x000fc40000010000 */
[----:B------:R-:W-:Y:S04]  /*3a90*/  SHFL.IDX PT, R14, R228, R232, 0x1f ;  /* 0x00001fe8e40e7589 */ /* 0x000fe800000e0000 */
[----:B------:R-:W4:Y:S01]  /*3aa0*/  SHFL.IDX PT, R232, R227, R232, 0x1f ;  /* 0x00001fe8e3e87589 */ /* 0x000f2200000e0000 */
        /* <DEDUP_REMOVED lines=13> */
[----:B-1----:R-:W-:Y:S01]  /*3b80*/  FADD.FTZ R61, R61, -R13 ;  /* 0x8000000d3d3d7221 */ /* 0x002fe20000010000 */
[----:B-----5:R-:W-:Y:S01]  /*3b90*/  FADD.FTZ R62, R62, -R117 ;  /* 0x800000753e3e7221 */ /* 0x020fe20000010000 */
[----:B------:R-:W-:Y:S01]  /*3ba0*/  FADD.FTZ R13, R63, -R13 ;  /* 0x8000000d3f0d7221 */ /* 0x000fe20000010000 */
[----:B----4-:R-:W-:Y:S01]  /*3bb0*/  FADD.FTZ R128, R84, -R232 ;  /* 0x800000e854807221 */ /* 0x010fe20000010000 */
[----:B------:R-:W-:Y:S01]  /*3bc0*/  FMUL.FTZ R84, R217, R24 ;  /* 0x00000018d9547220 */ /* 0x000fe20000410000 */
[----:B------:R-:W-:Y:S01]  /*3bd0*/  FMUL.FTZ R25, R218, R25 ;  /* 0x00000019da197220 */ /* 0x000fe20000410000 */
[----:B------:R-:W-:Y:S01]  /*3be0*/  FMUL.FTZ R26, R216, R26 ;  /* 0x0000001ad81a7220 */ /* 0x000fe20000410000 */
[----:B------:R-:W-:Y:S01]  /*3bf0*/  FMUL.FTZ R27, R219, R27 ;  /* 0x0000001bdb1b7220 */ /* 0x000fe20000410000 */
[----:B------:R-:W-:Y:S01]  /*3c00*/  FMUL.FTZ R62, R126, R62 ;  /* 0x0000003e7e3e7220 */ /* 0x000fe20000410000 */
[----:B------:R-:W-:Y:S01]  /*3c10*/  FMUL.FTZ R13, R127, R13 ;  /* 0x0000000d7f0d7220 */ /* 0x000fe20000410000 */
[--C-:B------:R-:W-:Y:S01]  /*3c20*/  FADD.FTZ R57, R57, -R124.reuse ;  /* 0x8000007c39397221 */ /* 0x100fe20000010000 */
[----:B------:R-:W-:Y:S01]  /*3c30*/  FADD.FTZ R59, R59, -R124 ;  /* 0x8000007c3b3b7221 */ /* 0x000fe20000010000 */
[----:B------:R-:W-:Y:S01]  /*3c40*/  FADD.FTZ R60, R60, -R117 ;  /* 0x800000753c3c7221 */ /* 0x000fe20000010000 */
[----:B---3--:R-:W-:Y:S01]  /*3c50*/  FADD.FTZ R65, R65, -R108 ;  /* 0x8000006c41417221 */ /* 0x008fe20000010000 */
[----:B------:R-:W-:Y:S01]  /*3c60*/  FADD.FTZ R63, R68, -R14 ;  /* 0x8000000e443f7221 */ /* 0x000fe20000010000 */
[----:B------:R-:W1:Y:S01]  /*3c70*/  MUFU.EX2 R136, R136 ;  /* 0x0000008800887308 */ /* 0x000e620000000800 */
[----:B------:R-:W-:Y:S01]  /*3c80*/  FADD.FTZ R66, R66, -R109 ;  /* 0x8000006d42427221 */ /* 0x000fe20000010000 */
[----:B------:R-:W-:Y:S01]  /*3c90*/  FADD.FTZ R67, R67, -R108 ;  /* 0x8000006c43437221 */ /* 0x000fe20000010000 */
[----:B------:R-:W-:Y:S01]  /*3ca0*/  FADD.FTZ R14, R70, -R14 ;  /* 0x8000000e460e7221 */ /* 0x000fe20000010000 */
[----:B------:R-:W-:Y:S01]  /*3cb0*/  FADD.FTZ R117, R76, -R237 ;  /* 0x800000ed4c757221 */ /* 0x000fe20000010000 */
[----:B------:R-:W-:Y:S01]  /*3cc0*/  FADD.FTZ R124, R77, -R235 ;  /* 0x800000eb4d7c7221 */ /* 0x000fe20000010000 */
[----:B------:R-:W-:-:S02]  /*3cd0*/  FADD.FTZ R70, R69, -R228 ;  /* 0x800000e445467221 */ /* 0x000fc40000010000 */
[----:B------:R-:W3:Y:S01]  /*3ce0*/  MUFU.EX2 R137, R137 ;  /* 0x0000008900897308 */ /* 0x000ee20000000800 */
[----:B------:R-:W-:Y:S01]  /*3cf0*/  FADD.FTZ R228, R71, -R228 ;  /* 0x800000e447e47221 */ /* 0x000fe20000010000 */
[----:B------:R-:W-:Y:S01]  /*3d00*/  FADD.FTZ R129, R85, -R231 ;  /* 0x800000e755817221 */ /* 0x000fe20000010000 */
[----:B------:R-:W-:Y:S01]  /*3d10*/  F2FP.BF16.F32.PACK_AB R84, R25, R84 ;  /* 0x000000541954723e */ /* 0x000fe200000010ff */
[----:B------:R-:W-:-:S04]  /*3d20*/  FMUL.FTZ R25, R96, R65 ;  /* 0x0000004160197220 */ /* 0x000fc80000410000 */
[----:B------:R-:W4:Y:S01]  /*3d30*/  MUFU.EX2 R225, R225 ;  /* 0x000000e100e17308 */ /* 0x000f220000000800 */
        /* <DEDUP_REMOVED lines=86> */
[----:B---3--:R-:W-:Y:S01]  /*42a0*/  FMUL.FTZ R14, R137, R233 ;  /* 0x000000e9890e7220 */ /* 0x008fe20000410000 */
[----:B------:R-:W-:Y:S01]  /*42b0*/  F2FP.BF16.F32.PACK_AB R61, R26, R61 ;  /* 0x0000003d1a3d723e */ /* 0x000fe200000010ff */
[----:B------:R-:W-:Y:S01]  /*42c0*/  FMUL.FTZ R58, R104, R128 ;  /* 0x00000080683a7220 */ /* 0x000fe20000410000 */
[----:B------:R-:W-:Y:S01]  /*42d0*/  F2FP.BF16.F32.PACK_AB R76, R41, R40 ;  /* 0x00000028294c723e */ /* 0x000fe200000010ff */
[----:B----4-:R-:W-:Y:S01]  /*42e0*/  FMUL.FTZ R59, R225, R232 ;  /* 0x000000e8e13b7220 */ /* 0x010fe20000410000 */
[----:B------:R-:W-:Y:S01]  /*42f0*/  F2FP.BF16.F32.PACK_AB R77, R43, R42 ;  /* 0x0000002a2b4d723e */ /* 0x000fe200000010ff */
[----:B-----5:R-:W-:Y:S01]  /*4300*/  FMUL.FTZ R26, R140, R231 ;  /* 0x000000e78c1a7220 */ /* 0x020fe20000410000 */
        /* <DEDUP_REMOVED lines=167> */
.L_x_2846:
        /* <DEDUP_REMOVED lines=68> */
.L_x_2847:
        /* <DEDUP_REMOVED lines=12> */
.L_x_2837:
[----:B------:R-:W2:Y:S02]  /*5280*/  LDL R5, [R1+0x44] ;  /* 0x0000440001057983 */ /* 0x000ea40000100800 */
[----:B--2---:R-:W-:-:S13]  /*5290*/  ISETP.GE.AND P0, PT, R16, R5, PT ;  /* 0x000000051000720c */ /* 0x004fda0003f06270 */
[----:B------:R-:W-:Y:S05]  /*52a0*/  @P0 BRA `(.L_x_2849) ;  /* 0x0000003800580947 */ /* 0x000fea0003800000 */
[----:B------:R-:W2:Y:S01]  /*52b0*/  LDL.LU R15, [R1+0x28] ;  /* 0x00002800010f7983 */ /* 0x000ea20000300800 */
[----:B------:R-:W3:Y:S03]  /*52c0*/  LDC R21, c[0x0][0x290] ;  /* 0x0000a400ff157b82 */ /* 0x000ee60000000800 */
[----:B------:R-:W4:Y:S01]  /*52d0*/  LDL.LU R20, [R1+0x1c] ;  /* 0x00001c0001147983 */ /* 0x000f220000300800 */
[----:B------:R-:W-:-:S03]  /*52e0*/  ULOP3.LUT UR4, URZ, UR38, URZ, 0x33, !UPT ;  /* 0x000000263f047292 */ /* 0x000fc6000f8e333f */
[----:B------:R-:W5:Y:S01]  /*52f0*/  LDL.LU R22, [R1+0x18] ;  /* 0x0000180001167983 */ /* 0x000f620000300800 */
[----:B------:R-:W1:Y:S02]  /*5300*/  S2R R5, SR_TID.X ;  /* 0x0000000000057919 */ /* 0x000e640000002100 */
[----:B-1----:R-:W-:-:S05]  /*5310*/  VIADD R5, R5, 0xffffff80 ;  /* 0xffffff8005057836 */ /* 0x002fca0000000000 */
[----:B------:R-:W-:-:S04]  /*5320*/  SHF.R.S32.HI R6, RZ, 0x1f, R5 ;  /* 0x0000001fff067819 */ /* 0x000fc80000011405 */
[CC--:B------:R-:W-:Y:S02]  /*5330*/  LEA.HI R7, R6.reuse, R5.reuse, RZ, 0x5 ;  /* 0x0000000506077211 */ /* 0x0c0fe400078f28ff */
[----:B------:R-:W-:Y:S02]  /*5340*/  LEA.HI R13, R6, R5, RZ, 0x2 ;  /* 0x00000005060d7211 */ /* 0x000fe400078f10ff */
[----:B------:R-:W-:Y:S02]  /*5350*/  LOP3.LUT R8, R7, 0xffffffe0, RZ, 0xc0, !PT ;  /* 0xffffffe007087812 */ /* 0x000fe400078ec0ff */
[----:B------:R-:W-:-:S03]  /*5360*/  LOP3.LUT R14, R13, 0xfffffffc, RZ, 0xc0, !PT ;  /* 0xfffffffc0d0e7812 */ /* 0x000fc600078ec0ff */
[----:B------:R-:W-:Y:S02]  /*5370*/  IMAD.IADD R7, R5, 0x1, -R8 ;  /* 0x0000000105077824 */ /* 0x000fe400078e0a08 */
[----:B------:R-:W1:Y:S03]  /*5380*/  LDC R8, c[0x0][0x8b4] ;  /* 0x00022d00ff087b82 */ /* 0x000e660000000800 */
[----:B------:R-:W-:-:S04]  /*5390*/  SHF.R.S32.HI R10, RZ, 0x1f, R7 ;  /* 0x0000001fff0a7819 */ /* 0x000fc80000011407 */
[CC--:B------:R-:W-:Y:S02]  /*53a0*/  LEA.HI R9, R10.reuse, R7.reuse, RZ, 0x3 ;  /* 0x000000070a097211 */ /* 0x0c0fe400078f18ff */
[----:B------:R-:W-:Y:S02]  /*53b0*/  LEA.HI R11, R10, R7, RZ, 0x2 ;  /* 0x000000070a0b7211 */ /* 0x000fe400078f10ff */
[--C-:B------:R-:W-:Y:S02]  /*53c0*/  SHF.R.S32.HI R10, RZ, 0x3, R9.reuse ;  /* 0x00000003ff0a7819 */ /* 0x100fe40000011409 */
[----:B------:R-:W-:Y:S02]  /*53d0*/  LEA.HI R7, R6, R5, RZ, 0x7 ;  /* 0x0000000506077211 */ /* 0x000fe400078f38ff */
[----:B------:R-:W-:Y:S02]  /*53e0*/  SHF.R.S32.HI R9, RZ, 0x1f, R9 ;  /* 0x0000001fff097819 */ /* 0x000fe40000011409 */
[----:B------:R-:W-:-:S02]  /*53f0*/  SHF.R.S32.HI R12, RZ, 0x2, R11 ;  /* 0x00000002ff0c7819 */ /* 0x000fc4000001140b */
[----:B------:R-:W-:Y:S02]  /*5400*/  LOP3.LUT R6, R7, 0xffffff80, RZ, 0xc0, !PT ;  /* 0xffffff8007067812 */ /* 0x000fe400078ec0ff */
[----:B------:R-:W-:Y:S02]  /*5410*/  LEA.HI R9, R9, R10, RZ, 0x4 ;  /* 0x0000000a09097211 */ /* 0x000fe400078f20ff */
[----:B------:R-:W-:Y:S01]  /*5420*/  LEA.HI R11, R11, R12, RZ, 0x1 ;  /* 0x0000000c0b0b7211 */ /* 0x000fe200078f08ff */
[C---:B------:R-:W-:Y:S01]  /*5430*/  IMAD.IADD R6, R5.reuse, 0x1, -R6 ;  /* 0x0000000105067824 */ /* 0x040fe200078e0a06 */
[----:B------:R-:W-:Y:S01]  /*5440*/  SHF.R.S32.HI R7, RZ, 0x7, R7 ;  /* 0x00000007ff077819 */ /* 0x000fe20000011407 */
[----:B------:R-:W-:Y:S01]  /*5450*/  IMAD.IADD R5, R5, 0x1, -R14 ;  /* 0x0000000105057824 */ /* 0x000fe200078e0a0e */
[----:B------:R-:W-:Y:S02]  /*5460*/  LOP3.LUT R9, R9, 0x1ffffff0, RZ, 0xc0, !PT ;  /* 0x1ffffff009097812 */ /* 0x000fe400078ec0ff */
[----:B------:R-:W-:-:S02]  /*5470*/  LOP3.LUT R11, R11, 0xfffffffe, RZ, 0xc0, !PT ;  /* 0xfffffffe0b0b7812 */ /* 0x000fc400078ec0ff */
[----:B------:R-:W-:Y:S01]  /*5480*/  LEA.HI R13, R7, R7, RZ, 0x1 ;  /* 0x00000007070d7211 */ /* 0x000fe200078f08ff */
[----:B------:R-:W-:Y:S02]  /*5490*/  IMAD.IADD R10, R10, 0x1, -R9 ;  /* 0x000000010a0a7824 */ /* 0x000fe400078e0a09 */
[----:B------:R-:W-:Y:S01]  /*54a0*/  IMAD.IADD R11, R12, 0x1, -R11 ;  /* 0x000000010c0b7824 */ /* 0x000fe200078e0a0b */
[----:B------:R-:W-:-:S05]  /*54b0*/  LOP3.LUT R14, R13, 0xfffffffe, RZ, 0xc0, !PT ;  /* 0xfffffffe0d0e7812 */ /* 0x000fca00078ec0ff */
[----:B------:R-:W-:Y:S02]  /*54c0*/  IMAD.IADD R19, R7, 0x1, -R14 ;  /* 0x0000000107137824 */ /* 0x000fe400078e0a0e */
[C---:B------:R-:W-:Y:S02]  /*54d0*/  VIADD R7, R12.reuse, 0x8 ;  /* 0x000000080c077836 */ /* 0x040fe40000000000 */
[C---:B------:R-:W-:Y:S02]  /*54e0*/  VIADD R9, R12.reuse, 0x10 ;  /* 0x000000100c097836 */ /* 0x040fe40000000000 */
[----:B------:R-:W-:Y:S02]  /*54f0*/  VIADD R13, R12, 0x18 ;  /* 0x000000180c0d7836 */ /* 0x000fe40000000000 */
[----:B------:R-:W-:Y:S02]  /*5500*/  IMAD R230, R230, 0x2000, R236 ;  /* 0x00002000e6e67824 */ /* 0x000fe400078e02ec */
[----:B------:R-:W-:Y:S01]  /*5510*/  IMAD.MOV.U32 R235, RZ, RZ, 0x40000040 ;  /* 0x40000040ffeb7424 */ /* 0x000fe200078e00ff */
[----:B--2---:R-:W-:Y:S01]  /*5520*/  LEA.HI R17, R15, R6, RZ, 0x5 ;  /* 0x000000060f117211 */ /* 0x004fe200078f28ff */
[----:B------:R-:W-:-:S05]  /*5530*/  IMAD R6, R10, 0x8, R11 ;  /* 0x000000080a067824 */ /* 0x000fca00078e020b */
[----:B------:R1:W-:Y:S01]  /*5540*/  STL [R1+0x40], R6 ;  /* 0x0000400601007387 */ /* 0x0003e20000100800 */
[----:B------:R-:W-:Y:S02]  /*5550*/  LEA.HI R11, R9, R9, RZ, 0x1 ;  /* 0x00000009090b7211 */ /* 0x000fe400078f08ff */
[----:B------:R-:W-:Y:S01]  /*5560*/  LEA.HI R15, R13, R13, RZ, 0x1 ;  /* 0x0000000d0d0f7211 */ /* 0x000fe200078f08ff */
[----:B-1----:R-:W-:Y:S01]  /*5570*/  VIADD R6, R8, UR4 ;  /* 0x0000000408067c36 */ /* 0x002fe20008000000 */
[----:B------:R-:W-:-:S04]  /*5580*/  LEA.HI R8, R7, R7, RZ, 0x1 ;  /* 0x0000000707087211 */ /* 0x000fc800078f08ff */
[----:B------:R-:W-:Y:S02]  /*5590*/  LOP3.LUT R10, R8, 0xfffffffe, RZ, 0xc0, !PT ;  /* 0xfffffffe080a7812 */ /* 0x000fe400078ec0ff */
[----:B------:R-:W-:Y:S02]  /*55a0*/  LOP3.LUT R12, R11, 0xfffffffe, RZ, 0xc0, !PT ;  /* 0xfffffffe0b0c7812 */ /* 0x000fe400078ec0ff */
[----:B------:R-:W-:Y:S01]  /*55b0*/  LOP3.LUT R14, R15, 0xfffffffe, RZ, 0xc0, !PT ;  /* 0xfffffffe0f0e7812 */ /* 0x000fe200078ec0ff */
[----:B------:R-:W-:Y:S01]  /*55c0*/  IMAD.IADD R10, R7, 0x1, -R10 ;  /* 0x00000001070a7824 */ /* 0x000fe200078e0a0a */
[--C-:B------:R-:W-:Y:S02]  /*55d0*/  SHF.R.S32.HI R7, RZ, 0x1, R8.reuse ;  /* 0x00000001ff077819 */ /* 0x100fe40000011408 */
[----:B------:R-:W-:Y:S01]  /*55e0*/  SHF.R.S32.HI R8, RZ, 0x1f, R8 ;  /* 0x0000001fff087819 */ /* 0x000fe20000011408 */
[----:B------:R-:W-:Y:S01]  /*55f0*/  IMAD.IADD R12, R9, 0x1, -R12 ;  /* 0x00000001090c7824 */ /* 0x000fe200078e0a0c */
[----:B------:R-:W-:Y:S01]  /*5600*/  SHF.R.S32.HI R9, RZ, 0x1, R11 ;  /* 0x00000001ff097819 */ /* 0x000fe2000001140b */
[----:B------:R-:W-:Y:S01]  /*5610*/  IMAD.IADD R13, R13, 0x1, -R14 ;  /* 0x000000010d0d7824 */ /* 0x000fe200078e0a0e */
[----:B------:R-:W-:-:S02]  /*5620*/  LEA.HI R8, R8, R7, RZ, 0x4 ;  /* 0x0000000708087211 */ /* 0x000fc400078f20ff */
[----:B------:R-:W-:Y:S02]  /*5630*/  SHF.R.S32.HI R14, RZ, 0x1f, R11 ;  /* 0x0000001fff0e7819 */ /* 0x000fe4000001140b */
        /* <DEDUP_REMOVED lines=9> */
[----:B------:R-:W-:Y:S01]  /*56d0*/  SHF.R.S32.HI R17, RZ, 0x5, R17 ;  /* 0x00000005ff117819 */ /* 0x000fe20000011411 */
[----:B------:R-:W-:Y:S02]  /*56e0*/  IMAD.IADD R9, R9, 0x1, -R14 ;  /* 0x0000000109097824 */ /* 0x000fe400078e0a0e */
[----:B---3--:R-:W-:Y:S02]  /*56f0*/  IMAD R6, R6, -0x80, R21 ;  /* 0xffffff8006067824 */ /* 0x008fe400078e0215 */
[----:B------:R-:W-:Y:S01]  /*5700*/  IMAD.IADD R18, R11, 0x1, -R18 ;  /* 0x000000010b127824 */ /* 0x000fe200078e0a12 */
[----:B------:R1:W-:Y:S01]  /*5710*/  STL [R1+0x3c], R7 ;  /* 0x00003c0701007387 */ /* 0x0003e20000100800 */
[----:B------:R-:W-:Y:S02]  /*5720*/  IMAD R8, R9, 0x8, R12 ;  /* 0x0000000809087824 */ /* 0x000fe400078e020c */
[----:B------:R-:W-:Y:S01]  /*5730*/  IMAD R6, R17, -0x10, R6 ;  /* 0xfffffff011067824 */ /* 0x000fe200078e0206 */
[----:B----4-:R-:W-:-:S02]  /*5740*/  SHF.R.S32.HI R17, RZ, 0x2, R20 ;  /* 0x00000002ff117819 */ /* 0x010fc40000011414 */
[----:B------:R-:W-:Y:S01]  /*5750*/  SHF.R.S32.HI R20, RZ, 0x1f, R20 ;  /* 0x0000001fff147819 */ /* 0x000fe20000011414 */
[----:B-1----:R-:W-:Y:S01]  /*5760*/  IMAD R7, R18, 0x8, R13 ;  /* 0x0000000812077824 */ /* 0x002fe200078e020d */
[----:B------:R1:W-:Y:S02]  /*5770*/  STL [R1+0x30], R8 ;  /* 0x0000300801007387 */ /* 0x0003e40000100800 */
[----:B------:R-:W-:Y:S02]  /*5780*/  LEA.HI R20, R20, R17, RZ, 0x3 ;  /* 0x0000001114147211 */ /* 0x000fe400078f18ff */
[----:B------:R2:W-:Y:S02]  /*5790*/  STL [R1+0x2c], R7 ;  /* 0x00002c0701007387 */ /* 0x0005e40000100800 */
[----:B------:R-:W-:Y:S01]  /*57a0*/  LOP3.LUT R20, R20, 0xfffffff8, RZ, 0xc0, !PT ;  /* 0xfffffff814147812 */ /* 0x000fe200078ec0ff */
[C---:B-1----:R-:W-:Y:S02]  /*57b0*/  VIADD R8, R230.reuse, 0x4000 ;  /* 0x00004000e6087836 */ /* 0x042fe40000000000 */
[----:B--2---:R-:W-:Y:S01]  /*57c0*/  VIADD R7, R230, 0x20c00 ;  /* 0x00020c00e6077836 */ /* 0x004fe20000000000 */
[----:B------:R-:W-:-:S02]  /*57d0*/  SHF.R.U32.HI R230, RZ, 0x4, R230 ;  /* 0x00000004ffe67819 */ /* 0x000fc400000116e6 */
[----:B------:R-:W-:Y:S02]  /*57e0*/  SHF.R.U32.HI R8, RZ, 0x4, R8 ;  /* 0x00000004ff087819 */ /* 0x000fe40000011608 */
[----:B------:R-:W-:Y:S02]  /*57f0*/  SHF.R.U32.HI R7, RZ, 0x4, R7 ;  /* 0x00000004ff077819 */ /* 0x000fe40000011607 */
[----:B------:R-:W-:Y:S02]  /*5800*/  LOP3.LUT R230, R230, 0x3fff, RZ, 0xc0, !PT ;  /* 0x00003fffe6e67812 */ /* 0x000fe400078ec0ff */
[----:B------:R-:W-:Y:S02]  /*5810*/  IADD3 R6, R6, R20, -R17 ;  /* 0x0000001406067210 */ /* 0x000fe40007ffe811 */
[----:B------:R-:W-:Y:S02]  /*5820*/  LOP3.LUT R8, R8, 0x3fff, RZ, 0xc0, !PT ;  /* 0x00003fff08087812 */ /* 0x000fe400078ec0ff */
[----:B------:R-:W-:-:S02]  /*5830*/  LOP3.LUT R7, R7, 0x3fff, RZ, 0xc0, !PT ;  /* 0x00003fff07077812 */ /* 0x000fc400078ec0ff */
[----:B------:R-:W-:Y:S01]  /*5840*/  LOP3.LUT R10, R230, 0x10000, RZ, 0xfc, !PT ;  /* 0x00010000e60a7812 */ /* 0x000fe200078efcff */
[----:B------:R-:W-:Y:S01]  /*5850*/  IMAD R6, R19, -0x40, R6 ;  /* 0xffffffc013067824 */ /* 0x000fe200078e0206 */
[----:B------:R-:W-:Y:S01]  /*5860*/  LOP3.LUT R237, R8, 0x10000, RZ, 0xfc, !PT ;  /* 0x0001000008ed7812 */ /* 0x000fe200078efcff */
[----:B------:R-:W-:Y:S01]  /*5870*/  IMAD.MOV.U32 R19, RZ, RZ, 0x40000040 ;  /* 0x40000040ff137424 */ /* 0x000fe200078e00ff */
[----:B------:R-:W-:Y:S01]  /*5880*/  LOP3.LUT R7, R7, 0x10000, RZ, 0xfc, !PT ;  /* 0x0001000007077812 */ /* 0x000fe200078efcff */
[C---:B------:R-:W-:Y:S02]  /*5890*/  VIADD R18, R10.reuse, 0x2 ;  /* 0x000000020a127836 */ /* 0x040fe40000000000 */
[C---:B------:R-:W-:Y:S02]  /*58a0*/  VIADD R14, R10.reuse, 0x4 ;  /* 0x000000040a0e7836 */ /* 0x040fe40000000000 */
[----:B------:R-:W-:Y:S01]  /*58b0*/  IMAD.MOV.U32 R15, RZ, RZ, 0x40000040 ;  /* 0x40000040ff0f7424 */ /* 0x000fe200078e00ff */
[----:B------:R1:W-:Y:S01]  /*58c0*/  STL [R1+0x28], R10 ;  /* 0x0000280a01007387 */ /* 0x0003e20000100800 */
[----:B------:R-:W-:-:S02]  /*58d0*/  VIADD R12, R10, 0x6 ;  /* 0x000000060a0c7836 */ /* 0x000fc40000000000 */
[----:B------:R-:W-:Y:S01]  /*58e0*/  IMAD.MOV.U32 R13, RZ, RZ, 0x40000040 ;  /* 0x40000040ff0d7424 */ /* 0x000fe200078e00ff */
[----:B------:R2:W-:Y:S01]  /*58f0*/  STL [R1+0x34], R7 ;  /* 0x0000340701007387 */ /* 0x0005e20000100800 */
[C---:B------:R-:W-:Y:S02]  /*5900*/  VIADD R8, R237.reuse, 0x4 ;  /* 0x00000004ed087836 */ /* 0x040fe40000000000 */
[----:B------:R-:W-:Y:S01]  /*5910*/  IMAD.MOV.U32 R9, RZ, RZ, 0x40000040 ;  /* 0x40000040ff097424 */ /* 0x000fe200078e00ff */
[----:B------:R3:W-:Y:S01]  /*5920*/  STL.64 [R1+0x20], R18 ;  /* 0x0000201201007387 */ /* 0x0007e20000100a00 */
[----:B------:R-:W-:Y:S02]  /*5930*/  IMAD.MOV.U32 R11, RZ, RZ, 0x40000040 ;  /* 0x40000040ff0b7424 */ /* 0x000fe400078e00ff */
[----:B-1----:R-:W-:Y:S01]  /*5940*/  VIADD R10, R237, 0x2 ;  /* 0x00000002ed0a7836 */ /* 0x002fe20000000000 */
[----:B------:R3:W-:Y:S04]  /*5950*/  STL.64 [R1+0x18], R14 ;  /* 0x0000180e01007387 */ /* 0x0007e80000100a00 */
[----:B------:R3:W-:Y:S04]  /*5960*/  STL.64 [R1+0x10], R12 ;  /* 0x0000100c01007387 */ /* 0x0007e80000100a00 */
[----:B------:R3:W-:Y:S04]  /*5970*/  STL.64 [R1], R8 ;  /* 0x0000000801007387 */ /* 0x0007e80000100a00 */
[----:B------:R3:W-:Y:S01]  /*5980*/  STL.64 [R1+0x8], R10 ;  /* 0x0000080a01007387 */ /* 0x0007e20000100a00 */
[C---:B--2---:R-:W-:Y:S01]  /*5990*/  VIADD R7, R5.reuse, 0x4 ;  /* 0x0000000405077836 */ /* 0x044fe20000000000 */
        /* <DEDUP_REMOVED lines=8> */
.L_x_2860:
[----:B------:R-:W-:-:S13]  /*5a20*/  ISETP.NE.AND P0, PT, R231, 0x3, PT ;  /* 0x00000003e700780c */ /* 0x000fda0003f05270 */
[----:B------:R-:W-:Y:S05]  /*5a30*/  @!P0 BRA `(.L_x_2850) ;  /* 0x0000000000048947 */ /* 0x000fea0003800000 */
[----:B------:R-:W-:Y:S01]  /*5a40*/  BPT.TRAP 0x1 ;  /* 0x000000040000795c */ /* 0x000fe20000300000 */
.L_x_2850:
[----:B------:R-:W-:Y:S01]  /*5a50*/  IMAD R7, R0, 0x8, R236 ;  /* 0x0000000800077824 */ /* 0x000fe200078e02ec */
[----:B------:R-:W-:-:S04]  /*5a60*/  SHF.L.U32 R20, R4, 0x1f, RZ ;  /* 0x0000001f04147819 */ /* 0x000fc800000006ff */
[----:B------:R1:W2:Y:S01]  /*5a70*/  SYNCS.PHASECHK.TRANS64.TRYWAIT P1, [R7+URZ+0x30c10], R20 ;  /* 0x030c1014070075a7 */ /* 0x0002a2000802017f */
[----:B------:R-:W-:Y:S05]  /*5a80*/  @!P0 BRA `(.L_x_2851) ;  /* 0x0000000000048947 */ /* 0x000fea0003800000 */
[----:B------:R-:W-:Y:S01]  /*5a90*/  BPT.TRAP 0x1 ;  /* 0x000000040000795c */ /* 0x000fe20000300000 */
.L_x_2851:
[----:B------:R-:W-:-:S05]  /*5aa0*/  VIADD R8, R236, 0x10000 ;  /* 0x00010000ec087836 */ /* 0x000fca0000000000 */
[----:B------:R-:W-:-:S04]  /*5ab0*/  SHF.R.U32.HI R8, RZ, 0x4, R8 ;  /* 0x00000004ff087819 */ /* 0x000fc80000011608 */
[----:B------:R-:W-:-:S04]  /*5ac0*/  LOP3.LUT R8, R8, 0x3fff, RZ, 0xc0, !PT ;  /* 0x00003fff08087812 */ /* 0x000fc800078ec0ff */
[----:B------:R-:W-:Y:S01]  /*5ad0*/  LOP3.LUT R9, R8, 0x10000, RZ, 0xfc, !PT ;  /* 0x0001000008097812 */ /* 0x000fe200078efcff */
[----:B--2---:R-:W-:Y:S06]  /*5ae0*/  @P1 BRA `(.L_x_2852) ;  /* 0x0000000000081947 */ /* 0x004fec0003800000 */
[----:B------:R-:W2:Y:S02]  /*5af0*/  SYNCS.PHASECHK.TRANS64.TRYWAIT P1, [R7+URZ+0x30c10], R20 ;  /* 0x030c1014070075a7 */ /* 0x000ea4000802017f */
[----:B--2---:R-:W-:Y:S05]  /*5b00*/  @!P1 BRA `(.L_x_2853) ;  /* 0x0000007800289947 */ /* 0x004fea0003800000 */
.L_x_2852:
        /* <DEDUP_REMOVED lines=27> */
[----:B------:R-:W-:-:S04]  /*5cc0*/  IMAD R9, R3, 0x2, R10 ;  /* 0x0000000203097824 */ /* 0x000fc800078e020a */
        /* <DEDUP_REMOVED lines=35> */
.L_x_2854:
[----:B------:R1:W1:Y:S01]  /*5f00*/  SYNCS.PHASECHK.TRANS64.TRYWAIT P1, [R7+URZ+0x30c30], R20 ;  /* 0x030c3014070075a7 */ /* 0x000262000802017f */
[----:B------:R-:W-:Y:S05]  /*5f10*/  @!P0 BRA `(.L_x_2855) ;  /* 0x0000000000048947 */ /* 0x000fea0003800000 */
[----:B------:R-:W-:Y:S01]  /*5f20*/  BPT.TRAP 0x1 ;  /* 0x000000040000795c */ /* 0x000fe20000300000 */
.L_x_2855:
        /* <DEDUP_REMOVED lines=8> */
.L_x_2856:
        /* <DEDUP_REMOVED lines=9> */
[C---:B------:R-:W-:Y:S01]  /*6040*/  ISETP.GT.AND P1, PT, R6.reuse, 0x8, PT ;  /* 0x000000080600780c */ /* 0x040fe20003f24270 */
[----:B------:R-:W-:Y:S01]  /*6050*/  VIADD R17, R5, 0x8 ;  /* 0x0000000805117836 */ /* 0x000fe20000000000 */
[----:B--2---:R-:W-:Y:S01]  /*6060*/  SHFL.IDX PT, R9, R10, R5, 0x1f ;  /* 0x00001f050a097589 */ /* 0x004fe200000e0000 */
[----:B------:R-:W-:-:S02]  /*6070*/  ISETP.GT.AND P2, PT, R6, RZ, PT ;  /* 0x000000ff0600720c */ /* 0x000fc40003f44270 */
[----:B------:R-:W-:Y:S01]  /*6080*/  FSEL R91, R91, -INF , P1 ;  /* 0xff8000005b5b7808 */ /* 0x000fe20000800000 */
[----:B------:R-:W1:Y:S01]  /*6090*/  SHFL.IDX PT, R11, R10, R14, 0x1f ;  /* 0x00001f0e0a0b7589 */ /* 0x000e6200000e0000 */
[----:B------:R-:W-:Y:S01]  /*60a0*/  HGMMA.64x128x16.F32.BF16 R24, gdesc[UR4], RZ, !UPT, gsb0 ;  /* 0x01e00000041879f0 */ /* 0x000fe2000c0018ff */
[----:B------:R-:W-:Y:S01]  /*60b0*/  UIADD3 UR4, UR6, 0x2, URZ ;  /* 0x0000000206047890 */ /* 0x000fe2000fffe03f */
[----:B------:R-:W-:Y:S01]  /*60c0*/  FSEL R88, R88, -INF , P2 ;  /* 0xff80000058587808 */ /* 0x000fe20001000000 */
[----:B------:R-:W-:Y:S01]  /*60d0*/  ULDC UR5, c[0x0][0x744] ;  /* 0x0001d10000057ab9 */ /* 0x000fe20000000800 */
[----:B---3--:R-:W2:Y:S01]  /*60e0*/  SHFL.IDX PT, R18, R233, R5, 0x1f ;  /* 0x00001f05e9127589 */ /* 0x008ea200000e0000 */
[----:B------:R-:W-:Y:S02]  /*60f0*/  FSEL R90, R90, -INF , P1 ;  /* 0xff8000005a5a7808 */ /* 0x000fe40000800000 */
[----:B------:R-:W-:Y:S01]  /*6100*/  FSEL R94, R94, -INF , P1 ;  /* 0xff8000005e5e7808 */ /* 0x000fe20000800000 */
[----:B------:R-:W-:Y:S01]  /*6110*/  UMOV UR10, UR4 ;  /* 0x00000004000a7c82 */ /* 0x000fe20008000000 */
[----:B------:R-:W-:Y:S01]  /*6120*/  FSEL R104, R104, -INF , P2 ;  /* 0xff80000068687808 */ /* 0x000fe20001000000 */
[----:B------:R-:W-:Y:S01]  /*6130*/  SHFL.IDX PT, R22, R233, R17, 0x1f ;  /* 0x00001f11e9167589 */ /* 0x000fe200000e0000 */
[----:B------:R-:W-:-:S02]  /*6140*/  FSEL R101, R101, -INF , P2 ;  /* 0xff80000065657808 */ /* 0x000fc40001000000 */
[----:B------:R-:W-:Y:S02]  /*6150*/  FSEL R92, R92, -INF , P2 ;  /* 0xff8000005c5c7808 */ /* 0x000fe40001000000 */
[----:B------:R-:W-:Y:S02]  /*6160*/  FSEL R103, R103, -INF , P1 ;  /* 0xff80000067677808 */ /* 0x000fe40000800000 */
[----:B------:R-:W-:Y:S02]  /*6170*/  FSEL R106, R106, -INF , P1 ;  /* 0xff8000006a6a7808 */ /* 0x000fe40000800000 */
[----:B------:R-:W-:Y:S02]  /*6180*/  FSEL R93, R93, -INF , P2 ;  /* 0xff8000005d5d7808 */ /* 0x000fe40001000000 */
[----:B------:R-:W-:Y:S01]  /*6190*/  FSEL R116, R116, -INF , P2 ;  /* 0xff80000074747808 */ /* 0x000fe20001000000 */
[----:B-1----:R-:W-:Y:S01]  /*61a0*/  FFMA.FTZ R91, R91, UR5, -R11 ;  /* 0x000000055b5b7c23 */ /* 0x002fe2000801080b */
[--C-:B------:R-:W-:Y:S01]  /*61b0*/  FFMA.FTZ R88, R88, UR5, -R9.reuse ;  /* 0x0000000558587c23 */ /* 0x100fe20008010809 */
[----:B------:R-:W-:Y:S01]  /*61c0*/  FFMA.FTZ R90, R90, UR5, -R9 ;  /* 0x000000055a5a7c23 */ /* 0x000fe20008010809 */
[----:B------:R-:W-:Y:S01]  /*61d0*/  FSEL R118, R118, -INF , P1 ;  /* 0xff80000076767808 */ /* 0x000fe20000800000 */
[----:B------:R1:W-:Y:S01]  /*61e0*/  MUFU.EX2 R230, R91 ;  /* 0x0000005b00e67308 */ /* 0x0003e20000000800 */
[----:B------:R-:W-:-:S02]  /*61f0*/  FSEL R95, R95, -INF , P1 ;  /* 0xff8000005f5f7808 */ /* 0x000fc40000800000 */
[----:B------:R-:W-:Y:S02]  /*6200*/  FSEL R117, R117, -INF , P2 ;  /* 0xff80000075757808 */ /* 0x000fe40001000000 */
[----:B------:R-:W-:Y:S02]  /*6210*/  FSEL R147, R147, -INF , P1 ;  /* 0xff80000093937808 */ /* 0x000fe40000800000 */
[----:B------:R-:W-:Y:S01]  /*6220*/  FSEL R89, R89, -INF , P2 ;  /* 0xff80000059597808 */ /* 0x000fe20001000000 */
[----:B------:R-:W-:Y:S02]  /*6230*/  WARPGROUP.DEPBAR.LE gsb0, 0x0 ;  /* 0x00008000000079c5 */ /* 0x000fe40000010000 */
[----:B------:R-:W-:Y:S01]  /*6240*/  WARPGROUP.ARRIVE ;  /* 0x00000000000079c5 */ /* 0x000fe20000000000 */
[----:B-1----:R-:W-:Y:S01]  /*6250*/  VIADD R91, R5, 0x1c ;  /* 0x0000001c055b7836 */ /* 0x002fe20000000000 */
[----:B------:R-:W-:Y:S01]  /*6260*/  UIADD3 UR4, UR6, 0x4, URZ ;  /* 0x0000000406047890 */ /* 0x000fe2000fffe03f */
[----:B------:R-:W-:Y:S01]  /*6270*/  MUFU.EX2 R222, R88 ;  /* 0x0000005800de7308 */ /* 0x000fe20000000800 */
[----:B------:R-:W-:-:S02]  /*6280*/  FFMA.FTZ R89, R89, UR5, -R11 ;  /* 0x0000000559597c23 */ /* 0x000fc4000801080b */
[----:B------:R-:W-:Y:S05]  /*6290*/  SHFL.IDX PT, R15, R10, R91, 0x1f ;  /* 0x00001f5b0a0f7589 */ /* 0x000fea00000e0000 */
[----:B------:R-:W1:Y:S01]  /*62a0*/  MUFU.EX2 R232, R90 ;  /* 0x0000005a00e87308 */ /* 0x000e620000000800 */
[----:B-----5:R-:W-:Y:S02]  /*62b0*/  R2UR UR8, R12 ;  /* 0x000000000c0872ca */ /* 0x020fe400000e0000 */
[----:B------:R-:W-:Y:S01]  /*62c0*/  R2UR UR9, R13 ;  /* 0x000000000d0972ca */ /* 0x000fe200000e0000 */
[----:B------:R2:W3:Y:S01]  /*62d0*/  SHFL.IDX PT, R12, R10, R17, 0x1f ;  /* 0x00001f110a0c7589 */ /* 0x0004e200000e0000 */
[----:B------:R-:W-:Y:S01]  /*62e0*/  VIADD R13, R5, 0xc ;  /* 0x0000000c050d7836 */ /* 0x000fe20000000000 */
[----:B------:R-:W-:Y:S01]  /*62f0*/  UIADD3 UR6, UR6, 0x6, URZ ;  /* 0x0000000606067890 */ /* 0x000fe2000fffe03f */
[----:B------:R-:W-:Y:S01]  /*6300*/  FSEL R113, R113, -INF , P2 ;  /* 0xff80000071717808 */ /* 0x000fe20001000000 */
[----:B------:R-:W-:Y:S02]  /*6310*/  MUFU.EX2 R225, R89 ;  /* 0x0000005900e17308 */ /* 0x000fe40000000800 */
[----:B------:R5:W1:Y:S06]  /*6320*/  SHFL.IDX PT, R9, R10, R13, 0x1f ;  /* 0x00001f0d0a097589 */ /* 0x000a6c00000e0000 */
[----:B------:R-:W-:Y:S01]  /*6330*/  HGMMA.64x128x16.F32.BF16 R24, gdesc[UR8], R24, gsb0 ;  /* 0x01e00000081879f0 */ /* 0x000fe20008001818 */
[----:B----4-:R-:W-:-:S02]  /*6340*/  R2UR UR8, R20 ;  /* 0x00000000140872ca */ /* 0x010fc400000e0000 */
[----:B------:R-:W-:Y:S01]  /*6350*/  R2UR UR9, R21 ;  /* 0x00000000150972ca */ /* 0x000fe200000e0000 */
[----:B------:R-:W-:Y:S01]  /*6360*/  UMOV UR10, UR4 ;  /* 0x00000004000a7c82 */ /* 0x000fe20008000000 */
[----:B------:R-:W-:Y:S01]  /*6370*/  UMOV UR11, 0x40000040 ;  /* 0x40000040000b7882 */ /* 0x000fe20000000000 */
[----:B--2---:R-:W-:Y:S01]  /*6380*/  FFMA.FTZ R17, R104, UR5, -R18 ;  /* 0x0000000568117c23 */ /* 0x004fe20008010812 */
[C---:B------:R-:W-:Y:S01]  /*6390*/  VIADD R104, R5.reuse, 0x18 ;  /* 0x0000001805687836 */ /* 0x040fe20000000000 */
[----:B------:R2:W-:Y:S01]  /*63a0*/  SHFL.IDX PT, R20, R233, R14, 0x1f ;  /* 0x00001f0ee9147589 */ /* 0x0005e200000e0000 */
[--C-:B---3--:R-:W-:Y:S01]  /*63b0*/  FFMA.FTZ R94, R94, UR5, -R12.reuse ;  /* 0x000000055e5e7c23 */ /* 0x108fe2000801080c */
[----:B------:R-:W-:Y:S01]  /*63c0*/  FFMA.FTZ R92, R92, UR5, -R12 ;  /* 0x000000055c5c7c23 */ /* 0x000fe2000801080c */
[----:B------:R-:W-:Y:S01]  /*63d0*/  FFMA.FTZ R18, R106, UR5, -R18 ;  /* 0x000000056a127c23 */ /* 0x000fe20008010812 */
[----:B-----5:R-:W-:Y:S01]  /*63e0*/  VIADD R13, R5, 0x10 ;  /* 0x00000010050d7836 */ /* 0x020fe20000000000 */
[----:B------:R3:W-:Y:S01]  /*63f0*/  MUFU.EX2 R228, R94 ;  /* 0x0000005e00e47308 */ /* 0x0007e20000000800 */
[--C-:B--2---:R-:W-:Y:S01]  /*6400*/  FFMA.FTZ R14, R101, UR5, -R15.reuse ;  /* 0x00000005650e7c23 */ /* 0x104fe2000801080f */
[----:B------:R-:W-:Y:S01]  /*6410*/  FFMA.FTZ R15, R103, UR5, -R15 ;  /* 0x00000005670f7c23 */ /* 0x000fe2000801080f */
[----:B------:R-:W-:-:S02]  /*6420*/  VIADD R103, R5, 0xc ;  /* 0x0000000c05677836 */ /* 0x000fc40000000000 */
[--C-:B-1----:R-:W-:Y:S01]  /*6430*/  FFMA.FTZ R93, R93, UR5, -R9.reuse ;  /* 0x000000055d5d7c23 */ /* 0x102fe20008010809 */
[----:B------:R-:W-:Y:S02]  /*6440*/  VIADD R106, R5, 0x10 ;  /* 0x00000010056a7836 */ /* 0x000fe40000000000 */
[----:B------:R-:W-:Y:S01]  /*6450*/  FFMA.FTZ R95, R95, UR5, -R9 ;  /* 0x000000055f5f7c23 */ /* 0x000fe20008010809 */
[----:B------:R-:W-:Y:S01]  /*6460*/  VIADD R101, R5, 0x14 ;  /* 0x0000001405657836 */ /* 0x000fe20000000000 */
[----:B---3--:R-:W1:Y:S01]  /*6470*/  SHFL.IDX PT, R94, R233, R104, 0x1f ;  /* 0x00001f68e95e7589 */ /* 0x008e6200000e0000 */
[----:B------:R2:W-:Y:S03]  /*6480*/  MUFU.EX2 R229, R92 ;  /* 0x0000005c00e57308 */ /* 0x0005e60000000800 */
[----:B------:R-:W-:Y:S04]  /*6490*/  SHFL.IDX PT, R88, R233, R103, 0x1f ;  /* 0x00001f67e9587589 */ /* 0x000fe800000e0000 */
[----:B------:R-:W-:Y:S04]  /*64a0*/  SHFL.IDX PT, R90, R233, R106, 0x1f ;  /* 0x00001f6ae95a7589 */ /* 0x000fe800000e0000 */
[----:B--2---:R-:W-:Y:S04]  /*64b0*/  SHFL.IDX PT, R92, R233, R101, 0x1f ;  /* 0x00001f65e95c7589 */ /* 0x004fe800000e0000 */
[----:B------:R-:W2:Y:S01]  /*64c0*/  SHFL.IDX PT, R233, R233, R91, 0x1f ;  /* 0x00001f5be9e97589 */ /* 0x000ea200000e0000 */
[----:B------:R1:W-:Y:S03]  /*64d0*/  MUFU.EX2 R227, R93 ;  /* 0x0000005d00e37308 */ /* 0x0003e60000000800 */
[----:B------:R-:W-:Y:S01]  /*64e0*/  SHFL.IDX PT, R11, R10, R13, 0x1f ;  /* 0x00001f0d0a0b7589 */ /* 0x000fe200000e0000 */
[--C-:B-1----:R-:W-:Y:S01]  /*64f0*/  FFMA.FTZ R93, R116, UR5, -R94.reuse ;  /* 0x00000005745d7c23 */ /* 0x102fe2000801085e */
[----:B------:R-:W-:Y:S01]  /*6500*/  FFMA.FTZ R94, R118, UR5, -R94 ;  /* 0x00000005765e7c23 */ /* 0x000fe2000801085e */
[----:B------:R-:W-:Y:S01]  /*6510*/  FSEL R118, R145, -INF , P2 ;  /* 0xff80000091767808 */ /* 0x000fe20001000000 */
[----:B------:R-:W-:Y:S01]  /*6520*/  VIADD R145, R5, 0x14 ;  /* 0x0000001405917836 */ /* 0x000fe20000000000 */
[----:B------:R2:W-:Y:S02]  /*6530*/  MUFU.EX2 R226, R95 ;  /* 0x0000005f00e27308 */ /* 0x0005e40000000800 */
[----:B--2---:R-:W-:-:S02]  /*6540*/  FFMA.FTZ R95, R117, UR5, -R233 ;  /* 0x00000005755f7c23 */ /* 0x004fc400080108e9 */
[----:B------:R-:W1:Y:S01]  /*6550*/  SHFL.IDX PT, R117, R218, R145, 0x1f ;  /* 0x00001f91da757589 */ /* 0x000e6200000e0000 */
[----:B------:R-:W-:Y:S02]  /*6560*/  WARPGROUP.DEPBAR.LE gsb0, 0x0 ;  /* 0x00008000000079c5 */ /* 0x000fe40000010000 */
[----:B------:R-:W-:-:S06]  /*6570*/  WARPGROUP.ARRIVE ;  /* 0x00000000000079c5 */ /* 0x000fcc0000000000 */
[----:B------:R-:W-:Y:S01]  /*6580*/  HGMMA.64x128x16.F32.BF16 R24, gdesc[UR8], R24, gsb0 ;  /* 0x01e00000081879f0 */ /* 0x000fe20008001818 */
[--C-:B-1----:R-:W-:Y:S01]  /*6590*/  FFMA.FTZ R118, R118, UR5, -R117.reuse ;  /* 0x0000000576767c23 */ /* 0x102fe20008010875 */
[----:B------:R-:W-:Y:S02]  /*65a0*/  FFMA.FTZ R117, R147, UR5, -R117 ;  /* 0x0000000593757c23 */ /* 0x000fe40008010875 */
[----:B------:R-:W2:Y:S01]  /*65b0*/  LDL R147, [R1+0x38] ;  /* 0x0000380001937983 */ /* 0x000ea20000100800 */
[----:B------:R-:W-:Y:S02]  /*65c0*/  R2UR UR8, R234 ;  /* 0x00000000ea0872ca */ /* 0x000fe400000e0000 */
[----:B------:R-:W-:Y:S01]  /*65d0*/  R2UR UR9, R235 ;  /* 0x00000000eb0972ca */ /* 0x000fe200000e0000 */
[----:B------:R-:W-:Y:S01]  /*65e0*/  UMOV UR10, UR6 ;  /* 0x00000006000a7c82 */ /* 0x000fe20008000000 */
[----:B------:R-:W-:Y:S01]  /*65f0*/  UMOV UR11, 0x40000040 ;  /* 0x40000040000b7882 */ /* 0x000fe20000000000 */
[----:B------:R-:W-:-:S05]  /*6600*/  VIADD R13, R5, 0x14 ;  /* 0x00000014050d7836 */ /* 0x000fca0000000000 */
[----:B------:R1:W3:Y:S02]  /*6610*/  SHFL.IDX PT, R12, R10, R13, 0x1f ;  /* 0x00001f0d0a0c7589 */ /* 0x0002e400000e0000 */
[----:B-1----:R-:W-:-:S06]  /*6620*/  VIADD R13, R5, 0x18 ;  /* 0x00000018050d7836 */ /* 0x002fcc0000000000 */
[----:B------:R3:W1:Y:S01]  /*6630*/  SHFL.IDX PT, R13, R10, R13, 0x1f ;  /* 0x00001f0d0a0d7589 */ /* 0x00066200000e0000 */
[----:B------:R-:W-:Y:S02]  /*6640*/  WARPGROUP.DEPBAR.LE gsb0, 0x0 ;  /* 0x00008000000079c5 */ /* 0x000fe40000010000 */
[----:B------:R-:W-:-:S06]  /*6650*/  WARPGROUP.ARRIVE ;  /* 0x00000000000079c5 */ /* 0x000fcc0000000000 */
[----:B------:R-:W-:Y:S01]  /*6660*/  HGMMA.64x128x16.F32.BF16 R24, gdesc[UR8], R24, gsb0 ;  /* 0x01e00000081879f0 */ /* 0x000fe20008001818 */
[----:B------:R-:W4:Y:S01]  /*6670*/  SHFL.IDX PT, R103, R223, R103, 0x1f ;  /* 0x00001f67df677589 */ /* 0x000f2200000e0000 */
[----:B------:R-:W-:Y:S02]  /*6680*/  FSEL R96, R96, -INF , P2 ;  /* 0xff80000060607808 */ /* 0x000fe40001000000 */
[----:B------:R-:W-:Y:S01]  /*6690*/  FSEL R98, R98, -INF , P1 ;  /* 0xff80000062627808 */ /* 0x000fe20000800000 */
[----:B------:R-:W-:Y:S01]  /*66a0*/  FFMA.FTZ R91, R113, UR5, -R92 ;  /* 0x00000005715b7c23 */ /* 0x000fe2000801085c */
[----:B------:R-:W-:Y:S02]  /*66b0*/  FSEL R97, R97, -INF , P2 ;  /* 0xff80000061617808 */ /* 0x000fe40001000000 */
[----:B------:R-:W-:Y:S02]  /*66c0*/  FSEL R99, R99, -INF , P1 ;  /* 0xff80000063637808 */ /* 0x000fe40000800000 */
[----:B------:R-:W-:Y:S01]  /*66d0*/  FSEL R108, R108, -INF , P2 ;  /* 0xff8000006c6c7808 */ /* 0x000fe20001000000 */
[----:B------:R-:W-:Y:S01]  /*66e0*/  VIADD R113, R5, 0x4 ;  /* 0x0000000405717836 */ /* 0x000fe20000000000 */
[----:B------:R-:W-:-:S02]  /*66f0*/  FSEL R100, R100, -INF , P2 ;  /* 0xff80000064647808 */ /* 0x000fc40001000000 */
[----:B------:R-:W-:Y:S02]  /*6700*/  FSEL R110, R110, -INF , P1 ;  /* 0xff8000006e6e7808 */ /* 0x000fe40000800000 */
[----:B------:R-:W-:Y:S01]  /*6710*/  FSEL R112, R112, -INF , P2 ;  /* 0xff80000070707808 */ /* 0x000fe20001000000 */
[--C-:B------:R-:W-:Y:S01]  /*6720*/  FFMA.FTZ R96, R96, UR5, -R11.reuse ;  /* 0x0000000560607c23 */ /* 0x100fe2000801080b */
[----:B------:R-:W-:Y:S01]  /*6730*/  FSEL R114, R114, -INF , P1 ;  /* 0xff80000072727808 */ /* 0x000fe20000800000 */
[----:B------:R-:W-:Y:S01]  /*6740*/  FFMA.FTZ R9, R98, UR5, -R11 ;  /* 0x0000000562097c23 */ /* 0x000fe2000801080b */
[--C-:B---3--:R-:W-:Y:S01]  /*6750*/  FFMA.FTZ R10, R97, UR5, -R12.reuse ;  /* 0x00000005610a7c23 */ /* 0x108fe2000801080c */
[----:B------:R-:W-:Y:S01]  /*6760*/  FFMA.FTZ R11, R99, UR5, -R12 ;  /* 0x00000005630b7c23 */ /* 0x000fe2000801080c */
[--C-:B------:R-:W-:Y:S01]  /*6770*/  FFMA.FTZ R21, R108, UR5, -R22.reuse ;  /* 0x000000056c157c23 */ /* 0x100fe20008010816 */
[----:B-1----:R-:W-:Y:S01]  /*6780*/  FFMA.FTZ R12, R100, UR5, -R13 ;  /* 0x00000005640c7c23 */ /* 0x002fe2000801080d */
[----:B------:R-:W-:Y:S01]  /*6790*/  FFMA.FTZ R22, R110, UR5, -R22 ;  /* 0x000000056e167c23 */ /* 0x000fe20008010816 */
[--C-:B------:R-:W-:Y:S01]  /*67a0*/  FFMA.FTZ R89, R112, UR5, -R90.reuse ;  /* 0x0000000570597c23 */ /* 0x100fe2000801085a */
[----:B------:R-:W1:Y:S01]  /*67b0*/  SHFL.IDX PT, R100, R223, R113, 0x1f ;  /* 0x00001f71df647589 */ /* 0x000e6200000e0000 */
[----:B------:R-:W-:Y:S01]  /*67c0*/  FSEL R102, R102, -INF , P1 ;  /* 0xff80000066667808 */ /* 0x000fe20000800000 */
[----:B------:R-:W-:-:S02]  /*67d0*/  FFMA.FTZ R90, R114, UR5, -R90 ;  /* 0x00000005725a7c23 */ /* 0x000fc4000801085a */
[----:B------:R3:W5:Y:S01]  /*67e0*/  SHFL.IDX PT, R110, R223, R104, 0x1f ;  /* 0x00001f68df6e7589 */ /* 0x00076200000e0000 */
[----:B------:R-:W-:Y:S01]  /*67f0*/  VIADD R114, R5, 0x8 ;  /* 0x0000000805727836 */ /* 0x000fe20000000000 */
[----:B------:R-:W-:Y:S02]  /*6800*/  FSEL R109, R109, -INF , P2 ;  /* 0xff8000006d6d7808 */ /* 0x000fe40001000000 */
[----:B------:R-:W5:Y:S01]  /*6810*/  SHFL.IDX PT, R98, R223, R5, 0x1f ;  /* 0x00001f05df627589 */ /* 0x000f6200000e0000 */
[----:B------:R-:W-:-:S03]  /*6820*/  FFMA.FTZ R13, R102, UR5, -R13 ;  /* 0x00000005660d7c23 */ /* 0x000fc6000801080d */
[----:B------:R5:W5:Y:S01]  /*6830*/  SHFL.IDX PT, R108, R223, R101, 0x1f ;  /* 0x00001f65df6c7589 */ /* 0x000b6200000e0000 */
[----:B------:R-:W-:Y:S01]  /*6840*/  FFMA.FTZ R23, R109, UR5, -R88 ;  /* 0x000000056d177c23 */ /* 0x000fe20008010858 */
[----:B------:R-:W-:Y:S02]  /*6850*/  FSEL R109, R125, -INF , P2 ;  /* 0xff8000007d6d7808 */ /* 0x000fe40001000000 */
[----:B------:R-:W5:Y:S01]  /*6860*/  SHFL.IDX PT, R102, R223, R114, 0x1f ;  /* 0x00001f72df667589 */ /* 0x000f6200000e0000 */
[----:B---3--:R-:W-:Y:S02]  /*6870*/  FSEL R104, R127, -INF , P1 ;  /* 0xff8000007f687808 */ /* 0x008fe40000800000 */
[----:B------:R-:W-:Y:S01]  /*6880*/  FSEL R119, R119, -INF , P1 ;  /* 0xff80000077777808 */ /* 0x000fe20000800000 */
[--C-:B----4-:R-:W-:Y:S01]  /*6890*/  FFMA.FTZ R109, R109, UR5, -R103.reuse ;  /* 0x000000056d6d7c23 */ /* 0x110fe20008010867 */
[----:B------:R-:W-:Y:S01]  /*68a0*/  FSEL R105, R105, -INF , P2 ;  /* 0xff80000069697808 */ /* 0x000fe20001000000 */
[----:B------:R-:W-:Y:S01]  /*68b0*/  FFMA.FTZ R104, R104, UR5, -R103 ;  /* 0x0000000568687c23 */ /* 0x000fe20008010867 */
[----:B------:R-:W-:Y:S01]  /*68c0*/  FSEL R107, R107, -INF , P1 ;  /* 0xff8000006b6b7808 */ /* 0x000fe20000800000 */
[----:B------:R3:W-:Y:S01]  /*68d0*/  MUFU.EX2 R224, R96 ;  /* 0x0000006000e07308 */ /* 0x0007e20000000800 */
[----:B------:R-:W-:Y:S01]  /*68e0*/  FSEL R99, R121, -INF , P2 ;  /* 0xff80000079637808 */ /* 0x000fe20001000000 */
[----:B------:R-:W-:Y:S01]  /*68f0*/  FFMA.FTZ R19, R105, UR5, -R20 ;  /* 0x0000000569137c23 */ /* 0x000fe20008010814 */
[----:B------:R-:W-:-:S02]  /*6900*/  FSEL R123, R123, -INF , P1 ;  /* 0xff8000007b7b7808 */ /* 0x000fc40000800000 */
[----:B------:R-:W-:-:S03]  /*6910*/  FSEL R134, R134, -INF , P1 ;  /* 0xff80000086867808 */ /* 0x000fc60000800000 */
[----:B------:R4:W-:Y:S01]  /*6920*/  MUFU.EX2 R103, R109 ;  /* 0x0000006d00677308 */ /* 0x0009e20000000800 */
[----:B---3--:R-:W-:Y:S01]  /*6930*/  FFMA.FTZ R96, R119, UR5, -R233 ;  /* 0x0000000577607c23 */ /* 0x008fe200080108e9 */
[----:B------:R-:W-:Y:S02]  /*6940*/  VIADD R233, R5, 0x1c ;  /* 0x0000001c05e97836 */ /* 0x000fe40000000000 */
[----:B------:R-:W-:Y:S01]  /*6950*/  FFMA.FTZ R20, R107, UR5, -R20 ;  /* 0x000000056b147c23 */ /* 0x000fe20008010814 */
[----:B------:R-:W-:Y:S01]  /*6960*/  FSEL R120, R120, -INF , P2 ;  /* 0xff80000078787808 */ /* 0x000fe20001000000 */
[----:B------:R-:W3:Y:S01]  /*6970*/  SHFL.IDX PT, R106, R223, R106, 0x1f ;  /* 0x00001f6adf6a7589 */ /* 0x000ee200000e0000 */
[----:B----4-:R-:W-:Y:S01]  /*6980*/  FSEL R109, R132, -INF , P2 ;  /* 0xff800000846d7808 */ /* 0x010fe20001000000 */
[--C-:B-1----:R-:W-:Y:S01]  /*6990*/  FFMA.FTZ R99, R99, UR5, -R100.reuse ;  /* 0x0000000563637c23 */ /* 0x102fe20008010864 */
[----:B------:R-:W-:Y:S01]  /*69a0*/  FSEL R107, R129, -INF , P2 ;  /* 0xff800000816b7808 */ /* 0x000fe20001000000 */
[----:B------:R-:W-:Y:S01]  /*69b0*/  FFMA.FTZ R100, R123, UR5, -R100 ;  /* 0x000000057b647c23 */ /* 0x000fe20008010864 */
[----:B------:R-:W-:Y:S01]  /*69c0*/  FSEL R131, R131, -INF , P1 ;  /* 0xff80000083837808 */ /* 0x000fe20000800000 */
[--C-:B-----5:R-:W-:Y:S01]  /*69d0*/  FFMA.FTZ R109, R109, UR5, -R110.reuse ;  /* 0x000000056d6d7c23 */ /* 0x120fe2000801086e */
[----:B------:R-:W-:Y:S01]  /*69e0*/  SHFL.IDX PT, R112, R223, R233, 0x1f ;  /* 0x00001fe9df707589 */ /* 0x000fe200000e0000 */
[----:B------:R-:W-:Y:S01]  /*69f0*/  FFMA.FTZ R110, R134, UR5, -R110 ;  /* 0x00000005866e7c23 */ /* 0x000fe2000801086e */
[----:B------:R-:W-:-:S02]  /*6a00*/  FSEL R111, R111, -INF , P1 ;  /* 0xff8000006f6f7808 */ /* 0x000fc40000800000 */
[----:B------:R-:W-:Y:S01]  /*6a10*/  FSEL R101, R124, -INF , P2 ;  /* 0xff8000007c657808 */ /* 0x000fe20001000000 */
[----:B------:R1:W-:Y:S01]  /*6a20*/  SHFL.IDX PT, R134, R218, R113, 0x1f ;  /* 0x00001f71da867589 */ /* 0x0003e200000e0000 */
[----:B------:R-:W-:Y:S01]  /*6a30*/  FSEL R126, R126, -INF , P1 ;  /* 0xff8000007e7e7808 */ /* 0x000fe20000800000 */
[----:B------:R-:W-:Y:S02]  /*6a40*/  FFMA.FTZ R97, R120, UR5, -R98 ;  /* 0x0000000578617c23 */ /* 0x000fe40008010862 */
[----:B------:R4:W-:Y:S01]  /*6a50*/  SHFL.IDX PT, R123, R218, R114, 0x1f ;  /* 0x00001f72da7b7589 */ /* 0x0009e200000e0000 */
[--C-:B------:R-:W-:Y:S01]  /*6a60*/  FFMA.FTZ R107, R107, UR5, -R108.reuse ;  /* 0x000000056b6b7c23 */ /* 0x100fe2000801086c */
[----:B------:R-:W-:Y:S01]  /*6a70*/  FFMA.FTZ R108, R131, UR5, -R108 ;  /* 0x00000005836c7c23 */ /* 0x000fe2000801086c */
[----:B------:R-:W-:Y:S02]  /*6a80*/  FSEL R120, R144, -INF , P2 ;  /* 0xff80000090787808 */ /* 0x000fe40001000000 */
[----:B-1----:R-:W-:Y:S01]  /*6a90*/  FSEL R113, R151, -INF , P1 ;  /* 0xff80000097717808 */ /* 0x002fe20000800000 */
[----:B------:R-:W-:Y:S01]  /*6aa0*/  VIADD R151, R5, 0x4 ;  /* 0x0000000405977836 */ /* 0x000fe20000000000 */
[----:B----4-:R-:W-:Y:S01]  /*6ab0*/  FSEL R114, R149, -INF , P2 ;  /* 0xff80000095727808 */ /* 0x010fe20001000000 */
[C---:B------:R-:W-:Y:S01]  /*6ac0*/  VIADD R149, R5.reuse, 0x8 ;  /* 0x0000000805957836 */ /* 0x040fe20000000000 */
[----:B------:R-:W-:Y:S01]  /*6ad0*/  SHFL.IDX PT, R131, R218, R5, 0x1f ;  /* 0x00001f05da837589 */ /* 0x000fe200000e0000 */
[----:B------:R-:W-:Y:S01]  /*6ae0*/  VIADD R144, R5, 0xc ;  /* 0x0000000c05907836 */ /* 0x000fe20000000000 */
[----:B------:R-:W-:-:S02]  /*6af0*/  WARPGROUP.DEPBAR.LE gsb0, 0x0 ;  /* 0x00008000000079c5 */ /* 0x000fc40000010000 */
[----:B------:R-:W1:Y:S04]  /*6b00*/  LDS R216, [R216+0x400] ;  /* 0x00040000d8d87984 */ /* 0x000e680000000800 */
[----:B------:R-:W-:Y:S04]  /*6b10*/  LDS R220, [R220+0x400] ;  /* 0x00040000dcdc7984 */ /* 0x000fe80000000800 */
[----:B------:R-:W-:Y:S01]  /*6b20*/  LDS R219, [R219+0x400] ;  /* 0x00040000dbdb7984 */ /* 0x000fe20000000800 */
[----:B------:R-:W-:Y:S01]  /*6b30*/  FSEL R116, R148, -INF , P2 ;  /* 0xff80000094747808 */ /* 0x000fe20001000000 */
[----:B------:R-:W-:Y:S01]  /*6b40*/  FFMA.FTZ R88, R111, UR5, -R88 ;  /* 0x000000056f587c23 */ /* 0x000fe20008010858 */
[----:B------:R-:W-:Y:S01]  /*6b50*/  FFMA.FTZ R101, R101, UR5, -R102 ;  /* 0x0000000565657c23 */ /* 0x000fe20008010866 */
[----:B------:R-:W-:-:S02]  /*6b60*/  VIADD R148, R5, 0x10 ;  /* 0x0000001005947836 */ /* 0x000fc40000000000 */
[----:B------:R-:W-:Y:S01]  /*6b70*/  FFMA.FTZ R102, R126, UR5, -R102 ;  /* 0x000000057e667c23 */ /* 0x000fe20008010866 */
[----:B------:R-:W-:Y:S02]  /*6b80*/  FSEL R111, R133, -INF , P2 ;  /* 0xff800000856f7808 */ /* 0x000fe40001000000 */
[----:B------:R-:W-:Y:S02]  /*6b90*/  FSEL R105, R128, -INF , P2 ;  /* 0xff80000080697808 */ /* 0x000fe40001000000 */
[----:B------:R-:W-:Y:S01]  /*6ba0*/  FSEL R130, R130, -INF , P1 ;  /* 0xff80000082827808 */ /* 0x000fe20000800000 */
[----:B------:R-:W-:Y:S01]  /*6bb0*/  SHFL.IDX PT, R121, R218, R144, 0x1f ;  /* 0x00001f90da797589 */ /* 0x000fe200000e0000 */
[----:B------:R-:W-:Y:S01]  /*6bc0*/  FSEL R135, R135, -INF , P1 ;  /* 0xff80000087877808 */ /* 0x000fe20000800000 */
[--C-:B---3--:R-:W-:Y:S02]  /*6bd0*/  FFMA.FTZ R105, R105, UR5, -R106.reuse ;  /* 0x0000000569697c23 */ /* 0x108fe4000801086a */
[----:B------:R-:W-:Y:S01]  /*6be0*/  LDS R221, [R221+0x400] ;  /* 0x00040000dddd7984 */ /* 0x000fe20000000800 */
[----:B------:R-:W-:-:S03]  /*6bf0*/  FFMA.FTZ R106, R130, UR5, -R106 ;  /* 0x00000005826a7c23 */ /* 0x000fc6000801086a */
[----:B-1----:R-:W1:Y:S04]  /*6c00*/  SHFL.IDX PT, R124, R216, R5, 0x1f ;  /* 0x00001f05d87c7589 */ /* 0x002e6800000e0000 */
[----:B------:R-:W3:Y:S04]  /*6c10*/  SHFL.IDX PT, R126, R216, R151, 0x1f ;  /* 0x00001f97d87e7589 */ /* 0x000ee800000e0000 */
[----:B------:R-:W4:Y:S04]  /*6c20*/  SHFL.IDX PT, R133, R216, R149, 0x1f ;  /* 0x00001f95d8857589 */ /* 0x000f2800000e0000 */
[----:B------:R-:W5:Y:S04]  /*6c30*/  SHFL.IDX PT, R127, R216, R144, 0x1f ;  /* 0x00001f90d87f7589 */ /* 0x000f6800000e0000 */
[----:B------:R-:W5:Y:S01]  /*6c40*/  SHFL.IDX PT, R129, R216, R148, 0x1f ;  /* 0x00001f94d8817589 */ /* 0x000f6200000e0000 */
[--C-:B------:R-:W-:Y:S01]  /*6c50*/  FFMA.FTZ R111, R111, UR5, -R112.reuse ;  /* 0x000000056f6f7c23 */ /* 0x100fe20008010870 */
[----:B------:R-:W-:Y:S01]  /*6c60*/  FSEL R130, R136, -INF , P2 ;  /* 0xff80000088827808 */ /* 0x000fe20001000000 */
[----:B------:R-:W-:Y:S01]  /*6c70*/  FFMA.FTZ R112, R135, UR5, -R112 ;  /* 0x0000000587707c23 */ /* 0x000fe20008010870 */
[----:B------:R-:W-:-:S02]  /*6c80*/  FSEL R135, R137, -INF , P2 ;  /* 0xff80000089877808 */ /* 0x000fc40001000000 */
[----:B------:R-:W-:Y:S01]  /*6c90*/  FSEL R125, R140, -INF , P2 ;  /* 0xff8000008c7d7808 */ /* 0x000fe20001000000 */
[----:B------:R-:W-:Y:S01]  /*6ca0*/  FFMA.FTZ R130, R130, UR5, -R131 ;  /* 0x0000000582827c23 */ /* 0x000fe20008010883 */
[----:B------:R-:W-:Y:S01]  /*6cb0*/  FSEL R142, R142, -INF , P1 ;  /* 0xff8000008e8e7808 */ /* 0x000fe20000800000 */
[----:B------:R-:W-:Y:S01]  /*6cc0*/  FFMA.FTZ R135, R135, UR5, -R134 ;  /* 0x0000000587877c23 */ /* 0x000fe20008010886 */
[----:B------:R-:W-:Y:S01]  /*6cd0*/  FSEL R139, R139, -INF , P1 ;  /* 0xff8000008b8b7808 */ /* 0x000fe20000800000 */
[--C-:B-1----:R-:W-:Y:S01]  /*6ce0*/  FADD.FTZ R24, R24, -R124.reuse ;  /* 0x8000007c18187221 */ /* 0x102fe20000010000 */
[----:B------:R-:W-:Y:S01]  /*6cf0*/  FSEL R138, R138, -INF , P1 ;  /* 0xff8000008a8a7808 */ /* 0x000fe20000800000 */
[----:B------:R-:W-:Y:S01]  /*6d00*/  FADD.FTZ R26, R26, -R124 ;  /* 0x8000007c1a1a7221 */ /* 0x000fe20000010000 */
[--C-:B---3--:R-:W-:Y:S01]  /*6d10*/  FADD.FTZ R124, R25, -R126.reuse ;  /* 0x8000007e197c7221 */ /* 0x108fe20000010000 */
[----:B------:R-:W-:Y:S01]  /*6d20*/  FSEL R122, R122, -INF , P1 ;  /* 0xff8000007a7a7808 */ /* 0x000fe20000800000 */
[----:B----4-:R-:W-:Y:S01]  /*6d30*/  FADD.FTZ R128, R28, -R133 ;  /* 0x800000851c807221 */ /* 0x010fe20000010000 */
[----:B------:R-:W-:Y:S01]  /*6d40*/  FADD.FTZ R126, R27, -R126 ;  /* 0x8000007e1b7e7221 */ /* 0x000fe20000010000 */
[----:B------:R1:W-:Y:S01]  /*6d50*/  MUFU.EX2 R28, R130 ;  /* 0x00000082001c7308 */ /* 0x0003e20000000800 */
[----:B------:R-:W-:Y:S01]  /*6d60*/  FFMA.FTZ R125, R125, UR5, -R123 ;  /* 0x000000057d7d7c23 */ /* 0x000fe2000801087b */
[----:B-----5:R-:W-:Y:S01]  /*6d70*/  FADD.FTZ R27, R31, -R127 ;  /* 0x8000007f1f1b7221 */ /* 0x020fe20000010000 */
[----:B------:R-:W-:Y:S01]  /*6d80*/  FFMA.FTZ R123, R142, UR5, -R123 ;  /* 0x000000058e7b7c23 */ /* 0x000fe2000801087b */
[----:B------:R-:W-:Y:S01]  /*6d90*/  SHFL.IDX PT, R132, R216, R145, 0x1f ;  /* 0x00001f91d8847589 */ /* 0x000fe200000e0000 */
[----:B------:R-:W-:Y:S01]  /*6da0*/  FADD.FTZ R25, R30, -R133 ;  /* 0x800000851e197221 */ /* 0x000fe20000010000 */
[----:B------:R-:W-:Y:S01]  /*6db0*/  FFMA.FTZ R131, R138, UR5, -R131 ;  /* 0x000000058a837c23 */ /* 0x000fe20008010883 */
[----:B------:R-:W-:Y:S01]  /*6dc0*/  FFMA.FTZ R134, R139, UR5, -R134 ;  /* 0x000000058b867c23 */ /* 0x000fe20008010886 */
[----:B-1----:R-:W-:Y:S01]  /*6dd0*/  FADD.FTZ R130, R29, -R127 ;  /* 0x8000007f1d827221 */ /* 0x002fe20000010000 */
[----:B------:R-:W-:Y:S01]  /*6de0*/  FADD.FTZ R127, R32, -R129 ;  /* 0x80000081207f7221 */ /* 0x000fe20000010000 */
[----:B------:R-:W1:Y:S01]  /*6df0*/  SHFL.IDX PT, R142, R216, R233, 0x1f ;  /* 0x00001fe9d88e7589 */ /* 0x000e6200000e0000 */
[----:B------:R3:W-:Y:S01]  /*6e00*/  MUFU.EX2 R30, R135 ;  /* 0x00000087001e7308 */ /* 0x0007e20000000800 */
[----:B------:R-:W-:-:S02]  /*6e10*/  FFMA.FTZ R98, R122, UR5, -R98 ;  /* 0x000000057a627c23 */ /* 0x000fc40008010862 */
[----:B------:R-:W4:Y:S01]  /*6e20*/  SHFL.IDX PT, R32, R220, R145, 0x1f ;  /* 0x00001f91dc207589 */ /* 0x000f2200000e0000 */
[----:B------:R-:W-:-:S03]  /*6e30*/  FSEL R122, R141, -INF , P2 ;  /* 0xff8000008d7a7808 */ /* 0x000fc60001000000 */
[----:B------:R-:W5:Y:S01]  /*6e40*/  SHFL.IDX PT, R139, R220, R149, 0x1f ;  /* 0x00001f95dc8b7589 */ /* 0x000f6200000e0000 */
[----:B------:R-:W-:-:S03]  /*6e50*/  FSEL R143, R143, -INF , P1 ;  /* 0xff8000008f8f7808 */ /* 0x000fc60000800000 */
[----:B------:R-:W5:Y:S04]  /*6e60*/  SHFL.IDX PT, R138, R220, R148, 0x1f ;  /* 0x00001f94dc8a7589 */ /* 0x000f6800000e0000 */
[----:B---3--:R-:W3:Y:S01]  /*6e70*/  SHFL.IDX PT, R135, R219, R5, 0x1f ;  /* 0x00001f05db877589 */ /* 0x008ee200000e0000 */
[----:B------:R-:W-:-:S03]  /*6e80*/  VIADD R223, R5, 0x18 ;  /* 0x0000001805df7836 */ /* 0x000fc60000000000 */
[----:B------:R-:W3:Y:S01]  /*6e90*/  SHFL.IDX PT, R137, R220, R144, 0x1f ;  /* 0x00001f90dc897589 */ /* 0x000ee200000e0000 */
[--C-:B------:R-:W-:Y:S01]  /*6ea0*/  FFMA.FTZ R122, R122, UR5, -R121.reuse ;  /* 0x000000057a7a7c23 */ /* 0x100fe20008010879 */
[----:B------:R-:W-:Y:S02]  /*6eb0*/  FFMA.FTZ R121, R143, UR5, -R121 ;  /* 0x000000058f797c23 */ /* 0x000fe40008010879 */
[----:B------:R-:W2:Y:S04]  /*6ec0*/  SHFL.IDX PT, R143, R216, R223, 0x1f ;  /* 0x00001fdfd88f7589 */ /* 0x000ea800000e0000 */
[----:B------:R-:W2:Y:S01]  /*6ed0*/  SHFL.IDX PT, R136, R220, R223, 0x1f ;  /* 0x00001fdfdc887589 */ /* 0x000ea200000e0000 */
[----:B------:R5:W-:Y:S01]  /*6ee0*/  MUFU.EX2 R29, R131 ;  /* 0x00000083001d7308 */ /* 0x000be20000000800 */
[----:B------:R-:W-:Y:S01]  /*6ef0*/  FSEL R115, R115, -INF , P1 ;  /* 0xff80000073737808 */ /* 0x000fe20000800000 */
[--C-:B-1----:R-:W-:Y:S01]  /*6f00*/  FADD.FTZ R37, R37, -R142.reuse ;  /* 0x8000008e25257221 */ /* 0x102fe20000010000 */
[----:B------:R-:W-:Y:S01]  /*6f10*/  FADD.FTZ R39, R39, -R142 ;  /* 0x8000008e27277221 */ /* 0x000fe20000010000 */
[--C-:B----4-:R-:W-:Y:S01]  /*6f20*/  FADD.FTZ R49, R49, -R32.reuse ;  /* 0x8000002031317221 */ /* 0x110fe20000010000 */
[----:B------:R-:W-:Y:S01]  /*6f30*/  FADD.FTZ R51, R51, -R32 ;  /* 0x8000002033337221 */ /* 0x000fe20000010000 */
[----:B------:R-:W1:Y:S01]  /*6f40*/  SHFL.IDX PT, R119, R218, R148, 0x1f ;  /* 0x00001f94da777589 */ /* 0x000e6200000e0000 */
[--C-:B-----5:R-:W-:Y:S01]  /*6f50*/  FADD.FTZ R44, R44, -R139.reuse ;  /* 0x8000008b2c2c7221 */ /* 0x120fe20000010000 */
[----:B------:R4:W-:Y:S01]  /*6f60*/  MUFU.EX2 R31, R134 ;  /* 0x00000086001f7308 */ /* 0x0009e20000000800 */
[--C-:B------:R-:W-:Y:S01]  /*6f70*/  FADD.FTZ R131, R33, -R132.reuse ;  /* 0x8000008421837221 */ /* 0x100fe20000010000 */
[----:B------:R-:W-:Y:S01]  /*6f80*/  FADD.FTZ R132, R35, -R132 ;  /* 0x8000008423847221 */ /* 0x000fe20000010000 */
[----:B------:R-:W-:Y:S01]  /*6f90*/  FADD.FTZ R46, R46, -R139 ;  /* 0x8000008b2e2e7221 */ /* 0x000fe20000010000 */
[--C-:B------:R-:W-:Y:S01]  /*6fa0*/  FADD.FTZ R48, R48, -R138.reuse ;  /* 0x8000008a30307221 */ /* 0x100fe20000010000 */
[----:B------:R-:W-:Y:S01]  /*6fb0*/  FADD.FTZ R50, R50, -R138 ;  /* 0x8000008a32327221 */ /* 0x000fe20000010000 */
[----:B------:R-:W-:Y:S01]  /*6fc0*/  SHFL.IDX PT, R35, R219, R144, 0x1f ;  /* 0x00001f90db237589 */ /* 0x000fe200000e0000 */
[--C-:B---3--:R-:W-:Y:S01]  /*6fd0*/  FADD.FTZ R56, R56, -R135.reuse ;  /* 0x8000008738387221 */ /* 0x108fe20000010000 */
[----:B------:R3:W-:Y:S01]  /*6fe0*/  MUFU.EX2 R32, R125 ;  /* 0x0000007d00207308 */ /* 0x0007e20000000800 */
[----:B------:R-:W-:Y:S01]  /*6ff0*/  FADD.FTZ R58, R58, -R135 ;  /* 0x800000873a3a7221 */ /* 0x000fe20000010000 */
[----:B----4-:R-:W-:Y:S01]  /*7000*/  SHFL.IDX PT, R134, R219, R145, 0x1f ;  /* 0x00001f91db867589 */ /* 0x010fe200000e0000 */
[--C-:B------:R-:W-:Y:S01]  /*7010*/  FADD.FTZ R45, R45, -R137.reuse ;  /* 0x800000892d2d7221 */ /* 0x100fe20000010000 */
[----:B------:R-:W-:-:S02]  /*7020*/  FADD.FTZ R47, R47, -R137 ;  /* 0x800000892f2f7221 */ /* 0x000fc40000010000 */
[----:B------:R-:W-:Y:S01]  /*7030*/  SHFL.IDX PT, R142, R221, R145, 0x1f ;  /* 0x00001f91dd8e7589 */ /* 0x000fe200000e0000 */
[----:B------:R-:W-:-:S03]  /*7040*/  FFMA.FTZ R92, R115, UR5, -R92 ;  /* 0x00000005735c7c23 */ /* 0x000fc6000801085c */
[----:B---3--:R-:W-:Y:S04]  /*7050*/  SHFL.IDX PT, R125, R221, R5, 0x1f ;  /* 0x00001f05dd7d7589 */ /* 0x008fe800000e0000 */
[----:B------:R-:W-:Y:S04]  /*7060*/  SHFL.IDX PT, R135, R221, R151, 0x1f ;  /* 0x00001f97dd877589 */ /* 0x000fe800000e0000 */
[----:B------:R-:W-:Y:S04]  /*7070*/  SHFL.IDX PT, R139, R221, R149, 0x1f ;  /* 0x00001f95dd8b7589 */ /* 0x000fe800000e0000 */
[----:B------:R-:W-:Y:S04]  /*7080*/  SHFL.IDX PT, R144, R221, R144, 0x1f ;  /* 0x00001f90dd907589 */ /* 0x000fe800000e0000 */
[----:B------:R-:W-:Y:S04]  /*7090*/  SHFL.IDX PT, R138, R221, R148, 0x1f ;  /* 0x00001f94dd8a7589 */ /* 0x000fe800000e0000 */
[----:B------:R-:W-:Y:S04]  /*70a0*/  SHFL.IDX PT, R145, R221, R223, 0x1f ;  /* 0x00001fdfdd917589 */ /* 0x000fe800000e0000 */
[----:B------:R-:W3:Y:S04]  /*70b0*/  SHFL.IDX PT, R137, R219, R149, 0x1f ;  /* 0x00001f95db897589 */ /* 0x000ee800000e0000 */
[----:B------:R-:W4:Y:S04]  /*70c0*/  SHFL.IDX PT, R221, R221, R233, 0x1f ;  /* 0x00001fe9dddd7589 */ /* 0x000f2800000e0000 */
[----:B------:R-:W5:Y:S01]  /*70d0*/  SHFL.IDX PT, R115, R218, R223, 0x1f ;  /* 0x00001fdfda737589 */ /* 0x000f6200000e0000 */
[----:B------:R-:W-:-:S03]  /*70e0*/  FADD.FTZ R129, R34, -R129 ;  /* 0x8000008122817221 */ /* 0x000fc60000010000 */
[----:B------:R-:W5:Y:S01]  /*70f0*/  SHFL.IDX PT, R218, R218, R233, 0x1f ;  /* 0x00001fe9dada7589 */ /* 0x000f6200000e0000 */
[----:B--2---:R-:W-:-:S03]  /*7100*/  FADD.FTZ R133, R36, -R143 ;  /* 0x8000008f24857221 */ /* 0x004fc60000010000 */
[----:B------:R-:W2:Y:S01]  /*7110*/  SHFL.IDX PT, R33, R220, R233, 0x1f ;  /* 0x00001fe9dc217589 */ /* 0x000ea200000e0000 */
[--C-:B------:R-:W-:Y:S01]  /*7120*/  FADD.FTZ R52, R52, -R136.reuse ;  /* 0x8000008834347221 */ /* 0x100fe20000010000 */
[----:B------:R-:W-:Y:S02]  /*7130*/  FADD.FTZ R54, R54, -R136 ;  /* 0x8000008836367221 */ /* 0x000fe40000010000 */
[----:B------:R-:W2:Y:S01]  /*7140*/  SHFL.IDX PT, R34, R219, R151, 0x1f ;  /* 0x00001f97db227589 */ /* 0x000ea200000e0000 */
[----:B------:R-:W2:Y:S03]  /*7150*/  MUFU.EX2 R12, R12 ;  /* 0x0000000c000c7308 */ /* 0x000ea60000000800 */
[----:B------:R-:W-:Y:S04]  /*7160*/  SHFL.IDX PT, R36, R219, R223, 0x1f ;  /* 0x00001fdfdb247589 */ /* 0x000fe800000e0000 */
[----:B------:R-:W2:Y:S01]  /*7170*/  SHFL.IDX PT, R136, R219, R148, 0x1f ;  /* 0x00001f94db887589 */ /* 0x000ea200000e0000 */
[----:B------:R-:W2:Y:S03]  /*7180*/  MUFU.EX2 R14, R14 ;  /* 0x0000000e000e7308 */ /* 0x000ea60000000800 */
[----:B------:R-:W2:Y:S01]  /*7190*/  SHFL.IDX PT, R219, R219, R233, 0x1f ;  /* 0x00001fe9dbdb7589 */ /* 0x000ea200000e0000 */
[----:B------:R-:W-:-:S03]  /*71a0*/  FSEL R146, R146, -INF , P1 ;  /* 0xff80000092927808 */ /* 0x000fc60000800000 */
[----:B------:R-:W2:Y:S01]  /*71b0*/  SHFL.IDX PT, R140, R220, R151, 0x1f ;  /* 0x00001f97dc8c7589 */ /* 0x000ea200000e0000 */
[----:B------:R-:W2:Y:S03]  /*71c0*/  MUFU.EX2 R107, R107 ;  /* 0x0000006b006b7308 */ /* 0x000ea60000000800 */
[----:B------:R-:W2:Y:S01]  /*71d0*/  SHFL.IDX PT, R141, R220, R5, 0x1f ;  /* 0x00001f05dc8d7589 */ /* 0x000ea200000e0000 */
[----:B------:R-:W-:Y:S01]  /*71e0*/  FSEL R150, R150, -INF , P1 ;  /* 0xff80000096967808 */ /* 0x000fe20000800000 */
[--C-:B-1----:R-:W-:Y:S01]  /*71f0*/  FFMA.FTZ R120, R120, UR5, -R119.reuse ;  /* 0x0000000578787c23 */ /* 0x102fe20008010877 */
[----:B------:R-:W-:Y:S02]  /*7200*/  FFMA.FTZ R119, R146, UR5, -R119 ;  /* 0x0000000592777c23 */ /* 0x000fe40008010877 */
[----:B------:R-:W1:Y:S01]  /*7210*/  MUFU.EX2 R13, R13 ;  /* 0x0000000d000d7308 */ /* 0x000e620000000800 */
[--C-:B---3--:R-:W-:Y:S01]  /*7220*/  FADD.FTZ R60, R60, -R137.reuse ;  /* 0x800000893c3c7221 */ /* 0x108fe20000010000 */
[----:B------:R-:W-:Y:S01]  /*7230*/  FADD.FTZ R62, R62, -R137 ;  /* 0x800000893e3e7221 */ /* 0x000fe20000010000 */
[----:B----4-:R-:W-:Y:S01]  /*7240*/  FADD.FTZ R146, R85, -R221 ;  /* 0x800000dd55927221 */ /* 0x010fe20000010000 */
[----:B------:R-:W-:-:S04]  /*7250*/  FADD.FTZ R137, R80, -R138 ;  /* 0x8000008a50897221 */ /* 0x000fc80000010000 */
[----:B------:R-:W3:Y:S01]  /*7260*/  MUFU.EX2 R15, R15 ;  /* 0x0000000f000f7308 */ /* 0x000ee20000000800 */
[----:B------:R-:W-:Y:S01]  /*7270*/  FMUL.FTZ R26, R232, R26 ;  /* 0x0000001ae81a7220 */ /* 0x000fe20000410000 */
[----:B------:R-:W-:Y:S01]  /*7280*/  FMUL.FTZ R85, R230, R126 ;  /* 0x0000007ee6557220 */ /* 0x000fe20000410000 */
[----:B-----5:R-:W-:-:S05]  /*7290*/  FFMA.FTZ R116, R116, UR5, -R115 ;  /* 0x0000000574747c23 */ /* 0x020fca0008010873 */
[----:B------:R-:W4:Y:S01]  /*72a0*/  MUFU.EX2 R101, R101 ;  /* 0x0000006500657308 */ /* 0x000f220000000800 */
[----:B------:R-:W-:Y:S01]  /*72b0*/  FADD.FTZ R138, R82, -R138 ;  /* 0x8000008a528a7221 */ /* 0x000fe20000010000 */
[----:B------:R-:W-:-:S06]  /*72c0*/  FFMA.FTZ R115, R150, UR5, -R115 ;  /* 0x0000000596737c23 */ /* 0x000fcc0008010873 */
[----:B------:R-:W5:Y:S01]  /*72d0*/  MUFU.EX2 R105, R105 ;  /* 0x0000006900697308 */ /* 0x000f620000000800 */
[----:B------:R-:W-:Y:S01]  /*72e0*/  FFMA.FTZ R114, R114, UR5, -R218 ;  /* 0x0000000572727c23 */ /* 0x000fe200080108da */
[----:B--2---:R-:W-:-:S06]  /*72f0*/  FMUL.FTZ R82, R12, R133 ;  /* 0x000000850c527220 */ /* 0x004fcc0000410000 */
[----:B------:R-:W2:Y:S01]  /*7300*/  MUFU.EX2 R106, R106 ;  /* 0x0000006a006a7308 */ /* 0x000ea20000000800 */
[----:B------:R-:W-:-:S07]  /*7310*/  FMUL.FTZ R37, R14, R37 ;  /* 0x000000250e257220 */ /* 0x000fce0000410000 */
[----:B------:R-:W2:Y:S01]  /*7320*/  MUFU.EX2 R108, R108 ;  /* 0x0000006c006c7308 */ /* 0x000ea20000000800 */
[----:B------:R-:W-:Y:S01]  /*7330*/  FFMA.FTZ R113, R113, UR5, -R218 ;  /* 0x0000000571717c23 */ /* 0x000fe200080108da */
[--C-:B------:R-:W-:Y:S01]  /*7340*/  FADD.FTZ R61, R61, -R35.reuse ;  /* 0x800000233d3d7221 */ /* 0x100fe20000010000 */
[----:B------:R-:W-:-:S05]  /*7350*/  FADD.FTZ R63, R63, -R35 ;  /* 0x800000233f3f7221 */ /* 0x000fca0000010000 */
[----:B------:R-:W2:Y:S01]  /*7360*/  MUFU.EX2 R111, R111 ;  /* 0x0000006f006f7308 */ /* 0x000ea20000000800 */
[--C-:B------:R-:W-:Y:S01]  /*7370*/  FADD.FTZ R53, R53, -R33.reuse ;  /* 0x8000002135357221 */ /* 0x100fe20000010000 */
[----:B------:R-:W-:Y:S01]  /*7380*/  FADD.FTZ R55, R55, -R33 ;  /* 0x8000002137377221 */ /* 0x000fe20000010000 */
[----:B------:R-:W-:-:S05]  /*7390*/  F2FP.BF16.F32.PACK_AB R85, R85, R26 ;  /* 0x0000001a5555723e */ /* 0x000fca00000010ff */
[----:B------:R-:W2:Y:S01]  /*73a0*/  MUFU.EX2 R102, R102 ;  /* 0x0000006600667308 */ /* 0x000ea20000000800 */
[--C-:B------:R-:W-:Y:S01]  /*73b0*/  FADD.FTZ R57, R57, -R34.reuse ;  /* 0x8000002239397221 */ /* 0x100fe20000010000 */
[----:B------:R-:W-:Y:S01]  /*73c0*/  FADD.FTZ R59, R59, -R34 ;  /* 0x800000223b3b7221 */ /* 0x000fe20000010000 */
[----:B------:R-:W-:-:S05]  /*73d0*/  FMUL.FTZ R25, R228, R25 ;  /* 0x00000019e4197220 */ /* 0x000fca0000410000 */
[----:B------:R-:W2:Y:S01]  /*73e0*/  MUFU.EX2 R104, R104 ;  /* 0x0000006800687308 */ /* 0x000ea20000000800 */
[----:B------:R-:W-:Y:S01]  /*73f0*/  FMUL.FTZ R26, R226, R27 ;  /* 0x0000001be21a7220 */ /* 0x000fe20000410000 */
[----:B------:R-:W-:-:S06]  /*7400*/  F2FP.BF16.F32.PACK_AB R82, R37, R82 ;  /* 0x000000522552723e */ /* 0x000fcc00000010ff */
[----:B------:R-:W-:Y:S01]  /*7410*/  MUFU.EX2 R9, R9 ;  /* 0x0000000900097308 */ /* 0x000fe20000000800 */
[----:B------:R-:W-:-:S07]  /*7420*/  FADD.FTZ R65, R65, -R134 ;  /* 0x8000008641417221 */ /* 0x000fce0000010000 */
[----:B------:R-:W2:Y:S01]  /*7430*/  MUFU.EX2 R10, R10 ;  /* 0x0000000a000a7308 */ /* 0x000ea20000000800 */
[----:B------:R-:W-:-:S07]  /*7440*/  FADD.FTZ R38, R38, -R143 ;  /* 0x8000008f26267221 */ /* 0x000fce0000010000 */
[----:B------:R-:W2:Y:S01]  /*7450*/  MUFU.EX2 R11, R11 ;  /* 0x0000000b000b7308 */ /* 0x000ea20000000800 */
[----:B------:R-:W-:-:S07]  /*7460*/  FADD.FTZ R64, R64, -R136 ;  /* 0x8000008840407221 */ /* 0x000fce0000010000 */
[----:B------:R-:W2:Y:S01]  /*7470*/  MUFU.EX2 R97, R97 ;  /* 0x0000006100617308 */ /* 0x000ea20000000800 */
[----:B------:R-:W-:-:S07]  /*7480*/  FADD.FTZ R66, R66, -R136 ;  /* 0x8000008842427221 */ /* 0x000fce0000010000 */
[----:B------:R-:W-:Y:S08]  /*7490*/  MUFU.EX2 R98, R98 ;  /* 0x0000006200627308 */ /* 0x000ff00000000800 */
[----:B------:R-:W2:Y:S08]  /*74a0*/  MUFU.EX2 R99, R99 ;  /* 0x0000006300637308 */ /* 0x000eb00000000800 */
[----:B------:R-:W2:Y:S08]  /*74b0*/  MUFU.EX2 R100, R100 ;  /* 0x0000006400647308 */ /* 0x000eb00000000800 */
[----:B------:R-:W2:Y:S01]  /*74c0*/  MUFU.EX2 R109, R109 ;  /* 0x0000006d006d7308 */ /* 0x000ea20000000800 */
[----:B------:R-:W-:-:S07]  /*74d0*/  FADD.FTZ R221, R87, -R221 ;  /* 0x800000dd57dd7221 */ /* 0x000fce0000010000 */
[----:B------:R-:W2:Y:S08]  /*74e0*/  MUFU.EX2 R17, R17 ;  /* 0x0000001100117308 */ /* 0x000eb00000000800 */
[----:B------:R-:W-:Y:S08]  /*74f0*/  MUFU.EX2 R18, R18 ;  /* 0x0000001200127308 */ /* 0x000ff00000000800 */
[----:B------:R-:W2:Y:S08]  /*7500*/  MUFU.EX2 R19, R19 ;  /* 0x0000001300137308 */ /* 0x000eb00000000800 */
[----:B------:R-:W2:Y:S08]  /*7510*/  MUFU.EX2 R20, R20 ;  /* 0x0000001400147308 */ /* 0x000eb00000000800 */
[----:B------:R-:W2:Y:S08]  /*7520*/  MUFU.EX2 R21, R21 ;  /* 0x0000001500157308 */ /* 0x000eb00000000800 */
[----:B------:R-:W-:Y:S08]  /*7530*/  MUFU.EX2 R22, R22 ;  /* 0x0000001600167308 */ /* 0x000ff00000000800 */
[----:B------:R-:W2:Y:S08]  /*7540*/  MUFU.EX2 R23, R23 ;  /* 0x0000001700177308 */ /* 0x000eb00000000800 */
[----:B------:R-:W2:Y:S01]  /*7550*/  MUFU.EX2 R88, R88 ;  /* 0x0000005800587308 */ /* 0x000ea20000000800 */
[----:B------:R-:W-:-:S07]  /*7560*/  F2FP.BF16.F32.PACK_AB R87, R26, R25 ;  /* 0x000000191a57723e */ /* 0x000fce00000010ff */
        /* <DEDUP_REMOVED lines=8> */
[----:B------:R-:W-:-:S07]  /*75f0*/  FMUL.FTZ R25, R107, R65 ;  /* 0x000000416b197220 */ /* 0x000fce0000410000 */
[----:B------:R3:W-:Y:S01]  /*7600*/  MUFU.EX2 R35, R121 ;  /* 0x0000007900237308 */ /* 0x0007e20000000800 */
[----:B-1----:R-:W-:-:S07]  /*7610*/  FMUL.FTZ R38, R13, R38 ;  /* 0x000000260d267220 */ /* 0x002fce0000410000 */
[----:B------:R-:W1:Y:S01]  /*7620*/  MUFU.EX2 R110, R110 ;  /* 0x0000006e006e7308 */ /* 0x000e620000000800 */
[----:B---3--:R-:W-:Y:S01]  /*7630*/  FADD.FTZ R121, R67, -R134 ;  /* 0x8000008643797221 */ /* 0x008fe20000010000 */
[----:B------:R-:W-:-:S06]  /*7640*/  FADD.FTZ R67, R70, -R36 ;  /* 0x8000002446437221 */ /* 0x000fcc0000010000 */
[----:B------:R-:W3:Y:S01]  /*7650*/  MUFU.EX2 R112, R112 ;  /* 0x0000007000707308 */ /* 0x000ee20000000800 */
[----:B------:R-:W-:-:S07]  /*7660*/  FADD.FTZ R70, R69, -R219 ;  /* 0x800000db45467221 */ /* 0x000fce0000010000 */
[----:B------:R5:W3:Y:S01]  /*7670*/  MUFU.EX2 R33, R123 ;  /* 0x0000007b00217308 */ /* 0x000ae20000000800 */
[----:B------:R-:W-:Y:S01]  /*7680*/  FMUL.FTZ R39, R15, R39 ;  /* 0x000000270f277220 */ /* 0x000fe20000410000 */
[----:B----4-:R-:W-:-:S06]  /*7690*/  FMUL.FTZ R60, R101, R60 ;  /* 0x0000003c653c7220 */ /* 0x010fcc0000410000 */
[----:B------:R4:W3:Y:S01]  /*76a0*/  MUFU.EX2 R34, R122 ;  /* 0x0000007a00227308 */ /* 0x0008e20000000800 */
[----:B-----5:R-:W-:Y:S01]  /*76b0*/  FADD.FTZ R123, R68, -R36 ;  /* 0x80000024447b7221 */ /* 0x020fe20000010000 */
[----:B------:R-:W-:Y:S01]  /*76c0*/  FMUL.FTZ R61, R103, R61 ;  /* 0x0000003d673d7220 */ /* 0x000fe20000410000 */
[----:B------:R-:W-:-:S05]  /*76d0*/  FMUL.FTZ R64, R105, R64 ;  /* 0x0000004069407220 */ /* 0x000fca0000410000 */
[----:B------:R5:W3:Y:S01]  /*76e0*/  MUFU.EX2 R36, R120 ;  /* 0x0000007800247308 */ /* 0x000ae20000000800 */
[----:B--2---:R-:W-:Y:S01]  /*76f0*/  FMUL.FTZ R65, R106, R66 ;  /* 0x000000426a417220 */ /* 0x004fe20000410000 */
[----:B------:R-:W-:-:S06]  /*7700*/  FMUL.FTZ R26, R108, R121 ;  /* 0x000000796c1a7220 */ /* 0x000fcc0000410000 */
[----:B------:R-:W2:Y:S01]  /*7710*/  MUFU.EX2 R119, R119 ;  /* 0x0000007700777308 */ /* 0x000ea20000000800 */
[----:B----4-:R-:W-:Y:S01]  /*7720*/  FADD.FTZ R122, R72, -R125 ;  /* 0x8000007d487a7221 */ /* 0x010fe20000010000 */
[----:B------:R-:W-:-:S06]  /*7730*/  FADD.FTZ R134, R73, -R135 ;  /* 0x8000008749867221 */ /* 0x000fcc0000010000 */
[----:B------:R-:W4:Y:S01]  /*7740*/  MUFU.EX2 R118, R118 ;  /* 0x0000007600767308 */ /* 0x000f220000000800 */
[----:B------:R-:W-:-:S07]  /*7750*/  FADD.FTZ R41, R41, -R140 ;  /* 0x8000008c29297221 */ /* 0x000fce0000010000 */
[----:B------:R-:W4:Y:S01]  /*7760*/  MUFU.EX2 R117, R117 ;  /* 0x0000007500757308 */ /* 0x000f220000000800 */
[----:B------:R-:W-:-:S07]  /*7770*/  FADD.FTZ R43, R43, -R140 ;  /* 0x8000008c2b2b7221 */ /* 0x000fce0000010000 */
[----:B------:R-:W4:Y:S01]  /*7780*/  MUFU.EX2 R116, R116 ;  /* 0x0000007400747308 */ /* 0x000f220000000800 */
[----:B------:R-:W-:-:S07]  /*7790*/  FADD.FTZ R125, R74, -R125 ;  /* 0x8000007d4a7d7221 */ /* 0x000fce0000010000 */
[----:B------:R-:W4:Y:S01]  /*77a0*/  MUFU.EX2 R115, R115 ;  /* 0x0000007300737308 */ /* 0x000f220000000800 */
[----:B------:R-:W-:-:S07]  /*77b0*/  FADD.FTZ R135, R75, -R135 ;  /* 0x800000874b877221 */ /* 0x000fce0000010000 */
[----:B------:R-:W4:Y:S08]  /*77c0*/  MUFU.EX2 R114, R114 ;  /* 0x0000007200727308 */ /* 0x000f300000000800 */
[----:B------:R-:W4:Y:S01]  /*77d0*/  MUFU.EX2 R37, R113 ;  /* 0x0000007100257308 */ /* 0x000f220000000800 */
[--C-:B------:R-:W-:Y:S01]  /*77e0*/  FADD.FTZ R40, R40, -R141.reuse ;  /* 0x8000008d28287221 */ /* 0x100fe20000010000 */
        /* <DEDUP_REMOVED lines=14> */
[----:B-----5:R-:W-:Y:S01]  /*78d0*/  FADD.FTZ R120, R71, -R219 ;  /* 0x800000db47787221 */ /* 0x020fe20000010000 */
        /* <DEDUP_REMOVED lines=38> */
[----:B-1----:R-:W-:Y:S01]  /*7b40*/  FMUL.FTZ R67, R110, R67 ;  /* 0x000000436e437220 */ /* 0x002fe20000410000 */
[----:B------:R-:W-:Y:S01]  /*7b50*/  F2FP.BF16.F32.PACK_AB R86, R130, R86 ;  /* 0x000000568256723e */ /* 0x000fe200000010ff */
[----:B---3--:R-:W-:Y:S01]  /*7b60*/  FMUL.FTZ R120, R112, R120 ;  /* 0x0000007870787220 */ /* 0x008fe20000410000 */
        /* <DEDUP_REMOVED lines=26> */
[----:B------:R-:W-:Y:S01]  /*7d10*/  UMOV UR7, 0x40000040 ;  /* 0x4000004000077882 */ /* 0x000fe20000000000 */
[----:B------:R-:W-:Y:S01]  /*7d20*/  F2FP.BF16.F32.PACK_AB R73, R51, R50 ;  /* 0x000000323349723e */ /* 0x000fe200000010ff */
[----:B------:R-:W2:Y:S01]  /*7d30*/  LDL R38, [R1+0x34] ;  /* 0x0000340001267983 */ /* 0x000ea20000100800 */
[----:B------:R-:W-:-:S02]  /*7d40*/  F2FP.BF16.F32.PACK_AB R74, R53, R52 ;  /* 0x00000034354a723e */ /* 0x000fc400000010ff */
[----:B------:R-:W-:Y:S01]  /*7d50*/  F2FP.BF16.F32.PACK_AB R75, R55, R54 ;  /* 0x00000036374b723e */ /* 0x000fe200000010ff */
[----:B------:R-:W-:Y:S01]  /*7d60*/  STSM.16.MT88.4 [R39+0x20c00], R84 ;  /* 0x020c005427007844 */ /* 0x000fe20000004200 */
[----:B------:R-:W-:Y:S02]  /*7d70*/  R2UR UR4, R217 ;  /* 0x00000000d90472ca */ /* 0x000fe400000e0000 */
        /* <DEDUP_REMOVED lines=17> */
[----:B------:R1:W-:Y:S01]  /*7e90*/  STSM.16.MT88.4 [R39+0x24400], R56 ;  /* 0x0244003827007844 */ /* 0x0003e20000004200 */
[----:B------:R-:W-:Y:S01]  /*7ea0*/  WARPGROUP.ARRIVE ;  /* 0x00000000000079c5 */ /* 0x000fe20000000000 */
[----:B------:R-:W-:-:S05]  /*7eb0*/  UMOV UR6, UR4 ;  /* 0x0000000400067c82 */ /* 0x000fca0008000000 */
        /* <DEDUP_REMOVED lines=131> */
.L_x_2858:
        /* <DEDUP_REMOVED lines=70> */
.L_x_2859:
        /* <DEDUP_REMOVED lines=12> */
.L_x_2849:
        /* <DEDUP_REMOVED lines=34> */
.L_x_2829:
[----:B------:R-:W-:Y:S05]  /*8e30*/  @P0 BRA `(.L_x_2828) ;  /* 0x0000004000fc0947 */ /* 0x000fea0003800000 */
[----:B------:R-:W2:Y:S01]  /*8e40*/  LDC R12, c[0x0][0x850] ;  /* 0x00021400ff0c7b82 */ /* 0x000ea20000000800 */
[----:B------:R-:W3:Y:S01]  /*8e50*/  S2R R20, SR_TID.X ;  /* 0x0000000000147919 */ /* 0x000ee20000002100 */
[----:B------:R-:W-:Y:S01]  /*8e60*/  ULOP3.LUT UR4, URZ, UR38, URZ, 0x33, !UPT ;  /* 0x000000263f047292 */ /* 0x000fe2000f8e333f */
[----:B------:R-:W-:Y:S01]  /*8e70*/  IMAD.U32 R7, RZ, RZ, UR40 ;  /* 0x00000028ff077e24 */ /* 0x000fe2000f8e00ff */
[----:B------:R-:W-:Y:S01]  /*8e80*/  ULDC.64 UR6, c[0x0][0x840] ;  /* 0x0002100000067ab9 */ /* 0x000fe20000000a00 */
[----:B------:R-:W4:Y:S01]  /*8e90*/  S2R R21, SR_CgaCtaId ;  /* 0x0000000000157919 */ /* 0x000f220000008800 */
[----:B------:R-:W-:Y:S02]  /*8ea0*/  MOV R10, 0x400 ;  /* 0x00000400000a7802 */ /* 0x000fe40000000f00 */
[----:B------:R-:W5:Y:S08]  /*8eb0*/  LDC R2, c[0x0][0x8b4] ;  /* 0x00022d00ff027b82 */ /* 0x000f700000000800 */
[----:B------:R-:W1:Y:S01]  /*8ec0*/  LDC.64 R14, c[0x0][0x820] ;  /* 0x00020800ff0e7b82 */ /* 0x000e620000000a00 */
[----:B--2---:R-:W-:-:S07]  /*8ed0*/  ISETP.NE.AND P0, PT, R12, 0x1, PT ;  /* 0x000000010c00780c */ /* 0x004fce0003f05270 */
[----:B------:R-:W2:Y:S01]  /*8ee0*/  LDC.64 R16, c[0x0][0x848] ;  /* 0x00021200ff107b82 */ /* 0x000ea20000000a00 */
[----:B-----5:R-:W-:Y:S01]  /*8ef0*/  VIADD R18, R2, UR4 ;  /* 0x0000000402127c36 */ /* 0x020fe20008000000 */
[----:B------:R-:W-:Y:S01]  /*8f00*/  ULDC.64 UR4, c[0x0][0x818] ;  /* 0x0002060000047ab9 */ /* 0x000fe20000000a00 */
[----:B---3--:R-:W-:Y:S02]  /*8f10*/  VIADD R19, R20, 0xffffff80 ;  /* 0xffffff8014137836 */ /* 0x008fe40000000000 */
[----:B------:R-:W-:-:S03]  /*8f20*/  IMAD.SHL.U32 R4, R18, 0x2000, RZ ;  /* 0x0000200012047824 */ /* 0x000fc600078e00ff */
[----:B------:R-:W3:Y:S01]  /*8f30*/  @P0 LDC R0, c[0x0][0x854] ;  /* 0x00021500ff000b82 */ /* 0x000ee20000000800 */
[----:B----4-:R-:W-:Y:S02]  /*8f40*/  LEA R21, R21, R10, 0x18 ;  /* 0x0000000a15157211 */ /* 0x010fe400078ec0ff */
[----:B------:R-:W-:Y:S02]  /*8f50*/  SHF.R.S32.HI R2, RZ, 0x1f, R19 ;  /* 0x0000001fff027819 */ /* 0x000fe40000011413 */
[----:B------:R-:W-:Y:S02]  /*8f60*/  SHF.R.S32.HI R5, RZ, 0x1f, R4 ;  /* 0x0000001fff057819 */ /* 0x000fe40000011404 */
[----:B------:R-:W-:Y:S01]  /*8f70*/  LEA.HI R9, R2, R19, RZ, 0x7 ;  /* 0x0000001302097211 */ /* 0x000fe200078f38ff */
[----:B------:R-:W4:Y:S01]  /*8f80*/  @P0 LDC R3, c[0x0][0x858] ;  /* 0x00021600ff030b82 */ /* 0x000f220000000800 */
[----:B---3--:R-:W-:-:S05]  /*8f90*/  @P0 IMAD.HI.U32 R0, R0, UR40, RZ ;  /* 0x0000002800000c27 */ /* 0x008fca000f8e00ff */
[----:B----4-:R-:W-:-:S04]  /*8fa0*/  @P0 SHF.R.U32.HI R7, RZ, R3, R0 ;  /* 0x00000003ff070219 */ /* 0x010fc80000011600 */
[----:B------:R-:W-:Y:S01]  /*8fb0*/  SHF.R.S32.HI R8, RZ, 0x1f, R7 ;  /* 0x0000001fff087819 */ /* 0x000fe20000011407 */
[----:B------:R-:W-:-:S04]  /*8fc0*/  IMAD.WIDE.U32 R2, R7, UR4, R4 ;  /* 0x0000000407027c25 */ /* 0x000fc8000f8e0004 */
[C---:B------:R-:W-:Y:S02]  /*8fd0*/  IMAD R6, R8.reuse, UR6, RZ ;  /* 0x0000000608067c24 */ /* 0x040fe4000f8e02ff */
[----:B------:R-:W-:Y:S01]  /*8fe0*/  IMAD R0, R8, UR4, RZ ;  /* 0x0000000408007c24 */ /* 0x000fe2000f8e02ff */
[----:B------:R-:W-:Y:S01]  /*8ff0*/  USHF.R.S32.HI UR4, URZ, 0x1f, UR39 ;  /* 0x0000001f3f047899 */ /* 0x000fe20008011427 */
[C---:B-1----:R-:W-:Y:S02]  /*9000*/  IMAD R13, R7.reuse, UR7, R6 ;  /* 0x00000007070d7c24 */ /* 0x042fe4000f8e0206 */
[----:B------:R-:W-:Y:S01]  /*9010*/  IMAD R11, R7, UR5, R0 ;  /* 0x00000005070b7c24 */ /* 0x000fe2000f8e0200 */
[C---:B------:R-:W-:Y:S01]  /*9020*/  LOP3.LUT R0, R9.reuse, 0xfffff80, RZ, 0xc0, !PT ;  /* 0x0fffff8009007812 */ /* 0x040fe200078ec0ff */
[----:B------:R-:W-:Y:S02]  /*9030*/  IMAD.SHL.U32 R6, R9, 0x20, RZ ;  /* 0x0000002009067824 */ /* 0x000fe400078e00ff */
[----:B------:R-:W-:-:S03]  /*9040*/  IMAD.WIDE.U32 R4, R7, UR6, R4 ;  /* 0x0000000607047c25 */ /* 0x000fc6000f8e0004 */
[----:B------:R-:W-:Y:S01]  /*9050*/  LOP3.LUT R9, R6, 0x3ffff000, RZ, 0xc0, !PT ;  /* 0x3ffff00006097812 */ /* 0x000fe200078ec0ff */
[----:B------:R-:W-:Y:S02]  /*9060*/  IMAD.IADD R0, R19, 0x1, -R0 ;  /* 0x0000000113007824 */ /* 0x000fe400078e0a00 */
[----:B------:R-:W-:Y:S02]  /*9070*/  IMAD.IADD R3, R3, 0x1, R11 ;  /* 0x0000000103037824 */ /* 0x000fe400078e020b */
[----:B------:R-:W-:Y:S02]  /*9080*/  IMAD.IADD R5, R5, 0x1, R13 ;  /* 0x0000000105057824 */ /* 0x000fe400078e020d */
[----:B------:R-:W-:Y:S02]  /*9090*/  IMAD R6, R14, UR4, RZ ;  /* 0x000000040e067c24 */ /* 0x000fe4000f8e02ff */
[----:B--2---:R-:W-:Y:S01]  /*90a0*/  IMAD R10, R16, UR4, RZ ;  /* 0x00000004100a7c24 */ /* 0x004fe2000f8e02ff */
[----:B------:R-:W-:Y:S05]  /*90b0*/  WARPSYNC.ALL ;  /* 0x0000000000007948 */ /* 0x000fea0003800000 */
[----:B------:R-:W-:-:S02]  /*90c0*/  IMAD R0, R0, 0x4, R9 ;  /* 0x0000000400007824 */ /* 0x000fc400078e0209 */
[----:B------:R-:W-:Y:S02]  /*90d0*/  IMAD R11, R15, UR39, R6 ;  /* 0x000000270f0b7c24 */ /* 0x000fe4000f8e0206 */
[----:B------:R-:W-:-:S04]  /*90e0*/  IMAD.WIDE.U32 R2, R14, UR39, R2 ;  /* 0x000000270e027c25 */ /* 0x000fc8000f8e0002 */
[----:B------:R-:W-:Y:S02]  /*90f0*/  IMAD R9, R17, UR39, R10 ;  /* 0x0000002711097c24 */ /* 0x000fe4000f8e020a */
[----:B------:R-:W-:-:S04]  /*9100*/  IMAD.WIDE.U32 R4, R16, UR39, R4 ;  /* 0x0000002710047c25 */ /* 0x000fc8000f8e0004 */
[----:B------:R-:W-:Y:S02]  /*9110*/  IMAD R0, R0, 0x4, R21 ;  /* 0x0000000400007824 */ /* 0x000fe400078e0215 */
[----:B------:R-:W-:Y:S02]  /*9120*/  IMAD.IADD R11, R3, 0x1, R11 ;  /* 0x00000001030b7824 */ /* 0x000fe400078e020b */
[----:B------:R-:W-:Y:S01]  /*9130*/  IMAD.IADD R10, R5, 0x1, R9 ;  /* 0x00000001050a7824 */ /* 0x000fe200078e0209 */
[----:B------:R-:W-:Y:S01]  /*9140*/  BAR.SYNC.DEFER_BLOCKING 0x1, 0x100 ;  /* 0x0044000000007b1d */ /* 0x000fe20000010000 */
[----:B------:R-:W-:Y:S02]  /*9150*/  ISETP.NE.AND P0, PT, R19, RZ, PT ;  /* 0x000000ff1300720c */ /* 0x000fe40003f05270 */
[----:B------:R-:W-:-:S03]  /*9160*/  ISETP.NE.AND P1, PT, R20, 0x80, PT ;  /* 0x000000801400780c */ /* 0x000fc60003f25270 */
        /* <DEDUP_REMOVED lines=9> */
[----:B------:R-:W-:Y:S02]  /*9200*/  SHF.R.S32.HI R9, RZ, 0x1f, R6 ;  /* 0x0000001fff097819 */ /* 0x000fe40000011406 */
[----:B------:R-:W-:Y:S01]  /*9210*/  IADD3 R6, P2, P3, R6, UR4, R7 ;  /* 0x0000000406067c10 */ /* 0x000fe2000fb5e007 */
[----:B------:R3:W-:Y:S03]  /*9220*/  STS.128 [R0], R184 ;  /* 0x000000b800007388 */ /* 0x0007e60000000c00 */
[----:B------:R-:W-:Y:S01]  /*9230*/  IADD3.X R9, R9, UR5, R8, P2, P3 ;  /* 0x0000000509097c10 */ /* 0x000fe200097e6408 */
[C---:B------:R-:W-:Y:S01]  /*9240*/  IMAD.SHL.U32 R18, R6.reuse, 0x4, RZ ;  /* 0x0000000406127824 */ /* 0x040fe200078e00ff */
[----:B------:R-:W-:Y:S01]  /*9250*/  ULDC.64 UR4, c[0x0][0x868] ;  /* 0x00021a0000047ab9 */ /* 0x000fe20000000a00 */
[----:B------:R3:W-:Y:S01]  /*9260*/  STS.128 [R0+0x800], R188 ;  /* 0x000800bc00007388 */ /* 0x0007e20000000c00 */
[----:B------:R-:W-:Y:S01]  /*9270*/  SHF.L.U64.HI R13, R6, 0x2, R9 ;  /* 0x00000002060d7819 */ /* 0x000fe20000010209 */
[----:B------:R-:W-:Y:S01]  /*9280*/  IMAD.MOV R9, RZ, RZ, -R7 ;  /* 0x000000ffff097224 */ /* 0x000fe200078e0a07 */
[----:B------:R-:W-:Y:S01]  /*9290*/  IADD3 R6, P4, R18, UR4, RZ ;  /* 0x0000000412067c10 */ /* 0x000fe2000ff9e0ff */
[----:B------:R3:W-:Y:S01]  /*92a0*/  STS.128 [R0+0x1000], R192 ;  /* 0x001000c000007388 */ /* 0x0007e20000000c00 */
[----:B-1----:R-:W-:Y:S01]  /*92b0*/  LEA R14, P2, R2, R14, 0x2 ;  /* 0x0000000e020e7211 */ /* 0x002fe200078410ff */
[----:B------:R-:W-:Y:S01]  /*92c0*/  IMAD R9, R12, R9, UR40 ;  /* 0x000000280c097e24 */ /* 0x000fe2000f8e0209 */
        /* <DEDUP_REMOVED lines=8> */
.L_x_2863:
[----:B------:R-:W2:Y:S04]  /*9350*/  LDG.E.STRONG.GPU R8, desc[UR36][R6.64] ;  /* 0x0000002406087981 */ /* 0x000ea8000c1ef900 */
[----:B--2---:R-:W-:Y:S01]  /*9360*/  CCTL.IVALL ;  /* 0x00000000ff00798f */ /* 0x004fe20002000000 */
[----:B------:R-:W-:Y:S05]  /*9370*/  YIELD ;  /* 0x0000000000007946 */ /* 0x000fea0003800000 */
[----:B------:R-:W-:-:S13]  /*9380*/  ISETP.NE.AND P0, PT, R8, R9, PT ;  /* 0x000000090800720c */ /* 0x000fda0003f05270 */
[----:B------:R-:W-:Y:S05]  /*9390*/  @P0 BRA `(.L_x_2863) ;  /* 0xfffffffc00ec0947 */ /* 0x000fea000383ffff */
.L_x_2862:
[----:B------:R-:W-:Y:S05]  /*93a0*/  BSYNC B0 ;  /* 0x0000000000007941 */ /* 0x000fea0003800000 */
.L_x_2861:
[----:B------:R-:W-:Y:S01]  /*93b0*/  UMOV UR4, 0xffffffff ;  /* 0xffffffff00047882 */ /* 0x000fe20000000000 */
[----:B------:R-:W-:Y:S02]  /*93c0*/  LEA.HI.X R11, R2, R15, R11, 0x2, P2 ;  /* 0x0000000f020b7211 */ /* 0x000fe400010f140b */
[----:B------:R-:W-:Y:S01]  /*93d0*/  LEA.HI.X R10, R4, R17, R10, 0x2, P3 ;  /* 0x00000011040a7211 */ /* 0x000fe200018f140a */
[----:B------:R-:W-:Y:S06]  /*93e0*/  BRA.DIV UR4, `(.L_x_2864) ;  /* 0x0000004204187947 */ /* 0x000fec000b800000 */
[----:B------:R-:W-:Y:S01]  /*93f0*/  NOP ;  /* 0x0000000000007918 */ /* 0x000fe20000000000 */
.L_x_2953:
        /* <DEDUP_REMOVED lines=17> */
.L_x_2867:
[----:B------:R-:W-:Y:S01]  /*9510*/  @P0 ELECT P2, URZ, PT ;  /* 0x00000000003f082f */ /* 0x000fe20003840000 */
[----:B------:R1:W-:-:S12]  /*9520*/  UBLKRED.G.S.ADD.F32.RN [UR4], [UR6], UR7, desc[UR8] ;  /* 0x00000804060073bb */ /* 0x0003d800080a1407 */
[----:B------:R-:W-:Y:S02]  /*9530*/  @P2 PLOP3.LUT P0, PT, P2, PT, PT, 0x8, 0x0 ;  /* 0x000000000000281c */ /* 0x000fe4000170e170 */
[----:B------:R-:W-:-:S11]  /*9540*/  PLOP3.LUT P2, PT, PT, PT, PT, 0x8, 0x0 ;  /* 0x000000000000781c */ /* 0x000fd60003f4e170 */
[----:B-1----:R-:W-:Y:S05]  /*9550*/  @P0 BRA.U.ANY `(.L_x_2867) ;  /* 0xfffffffd00ec0947 */ /* 0x002fea000393ffff */
[----:B------:R0:W-:Y:S01]  /*9560*/  UTMACMDFLUSH ;  /* 0x00000000000079b7 */ /* 0x0001e20000000000 */
[----:B------:R-:W-:-:S04]  /*9570*/  DEPBAR.LE SB0, 0x0 ;  /* 0x000080000000791a */ /* 0x000fc80000000000 */
.L_x_2866:
[----:B------:R-:W-:Y:S05]  /*9580*/  BSYNC B0 ;  /* 0x0000000000007941 */ /* 0x000fea0003800000 */
.L_x_2865:
        /* <DEDUP_REMOVED lines=14> */
.L_x_2869:
[----:B------:R-:W-:Y:S05]  /*9670*/  BSYNC B0 ;  /* 0x0000000000007941 */ /* 0x000fea0003800000 */
.L_x_2868:
        /* <DEDUP_REMOVED lines=14> */
.L_x_2872:
[----:B-1-3--:R-:W2:Y:S04]  /*9760*/  LDG.E.STRONG.GPU R0, desc[UR36][R2.64] ;  /* 0x0000002402007981 */ /* 0x00aea8000c1ef900 */
[----:B--2---:R-:W-:Y:S01]  /*9770*/  CCTL.IVALL ;  /* 0x00000000ff00798f */ /* 0x004fe20002000000 */
[----:B------:R-:W-:Y:S05]  /*9780*/  YIELD ;  /* 0x0000000000007946 */ /* 0x000fea0003800000 */
[----:B------:R-:W-:-:S13]  /*9790*/  ISETP.NE.AND P0, PT, R0, R9, PT ;  /* 0x000000090000720c */ /* 0x000fda0003f05270 */
[----:B------:R-:W-:Y:S05]  /*97a0*/  @P0 BRA `(.L_x_2872) ;  /* 0xfffffffc00ec0947 */ /* 0x000fea000383ffff */
.L_x_2871:
[----:B------:R-:W-:Y:S05]  /*97b0*/  BSYNC B0 ;  /* 0x0000000000007941 */ /* 0x000fea0003800000 */
.L_x_2870:
[----:B------:R-:W-:-:S03]  /*97c0*/  UMOV UR4, 0xffffffff ;  /* 0xffffffff00047882 */ /* 0x000fc60000000000 */
[----:B------:R-:W-:Y:S05]  /*97d0*/  BRA.DIV UR4, `(.L_x_2873) ;  /* 0x0000003e04387947 */ /* 0x000fea000b800000 */
[----:B------:R-:W-:Y:S01]  /*97e0*/  NOP ;  /* 0x0000000000007918 */ /* 0x000fe20000000000 */
.L_x_2956:
        /* <DEDUP_REMOVED lines=17> */
.L_x_2876:
[----:B------:R-:W-:Y:S01]  /*9900*/  @P0 ELECT P2, URZ, PT ;  /* 0x00000000003f082f */ /* 0x000fe20003840000 */
[----:B------:R2:W-:-:S12]  /*9910*/  UBLKRED.G.S.ADD.F32.RN [UR4], [UR6], UR7, desc[UR8] ;  /* 0x00000804060073bb */ /* 0x0005d800080a1407 */
[----:B------:R-:W-:Y:S02]  /*9920*/  @P2 PLOP3.LUT P0, PT, P2, PT, PT, 0x8, 0x0 ;  /* 0x000000000000281c */ /* 0x000fe4000170e170 */
[----:B------:R-:W-:-:S11]  /*9930*/  PLOP3.LUT P2, PT, PT, PT, PT, 0x8, 0x0 ;  /* 0x000000000000781c */ /* 0x000fd60003f4e170 */
[----:B--2---:R-:W-:Y:S05]  /*9940*/  @P0 BRA.U.ANY `(.L_x_2876) ;  /* 0xfffffffd00ec0947 */ /* 0x004fea000393ffff */
[----:B------:R0:W-:Y:S01]  /*9950*/  UTMACMDFLUSH ;  /* 0x00000000000079b7 */ /* 0x0001e20000000000 */
[----:B------:R-:W-:-:S04]  /*9960*/  DEPBAR.LE SB0, 0x0 ;  /* 0x000080000000791a */ /* 0x000fc80000000000 */
.L_x_2875:
[----:B------:R-:W-:Y:S05]  /*9970*/  BSYNC B0 ;  /* 0x0000000000007941 */ /* 0x000fea0003800000 */
.L_x_2874:
        /* <DEDUP_REMOVED lines=14> */
.L_x_2824:
        /* <DEDUP_REMOVED lines=29> */
.L_x_2878:
[----:B------:R-:W-:Y:S01]  /*9c30*/  ULDC UR9, c[0x0][0x8cc] ;  /* 0x0002330000097ab9 */ /* 0x000fe20000000800 */
[----:B------:R-:W-:Y:S01]  /*9c40*/  UMOV UR7, UR8 ;  /* 0x0000000800077c82 */ /* 0x000fe20008000000 */
[----:B------:R-:W-:-:S11]  /*9c50*/  UISETP.NE.AND UP0, UPT, UR9, 0x1, UPT ;  /* 0x000000010900788c */ /* 0x000fd6000bf05270 */
[----:B------:R-:W-:Y:S02]  /*9c60*/  @UP0 ULDC.64 UR10, c[0x0][0x8d0] ;  /* 0x00023400000a0ab9 */ /* 0x000fe40000000a00 */
[----:B------:R-:W-:-:S04]  /*9c70*/  UIMAD.WIDE.U32 UR4, UR8, UR10, URZ ;  /* 0x0000000a080472a5 */ /* 0x000fc8000f8e003f */
[----:B------:R-:W-:-:S04]  /*9c80*/  @UP0 USHF.R.U32.HI UR7, URZ, UR11, UR5 ;  /* 0x0000000b3f070299 */ /* 0x000fc80008011605 */
[----:B------:R-:W-:-:S12]  /*9c90*/  UIMAD UR4, UR7, UR9, URZ ;  /* 0x00000009070472a4 */ /* 0x000fd8000f8e023f */
.L_x_2879:
        /* <DEDUP_REMOVED lines=84> */
.L_x_2883:
[----:B------:R-:W2:Y:S04]  /*a1e0*/  LDG.E.STRONG.GPU R4, desc[UR36][R2.64] ;  /* 0x0000002402047981 */ /* 0x000ea8000c1ef900 */
[----:B--2---:R-:W-:Y:S01]  /*a1f0*/  CCTL.IVALL ;  /* 0x00000000ff00798f */ /* 0x004fe20002000000 */
[----:B------:R-:W-:Y:S05]  /*a200*/  YIELD ;  /* 0x0000000000007946 */ /* 0x000fea0003800000 */
[----:B------:R-:W-:-:S13]  /*a210*/  ISETP.NE.AND P1, PT, R4, R5, PT ;  /* 0x000000050400720c */ /* 0x000fda0003f25270 */
[----:B------:R-:W-:Y:S05]  /*a220*/  @P1 BRA `(.L_x_2883) ;  /* 0xfffffffc00ec1947 */ /* 0x000fea000383ffff */
.L_x_2882:
[----:B------:R-:W-:Y:S05]  /*a230*/  BSYNC B0 ;  /* 0x0000000000007941 */ /* 0x000fea0003800000 */
.L_x_2881:
[----:B------:R-:W-:-:S03]  /*a240*/  UMOV UR4, 0xffffffff ;  /* 0xffffffff00047882 */ /* 0x000fc60000000000 */
[----:B------:R-:W-:Y:S05]  /*a250*/  BRA.DIV UR4, `(.L_x_2884) ;  /* 0x0000003204b47947 */ /* 0x000fea000b800000 */
[----:B------:R-:W-:Y:S01]  /*a260*/  NOP ;  /* 0x0000000000007918 */ /* 0x000fe20000000000 */
.L_x_2959:
        /* <DEDUP_REMOVED lines=22> */
.L_x_2886:
[----:B------:R-:W-:Y:S05]  /*a3d0*/  BSYNC B0 ;  /* 0x0000000000007941 */ /* 0x000fea0003800000 */
.L_x_2885:
        /* <DEDUP_REMOVED lines=20> */
.L_x_2888:
[----:B------:R-:W-:Y:S05]  /*a520*/  BSYNC B0 ;  /* 0x0000000000007941 */ /* 0x000fea0003800000 */
.L_x_2887:
[----:B------:R-:W-:Y:S06]  /*a530*/  BAR.ARV 0xa, 0xa0 ;  /* 0x0282800000007b1d */ /* 0x000fec0000002000 */
[----:B------:R-:W-:Y:S04]  /*a540*/  BSSY B0, `(.L_x_2889) ;  /* 0x0000003000007945 */ /* 0x000fe80003800000 */
[----:B------:R-:W-:Y:S05]  /*a550*/  @!P0 BRA `(.L_x_2890) ;  /* 0x0000000000048947 */ /* 0x000fea0003800000 */
[----:B------:R-:W-:-:S04]  /*a560*/  DEPBAR.LE SB0, 0x0 ;  /* 0x000080000000791a */ /* 0x000fc80000000000 */
.L_x_2890:
[----:B------:R-:W-:Y:S05]  /*a570*/  BSYNC B0 ;  /* 0x0000000000007941 */ /* 0x000fea0003800000 */
.L_x_2889:
        /* <DEDUP_REMOVED lines=19> */
.L_x_2892:
[----:B------:R-:W-:Y:S05]  /*a6b0*/  BSYNC B0 ;  /* 0x0000000000007941 */ /* 0x000fea0003800000 */
.L_x_2891:
[----:B------:R-:W-:Y:S01]  /*a6c0*/  UIADD3 UR17, UR8, 0x1, URZ ;  /* 0x0000000108117890 */ /* 0x000fe2000fffe03f */
[----:B------:R-:W-:Y:S11]  /*a6d0*/  BRA `(.L_x_2893) ;  /* 0x0000000000047947 */ /* 0x000ff60003800000 */
.L_x_2880:
[----:B------:R-:W-:-:S05]  /*a6e0*/  UMOV UR17, UR8 ;  /* 0x0000000800117c82 */ /* 0x000fca0008000000 */
.L_x_2893:
        /* <DEDUP_REMOVED lines=12> */
.L_x_2918:
        /* <DEDUP_REMOVED lines=18> */
.L_x_2896:
[----:B------:R-:W2:Y:S04]  /*a8d0*/  LDG.E.STRONG.GPU R4, desc[UR36][R2.64] ;  /* 0x0000002402047981 */ /* 0x000ea8000c1ef900 */
[----:B--2---:R-:W-:Y:S01]  /*a8e0*/  CCTL.IVALL ;  /* 0x00000000ff00798f */ /* 0x004fe20002000000 */
[----:B------:R-:W-:Y:S05]  /*a8f0*/  YIELD ;  /* 0x0000000000007946 */ /* 0x000fea0003800000 */
[----:B------:R-:W-:-:S13]  /*a900*/  ISETP.NE.AND P1, PT, R4, R5, PT ;  /* 0x000000050400720c */ /* 0x000fda0003f25270 */
[----:B------:R-:W-:Y:S05]  /*a910*/  @P1 BRA `(.L_x_2896) ;  /* 0xfffffffc00ec1947 */ /* 0x000fea000383ffff */
.L_x_2895:
[----:B------:R-:W-:Y:S05]  /*a920*/  BSYNC B0 ;  /* 0x0000000000007941 */ /* 0x000fea0003800000 */
.L_x_2894:
[----:B------:R-:W-:-:S03]  /*a930*/  UMOV UR18, 0xffffffff ;  /* 0xffffffff00127882 */ /* 0x000fc60000000000 */
[----:B------:R-:W-:Y:S05]  /*a940*/  BRA.DIV UR18, `(.L_x_2897) ;  /* 0x0000002e12147947 */ /* 0x000fea000b800000 */
[----:B------:R-:W-:Y:S01]  /*a950*/  NOP ;  /* 0x0000000000007918 */ /* 0x000fe20000000000 */
.L_x_2962:
        /* <DEDUP_REMOVED lines=19> */
.L_x_2899:
[----:B------:R-:W-:Y:S05]  /*aa90*/  BSYNC B0 ;  /* 0x0000000000007941 */ /* 0x000fea0003800000 */
.L_x_2898:
        /* <DEDUP_REMOVED lines=15> */
.L_x_2901:
[----:B------:R-:W-:Y:S05]  /*ab90*/  BSYNC B0 ;  /* 0x0000000000007941 */ /* 0x000fea0003800000 */
.L_x_2900:
[----:B------:R-:W-:Y:S06]  /*aba0*/  BAR.ARV 0xa, 0xa0 ;  /* 0x0282800000007b1d */ /* 0x000fec0000002000 */
[----:B------:R-:W-:Y:S04]  /*abb0*/  BSSY B0, `(.L_x_2902) ;  /* 0x0000003000007945 */ /* 0x000fe80003800000 */
[----:B------:R-:W-:Y:S05]  /*abc0*/  @!P0 BRA `(.L_x_2903) ;  /* 0x0000000000048947 */ /* 0x000fea0003800000 */
[----:B------:R-:W-:-:S04]  /*abd0*/  DEPBAR.LE SB0, 0x0 ;  /* 0x000080000000791a */ /* 0x000fc80000000000 */
.L_x_2903:
[----:B------:R-:W-:Y:S05]  /*abe0*/  BSYNC B0 ;  /* 0x0000000000007941 */ /* 0x000fea0003800000 */
.L_x_2902:
        /* <DEDUP_REMOVED lines=19> */
.L_x_2905:
[----:B------:R-:W-:Y:S05]  /*ad20*/  BSYNC B0 ;  /* 0x0000000000007941 */ /* 0x000fea0003800000 */
.L_x_2904:
        /* <DEDUP_REMOVED lines=17> */
.L_x_2908:
[----:B------:R-:W2:Y:S04]  /*ae40*/  LDG.E.STRONG.GPU R4, desc[UR36][R2.64] ;  /* 0x0000002402047981 */ /* 0x000ea8000c1ef900 */
[----:B--2---:R-:W-:Y:S01]  /*ae50*/  CCTL.IVALL ;  /* 0x00000000ff00798f */ /* 0x004fe20002000000 */
[----:B------:R-:W-:Y:S05]  /*ae60*/  YIELD ;  /* 0x0000000000007946 */ /* 0x000fea0003800000 */
[----:B------:R-:W-:-:S13]  /*ae70*/  ISETP.NE.AND P1, PT, R4, R5, PT ;  /* 0x000000050400720c */ /* 0x000fda0003f25270 */
[----:B------:R-:W-:Y:S05]  /*ae80*/  @P1 BRA `(.L_x_2908) ;  /* 0xfffffffc00ec1947 */ /* 0x000fea000383ffff */
.L_x_2907:
[----:B------:R-:W-:Y:S05]  /*ae90*/  BSYNC B0 ;  /* 0x0000000000007941 */ /* 0x000fea0003800000 */
.L_x_2906:
[----:B------:R-:W-:-:S03]  /*aea0*/  UMOV UR10, 0xffffffff ;  /* 0xffffffff000a7882 */ /* 0x000fc60000000000 */
[----:B------:R-:W-:Y:S05]  /*aeb0*/  BRA.DIV UR10, `(.L_x_2909) ;  /* 0x000000260ad47947 */ /* 0x000fea000b800000 */
[----:B------:R-:W-:Y:S01]  /*aec0*/  NOP ;  /* 0x0000000000007918 */ /* 0x000fe20000000000 */
.L_x_2965:
        /* <DEDUP_REMOVED lines=15> */
.L_x_2911:
[----:B------:R-:W-:Y:S05]  /*afc0*/  BSYNC B0 ;  /* 0x0000000000007941 */ /* 0x000fea0003800000 */
.L_x_2910:
        /* <DEDUP_REMOVED lines=15> */
.L_x_2913:
[----:B------:R-:W-:Y:S05]  /*b0c0*/  BSYNC B0 ;  /* 0x0000000000007941 */ /* 0x000fea0003800000 */
.L_x_2912:
[----:B------:R-:W-:Y:S06]  /*b0d0*/  BAR.ARV 0xa, 0xa0 ;  /* 0x0282800000007b1d */ /* 0x000fec0000002000 */
[----:B------:R-:W-:Y:S04]  /*b0e0*/  BSSY B0, `(.L_x_2914) ;  /* 0x0000003000007945 */ /* 0x000fe80003800000 */
[----:B------:R-:W-:Y:S05]  /*b0f0*/  @!P0 BRA `(.L_x_2915) ;  /* 0x0000000000048947 */ /* 0x000fea0003800000 */
[----:B------:R-:W-:-:S04]  /*b100*/  DEPBAR.LE SB0, 0x0 ;  /* 0x000080000000791a */ /* 0x000fc80000000000 */
.L_x_2915:
[----:B------:R-:W-:Y:S05]  /*b110*/  BSYNC B0 ;  /* 0x0000000000007941 */ /* 0x000fea0003800000 */
.L_x_2914:
        /* <DEDUP_REMOVED lines=19> */
.L_x_2917:
[----:B------:R-:W-:Y:S05]  /*b250*/  BSYNC B0 ;  /* 0x0000000000007941 */ /* 0x000fea0003800000 */
.L_x_2916:
[----:B------:R-:W-:Y:S02]  /*b260*/  UIADD3 UR17, UR17, 0x2, URZ ;  /* 0x0000000211117890 */ /* 0x000fe4000fffe03f */
[----:B------:R-:W-:Y:S02]  /*b270*/  UIADD3 UR4, UR4, 0x4000, URZ ;  /* 0x0000400004047890 */ /* 0x000fe4000fffe03f */
[----:B------:R-:W-:-:S06]  /*b280*/  UISETP.GE.AND UP0, UPT, UR17, UR5, UPT ;  /* 0x000000051100728c */ /* 0x000fcc000bf06270 */
[----:B------:R-:W-:-:S13]  /*b290*/  PLOP3.LUT P1, PT, PT, PT, UP0, 0x80, 0x0 ;  /* 0x000000000000781c */ /* 0x000fda0003f2f008 */
[----:B------:R-:W-:Y:S05]  /*b2a0*/  @!P1 BRA `(.L_x_2918) ;  /* 0xfffffff400409947 */ /* 0x000fea000383ffff */
[----:B------:R-:W-:Y:S05]  /*b2b0*/  BRA `(.L_x_2828) ;  /* 0x0000001c00dc7947 */ /* 0x000fea0003800000 */
.L_x_2877:
        /* <DEDUP_REMOVED lines=21> */
.L_x_2919:
[----:B------:R-:W-:Y:S01]  /*b410*/  ULDC UR9, c[0x0][0x8cc] ;  /* 0x0002330000097ab9 */ /* 0x000fe20000000800 */
[----:B------:R-:W-:Y:S01]  /*b420*/  UMOV UR7, UR8 ;  /* 0x0000000800077c82 */ /* 0x000fe20008000000 */
[----:B------:R-:W-:-:S11]  /*b430*/  UISETP.NE.AND UP0, UPT, UR9, 0x1, UPT ;  /* 0x000000010900788c */ /* 0x000fd6000bf05270 */
[----:B------:R-:W-:Y:S02]  /*b440*/  @UP0 ULDC.64 UR10, c[0x0][0x8d0] ;  /* 0x00023400000a0ab9 */ /* 0x000fe40000000a00 */
[----:B------:R-:W-:-:S04]  /*b450*/  UIMAD.WIDE.U32 UR4, UR8, UR10, URZ ;  /* 0x0000000a080472a5 */ /* 0x000fc8000f8e003f */
[----:B------:R-:W-:-:S04]  /*b460*/  @UP0 USHF.R.U32.HI UR7, URZ, UR11, UR5 ;  /* 0x0000000b3f070299 */ /* 0x000fc80008011605 */
[----:B------:R-:W-:-:S12]  /*b470*/  UIMAD UR4, UR7, UR9, URZ ;  /* 0x00000009070472a4 */ /* 0x000fd8000f8e023f */
.L_x_2920:
        /* <DEDUP_REMOVED lines=78> */
.L_x_2966:
        /* <DEDUP_REMOVED lines=12> */
.L_x_2924:
        /* <DEDUP_REMOVED lines=70> */
.L_x_2935:
[----:B------:R-:W-:-:S04]  /*be80*/  SHF.L.U32 R19, R10, 0x1f, RZ ;  /* 0x0000001f0a137819 */ /* 0x000fc800000006ff */
[----:B------:R-:W2:Y:S02]  /*be90*/  SYNCS.PHASECHK.TRANS64.TRYWAIT P1, [R0+URZ+0x30c40], R19 ;  /* 0x030c4013000075a7 */ /* 0x000ea4000802017f */
[----:B--2---:R-:W-:Y:S05]  /*bea0*/  @!P1 BRA `(.L_x_2927) ;  /* 0x0000001800089947 */ /* 0x004fea0003800000 */
.L_x_2967:
        /* <DEDUP_REMOVED lines=8> */
.L_x_2928:
        /* <DEDUP_REMOVED lines=30> */
.L_x_2968:
        /* <DEDUP_REMOVED lines=8> */
.L_x_2930:
        /* <DEDUP_REMOVED lines=30> */
.L_x_2969:
        /* <DEDUP_REMOVED lines=8> */
.L_x_2932:
        /* <DEDUP_REMOVED lines=25> */
.L_x_2971:
        /* <DEDUP_REMOVED lines=8> */
.L_x_2934:
        /* <DEDUP_REMOVED lines=28> */
.L_x_2926:
[----:B-1----:R-:W2:Y:S04]  /*c7c0*/  LDL.LU R4, [R1+0x10] ;  /* 0x0000100001047983 */ /* 0x002ea80000300800 */
[----:B------:R1:W5:Y:S01]  /*c7d0*/  LDL R5, [R1+0x14] ;  /* 0x0000140001057983 */ /* 0x0003620000100800 */
[----:B--2---:R-:W-:-:S13]  /*c7e0*/  ISETP.NE.AND P1, PT, R4, RZ, PT ;  /* 0x000000ff0400720c */ /* 0x004fda0003f25270 */
[----:B-1----:R-:W-:Y:S05]  /*c7f0*/  @!P1 BRA `(.L_x_2925) ;  /* 0x0000000400249947 */ /* 0x002fea0003800000 */
[----:B------:R-:W-:-:S04]  /*c800*/  SHF.L.U32 R14, R10, 0x1f, RZ ;  /* 0x0000001f0a0e7819 */ /* 0x000fc800000006ff */
[----:B------:R-:W1:Y:S02]  /*c810*/  SYNCS.PHASECHK.TRANS64.TRYWAIT P1, [R0+URZ+0x30c40], R14 ;  /* 0x030c400e000075a7 */ /* 0x000e64000802017f */
[----:B-1----:R-:W-:Y:S05]  /*c820*/  @!P1 BRA `(.L_x_2936) ;  /* 0x0000000c00fc9947 */ /* 0x002fea0003800000 */
.L_x_2972:
        /* <DEDUP_REMOVED lines=8> */
.L_x_2937:
        /* <DEDUP_REMOVED lines=27> */
.L_x_2973:
        /* <DEDUP_REMOVED lines=8> */
.L_x_2939:
        /* <DEDUP_REMOVED lines=27> */
.L_x_2925:
        /* <DEDUP_REMOVED lines=8> */
.L_x_2974:
[----:B------:R-:W-:Y:S05]  /*cd10*/  @P1 BRA `(.L_x_2941) ;  /* 0x0000000000181947 */ /* 0x000fea0003800000 */
[----:B------:R-:W4:Y:S01]  /*cd20*/  S2R R2, SR_TID.X ;  /* 0x0000000000027919 */ /* 0x000f220000002100 */
[----:B---3--:R-:W-:-:S04]  /*cd30*/  IMAD.MOV.U32 R3, RZ, RZ, 0x4200 ;  /* 0x00004200ff037424 */ /* 0x008fc800078e00ff */
[----:B------:R3:W-:Y:S01]  /*cd40*/  SYNCS.ARRIVE.TRANS64 RZ, [R4+URZ+0x30c30], R3 ;  /* 0x030c300304ff79a7 */ /* 0x0007e2000800003f */
[----:B----4-:R-:W-:-:S13]  /*cd50*/  LOP3.LUT P0, RZ, R2, 0x1f, RZ, 0xc0, !PT ;  /* 0x0000001f02ff7812 */ /* 0x010fda000780c0ff */
[----:B---3--:R-:W-:Y:S05]  /*cd60*/  @!P0 BRA `(.L_x_2941) ;  /* 0x0000000000048947 */ /* 0x008fea0003800000 */
[----:B------:R-:W-:Y:S01]  /*cd70*/  BPT.TRAP 0x1 ;  /* 0x000000040000795c */ /* 0x000fe20000300000 */
.L_x_2941:
        /* <DEDUP_REMOVED lines=37> */
.L_x_2922:
[----:B------:R-:W-:Y:S05]  /*cfd0*/  BSYNC B0 ;  /* 0x0000000000007941 */ /* 0x000fea0003800000 */
.L_x_2921:
[----:B------:R-:W-:-:S03]  /*cfe0*/  UMOV UR4, 0xffffffff ;  /* 0xffffffff00047882 */ /* 0x000fc60000000000 */
[----:B------:R-:W-:Y:S05]  /*cff0*/  BRA.DIV UR4, `(.L_x_2942) ;  /* 0x0000000a04447947 */ /* 0x000fea000b800000 */
[----:B------:R-:W-:-:S13]  /*d000*/  ELECT P6, URZ, PT ;  /* 0x00000000003f782f */ /* 0x000fda00038c0000 */
.L_x_2977:
[----:B------:R-:W-:Y:S05]  /*d010*/  @!P6 BRA `(.L_x_2828) ;  /* 0x000000000084e947 */ /* 0x000fea0003800000 */
[----:B------:R-:W2:Y:S02]  /*d020*/  LDL.LU R2, [R1+0x18] ;  /* 0x0000180001027983 */ /* 0x000ea40000300800 */
[----:B--2---:R-:W-:-:S04]  /*d030*/  LOP3.LUT R2, R2, 0x2, RZ, 0xfc, !PT ;  /* 0x0000000202027812 */ /* 0x004fc800078efcff */
[----:B------:R-:W-:-:S13]  /*d040*/  ISETP.NE.AND P2, PT, R2, 0x3, PT ;  /* 0x000000030200780c */ /* 0x000fda0003f45270 */
[----:B------:R-:W-:Y:S05]  /*d050*/  @!P2 BRA `(.L_x_2943) ;  /* 0x000000000004a947 */ /* 0x000fea0003800000 */
[----:B------:R-:W-:Y:S01]  /*d060*/  BPT.TRAP 0x1 ;  /* 0x000000040000795c */ /* 0x000fe20000300000 */
.L_x_2943:
        /* <DEDUP_REMOVED lines=15> */
.L_x_2978:
[----:B------:R-:W2:Y:S02]  /*d160*/  SYNCS.PHASECHK.TRANS64.TRYWAIT P0, [R3+URZ], R2 ;  /* 0x00000002030075a7 */ /* 0x000ea4000800017f */
[----:B--2---:R-:W-:Y:S05]  /*d170*/  @!P0 BRA `(.L_x_2945) ;  /* 0x0000000800188947 */ /* 0x004fea0003800000 */
.L_x_2979:
[----:B------:R-:W-:Y:S05]  /*d180*/  @!P2 BRA `(.L_x_2946) ;  /* 0x000000000004a947 */ /* 0x000fea0003800000 */
[----:B------:R-:W-:Y:S01]  /*d190*/  BPT.TRAP 0x1 ;  /* 0x000000040000795c */ /* 0x000fe20000300000 */
.L_x_2946:
[----:B--2---:R-:W-:-:S04]  /*d1a0*/  VIADD R3, R8, 0x30c40 ;  /* 0x00030c4008037836 */ /* 0x004fc80000000000 */
[----:B------:R-:W-:-:S04]  /*d1b0*/  IMAD R5, R0, 0x8, R3 ;  /* 0x0000000800057824 */ /* 0x000fc800078e0203 */
[----:B------:R-:W2:Y:S02]  /*d1c0*/  SYNCS.PHASECHK.TRANS64.TRYWAIT P0, [R5+URZ], R4 ;  /* 0x00000004050075a7 */ /* 0x000ea4000800017f */
[----:B--2---:R-:W-:Y:S05]  /*d1d0*/  @!P0 BRA `(.L_x_2947) ;  /* 0x0000000800148947 */ /* 0x004fea0003800000 */
.L_x_2980:
[----:B------:R-:W-:-:S07]  /*d1e0*/  IMAD R3, R6, 0x8, R3 ;  /* 0x0000000806037824 */ /* 0x000fce00078e0203 */
.L_x_2948:
[----:B---3--:R3:W4:Y:S02]  /*d1f0*/  SYNCS.PHASECHK.TRANS64.TRYWAIT P0, [R3+URZ], R2 ;  /* 0x00000002030075a7 */ /* 0x008724000800017f */
[----:B----4-:R-:W-:Y:S05]  /*d200*/  @!P0 NANOSLEEP.SYNCS 0x989680 ;  /* 0x009896800000895d */ /* 0x010fea0003900000 */
[----:B------:R-:W4:Y:S02]  /*d210*/  @!P0 SYNCS.PHASECHK.TRANS64 P0, [R3+URZ], R2 ;  /* 0x00000002030085a7 */ /* 0x000f24000800007f */
[----:B----4-:R-:W-:Y:S05]  /*d220*/  @!P0 BRA `(.L_x_2948) ;  /* 0xfffffffc00f08947 */ /* 0x010fea000383ffff */
.L_x_2828:
[----:B------:R-:W-:Y:S05]  /*d230*/  BSYNC B6 ;  /* 0x0000000000067941 */ /* 0x000fea0003800000 */
.L_x_2823:
[----:B------:R-:W-:Y:S05]  /*d240*/  EXIT ;  /* 0x000000000000794d */ /* 0x000fea0003800000 */
.L_x_2834:
[----:B------:R-:W-:Y:S02]  /*d250*/  IMAD.MOV.U32 R12, RZ, RZ, RZ ;  /* 0x000000ffff0c7224 */ /* 0x000fe400078e00ff */
[----:B------:R-:W-:Y:S02]  /*d260*/  IMAD.MOV.U32 R11, RZ, RZ, 0x1f ;  /* 0x0000001fff0b7424 */ /* 0x000fe400078e00ff */
[----:B------:R-:W-:-:S07]  /*d270*/  IMAD.MOV.U32 R15, RZ, RZ, -0x1 ;  /* 0xffffffffff0f7424 */ /* 0x000fce00078e00ff */
[----:B------:R-:W-:Y:S05]  /*d280*/  WARPSYNC.COLLECTIVE R15, `(.L_x_2949) ;  /* 0x000000000f087348 */ /* 0x000fea0003c00000 */
[----:B------:R1:W2:Y:S02]  /*d290*/  SHFL.IDX P6, R14, R13, R12, R11 ;  /* 0x0000000c0d0e7389 */ /* 0x0002a400000c000b */
[----:B-12---:R-:W-:Y:S01]  /*d2a0*/  ENDCOLLECTIVE ;  /* 0x000000000000791b */ /* 0x006fe20003800000 */
.L_x_2949:
[----:B------:R-:W-:Y:S05]  /*d2b0*/  BRA `(.L_x_2950) ;  /* 0xffffff3c00947947 */ /* 0x000fea000383ffff */
.L_x_2836:
[----:B---3--:R3:W4:Y:S02]  /*d2c0*/  SYNCS.PHASECHK.TRANS64.TRYWAIT P0, [R236+URZ+0x30c00], R11 ;  /* 0x030c000bec0075a7 */ /* 0x008724000800017f */
[----:B----4-:R-:W-:Y:S05]  /*d2d0*/  @!P0 NANOSLEEP.SYNCS 0x989680 ;  /* 0x009896800000895d */ /* 0x010fea0003900000 */
[----:B------:R-:W4:Y:S02]  /*d2e0*/  @!P0 SYNCS.PHASECHK.TRANS64 P0, [R236+URZ+0x30c00], R11 ;  /* 0x030c000bec0085a7 */ /* 0x000f24000800007f */
[----:B----4-:R-:W-:Y:S05]  /*d2f0*/  @!P0 BRA `(.L_x_2836) ;  /* 0xfffffffc00f08947 */ /* 0x010fea000383ffff */
[----:B------:R-:W-:Y:S05]  /*d300*/  BRA `(.L_x_2835) ;  /* 0xffffff3c00c87947 */ /* 0x000fea000383ffff */
.L_x_2841:
[----:B--2---:R2:W3:Y:S02]  /*d310*/  SYNCS.PHASECHK.TRANS64.TRYWAIT P1, [R6+URZ+0x30c10], R17 ;  /* 0x030c1011060075a7 */ /* 0x0044e4000802017f */
[----:B---3--:R-:W-:Y:S05]  /*d320*/  @!P1 NANOSLEEP.SYNCS 0x989680 ;  /* 0x009896800000995d */ /* 0x008fea0003900000 */
[----:B------:R-:W3:Y:S02]  /*d330*/  @!P1 SYNCS.PHASECHK.TRANS64 P1, [R6+URZ+0x30c10], R17 ;  /* 0x030c1011060095a7 */ /* 0x000ee4000802007f */
[----:B---3--:R-:W-:Y:S05]  /*d340*/  @!P1 BRA `(.L_x_2841) ;  /* 0xfffffffc00f09947 */ /* 0x008fea000383ffff */
[----:B------:R-:W-:Y:S05]  /*d350*/  BRA `(.L_x_2840) ;  /* 0xffffff4800887947 */ /* 0x000fea000383ffff */
.L_x_2845:
[----:B------:R1:W1:Y:S02]  /*d360*/  SYNCS.PHASECHK.TRANS64.TRYWAIT P1, [R6+URZ+0x30c30], R17 ;  /* 0x030c3011060075a7 */ /* 0x000264000802017f */
[----:B-1----:R-:W-:Y:S05]  /*d370*/  @!P1 NANOSLEEP.SYNCS 0x989680 ;  /* 0x009896800000995d */ /* 0x002fea0003900000 */
[----:B------:R-:W1:Y:S02]  /*d380*/  @!P1 SYNCS.PHASECHK.TRANS64 P1, [R6+URZ+0x30c30], R17 ;  /* 0x030c3011060095a7 */ /* 0x000e64000802007f */
[----:B-1----:R-:W-:Y:S05]  /*d390*/  @!P1 BRA `(.L_x_2845) ;  /* 0xfffffffc00f09947 */ /* 0x002fea000383ffff */
[----:B------:R-:W-:Y:S05]  /*d3a0*/  BRA `(.L_x_2844) ;  /* 0xffffff4c00a47947 */ /* 0x000fea000383ffff */
.L_x_2853:
[----:B--2---:R2:W3:Y:S02]  /*d3b0*/  SYNCS.PHASECHK.TRANS64.TRYWAIT P1, [R7+URZ+0x30c10], R20 ;  /* 0x030c1014070075a7 */ /* 0x0044e4000802017f */
[----:B---3--:R-:W-:Y:S05]  /*d3c0*/  @!P1 NANOSLEEP.SYNCS 0x989680 ;  /* 0x009896800000995d */ /* 0x008fea0003900000 */
[----:B------:R-:W3:Y:S02]  /*d3d0*/  @!P1 SYNCS.PHASECHK.TRANS64 P1, [R7+URZ+0x30c10], R20 ;  /* 0x030c1014070095a7 */ /* 0x000ee4000802007f */
[----:B---3--:R-:W-:Y:S05]  /*d3e0*/  @!P1 BRA `(.L_x_2853) ;  /* 0xfffffffc00f09947 */ /* 0x008fea000383ffff */
[----:B------:R-:W-:Y:S05]  /*d3f0*/  BRA `(.L_x_2852) ;  /* 0xffffff8400c47947 */ /* 0x000fea000383ffff */
.L_x_2857:
[----:B------:R1:W1:Y:S02]  /*d400*/  SYNCS.PHASECHK.TRANS64.TRYWAIT P1, [R7+URZ+0x30c30], R20 ;  /* 0x030c3014070075a7 */ /* 0x000264000802017f */
[----:B-1----:R-:W-:Y:S05]  /*d410*/  @!P1 NANOSLEEP.SYNCS 0x989680 ;  /* 0x009896800000995d */ /* 0x002fea0003900000 */
[----:B------:R-:W1:Y:S02]  /*d420*/  @!P1 SYNCS.PHASECHK.TRANS64 P1, [R7+URZ+0x30c30], R20 ;  /* 0x030c3014070095a7 */ /* 0x000e64000802007f */
[----:B-1----:R-:W-:Y:S05]  /*d430*/  @!P1 BRA `(.L_x_2857) ;  /* 0xfffffffc00f09947 */ /* 0x002fea000383ffff */
[----:B------:R-:W-:Y:S05]  /*d440*/  BRA `(.L_x_2856) ;  /* 0xffffff8800d87947 */ /* 0x000fea000383ffff */
.L_x_2864:
[----:B------:R-:W-:Y:S01]  /*d450*/  BSSY B0, `(.L_x_2951) ;  /* 0x0000005000007945 */ /* 0x000fe20003800000 */
[----:B------:R-:W-:-:S07]  /*d460*/  IMAD.MOV.U32 R15, RZ, RZ, -0x1 ;  /* 0xffffffffff0f7424 */ /* 0x000fce00078e00ff */
[----:B---3--:R-:W-:Y:S05]  /*d470*/  WARPSYNC.COLLECTIVE R15, `(.L_x_2952) ;  /* 0x000000000f087348 */ /* 0x008fea0003c00000 */
[----:B------:R-:W-:Y:S01]  /*d480*/  NOP ;  /* 0x0000000000007918 */ /* 0x000fe20000000000 */
[----:B---3--:R-:W-:Y:S01]  /*d490*/  ENDCOLLECTIVE ;  /* 0x000000000000791b */ /* 0x008fe20003800000 */
.L_x_2952:
[----:B------:R-:W-:Y:S05]  /*d4a0*/  BSYNC B0 ;  /* 0x0000000000007941 */ /* 0x000fea0003800000 */
.L_x_2951:
[----:B------:R-:W-:Y:S05]  /*d4b0*/  BRA `(.L_x_2953) ;  /* 0xffffffbc00d07947 */ /* 0x000fea000383ffff */
.L_x_2873:
[----:B------:R-:W-:Y:S01]  /*d4c0*/  BSSY B0, `(.L_x_2954) ;  /* 0x0000005000007945 */ /* 0x000fe20003800000 */
[----:B------:R-:W-:-:S07]  /*d4d0*/  IMAD.MOV.U32 R15, RZ, RZ, -0x1 ;  /* 0xffffffffff0f7424 */ /* 0x000fce00078e00ff */
[----:B-1-3--:R-:W-:Y:S05]  /*d4e0*/  WARPSYNC.COLLECTIVE R15, `(.L_x_2955) ;  /* 0x000000000f087348 */ /* 0x00afea0003c00000 */
[----:B------:R-:W-:Y:S01]  /*d4f0*/  NOP ;  /* 0x0000000000007918 */ /* 0x000fe20000000000 */
[----:B-1-3--:R-:W-:Y:S01]  /*d500*/  ENDCOLLECTIVE ;  /* 0x000000000000791b */ /* 0x00afe20003800000 */
.L_x_2955:
[----:B------:R-:W-:Y:S05]  /*d510*/  BSYNC B0 ;  /* 0x0000000000007941 */ /* 0x000fea0003800000 */
.L_x_2954:
[----:B------:R-:W-:Y:S05]  /*d520*/  BRA `(.L_x_2956) ;  /* 0xffffffc000b07947 */ /* 0x000fea000383ffff */
.L_x_2884:
[----:B------:R-:W-:Y:S01]  /*d530*/  BSSY B0, `(.L_x_2957) ;  /* 0x0000005000007945 */ /* 0x000fe20003800000 */
[----:B------:R-:W-:-:S07]  /*d540*/  IMAD.MOV.U32 R15, RZ, RZ, -0x1 ;  /* 0xffffffffff0f7424 */ /* 0x000fce00078e00ff */
[----:B------:R-:W-:Y:S05]  /*d550*/  WARPSYNC.COLLECTIVE R15, `(.L_x_2958) ;  /* 0x000000000f087348 */ /* 0x000fea0003c00000 */
[----:B------:R-:W-:Y:S01]  /*d560*/  NOP ;  /* 0x0000000000007918 */ /* 0x000fe20000000000 */
[----:B------:R-:W-:Y:S01]  /*d570*/  ENDCOLLECTIVE ;  /* 0x000000000000791b */ /* 0x000fe20003800000 */
.L_x_2958:
[----:B------:R-:W-:Y:S05]  /*d580*/  BSYNC B0 ;  /* 0x0000000000007941 */ /* 0x000fea0003800000 */
.L_x_2957:
[----:B------:R-:W-:Y:S05]  /*d590*/  BRA `(.L_x_2959) ;  /* 0xffffffcc00347947 */ /* 0x000fea000383ffff */
.L_x_2897:
[----:B------:R-:W-:Y:S01]  /*d5a0*/  BSSY B0, `(.L_x_2960) ;  /* 0x0000005000007945 */ /* 0x000fe20003800000 */
[----:B------:R-:W-:-:S07]  /*d5b0*/  IMAD.MOV.U32 R15, RZ, RZ, -0x1 ;  /* 0xffffffffff0f7424 */ /* 0x000fce00078e00ff */
[----:B------:R-:W-:Y:S05]  /*d5c0*/  WARPSYNC.COLLECTIVE R15, `(.L_x_2961) ;  /* 0x000000000f087348 */ /* 0x000fea0003c00000 */
[----:B------:R-:W-:Y:S01]  /*d5d0*/  NOP ;  /* 0x0000000000007918 */ /* 0x000fe20000000000 */
[----:B------:R-:W-:Y:S01]  /*d5e0*/  ENDCOLLECTIVE ;  /* 0x000000000000791b */ /* 0x000fe20003800000 */
.L_x_2961:
[----:B------:R-:W-:Y:S05]  /*d5f0*/  BSYNC B0 ;  /* 0x0000000000007941 */ /* 0x000fea0003800000 */
.L_x_2960:
[----:B------:R-:W-:Y:S05]  /*d600*/  BRA `(.L_x_2962) ;  /* 0xffffffd000d47947 */ /* 0x000fea000383ffff */
.L_x_2909:
[----:B------:R-:W-:Y:S01]  /*d610*/  BSSY B0, `(.L_x_2963) ;  /* 0x0000005000007945 */ /* 0x000fe20003800000 */
[----:B------:R-:W-:-:S07]  /*d620*/  IMAD.MOV.U32 R15, RZ, RZ, -0x1 ;  /* 0xffffffffff0f7424 */ /* 0x000fce00078e00ff */
[----:B------:R-:W-:Y:S05]  /*d630*/  WARPSYNC.COLLECTIVE R15, `(.L_x_2964) ;  /* 0x000000000f087348 */ /* 0x000fea0003c00000 */
[----:B------:R-:W-:Y:S01]  /*d640*/  NOP ;  /* 0x0000000000007918 */ /* 0x000fe20000000000 */
[----:B------:R-:W-:Y:S01]  /*d650*/  ENDCOLLECTIVE ;  /* 0x000000000000791b */ /* 0x000fe20003800000 */
.L_x_2964:
[----:B------:R-:W-:Y:S05]  /*d660*/  BSYNC B0 ;  /* 0x0000000000007941 */ /* 0x000fea0003800000 */
.L_x_2963:
[----:B------:R-:W-:Y:S05]  /*d670*/  BRA `(.L_x_2965) ;  /* 0xffffffd800147947 */ /* 0x000fea000383ffff */
.L_x_2923:
[----:B-1----:R1:W2:Y:S02]  /*d680*/  SYNCS.PHASECHK.TRANS64.TRYWAIT P1, [R0+URZ+0x30c20], R11 ;  /* 0x030c200b000075a7 */ /* 0x0022a4000802017f */
[----:B--2---:R-:W-:Y:S05]  /*d690*/  @!P1 NANOSLEEP.SYNCS 0x989680 ;  /* 0x009896800000995d */ /* 0x004fea0003900000 */
[----:B------:R-:W2:Y:S02]  /*d6a0*/  @!P1 SYNCS.PHASECHK.TRANS64 P1, [R0+URZ+0x30c20], R11 ;  /* 0x030c200b000095a7 */ /* 0x000ea4000802007f */
[----:B--2---:R-:W-:Y:S05]  /*d6b0*/  @!P1 BRA `(.L_x_2923) ;  /* 0xfffffffc00f09947 */ /* 0x004fea000383ffff */
[----:B------:R-:W-:Y:S05]  /*d6c0*/  BRA `(.L_x_2966) ;  /* 0xffffffe000a47947 */ /* 0x000fea000383ffff */
.L_x_2927:
[----:B--2---:R2:W3:Y:S02]  /*d6d0*/  SYNCS.PHASECHK.TRANS64.TRYWAIT P1, [R0+URZ+0x30c40], R19 ;  /* 0x030c4013000075a7 */ /* 0x0044e4000802017f */
[----:B---3--:R-:W-:Y:S05]  /*d6e0*/  @!P1 NANOSLEEP.SYNCS 0x989680 ;  /* 0x009896800000995d */ /* 0x008fea0003900000 */
[----:B------:R-:W3:Y:S02]  /*d6f0*/  @!P1 SYNCS.PHASECHK.TRANS64 P1, [R0+URZ+0x30c40], R19 ;  /* 0x030c4013000095a7 */ /* 0x000ee4000802007f */
[----:B---3--:R-:W-:Y:S05]  /*d700*/  @!P1 BRA `(.L_x_2927) ;  /* 0xfffffffc00f09947 */ /* 0x008fea000383ffff */
[----:B------:R-:W-:Y:S05]  /*d710*/  BRA `(.L_x_2967) ;  /* 0xffffffe400e47947 */ /* 0x000fea000383ffff */
.L_x_2929:
[----:B-1----:R1:W3:Y:S02]  /*d720*/  SYNCS.PHASECHK.TRANS64.TRYWAIT P1, [R0+URZ+0x30c28], R19 ;  /* 0x030c2813000075a7 */ /* 0x0022e4000802017f */
[----:B---3--:R-:W-:Y:S05]  /*d730*/  @!P1 NANOSLEEP.SYNCS 0x989680 ;  /* 0x009896800000995d */ /* 0x008fea0003900000 */
[----:B------:R-:W3:Y:S02]  /*d740*/  @!P1 SYNCS.PHASECHK.TRANS64 P1, [R0+URZ+0x30c28], R19 ;  /* 0x030c2813000095a7 */ /* 0x000ee4000802007f */
[----:B---3--:R-:W-:Y:S05]  /*d750*/  @!P1 BRA `(.L_x_2929) ;  /* 0xfffffffc00f09947 */ /* 0x008fea000383ffff */
[----:B------:R-:W-:Y:S05]  /*d760*/  BRA `(.L_x_2968) ;  /* 0xffffffe800687947 */ /* 0x000fea000383ffff */
.L_x_2931:
[----:B---3--:R3:W4:Y:S02]  /*d770*/  SYNCS.PHASECHK.TRANS64.TRYWAIT P1, [R0+URZ+0x30c48], R19 ;  /* 0x030c4813000075a7 */ /* 0x008724000802017f */
[----:B----4-:R-:W-:Y:S05]  /*d780*/  @!P1 NANOSLEEP.SYNCS 0x989680 ;  /* 0x009896800000995d */ /* 0x010fea0003900000 */
[----:B------:R-:W4:Y:S02]  /*d790*/  @!P1 SYNCS.PHASECHK.TRANS64 P1, [R0+URZ+0x30c48], R19 ;  /* 0x030c4813000095a7 */ /* 0x000f24000802007f */
[----:B----4-:R-:W-:Y:S05]  /*d7a0*/  @!P1 BRA `(.L_x_2931) ;  /* 0xfffffffc00f09947 */ /* 0x010fea000383ffff */
[----:B------:R-:W-:Y:S05]  /*d7b0*/  BRA `(.L_x_2969) ;  /* 0xffffffe800ec7947 */ /* 0x000fea000383ffff */
.L_x_2933:
[----:B------:R-:W-:-:S07]  /*d7c0*/  SHF.L.U32 R4, R10, 0x1f, RZ ;  /* 0x0000001f0a047819 */ /* 0x000fce00000006ff */
.L_x_2970:
[----:B-1----:R1:W2:Y:S02]  /*d7d0*/  SYNCS.PHASECHK.TRANS64.TRYWAIT P1, [R0+URZ+0x30c20], R4 ;  /* 0x030c2004000075a7 */ /* 0x0022a4000802017f */
[----:B--2---:R-:W-:Y:S05]  /*d7e0*/  @!P1 NANOSLEEP.SYNCS 0x989680 ;  /* 0x009896800000995d */ /* 0x004fea0003900000 */
[----:B------:R-:W2:Y:S02]  /*d7f0*/  @!P1 SYNCS.PHASECHK.TRANS64 P1, [R0+URZ+0x30c20], R4 ;  /* 0x030c2004000095a7 */ /* 0x000ea4000802007f */
[----:B--2---:R-:W-:Y:S05]  /*d800*/  @!P1 BRA `(.L_x_2970) ;  /* 0xfffffffc00f09947 */ /* 0x004fea000383ffff */
[----:B------:R-:W-:Y:S05]  /*d810*/  BRA `(.L_x_2971) ;  /* 0xffffffec00587947 */ /* 0x000fea000383ffff */
.L_x_2936:
[----:B-1----:R1:W2:Y:S02]  /*d820*/  SYNCS.PHASECHK.TRANS64.TRYWAIT P1, [R0+URZ+0x30c40], R14 ;  /* 0x030c400e000075a7 */ /* 0x0022a4000802017f */
[----:B--2---:R-:W-:Y:S05]  /*d830*/  @!P1 NANOSLEEP.SYNCS 0x989680 ;  /* 0x009896800000995d */ /* 0x004fea0003900000 */
[----:B------:R-:W2:Y:S02]  /*d840*/  @!P1 SYNCS.PHASECHK.TRANS64 P1, [R0+URZ+0x30c40], R14 ;  /* 0x030c400e000095a7 */ /* 0x000ea4000802007f */
[----:B--2---:R-:W-:Y:S05]  /*d850*/  @!P1 BRA `(.L_x_2936) ;  /* 0xfffffffc00f09947 */ /* 0x004fea000383ffff */
[----:B------:R-:W-:Y:S05]  /*d860*/  BRA `(.L_x_2972) ;  /* 0xffffffec00f07947 */ /* 0x000fea000383ffff */
.L_x_2938:
[----:B--2---:R2:W3:Y:S02]  /*d870*/  SYNCS.PHASECHK.TRANS64.TRYWAIT P1, [R0+URZ+0x30c28], R14 ;  /* 0x030c280e000075a7 */ /* 0x0044e4000802017f */
[----:B---3--:R-:W-:Y:S05]  /*d880*/  @!P1 NANOSLEEP.SYNCS 0x989680 ;  /* 0x009896800000995d */ /* 0x008fea0003900000 */
[----:B------:R-:W3:Y:S02]  /*d890*/  @!P1 SYNCS.PHASECHK.TRANS64 P1, [R0+URZ+0x30c28], R14 ;  /* 0x030c280e000095a7 */ /* 0x000ee4000802007f */
[----:B---3--:R-:W-:Y:S05]  /*d8a0*/  @!P1 BRA `(.L_x_2938) ;  /* 0xfffffffc00f09947 */ /* 0x008fea000383ffff */
[----:B------:R-:W-:Y:S05]  /*d8b0*/  BRA `(.L_x_2973) ;  /* 0xfffffff000687947 */ /* 0x000fea000383ffff */
.L_x_2940:
[----:B---3--:R3:W4:Y:S02]  /*d8c0*/  SYNCS.PHASECHK.TRANS64.TRYWAIT P0, [R4+URZ+0x30c40], R3 ;  /* 0x030c4003040075a7 */ /* 0x008724000800017f */
[----:B----4-:R-:W-:Y:S05]  /*d8d0*/  @!P0 NANOSLEEP.SYNCS 0x989680 ;  /* 0x009896800000895d */ /* 0x010fea0003900000 */
[----:B------:R-:W4:Y:S02]  /*d8e0*/  @!P0 SYNCS.PHASECHK.TRANS64 P0, [R4+URZ+0x30c40], R3 ;  /* 0x030c4003040085a7 */ /* 0x000f24000800007f */
[----:B----4-:R-:W-:Y:S05]  /*d8f0*/  @!P0 BRA `(.L_x_2940) ;  /* 0xfffffffc00f08947 */ /* 0x010fea000383ffff */
[----:B------:R-:W-:Y:S05]  /*d900*/  BRA `(.L_x_2974) ;  /* 0xfffffff400007947 */ /* 0x000fea000383ffff */
.L_x_2942:
[----:B------:R-:W-:Y:S01]  /*d910*/  BSSY B0, `(.L_x_2975) ;  /* 0x0000006000007945 */ /* 0x000fe20003800000 */
[----:B------:R-:W-:-:S07]  /*d920*/  IMAD.MOV.U32 R15, RZ, RZ, -0x1 ;  /* 0xffffffffff0f7424 */ /* 0x000fce00078e00ff */
[----:B------:R-:W-:Y:S05]  /*d930*/  WARPSYNC.COLLECTIVE R15, `(.L_x_2976) ;  /* 0x000000000f0c7348 */ /* 0x000fea0003c00000 */
[----:B------:R-:W-:Y:S02]  /*d940*/  ELECT P6, UR62, PT ;  /* 0x00000000003e782f */ /* 0x000fe400038c0000 */
[----:B------:R-:W-:Y:S01]  /*d950*/  MOV R14, UR62 ;  /* 0x0000003e000e7c02 */ /* 0x000fe20008000f00 */
[----:B------:R-:W-:Y:S10]  /*d960*/  ENDCOLLECTIVE ;  /* 0x000000000000791b */ /* 0x000ff40003800000 */
.L_x_2976:
[----:B------:R-:W-:Y:S05]  /*d970*/  BSYNC B0 ;  /* 0x0000000000007941 */ /* 0x000fea0003800000 */
.L_x_2975:
[----:B------:R-:W-:Y:S05]  /*d980*/  BRA `(.L_x_2977) ;  /* 0xfffffff400a07947 */ /* 0x000fea000383ffff */
.L_x_2944:
[----:B-1----:R1:W2:Y:S02]  /*d990*/  SYNCS.PHASECHK.TRANS64.TRYWAIT P0, [R7+URZ], R4 ;  /* 0x00000004070075a7 */ /* 0x0022a4000800017f */
[----:B--2---:R-:W-:Y:S05]  /*d9a0*/  @!P0 NANOSLEEP.SYNCS 0x989680 ;  /* 0x009896800000895d */ /* 0x004fea0003900000 */
[----:B------:R-:W2:Y:S02]  /*d9b0*/  @!P0 SYNCS.PHASECHK.TRANS64 P0, [R7+URZ], R4 ;  /* 0x00000004070085a7 */ /* 0x000ea4000800007f */
[----:B--2---:R-:W-:Y:S05]  /*d9c0*/  @!P0 BRA `(.L_x_2944) ;  /* 0xfffffffc00f08947 */ /* 0x004fea000383ffff */
[----:B------:R-:W-:Y:S05]  /*d9d0*/  BRA `(.L_x_2978) ;  /* 0xfffffff400e07947 */ /* 0x000fea000383ffff */
.L_x_2945:
[----:B--2---:R2:W3:Y:S02]  /*d9e0*/  SYNCS.PHASECHK.TRANS64.TRYWAIT P0, [R3+URZ], R2 ;  /* 0x00000002030075a7 */ /* 0x0044e4000800017f */
[----:B---3--:R-:W-:Y:S05]  /*d9f0*/  @!P0 NANOSLEEP.SYNCS 0x989680 ;  /* 0x009896800000895d */ /* 0x008fea0003900000 */
[----:B------:R-:W3:Y:S02]  /*da00*/  @!P0 SYNCS.PHASECHK.TRANS64 P0, [R3+URZ], R2 ;  /* 0x00000002030085a7 */ /* 0x000ee4000800007f */
[----:B---3--:R-:W-:Y:S05]  /*da10*/  @!P0 BRA `(.L_x_2945) ;  /* 0xfffffffc00f08947 */ /* 0x008fea000383ffff */
[----:B------:R-:W-:Y:S05]  /*da20*/  BRA `(.L_x_2979) ;  /* 0xfffffff400d47947 */ /* 0x000fea000383ffff */
.L_x_2947:
[----:B--2---:R2:W3:Y:S02]  /*da30*/  SYNCS.PHASECHK.TRANS64.TRYWAIT P0, [R5+URZ], R4 ;  /* 0x00000004050075a7 */ /* 0x0044e4000800017f */
[----:B---3--:R-:W-:Y:S05]  /*da40*/  @!P0 NANOSLEEP.SYNCS 0x989680 ;  /* 0x009896800000895d */ /* 0x008fea0003900000 */
[----:B------:R-:W3:Y:S02]  /*da50*/  @!P0 SYNCS.PHASECHK.TRANS64 P0, [R5+URZ], R4 ;  /* 0x00000004050085a7 */ /* 0x000ee4000800007f */
[----:B---3--:R-:W-:Y:S05]  /*da60*/  @!P0 BRA `(.L_x_2947) ;  /* 0xfffffffc00f08947 */ /* 0x008fea000383ffff */
[----:B------:R-:W-:Y:S05]  /*da70*/  BRA `(.L_x_2980) ;  /* 0xfffffff400d87947 */ /* 0x000fea000383ffff */
.L_x_2981:
        /* <DEDUP_REMOVED lines=16> */
.L_x_3712:


//--------------------- .text._ZN7cutlass13device_kernelIN5flash22FlashAttnBwdPreprocessIN4cute5tupleIJNS3_1CILi128EEENS5_ILi64EEEEEENS_10bfloat16_tEfNS_4arch4Sm90ELb1ELb0EEEEEvNT_6ParamsE --------------------------
	.section	.text._ZN7cutlass13device_kernelIN5flash22FlashAttnBwdPreprocessIN4cute5tupleIJNS3_1CILi128EEENS5_ILi64EEEEEENS_10bfloat16_tEfNS_4arch4Sm90ELb1ELb0EEEEEvNT_6ParamsE,"ax",@progbits
	.align	128
.text._ZN7cutlass13device_kernelIN5flash22FlashAttnBwdPreprocessIN4cute5tupleIJNS3_1CILi128EEENS5_ILi64EEEEEENS_10bfloat16_tEfNS_4arch4Sm90ELb1ELb0EEEEEvNT_6ParamsE:
        .type           _ZN7cutlass13device_kernelIN5flash22FlashAttnBwdPreprocessIN4cute5tupleIJNS3_1CILi128EEENS5_ILi64EEEEEENS_10bfloat16_tEfNS_4arch4Sm90ELb1ELb0EEEEEvNT_6ParamsE,@function
        .size           _ZN7cutlass13device_kernelIN5flash22FlashAttnBwdPreprocessIN4cute5tupleIJNS3_1CILi128EEENS5_ILi64EEEEEENS_10bfloat16_tEfNS_4arch4Sm90ELb1ELb0EEEEEvNT_6ParamsE,(.L_x_3713 - _ZN7cutlass13device_kernelIN5flash22FlashAttnBwdPreprocessIN4cute5tupleIJNS3_1CILi128EEENS5_ILi64EEEEEENS_10bfloat16_tEfNS_4arch4Sm90ELb1ELb0EEEEEvNT_6ParamsE)
        .other          _ZN7cutlass13device_kernelIN5flash22FlashAttnBwdPreprocessIN4cute5tupleIJNS3_1CILi128EEENS5_ILi64EEEEEENS_10bfloat16_tEfNS_4arch4Sm90ELb1ELb0EEEEEvNT_6ParamsE,@"STO_CUDA_ENTRY STV_DEFAULT"
_ZN7cutlass13device_kernelIN5flash22FlashAttnBwdPreprocessIN4cute5tupleIJNS3_1CILi128EEENS5_ILi64EEEEEENS_10bfloat16_tEfNS_4arch4Sm90ELb1ELb0EEEEEvNT_6ParamsE:
[----:B------:R-:W-:Y:S01]  /*0000*/  LDC R1, c[0x0][0x28] ;  /* 0x00000a00ff017b82 */ /* 0x000fe20000000800 */
[----:B------:R-:W0:Y:S01]  /*0010*/  S2R R0, SR_TID.X ;  /* 0x0000000000007919 */ /* 0x000e220000002100 */
[----:B------:R-:W-:-:S06]  /*0020*/  ULDC UR4, c[0x0][0x218] ;  /* 0x0000860000047ab9 */ /* 0x000fcc0000000800 */
[----:B------:R-:W1:Y:S01]  /*0030*/  S2UR UR8, SR_CTAID.Y ;  /* 0x00000000000879c3 */ /* 0x000e620000002600 */
[----:B------:R-:W-:Y:S01]  /*0040*/  ULDC UR5, c[0x0][0x21c] ;  /* 0x0000870000057ab9 */ /* 0x000fe20000000800 */
[----:B------:R-:W2:Y:S01]  /*0050*/  S2R R2, SR_CTAID.X ;  /* 0x0000000000027919 */ /* 0x000ea20000002500 */
[----:B------:R-:W-:-:S05]  /*0060*/  ULDC.64 UR6, c[0x0][0x208] ;  /* 0x0000820000067ab9 */ /* 0x000fca0000000a00 */
[----:B------:R-:W3:Y:S08]  /*0070*/  LDC.64 R12, c[0x0][0x230] ;  /* 0x00008c00ff0c7b82 */ /* 0x000ef00000000a00 */
[----:B------:R-:W4:Y:S08]  /*0080*/  S2UR UR9, SR_CTAID.Z ;  /* 0x00000000000979c3 */ /* 0x000f300000002700 */
[----:B------:R-:W4:Y:S01]  /*0090*/  LDC.64 R14, c[0x0][0x238] ;  /* 0x00008e00ff0e7b82 */ /* 0x000f220000000a00 */
[----:B-1----:R-:W-:Y:S01]  /*00a0*/  USHF.R.S32.HI UR10, URZ, 0x1f, UR8 ;  /* 0x0000001f3f0a7899 */ /* 0x002fe20008011408 */
[----:B0-----:R-:W-:-:S05]  /*00b0*/  SHF.R.S32.HI R3, RZ, 0x1f, R0 ;  /* 0x0000001fff037819 */ /* 0x001fca0000011400 */
[----:B---3--:R-:W-:Y:S01]  /*00c0*/  IMAD R4, R12, UR10, RZ ;  /* 0x0000000a0c047c24 */ /* 0x008fe2000f8e02ff */
[----:B------:R-:W0:Y:S01]  /*00d0*/  LDC.64 R20, c[0x0][0x250] ;  /* 0x00009400ff147b82 */ /* 0x000e220000000a00 */
[----:B------:R-:W-:Y:S01]  /*00e0*/  LEA.HI R44, R3, R0, RZ, 0x3 ;  /* 0x00000000032c7211 */ /* 0x000fe200078f18ff */
[----:B--2---:R-:W-:Y:S02]  /*00f0*/  IMAD.SHL.U32 R10, R2, 0x80, RZ ;  /* 0x00000080020a7824 */ /* 0x004fe400078e00ff */
[----:B------:R-:W-:Y:S01]  /*0100*/  IMAD R13, R13, UR8, R4 ;  /* 0x000000080d0d7c24 */ /* 0x000fe2000f8e0204 */
[----:B------:R-:W-:Y:S02]  /*0110*/  LOP3.LUT R5, R44, 0xfffffff8, RZ, 0xc0, !PT ;  /* 0xfffffff82c057812 */ /* 0x000fe400078ec0ff */
[----:B------:R-:W-:Y:S01]  /*0120*/  IADD3 R3, -R10, UR4, RZ ;  /* 0x000000040a037c10 */ /* 0x000fe2000fffe1ff */
[----:B----4-:R-:W-:Y:S01]  /*0130*/  USHF.R.S32.HI UR11, URZ, 0x1f, UR9 ;  /* 0x0000001f3f0b7899 */ /* 0x010fe20008011409 */
[----:B------:R-:W-:Y:S01]  /*0140*/  SHF.R.S32.HI R44, RZ, 0x3, R44 ;  /* 0x00000003ff2c7819 */ /* 0x000fe2000001142c */
[----:B------:R-:W-:Y:S01]  /*0150*/  IMAD.IADD R5, R0, 0x1, -R5 ;  /* 0x0000000100057824 */ /* 0x000fe200078e0a05 */
[----:B------:R-:W1:Y:S02]  /*0160*/  LDC.64 R42, c[0x0][0x258] ;  /* 0x00009600ff2a7b82 */ /* 0x000e640000000a00 */
[----:B------:R-:W-:-:S02]  /*0170*/  ISETP.GE.AND P1, PT, R44, R3, PT ;  /* 0x000000032c00720c */ /* 0x000fc40003f26270 */
[----:B------:R-:W-:Y:S01]  /*0180*/  SHF.L.U32 R8, R5, 0x3, RZ ;  /* 0x0000000305087819 */ /* 0x000fe200000006ff */
[----:B------:R-:W-:Y:S01]  /*0190*/  IMAD R4, R14, UR11, RZ ;  /* 0x0000000b0e047c24 */ /* 0x000fe2000f8e02ff */
[----:B------:R-:W-:Y:S02]  /*01a0*/  SHF.R.S32.HI R45, RZ, 0x1f, R44 ;  /* 0x0000001fff2d7819 */ /* 0x000fe4000001142c */
[C---:B------:R-:W-:Y:S01]  /*01b0*/  ISETP.LT.AND P4, PT, R8.reuse, UR5, !P1 ;  /* 0x0000000508007c0c */ /* 0x040fe2000cf81270 */
[----:B------:R-:W-:Y:S01]  /*01c0*/  IMAD R15, R15, UR9, R4 ;  /* 0x000000090f0f7c24 */ /* 0x000fe2000f8e0204 */
[--C-:B------:R-:W-:Y:S02]  /*01d0*/  SHF.R.S32.HI R9, RZ, 0x1f, R8.reuse ;  /* 0x0000001fff097819 */ /* 0x100fe40000011408 */
[----:B------:R-:W-:Y:S01]  /*01e0*/  ISETP.GE.AND P0, PT, R8, UR5, PT ;  /* 0x0000000508007c0c */ /* 0x000fe2000bf06270 */
[----:B0-----:R-:W-:Y:S02]  /*01f0*/  IMAD R16, R20, UR10, RZ ;  /* 0x0000000a14107c24 */ /* 0x001fe4000f8e02ff */
[----:B------:R-:W-:-:S04]  /*0200*/  IMAD.WIDE.U32 R6, R12, UR8, R8 ;  /* 0x000000080c067c25 */ /* 0x000fc8000f8e0008 */
[----:B------:R-:W-:Y:S02]  /*0210*/  IMAD.IADD R7, R7, 0x1, R13 ;  /* 0x0000000107077824 */ /* 0x000fe400078e020d */
[----:B------:R-:W0:Y:S01]  /*0220*/  @P4 LDC.64 R18, c[0x0][0x228] ;  /* 0x00008a00ff124b82 */ /* 0x000e220000000a00 */
[----:B------:R-:W-:-:S04]  /*0230*/  IMAD.WIDE R12, R2, 0x80, R44 ;  /* 0x00000080020c7825 */ /* 0x000fc800078e022c */
[----:B------:R-:W-:-:S03]  /*0240*/  IMAD.WIDE.U32 R30, R14, UR9, R6 ;  /* 0x000000090e1e7c25 */ /* 0x000fc6000f8e0006 */
[----:B------:R-:W2:Y:S01]  /*0250*/  @P4 LDC.64 R32, c[0x0][0x210] ;  /* 0x00008400ff204b82 */ /* 0x000ea20000000a00 */
[----:B------:R-:W-:Y:S02]  /*0260*/  IMAD.IADD R31, R31, 0x1, R15 ;  /* 0x000000011f1f7824 */ /* 0x000fe400078e020f */
[----:B------:R-:W-:-:S05]  /*0270*/  IMAD.WIDE.U32 R8, R20, UR8, R8 ;  /* 0x0000000814087c25 */ /* 0x000fca000f8e0008 */
[----:B------:R-:W3:Y:S01]  /*0280*/  @P4 LDC.64 R14, c[0x0][0x248] ;  /* 0x00009200ff0e4b82 */ /* 0x000ee20000000a00 */
[----:B0-----:R-:W-:-:S07]  /*0290*/  @P4 IMAD R4, R13, R18, RZ ;  /* 0x000000120d044224 */ /* 0x001fce00078e02ff */
[----:B------:R-:W0:Y:S01]  /*02a0*/  @P4 LDC.64 R26, c[0x0][0x240] ;  /* 0x00009000ff1a4b82 */ /* 0x000e220000000a00 */
[----:B------:R-:W-:-:S04]  /*02b0*/  @P4 IMAD.WIDE.U32 R6, R12, R18, R30 ;  /* 0x000000120c064225 */ /* 0x000fc800078e001e */
[----:B------:R-:W-:Y:S01]  /*02c0*/  @P4 IMAD R17, R12, R19, R4 ;  /* 0x000000130c114224 */ /* 0x000fe200078e0204 */
[----:B------:R-:W-:Y:S01]  /*02d0*/  IADD3 R4, R44, 0x20, RZ ;  /* 0x000000202c047810 */ /* 0x000fe20007ffe0ff */
[----:B------:R-:W-:Y:S01]  /*02e0*/  IMAD R19, R21, UR8, R16 ;  /* 0x0000000815137c24 */ /* 0x000fe2000f8e0210 */
[----:B--2---:R-:W-:Y:S01]  /*02f0*/  @P4 LEA R32, P2, R6, R32, 0x1 ;  /* 0x0000002006204211 */ /* 0x004fe200078408ff */
[----:B------:R-:W-:Y:S01]  /*0300*/  @P4 IMAD.IADD R7, R7, 0x1, R17 ;  /* 0x0000000107074824 */ /* 0x000fe200078e0211 */
[----:B------:R-:W-:Y:S01]  /*0310*/  ISETP.LT.AND P3, PT, R4, R3, !P0 ;  /* 0x000000030400720c */ /* 0x000fe20004761270 */
[----:B------:R-:W-:Y:S02]  /*0320*/  IMAD.MOV.U32 R16, RZ, RZ, R8 ;  /* 0x000000ffff107224 */ /* 0x000fe400078e0008 */
[----:B------:R-:W-:Y:S01]  /*0330*/  VIADD R8, R44, 0x60 ;  /* 0x000000602c087836 */ /* 0x000fe20000000000 */
[----:B------:R-:W-:Y:S01]  /*0340*/  @P4 LEA.HI.X R33, R6, R33, R7, 0x1, P2 ;  /* 0x0000002106214211 */ /* 0x000fe200010f0c07 */
[----:B-1----:R-:W-:Y:S01]  /*0350*/  IMAD R18, R42, UR11, RZ ;  /* 0x0000000b2a127c24 */ /* 0x002fe2000f8e02ff */
[----:B------:R-:W-:Y:S01]  /*0360*/  IADD3 R6, R44, 0x40, RZ ;  /* 0x000000402c067810 */ /* 0x000fe20007ffe0ff */
[----:B------:R-:W-:-:S02]  /*0370*/  IMAD.IADD R17, R9, 0x1, R19 ;  /* 0x0000000109117824 */ /* 0x000fc400078e0213 */
[----:B------:R-:W-:Y:S01]  /*0380*/  IMAD R7, R43, UR9, R18 ;  /* 0x000000092b077c24 */ /* 0x000fe2000f8e0212 */
[-C--:B------:R-:W-:Y:S01]  /*0390*/  ISETP.LT.AND P2, PT, R6, R3.reuse, !P0 ;  /* 0x000000030600720c */ /* 0x080fe20004741270 */
[----:B------:R-:W-:Y:S01]  /*03a0*/  IMAD.WIDE.U32 R42, R42, UR9, R16 ;  /* 0x000000092a2a7c25 */ /* 0x000fe2000f8e0010 */
[----:B------:R-:W-:Y:S01]  /*03b0*/  ISETP.LT.AND P0, PT, R8, R3, !P0 ;  /* 0x000000030800720c */ /* 0x000fe20004701270 */
[----:B------:R-:W1:Y:S01]  /*03c0*/  @P3 LDC.64 R24, c[0x0][0x228] ;  /* 0x00008a00ff183b82 */ /* 0x000e620000000a00 */
[C---:B------:R-:W-:Y:S01]  /*03d0*/  @P3 IADD3 R17, P6, R12.reuse, 0x20, RZ ;  /* 0x000000200c113810 */ /* 0x040fe20007fde0ff */
[----:B---3--:R-:W-:Y:S01]  /*03e0*/  @P4 IMAD R9, R13, R14, RZ ;  /* 0x0000000e0d094224 */ /* 0x008fe200078e02ff */
[----:B------:R-:W-:Y:S02]  /*03f0*/  @P3 IADD3 R16, P5, R12, 0x20, RZ ;  /* 0x000000200c103810 */ /* 0x000fe40007fbe0ff */
[----:B------:R-:W-:Y:S01]  /*0400*/  IADD3 R43, R43, R7, RZ ;  /* 0x000000072b2b7210 */ /* 0x000fe20007ffe0ff */
[----:B------:R-:W-:-:S02]  /*0410*/  @P3 IMAD.X R7, RZ, RZ, R13, P6 ;  /* 0x000000ffff073224 */ /* 0x000fc400030e060d */
[----:B------:R-:W2:Y:S01]  /*0420*/  @P3 LDC.64 R22, c[0x0][0x248] ;  /* 0x00009200ff163b82 */ /* 0x000ea20000000a00 */
[----:B------:R-:W-:Y:S01]  /*0430*/  @P3 IMAD.X R41, RZ, RZ, R13, P5 ;  /* 0x000000ffff293224 */ /* 0x000fe200028e060d */
[C---:B------:R-:W-:Y:S01]  /*0440*/  @P2 IADD3 R59, P6, R12.reuse, 0x40, RZ ;  /* 0x000000400c3b2810 */ /* 0x040fe20007fde0ff */
[C---:B------:R-:W-:Y:S01]  /*0450*/  @P4 IMAD R19, R12.reuse, R15, R9 ;  /* 0x0000000f0c134224 */ /* 0x040fe200078e0209 */
[C---:B------:R-:W-:Y:S01]  /*0460*/  @P2 IADD3 R54, P5, R12.reuse, 0x40, RZ ;  /* 0x000000400c362810 */ /* 0x040fe20007fbe0ff */
[C---:B------:R-:W-:Y:S01]  /*0470*/  @P4 IMAD.WIDE.U32 R14, R12.reuse, R14, R42 ;  /* 0x0000000e0c0e4225 */ /* 0x040fe200078e002a */
[----:B------:R-:W-:Y:S02]  /*0480*/  @P2 IADD3.X R35, RZ, R13, RZ, P6, !PT ;  /* 0x0000000dff232210 */ /* 0x000fe400037fe4ff */
[C---:B------:R-:W-:Y:S01]  /*0490*/  @P0 IADD3 R9, P6, R12.reuse, 0x60, RZ ;  /* 0x000000600c090810 */ /* 0x040fe20007fde0ff */
[----:B------:R-:W3:Y:S01]  /*04a0*/  @P3 LDC.64 R48, c[0x0][0x240] ;  /* 0x00009000ff303b82 */ /* 0x000ee20000000a00 */
[----:B------:R-:W-:Y:S01]  /*04b0*/  @P2 IMAD.X R57, RZ, RZ, R13, P5 ;  /* 0x000000ffff392224 */ /* 0x000fe200028e060d */
[----:B------:R-:W-:-:S02]  /*04c0*/  @P0 IADD3 R52, P5, R12, 0x60, RZ ;  /* 0x000000600c340810 */ /* 0x000fc40007fbe0ff */
[--C-:B------:R-:W-:Y:S01]  /*04d0*/  @P0 IMAD.X R55, RZ, RZ, R13.reuse, P6 ;  /* 0x000000ffff370224 */ /* 0x100fe200030e060d */
[----:B------:R-:W-:Y:S02]  /*04e0*/  @P4 IADD3 R12, R15, R19, RZ ;  /* 0x000000130f0c4210 */ /* 0x000fe40007ffe0ff */
[C---:B0-----:R-:W-:Y:S01]  /*04f0*/  @P4 LEA R26, P6, R14.reuse, R26, 0x1 ;  /* 0x0000001a0e1a4211 */ /* 0x041fe200078c08ff */
[----:B------:R-:W0:Y:S01]  /*0500*/  @P2 LDC.64 R36, c[0x0][0x228] ;  /* 0x00008a00ff242b82 */ /* 0x000e220000000a00 */
[----:B-1----:R-:W-:Y:S02]  /*0510*/  @P3 IMAD R18, R7, R24, RZ ;  /* 0x0000001807123224 */ /* 0x002fe400078e02ff */
[----:B------:R-:W-:Y:S01]  /*0520*/  @P0 IMAD.X R7, RZ, RZ, R13, P5 ;  /* 0x000000ffff070224 */ /* 0x000fe200028e060d */
[----:B------:R-:W-:Y:S01]  /*0530*/  @P4 LEA.HI.X R27, R14, R27, R12, 0x1, P6 ;  /* 0x0000001b0e1b4211 */ /* 0x000fe200030f0c0c */
[----:B------:R-:W-:Y:S01]  /*0540*/  @P3 IMAD.MOV.U32 R12, RZ, RZ, R30 ;  /* 0x000000ffff0c3224 */ /* 0x000fe200078e001e */
[----:B------:R-:W-:Y:S01]  /*0550*/  @P3 MOV R13, R31 ;  /* 0x0000001f000d3202 */ /* 0x000fe20000000f00 */
[----:B------:R-:W-:Y:S01]  /*0560*/  @P3 IMAD R39, R17, R25, R18 ;  /* 0x0000001911273224 */ /* 0x000fe200078e0212 */
[----:B------:R-:W1:Y:S01]  /*0570*/  @P2 LDC.64 R46, c[0x0][0x248] ;  /* 0x00009200ff2e2b82 */ /* 0x000e620000000a00 */
[----:B--2---:R-:W-:Y:S01]  /*0580*/  @P3 IMAD R41, R41, R22, RZ ;  /* 0x0000001629293224 */ /* 0x004fe200078e02ff */
[----:B------:R-:W-:Y:S01]  /*0590*/  CS2R R14, SRZ ;  /* 0x00000000000e7805 */ /* 0x000fe2000001ff00 */
[----:B------:R-:W-:Y:S01]  /*05a0*/  @P3 IMAD.WIDE.U32 R24, R17, R24, R12 ;  /* 0x0000001811183225 */ /* 0x000fe200078e000c */
[----:B------:R-:W-:-:S03]  /*05b0*/  CS2R R18, SRZ ;  /* 0x0000000000127805 */ /* 0x000fc6000001ff00 */
[----:B------:R-:W-:Y:S01]  /*05c0*/  @P3 IMAD.MOV.U32 R12, RZ, RZ, R42 ;  /* 0x000000ffff0c3224 */ /* 0x000fe200078e002a */
[----:B------:R-:W2:Y:S01]  /*05d0*/  @P3 LDC.64 R20, c[0x0][0x210] ;  /* 0x00008400ff143b82 */ /* 0x000ea20000000a00 */
[----:B------:R-:W-:Y:S02]  /*05e0*/  @P3 IMAD.MOV.U32 R13, RZ, RZ, R43 ;  /* 0x000000ffff0d3224 */ /* 0x000fe400078e002b */
[C---:B------:R-:W-:Y:S02]  /*05f0*/  @P3 IMAD R41, R16.reuse, R23, R41 ;  /* 0x0000001710293224 */ /* 0x040fe400078e0229 */
[----:B------:R-:W-:Y:S01]  /*0600*/  @P3 IMAD.WIDE.U32 R22, R16, R22, R12 ;  /* 0x0000001610163225 */ /* 0x000fe200078e000c */
[----:B------:R-:W-:Y:S02]  /*0610*/  CS2R R12, SRZ ;  /* 0x00000000000c7805 */ /* 0x000fe4000001ff00 */
[----:B------:R-:W-:Y:S01]  /*0620*/  CS2R R16, SRZ ;  /* 0x0000000000107805 */ /* 0x000fe2000001ff00 */
[----:B------:R-:W4:Y:S01]  /*0630*/  @P0 LDC.64 R28, c[0x0][0x228] ;  /* 0x00008a00ff1c0b82 */ /* 0x000f220000000a00 */
[----:B------:R-:W-:Y:S01]  /*0640*/  @P3 IMAD.IADD R41, R23, 0x1, R41 ;  /* 0x0000000117293824 */ /* 0x000fe200078e0229 */
[C---:B---3--:R-:W-:Y:S01]  /*0650*/  @P3 LEA R48, P5, R22.reuse, R48, 0x1 ;  /* 0x0000003016303211 */ /* 0x048fe200078a08ff */
[-C--:B0-----:R-:W-:Y:S01]  /*0660*/  @P2 IMAD R34, R35, R36.reuse, RZ ;  /* 0x0000002423222224 */ /* 0x081fe200078e02ff */
[----:B------:R-:W-:Y:S01]  /*0670*/  @P2 MOV R51, R31 ;  /* 0x0000001f00332202 */ /* 0x000fe20000000f00 */
[----:B------:R-:W-:Y:S01]  /*0680*/  @P2 IMAD.MOV.U32 R50, RZ, RZ, R30 ;  /* 0x000000ffff322224 */ /* 0x000fe200078e001e */
[----:B------:R-:W-:Y:S01]  /*0690*/  @P3 LEA.HI.X R49, R22, R49, R41, 0x1, P5 ;  /* 0x0000003116313211 */ /* 0x000fe200028f0c29 */
[----:B------:R0:W3:Y:S01]  /*06a0*/  @P4 LDG.E.128 R12, desc[UR6][R32.64] ;  /* 0x00000006200c4981 */ /* 0x0000e2000c1e1d00 */
[----:B------:R-:W4:Y:S01]  /*06b0*/  @P0 LDC.64 R40, c[0x0][0x248] ;  /* 0x00009200ff280b82 */ /* 0x000f220000000a00 */
[----:B------:R-:W-:Y:S01]  /*06c0*/  @P2 IMAD R53, R59, R37, R34 ;  /* 0x000000253b352224 */ /* 0x000fe200078e0222 */
[----:B------:R-:W-:Y:S01]  /*06d0*/  @P3 IADD3 R39, R25, R39, RZ ;  /* 0x0000002719273210 */ /* 0x000fe20007ffe0ff */
[----:B------:R-:W-:Y:S01]  /*06e0*/  @P2 IMAD.WIDE.U32 R50, R59, R36, R50 ;  /* 0x000000243b322225 */ /* 0x000fe200078e0032 */
[----:B------:R0:W3:Y:S01]  /*06f0*/  @P4 LDG.E.128 R16, desc[UR6][R26.64] ;  /* 0x000000061a104981 */ /* 0x0000e2000c1e1d00 */
[----:B------:R-:W-:-:S02]  /*0700*/  @P2 MOV R37, R43 ;  /* 0x0000002b00252202 */ /* 0x000fc40000000f00 */
[----:B------:R-:W-:Y:S01]  /*0710*/  CS2R R22, SRZ ;  /* 0x0000000000167805 */ /* 0x000fe2000001ff00 */
[----:B-1----:R-:W-:Y:S01]  /*0720*/  @P2 IMAD R57, R57, R46, RZ ;  /* 0x0000002e39392224 */ /* 0x002fe200078e02ff */
[----:B--2---:R-:W-:Y:S01]  /*0730*/  @P3 LEA R60, P4, R24, R20, 0x1 ;  /* 0x00000014183c3211 */ /* 0x004fe200078808ff */
[----:B------:R-:W-:Y:S01]  /*0740*/  @P2 IMAD.MOV.U32 R36, RZ, RZ, R42 ;  /* 0x000000ffff242224 */ /* 0x000fe200078e002a */
[----:B0-----:R-:W0:Y:S01]  /*0750*/  @P2 LDC.64 R32, c[0x0][0x210] ;  /* 0x00008400ff202b82 */ /* 0x001e220000000a00 */
[----:B------:R-:W-:Y:S01]  /*0760*/  @P2 IMAD R47, R54, R47, R57 ;  /* 0x0000002f362f2224 */ /* 0x000fe200078e0239 */
[----:B------:R-:W-:Y:S02]  /*0770*/  @P3 LEA.HI.X R61, R24, R21, R39, 0x1, P4 ;  /* 0x00000015183d3211 */ /* 0x000fe400020f0c27 */
[----:B------:R-:W-:Y:S02]  /*0780*/  CS2R R20, SRZ ;  /* 0x0000000000147805 */ /* 0x000fe4000001ff00 */
[----:B------:R-:W-:-:S02]  /*0790*/  CS2R R24, SRZ ;  /* 0x0000000000187805 */ /* 0x000fc4000001ff00 */
[----:B------:R-:W-:Y:S01]  /*07a0*/  CS2R R26, SRZ ;  /* 0x00000000001a7805 */ /* 0x000fe2000001ff00 */
[----:B----4-:R-:W-:Y:S01]  /*07b0*/  @P0 IMAD R56, R55, R28, RZ ;  /* 0x0000001c37380224 */ /* 0x010fe200078e02ff */
[----:B------:R-:W1:Y:S01]  /*07c0*/  @P0 LDC.64 R34, c[0x0][0x210] ;  /* 0x00008400ff220b82 */ /* 0x000e620000000a00 */
[----:B------:R-:W-:Y:S01]  /*07d0*/  @P2 IMAD.WIDE.U32 R54, R54, R46, R36 ;  /* 0x0000002e36362225 */ /* 0x000fe200078e0024 */
[----:B------:R-:W2:Y:S04]  /*07e0*/  @P3 LDG.E.128 R20, desc[UR6][R60.64] ;  /* 0x000000063c143981 */ /* 0x000ea8000c1e1d00 */
[----:B------:R4:W2:Y:S02]  /*07f0*/  @P3 LDG.E.128 R24, desc[UR6][R48.64] ;  /* 0x0000000630183981 */ /* 0x0008a4000c1e1d00 */
[----:B------:R-:W4:Y:S08]  /*0800*/  @P2 LDC.64 R38, c[0x0][0x240] ;  /* 0x00009000ff262b82 */ /* 0x000f300000000a00 */
[----:B------:R-:W4:Y:S01]  /*0810*/  @P0 LDC.64 R36, c[0x0][0x240] ;  /* 0x00009000ff240b82 */ /* 0x000f220000000a00 */
[----:B------:R-:W-:-:S02]  /*0820*/  @P0 IMAD R7, R7, R40, RZ ;  /* 0x0000002807070224 */ /* 0x000fc400078e02ff */
[C---:B------:R-:W-:Y:S02]  /*0830*/  @P0 IMAD R29, R9.reuse, R29, R56 ;  /* 0x0000001d091d0224 */ /* 0x040fe400078e0238 */
[----:B------:R-:W-:Y:S01]  /*0840*/  @P0 IMAD.WIDE.U32 R30, R9, R28, R30 ;  /* 0x0000001c091e0225 */ /* 0x000fe200078e001e */
[----:B0-----:R-:W-:-:S03]  /*0850*/  @P2 LEA R56, P3, R50, R32, 0x1 ;  /* 0x0000002032382211 */ /* 0x001fc600078608ff */
[----:B------:R-:W-:Y:S02]  /*0860*/  @P2 IMAD.IADD R53, R51, 0x1, R53 ;  /* 0x0000000133352824 */ /* 0x000fe400078e0235 */
[C---:B------:R-:W-:Y:S02]  /*0870*/  @P0 IMAD R7, R52.reuse, R41, R7 ;  /* 0x0000002934070224 */ /* 0x040fe400078e0207 */
[----:B------:R-:W-:Y:S01]  /*0880*/  @P0 IMAD.WIDE.U32 R42, R52, R40, R42 ;  /* 0x00000028342a0225 */ /* 0x000fe200078e002a */
[----:B-1----:R-:W-:-:S03]  /*0890*/  @P0 LEA R46, P4, R30, R34, 0x1 ;  /* 0x000000221e2e0211 */ /* 0x002fc600078808ff */
[----:B------:R-:W-:Y:S01]  /*08a0*/  @P0 IMAD.IADD R29, R31, 0x1, R29 ;  /* 0x000000011f1d0824 */ /* 0x000fe200078e021d */
[----:B------:R-:W-:Y:S02]  /*08b0*/  @P2 LEA.HI.X R57, R50, R33, R53, 0x1, P3 ;  /* 0x0000002132392211 */ /* 0x000fe400018f0c35 */
[----:B------:R-:W-:Y:S02]  /*08c0*/  @P2 IADD3 R9, R55, R47, RZ ;  /* 0x0000002f37092210 */ /* 0x000fe40007ffe0ff */
[----:B----4-:R-:W-:Y:S02]  /*08d0*/  @P2 LEA R48, P5, R54, R38, 0x1 ;  /* 0x0000002636302211 */ /* 0x010fe400078a08ff */
[----:B------:R-:W-:Y:S02]  /*08e0*/  @P0 IADD3 R7, R43, R7, RZ ;  /* 0x000000072b070210 */ /* 0x000fe40007ffe0ff */
[----:B------:R-:W-:Y:S02]  /*08f0*/  @P0 LEA R50, P3, R42, R36, 0x1 ;  /* 0x000000242a320211 */ /* 0x000fe400078608ff */
[----:B------:R-:W-:-:S02]  /*0900*/  @P0 LEA.HI.X R47, R30, R35, R29, 0x1, P4 ;  /* 0x000000231e2f0211 */ /* 0x000fc400020f0c1d */
[----:B------:R-:W-:Y:S02]  /*0910*/  CS2R R28, SRZ ;  /* 0x00000000001c7805 */ /* 0x000fe4000001ff00 */
[----:B------:R-:W-:Y:S02]  /*0920*/  CS2R R30, SRZ ;  /* 0x00000000001e7805 */ /* 0x000fe4000001ff00 */
[----:B------:R-:W-:Y:S02]  /*0930*/  CS2R R32, SRZ ;  /* 0x0000000000207805 */ /* 0x000fe4000001ff00 */
[----:B------:R-:W-:Y:S02]  /*0940*/  CS2R R34, SRZ ;  /* 0x0000000000227805 */ /* 0x000fe4000001ff00 */
[----:B------:R-:W-:Y:S02]  /*0950*/  @P2 LEA.HI.X R49, R54, R39, R9, 0x1, P5 ;  /* 0x0000002736312211 */ /* 0x000fe400028f0c09 */
[----:B------:R-:W-:-:S02]  /*0960*/  CS2R R38, SRZ ;  /* 0x0000000000267805 */ /* 0x000fc4000001ff00 */
[----:B------:R-:W-:Y:S02]  /*0970*/  @P0 LEA.HI.X R51, R42, R37, R7, 0x1, P3 ;  /* 0x000000252a330211 */ /* 0x000fe400018f0c07 */
[----:B------:R-:W-:Y:S02]  /*0980*/  CS2R R36, SRZ ;  /* 0x0000000000247805 */ /* 0x000fe4000001ff00 */
[----:B------:R-:W-:Y:S02]  /*0990*/  CS2R R40, SRZ ;  /* 0x0000000000287805 */ /* 0x000fe4000001ff00 */
[----:B------:R-:W-:Y:S01]  /*09a0*/  CS2R R42, SRZ ;  /* 0x00000000002a7805 */ /* 0x000fe2000001ff00 */
[----:B------:R-:W4:Y:S04]  /*09b0*/  @P2 LDG.E.128 R28, desc[UR6][R56.64] ;  /* 0x00000006381c2981 */ /* 0x000f28000c1e1d00 */
[----:B------:R0:W4:Y:S04]  /*09c0*/  @P2 LDG.E.128 R32, desc[UR6][R48.64] ;  /* 0x0000000630202981 */ /* 0x000128000c1e1d00 */
[----:B------:R1:W4:Y:S04]  /*09d0*/  @P0 LDG.E.128 R36, desc[UR6][R46.64] ;  /* 0x000000062e240981 */ /* 0x000328000c1e1d00 */
[----:B------:R3:W4:Y:S01]  /*09e0*/  @P0 LDG.E.128 R40, desc[UR6][R50.64] ;  /* 0x0000000632280981 */ /* 0x000722000c1e1d00 */
[----:B------:R-:W-:-:S04]  /*09f0*/  ISETP.GT.AND P0, PT, R0, 0x7f, PT ;  /* 0x0000007f0000780c */ /* 0x000fc80003f04270 */
[----:B------:R-:W-:-:S13]  /*0a00*/  ISETP.GE.OR P2, PT, R0, R3, P0 ;  /* 0x000000030000720c */ /* 0x000fda0000746670 */
[----:B------:R-:W1:Y:S08]  /*0a10*/  @!P2 LDC.64 R54, c[0x0][0x290] ;  /* 0x0000a400ff36ab82 */ /* 0x000e700000000a00 */
[----:B0-----:R-:W0:Y:S01]  /*0a20*/  @!P2 LDC.64 R48, c[0x0][0x298] ;  /* 0x0000a600ff30ab82 */ /* 0x001e220000000a00 */
[----:B------:R-:W-:Y:S02]  /*0a30*/  @!P2 SHF.R.S32.HI R7, RZ, 0x1f, R0 ;  /* 0x0000001fff07a819 */ /* 0x000fe40000011400 */
[----:B------:R-:W-:-:S05]  /*0a40*/  @!P2 IADD3 R52, P3, R10, R0, RZ ;  /* 0x000000000a34a210 */ /* 0x000fca0007f7e0ff */
[----:B-1----:R-:W1:Y:S01]  /*0a50*/  @!P2 LDC.64 R46, c[0x0][0x288] ;  /* 0x0000a200ff2eab82 */ /* 0x002e620000000a00 */
[----:B------:R-:W-:Y:S01]  /*0a60*/  @!P2 LEA.HI.X.SX32 R53, R10, R7, 0x1, P3 ;  /* 0x000000070a35a211 */ /* 0x000fe200018f0eff */
[C---:B------:R-:W-:Y:S02]  /*0a70*/  @!P2 IMAD R56, R54.reuse, UR10, RZ ;  /* 0x0000000a3638ac24 */ /* 0x040fe4000f8e02ff */
[----:B------:R-:W-:-:S04]  /*0a80*/  @!P2 IMAD.WIDE.U32 R52, R54, UR8, R52 ;  /* 0x000000083634ac25 */ /* 0x000fc8000f8e0034 */
[----:B------:R-:W-:Y:S02]  /*0a90*/  @!P2 IMAD R55, R55, UR8, R56 ;  /* 0x000000083737ac24 */ /* 0x000fe4000f8e0238 */
[C---:B0-----:R-:W-:Y:S02]  /*0aa0*/  @!P2 IMAD R54, R48.reuse, UR11, RZ ;  /* 0x0000000b3036ac24 */ /* 0x041fe4000f8e02ff */
[----:B------:R-:W-:Y:S02]  /*0ab0*/  @!P2 IMAD.IADD R53, R53, 0x1, R55 ;  /* 0x000000013535a824 */ /* 0x000fe400078e0237 */
[----:B------:R-:W-:Y:S02]  /*0ac0*/  @!P2 IMAD R55, R49, UR9, R54 ;  /* 0x000000093137ac24 */ /* 0x000fe4000f8e0236 */
[----:B------:R-:W-:-:S04]  /*0ad0*/  @!P2 IMAD.WIDE.U32 R48, R48, UR9, R52 ;  /* 0x000000093030ac25 */ /* 0x000fc8000f8e0034 */
[----:B------:R-:W-:Y:S01]  /*0ae0*/  @!P2 IMAD.IADD R53, R49, 0x1, R55 ;  /* 0x000000013135a824 */ /* 0x000fe200078e0237 */
[----:B-1----:R-:W-:-:S04]  /*0af0*/  @!P2 LEA R46, P3, R48, R46, 0x2 ;  /* 0x0000002e302ea211 */ /* 0x002fc800078610ff */
[----:B------:R-:W-:Y:S02]  /*0b00*/  @!P2 LEA.HI.X R47, R48, R47, R53, 0x2, P3 ;  /* 0x0000002f302fa211 */ /* 0x000fe400018f1435 */
[----:B---3--:R-:W-:Y:S02]  /*0b10*/  LOP3.LUT R50, R12, 0xffff0000, RZ, 0xc0, !PT ;  /* 0xffff00000c327812 */ /* 0x008fe400078ec0ff */
[----:B------:R-:W-:Y:S02]  /*0b20*/  LOP3.LUT R7, R16, 0xffff0000, RZ, 0xc0, !PT ;  /* 0xffff000010077812 */ /* 0x000fe400078ec0ff */
[----:B------:R-:W-:Y:S02]  /*0b30*/  SHF.L.U32 R51, R12, 0x10, RZ ;  /* 0x000000100c337819 */ /* 0x000fe400000006ff */
[----:B------:R-:W-:Y:S01]  /*0b40*/  SHF.L.U32 R16, R16, 0x10, RZ ;  /* 0x0000001010107819 */ /* 0x000fe200000006ff */
[----:B------:R-:W-:Y:S01]  /*0b50*/  FMUL.FTZ R50, R50, R7 ;  /* 0x0000000732327220 */ /* 0x000fe20000410000 */
[----:B------:R-:W-:-:S03]  /*0b60*/  LOP3.LUT R49, R18, 0xffff0000, RZ, 0xc0, !PT ;  /* 0xffff000012317812 */ /* 0x000fc600078ec0ff */
[----:B------:R-:W-:Y:S01]  /*0b70*/  FFMA.FTZ R56, R51, R16, R50 ;  /* 0x0000001033387223 */ /* 0x000fe20000010032 */
[----:B------:R-:W-:Y:S01]  /*0b80*/  IMAD.U32 R50, R18, 0x10000, RZ ;  /* 0x0001000012327824 */ /* 0x000fe200078e00ff */
[----:B------:R-:W-:Y:S01]  /*0b90*/  SHF.L.U32 R54, R17, 0x10, RZ ;  /* 0x0000001011367819 */ /* 0x000fe200000006ff */
[----:B------:R-:W-:Y:S01]  /*0ba0*/  IMAD.U32 R9, R13, 0x10000, RZ ;  /* 0x000100000d097824 */ /* 0x000fe200078e00ff */
[----:B--2---:R-:W-:Y:S02]  /*0bb0*/  LOP3.LUT R18, R20, 0xffff0000, RZ, 0xc0, !PT ;  /* 0xffff000014127812 */ /* 0x004fe400078ec0ff */
[----:B------:R-:W-:Y:S02]  /*0bc0*/  LOP3.LUT R51, R24, 0xffff0000, RZ, 0xc0, !PT ;  /* 0xffff000018337812 */ /* 0x000fe400078ec0ff */
[----:B------:R-:W-:Y:S01]  /*0bd0*/  SHF.L.U32 R20, R20, 0x10, RZ ;  /* 0x0000001014147819 */ /* 0x000fe200000006ff */
[----:B------:R-:W-:Y:S01]  /*0be0*/  FFMA.FTZ R54, R9, R54, R56 ;  /* 0x0000003609367223 */ /* 0x000fe20000010038 */
[----:B------:R-:W-:Y:S01]  /*0bf0*/  LOP3.LUT R13, R13, 0xffff0000, RZ, 0xc0, !PT ;  /* 0xffff00000d0d7812 */ /* 0x000fe200078ec0ff */
[----:B------:R-:W-:Y:S01]  /*0c00*/  FMUL.FTZ R53, R18, R51 ;  /* 0x0000003312357220 */ /* 0x000fe20000410000 */
[----:B------:R-:W-:Y:S01]  /*0c10*/  LOP3.LUT R52, R17, 0xffff0000, RZ, 0xc0, !PT ;  /* 0xffff000011347812 */ /* 0x000fe200078ec0ff */
[----:B------:R-:W-:Y:S01]  /*0c20*/  IMAD.U32 R51, R24, 0x10000, RZ ;  /* 0x0001000018337824 */ /* 0x000fe200078e00ff */
[----:B------:R-:W-:Y:S01]  /*0c30*/  SHF.L.U32 R9, R21, 0x10, RZ ;  /* 0x0000001015097819 */ /* 0x000fe200000006ff */
[----:B------:R-:W-:-:S02]  /*0c40*/  IMAD.U32 R18, R25, 0x10000, RZ ;  /* 0x0001000019127824 */ /* 0x000fc400078e00ff */
[----:B------:R-:W-:Y:S01]  /*0c50*/  FFMA.FTZ R24, R20, R51, R53 ;  /* 0x0000003314187223 */ /* 0x000fe20000010035 */
[C---:B------:R-:W-:Y:S02]  /*0c60*/  IMAD.U32 R7, R14.reuse, 0x10000, RZ ;  /* 0x000100000e077824 */ /* 0x040fe400078e00ff */
[----:B------:R-:W-:Y:S01]  /*0c70*/  FFMA.FTZ R52, R13, R52, R54 ;  /* 0x000000340d347223 */ /* 0x000fe20000010036 */
[----:B------:R-:W-:Y:S01]  /*0c80*/  LOP3.LUT R14, R14, 0xffff0000, RZ, 0xc0, !PT ;  /* 0xffff00000e0e7812 */ /* 0x000fe200078ec0ff */
[----:B------:R-:W-:Y:S02]  /*0c90*/  FFMA.FTZ R24, R9, R18, R24 ;  /* 0x0000001209187223 */ /* 0x000fe40000010018 */
[----:B------:R-:W-:Y:S01]  /*0ca0*/  FFMA.FTZ R9, R7, R50, R52 ;  /* 0x0000003207097223 */ /* 0x000fe20000010034 */
[----:B------:R-:W-:Y:S02]  /*0cb0*/  LOP3.LUT R21, R21, 0xffff0000, RZ, 0xc0, !PT ;  /* 0xffff000015157812 */ /* 0x000fe400078ec0ff */
[----:B------:R-:W-:Y:S01]  /*0cc0*/  LOP3.LUT R20, R25, 0xffff0000, RZ, 0xc0, !PT ;  /* 0xffff000019147812 */ /* 0x000fe200078ec0ff */
[----:B------:R-:W-:Y:S01]  /*0cd0*/  FFMA.FTZ R49, R14, R49, R9 ;  /* 0x000000310e317223 */ /* 0x000fe20000010009 */
[----:B------:R-:W-:-:S02]  /*0ce0*/  SHF.L.U32 R12, R15, 0x10, RZ ;  /* 0x000000100f0c7819 */ /* 0x000fc400000006ff */
[----:B------:R-:W-:Y:S01]  /*0cf0*/  SHF.L.U32 R17, R19, 0x10, RZ ;  /* 0x0000001013117819 */ /* 0x000fe200000006ff */
[----:B------:R-:W-:Y:S01]  /*0d00*/  IMAD.U32 R18, R26, 0x10000, RZ ;  /* 0x000100001a127824 */ /* 0x000fe200078e00ff */
[----:B------:R-:W-:Y:S01]  /*0d10*/  SHF.L.U32 R7, R22, 0x10, RZ ;  /* 0x0000001016077819 */ /* 0x000fe200000006ff */
[----:B------:R-:W-:Y:S01]  /*0d20*/  FFMA.FTZ R20, R21, R20, R24 ;  /* 0x0000001415147223 */ /* 0x000fe20000010018 */
[----:B------:R-:W-:Y:S01]  /*0d30*/  LOP3.LUT R15, R15, 0xffff0000, RZ, 0xc0, !PT ;  /* 0xffff00000f0f7812 */ /* 0x000fe200078ec0ff */
[----:B------:R-:W-:Y:S01]  /*0d40*/  FFMA.FTZ R12, R12, R17, R49 ;  /* 0x000000110c0c7223 */ /* 0x000fe20000010031 */
[----:B------:R-:W-:Y:S01]  /*0d50*/  LOP3.LUT R16, R19, 0xffff0000, RZ, 0xc0, !PT ;  /* 0xffff000013107812 */ /* 0x000fe200078ec0ff */
[----:B------:R-:W-:Y:S01]  /*0d60*/  FFMA.FTZ R13, R7, R18, R20 ;  /* 0x00000012070d7223 */ /* 0x000fe20000010014 */
[----:B------:R-:W-:Y:S02]  /*0d70*/  LOP3.LUT R22, R22, 0xffff0000, RZ, 0xc0, !PT ;  /* 0xffff000016167812 */ /* 0x000fe400078ec0ff */
[----:B------:R-:W-:Y:S01]  /*0d80*/  LOP3.LUT R9, R26, 0xffff0000, RZ, 0xc0, !PT ;  /* 0xffff00001a097812 */ /* 0x000fe200078ec0ff */
[----:B------:R-:W-:Y:S01]  /*0d90*/  FFMA.FTZ R15, R15, R16, R12 ;  /* 0x000000100f0f7223 */ /* 0x000fe2000001000c */
[C---:B------:R-:W-:Y:S01]  /*0da0*/  IMAD.U32 R7, R27.reuse, 0x10000, RZ ;  /* 0x000100001b077824 */ /* 0x040fe200078e00ff */
[----:B------:R-:W-:-:S02]  /*0db0*/  LOP3.LUT R12, R27, 0xffff0000, RZ, 0xc0, !PT ;  /* 0xffff00001b0c7812 */ /* 0x000fc400078ec0ff */
[----:B------:R-:W-:Y:S01]  /*0dc0*/  FFMA.FTZ R9, R22, R9, R13 ;  /* 0x0000000916097223 */ /* 0x000fe2000001000d */
[C---:B----4-:R-:W-:Y:S02]  /*0dd0*/  SHF.L.U32 R17, R28.reuse, 0x10, RZ ;  /* 0x000000101c117819 */ /* 0x050fe400000006ff */
[----:B------:R-:W-:Y:S02]  /*0de0*/  LOP3.LUT R28, R28, 0xffff0000, RZ, 0xc0, !PT ;  /* 0xffff00001c1c7812 */ /* 0x000fe400078ec0ff */
[C---:B------:R-:W-:Y:S02]  /*0df0*/  LOP3.LUT R25, R32.reuse, 0xffff0000, RZ, 0xc0, !PT ;  /* 0xffff000020197812 */ /* 0x040fe400078ec0ff */
[----:B------:R-:W-:Y:S02]  /*0e00*/  SHF.L.U32 R22, R32, 0x10, RZ ;  /* 0x0000001020167819 */ /* 0x000fe400000006ff */
[----:B------:R-:W-:Y:S01]  /*0e10*/  LOP3.LUT R20, R36, 0xffff0000, RZ, 0xc0, !PT ;  /* 0xffff000024147812 */ /* 0x000fe200078ec0ff */
[----:B------:R-:W-:Y:S01]  /*0e20*/  FMUL.FTZ R28, R28, R25 ;  /* 0x000000191c1c7220 */ /* 0x000fe20000410000 */
[C---:B------:R-:W-:Y:S01]  /*0e30*/  LOP3.LUT R27, R40.reuse, 0xffff0000, RZ, 0xc0, !PT ;  /* 0xffff0000281b7812 */ /* 0x040fe200078ec0ff */
[----:B------:R-:W-:Y:S01]  /*0e40*/  IMAD.U32 R25, R40, 0x10000, RZ ;  /* 0x0001000028197824 */ /* 0x000fe200078e00ff */
[----:B------:R-:W-:Y:S01]  /*0e50*/  SHF.L.U32 R36, R36, 0x10, RZ ;  /* 0x0000001024247819 */ /* 0x000fe200000006ff */
[----:B------:R-:W-:-:S02]  /*0e60*/  IMAD.U32 R21, R29, 0x10000, RZ ;  /* 0x000100001d157824 */ /* 0x000fc400078e00ff */
[----:B------:R-:W-:Y:S01]  /*0e70*/  FMUL.FTZ R27, R20, R27 ;  /* 0x0000001b141b7220 */ /* 0x000fe20000410000 */
[----:B------:R-:W-:Y:S02]  /*0e80*/  IMAD.U32 R24, R33, 0x10000, RZ ;  /* 0x0001000021187824 */ /* 0x000fe400078e00ff */
[----:B------:R-:W-:Y:S01]  /*0e90*/  FFMA.FTZ R22, R17, R22, R28 ;  /* 0x0000001611167223 */ /* 0x000fe2000001001c */
        /* <DEDUP_REMOVED lines=8> */
[----:B------:R-:W-:Y:S01]  /*0f20*/  LOP3.LUT R37, R37, 0xffff0000, RZ, 0xc0, !PT ;  /* 0xffff000025257812 */ /* 0x000fe200078ec0ff */
[----:B------:R-:W-:Y:S01]  /*0f30*/  FFMA.FTZ R36, R17, R20, R36 ;  /* 0x0000001411247223 */ /* 0x000fe20000010024 */
        /* <DEDUP_REMOVED lines=13> */
[----:B------:R-:W-:-:S02]  /*1010*/  IMAD.U32 R7, R31, 0x10000, RZ ;  /* 0x000100001f077824 */ /* 0x000fc400078e00ff */
[----:B------:R-:W-:Y:S01]  /*1020*/  FFMA.FTZ R30, R30, R13, R9 ;  /* 0x0000000d1e1e7223 */ /* 0x000fe20000010009 */
[----:B------:R-:W-:Y:S01]  /*1030*/  IMAD.U32 R18, R35, 0x10000, RZ ;  /* 0x0001000023127824 */ /* 0x000fe200078e00ff */
[----:B------:R-:W-:Y:S01]  /*1040*/  SHF.L.U32 R9, R39, 0x10, RZ ;  /* 0x0000001027097819 */ /* 0x000fe200000006ff */
[----:B------:R-:W-:Y:S02]  /*1050*/  IMAD.U32 R20, R43, 0x10000, RZ ;  /* 0x000100002b147824 */ /* 0x000fe400078e00ff */
[----:B------:R-:W-:Y:S01]  /*1060*/  FFMA.FTZ R38, R38, R21, R17 ;  /* 0x0000001526267223 */ /* 0x000fe20000010011 */
[----:B------:R-:W-:Y:S01]  /*1070*/  LOP3.LUT R23, R23, 0xffff0000, RZ, 0xc0, !PT ;  /* 0xffff000017177812 */ /* 0x000fe200078ec0ff */
[----:B------:R-:W-:Y:S01]  /*1080*/  FFMA.FTZ R30, R7, R18, R30 ;  /* 0x00000012071e7223 */ /* 0x000fe2000001001e */
[----:B------:R-:W-:Y:S02]  /*1090*/  LOP3.LUT R31, R31, 0xffff0000, RZ, 0xc0, !PT ;  /* 0xffff00001f1f7812 */ /* 0x000fe400078ec0ff */
[----:B------:R-:W-:Y:S01]  /*10a0*/  LOP3.LUT R16, R35, 0xffff0000, RZ, 0xc0, !PT ;  /* 0xffff000023107812 */ /* 0x000fe200078ec0ff */
[----:B------:R-:W-:Y:S01]  /*10b0*/  FFMA.FTZ R20, R9, R20, R38 ;  /* 0x0000001409147223 */ /* 0x000fe20000010026 */
[----:B------:R-:W-:-:S02]  /*10c0*/  LOP3.LUT R39, R39, 0xffff0000, RZ, 0xc0, !PT ;  /* 0xffff000027277812 */ /* 0x000fc400078ec0ff */
[----:B------:R-:W-:Y:S01]  /*10d0*/  LOP3.LUT R18, R43, 0xffff0000, RZ, 0xc0, !PT ;  /* 0xffff00002b127812 */ /* 0x000fe200078ec0ff */
[----:B------:R-:W-:Y:S01]  /*10e0*/  FFMA.FTZ R14, R23, R12, R14 ;  /* 0x0000000c170e7223 */ /* 0x000fe2000001000e */
[----:B------:R-:W-:-:S03]  /*10f0*/  FFMA.FTZ R30, R31, R16, R30 ;  /* 0x000000101f1e7223 */ /* 0x000fc6000001001e */
[----:B------:R-:W-:Y:S01]  /*1100*/  FFMA.FTZ R20, R39, R18, R20 ;  /* 0x0000001227147223 */ /* 0x000fe20000010014 */
[----:B------:R-:W0:Y:S04]  /*1110*/  SHFL.BFLY PT, R7, R14, 0x4, 0x1f ;  /* 0x0c801f000e077f89 */ /* 0x000e2800000e0000 */
[----:B------:R-:W1:Y:S04]  /*1120*/  SHFL.BFLY PT, R13, R30, 0x4, 0x1f ;  /* 0x0c801f001e0d7f89 */ /* 0x000e6800000e0000 */
[----:B------:R-:W2:Y:S04]  /*1130*/  SHFL.BFLY PT, R12, R15, 0x4, 0x1f ;  /* 0x0c801f000f0c7f89 */ /* 0x000ea800000e0000 */
[----:B------:R-:W3:Y:S01]  /*1140*/  SHFL.BFLY PT, R17, R20, 0x4, 0x1f ;  /* 0x0c801f0014117f89 */ /* 0x000ee200000e0000 */
[----:B0-----:R-:W-:Y:S01]  /*1150*/  FADD.FTZ R9, R14, R7 ;  /* 0x000000070e097221 */ /* 0x001fe20000010000 */
[----:B-1----:R-:W-:Y:S01]  /*1160*/  FADD.FTZ R13, R30, R13 ;  /* 0x0000000d1e0d7221 */ /* 0x002fe20000010000 */
[----:B--2---:R-:W-:Y:S01]  /*1170*/  FADD.FTZ R12, R15, R12 ;  /* 0x0000000c0f0c7221 */ /* 0x004fe20000010000 */
[----:B---3--:R-:W-:-:S02]  /*1180*/  FADD.FTZ R22, R20, R17 ;  /* 0x0000001114167221 */ /* 0x008fc40000010000 */
[----:B------:R-:W0:Y:S04]  /*1190*/  SHFL.BFLY PT, R16, R9, 0x2, 0x1f ;  /* 0x0c401f0009107f89 */ /* 0x000e2800000e0000 */
[----:B------:R-:W1:Y:S04]  /*11a0*/  SHFL.BFLY PT, R18, R13, 0x2, 0x1f ;  /* 0x0c401f000d127f89 */ /* 0x000e6800000e0000 */
[----:B------:R-:W2:Y:S04]  /*11b0*/  SHFL.BFLY PT, R7, R12, 0x2, 0x1f ;  /* 0x0c401f000c077f89 */ /* 0x000ea800000e0000 */
[----:B------:R-:W3:Y:S01]  /*11c0*/  SHFL.BFLY PT, R15, R22, 0x2, 0x1f ;  /* 0x0c401f00160f7f89 */ /* 0x000ee200000e0000 */
[----:B------:R-:W-:-:S06]  /*11d0*/  IMAD.MOV.U32 R19, RZ, RZ, 0x7f800000 ;  /* 0x7f800000ff137424 */ /* 0x000fcc00078e00ff */
[----:B------:R4:W5:Y:S01]  /*11e0*/  @!P2 LDG.E R19, desc[UR6][R46.64] ;  /* 0x000000062e13a981 */ /* 0x000962000c1e1900 */
[----:B0-----:R-:W-:Y:S01]  /*11f0*/  FADD.FTZ R17, R9, R16 ;  /* 0x0000001009117221 */ /* 0x001fe20000010000 */
[----:B-1----:R-:W-:Y:S01]  /*1200*/  FADD.FTZ R20, R13, R18 ;  /* 0x000000120d147221 */ /* 0x002fe20000010000 */
[----:B--2---:R-:W-:Y:S01]  /*1210*/  FADD.FTZ R7, R12, R7 ;  /* 0x000000070c077221 */ /* 0x004fe20000010000 */
[----:B---3--:R-:W-:Y:S02]  /*1220*/  FADD.FTZ R23, R22, R15 ;  /* 0x0000000f16177221 */ /* 0x008fe40000010000 */
[----:B------:R-:W0:Y:S01]  /*1230*/  SHFL.BFLY PT, R18, R17, 0x1, 0x1f ;  /* 0x0c201f0011127f89 */ /* 0x000e2200000e0000 */
[----:B------:R-:W1:Y:S03]  /*1240*/  LDC.64 R14, c[0x0][0x2d0] ;  /* 0x0000b400ff0e7b82 */ /* 0x000e660000000a00 */
[----:B------:R-:W2:Y:S04]  /*1250*/  SHFL.BFLY PT, R21, R20, 0x1, 0x1f ;  /* 0x0c201f0014157f89 */ /* 0x000ea800000e0000 */
[----:B------:R-:W3:Y:S01]  /*1260*/  SHFL.BFLY PT, R16, R7, 0x1, 0x1f ;  /* 0x0c201f0007107f89 */ /* 0x000ee200000e0000 */
[----:B------:R-:W1:Y:S03]  /*1270*/  LDC.64 R12, c[0x0][0x2d8] ;  /* 0x0000b600ff0c7b82 */ /* 0x000e660000000a00 */
[----:B------:R-:W4:Y:S01]  /*1280*/  SHFL.BFLY PT, R24, R23, 0x1, 0x1f ;  /* 0x0c201f0017187f89 */ /* 0x000f2200000e0000 */
[----:B------:R-:W-:Y:S01]  /*1290*/  ISETP.NE.AND P2, PT, R5, RZ, PT ;  /* 0x000000ff0500720c */ /* 0x000fe20003f45270 */
[----:B------:R-:W-:Y:S01]  /*12a0*/  BSSY B0, `(.L_x_2982) ;  /* 0x0000022000007945 */ /* 0x000fe20003800000 */
[----:B0-----:R-:W-:Y:S01]  /*12b0*/  FADD.FTZ R26, R17, R18 ;  /* 0x00000012111a7221 */ /* 0x001fe20000010000 */
[----:B------:R-:W-:-:S02]  /*12c0*/  IMAD.SHL.U32 R18, R2, 0x2000, RZ ;  /* 0x0000200002127824 */ /* 0x000fc400078e00ff */
[----:B--2---:R-:W-:Y:S01]  /*12d0*/  FADD.FTZ R27, R20, R21 ;  /* 0x00000015141b7221 */ /* 0x004fe20000010000 */
[----:B------:R-:W-:Y:S01]  /*12e0*/  SHF.L.U32 R21, R0, 0x2, RZ ;  /* 0x0000000200157819 */ /* 0x000fe200000006ff */
[----:B---3--:R-:W-:Y:S01]  /*12f0*/  FADD.FTZ R9, R7, R16 ;  /* 0x0000001007097221 */ /* 0x008fe20000010000 */
[----:B----4-:R-:W-:-:S05]  /*1300*/  FADD.FTZ R28, R23, R24 ;  /* 0x00000018171c7221 */ /* 0x010fca0000010000 */
[----:B------:R-:W-:Y:S05]  /*1310*/  @P2 BRA `(.L_x_2983) ;  /* 0x0000000000682947 */ /* 0x000fea0003800000 */
[----:B------:R-:W0:Y:S01]  /*1320*/  LDC.64 R22, c[0x0][0x278] ;  /* 0x00009e00ff167b82 */ /* 0x000e220000000a00 */
[----:B------:R-:W-:Y:S01]  /*1330*/  SHF.R.S32.HI R11, RZ, 0x1f, R10 ;  /* 0x0000001fff0b7819 */ /* 0x000fe2000001140a */
[----:B------:R-:W-:Y:S01]  /*1340*/  ULDC.64 UR12, c[0x0][0x260] ;  /* 0x00009800000c7ab9 */ /* 0x000fe20000000a00 */
[-C--:B------:R-:W-:Y:S02]  /*1350*/  ISETP.GE.AND P4, PT, R4, R3.reuse, PT ;  /* 0x000000030400720c */ /* 0x080fe40003f86270 */
[----:B------:R-:W-:-:S03]  /*1360*/  ISETP.GE.AND P3, PT, R6, R3, PT ;  /* 0x000000030600720c */ /* 0x000fc60003f66270 */
[----:B------:R-:W2:Y:S01]  /*1370*/  LDC.64 R24, c[0x0][0x280] ;  /* 0x0000a000ff187b82 */ /* 0x000ea20000000a00 */
[C---:B0-----:R-:W-:Y:S02]  /*1380*/  IMAD R20, R22.reuse, UR10, RZ ;  /* 0x0000000a16147c24 */ /* 0x041fe4000f8e02ff */
[----:B------:R-:W-:-:S04]  /*1390*/  IMAD.WIDE.U32 R16, R22, UR8, R10 ;  /* 0x0000000816107c25 */ /* 0x000fc8000f8e000a */
[----:B------:R-:W-:Y:S02]  /*13a0*/  IMAD R5, R23, UR8, R20 ;  /* 0x0000000817057c24 */ /* 0x000fe4000f8e0214 */
[----:B--2---:R-:W-:-:S03]  /*13b0*/  IMAD R20, R24, UR11, RZ ;  /* 0x0000000b18147c24 */ /* 0x004fc6000f8e02ff */
[----:B------:R-:W-:Y:S01]  /*13c0*/  IADD3 R17, R17, R5, RZ ;  /* 0x0000000511117210 */ /* 0x000fe20007ffe0ff */
[----:B------:R-:W-:Y:S02]  /*13d0*/  IMAD R7, R25, UR9, R20 ;  /* 0x0000000919077c24 */ /* 0x000fe4000f8e0214 */
[----:B------:R-:W-:-:S03]  /*13e0*/  IMAD.WIDE.U32 R16, R24, UR9, R16 ;  /* 0x0000000918107c25 */ /* 0x000fc6000f8e0010 */
[----:B------:R-:W-:-:S04]  /*13f0*/  IADD3 R5, P2, R44, R16, RZ ;  /* 0x000000102c057210 */ /* 0x000fc80007f5e0ff */
[----:B------:R-:W-:Y:S02]  /*1400*/  IADD3.X R44, R45, R17, R7, P2, !PT ;  /* 0x000000112d2c7210 */ /* 0x000fe400017fe407 */
[C---:B------:R-:W-:Y:S02]  /*1410*/  LEA R16, P5, R5.reuse, UR12, 0x2 ;  /* 0x0000000c05107c11 */ /* 0x040fe4000f8a10ff */
[----:B------:R-:W-:Y:S02]  /*1420*/  ISETP.GE.AND P2, PT, R8, R3, PT ;  /* 0x000000030800720c */ /* 0x000fe40003f46270 */
[----:B------:R-:W-:Y:S02]  /*1430*/  LEA.HI.X R17, R5, UR13, R44, 0x2, P5 ;  /* 0x0000000d05117c11 */ /* 0x000fe4000a8f142c */
[----:B------:R-:W-:Y:S02]  /*1440*/  FSEL R3, R9, RZ, !P1 ;  /* 0x000000ff09037208 */ /* 0x000fe40004800000 */
[----:B------:R-:W-:-:S02]  /*1450*/  FSEL R5, R26, RZ, !P4 ;  /* 0x000000ff1a057208 */ /* 0x000fc40006000000 */
[----:B------:R-:W-:Y:S01]  /*1460*/  FSEL R7, R27, RZ, !P3 ;  /* 0x000000ff1b077208 */ /* 0x000fe20005800000 */
[----:B------:R0:W-:Y:S01]  /*1470*/  STG.E desc[UR6][R16.64], R3 ;  /* 0x0000000310007986 */ /* 0x0001e2000c101906 */
[----:B------:R-:W-:-:S03]  /*1480*/  FSEL R9, R28, RZ, !P2 ;  /* 0x000000ff1c097208 */ /* 0x000fc60005000000 */
[----:B------:R0:W-:Y:S04]  /*1490*/  STG.E desc[UR6][R16.64+0x80], R5 ;  /* 0x0000800510007986 */ /* 0x0001e8000c101906 */
[----:B------:R0:W-:Y:S04]  /*14a0*/  STG.E desc[UR6][R16.64+0x100], R7 ;  /* 0x0001000710007986 */ /* 0x0001e8000c101906 */
[----:B------:R0:W-:Y:S02]  /*14b0*/  STG.E desc[UR6][R16.64+0x180], R9 ;  /* 0x0001800910007986 */ /* 0x0001e4000c101906 */
.L_x_2983:
[----:B------:R-:W-:Y:S05]  /*14c0*/  BSYNC B0 ;  /* 0x0000000000007941 */ /* 0x000fea0003800000 */
.L_x_2982:
[----:B------:R-:W-:Y:S01]  /*14d0*/  UIADD3 UR4, UR4, 0x7f, URZ ;  /* 0x0000007f04047890 */ /* 0x000fe2000fffe03f */
[----:B0-----:R-:W-:Y:S01]  /*14e0*/  SHF.R.S32.HI R3, RZ, 0x1f, R21 ;  /* 0x0000001fff037819 */ /* 0x001fe20000011415 */
[----:B-1----:R-:W-:Y:S01]  /*14f0*/  IMAD R6, R14, UR10, RZ ;  /* 0x0000000a0e067c24 */ /* 0x002fe2000f8e02ff */
[C---:B------:R-:W-:Y:S01]  /*1500*/  IADD3 R4, P1, R18.reuse, R21, RZ ;  /* 0x0000001512047210 */ /* 0x040fe20007f3e0ff */
[----:B------:R-:W-:Y:S01]  /*1510*/  USHF.R.S32.HI UR5, URZ, 0x1f, UR4 ;  /* 0x0000001f3f057899 */ /* 0x000fe20008011404 */
[----:B------:R-:W-:Y:S02]  /*1520*/  BSSY B0, `(.L_x_2984) ;  /* 0x0000022000007945 */ /* 0x000fe40003800000 */
[----:B------:R-:W-:Y:S01]  /*1530*/  LEA.HI.X.SX32 R5, R18, R3, 0x1, P1 ;  /* 0x0000000312057211 */ /* 0x000fe200008f0eff */
[----:B------:R-:W-:Y:S01]  /*1540*/  ULEA.HI UR5, UR5, UR4, URZ, 0x7 ;  /* 0x0000000405057291 */ /* 0x000fe2000f8f383f */
[----:B------:R-:W-:-:S03]  /*1550*/  IMAD R3, R15, UR8, R6 ;  /* 0x000000080f037c24 */ /* 0x000fc6000f8e0206 */
[----:B------:R-:W-:Y:S01]  /*1560*/  ULOP3.LUT UR5, UR5, 0xffffff80, URZ, 0xc0, !UPT ;  /* 0xffffff8005057892 */ /* 0x000fe2000f8ec03f */
[----:B------:R-:W-:-:S04]  /*1570*/  IMAD.WIDE.U32 R14, R14, UR8, R4 ;  /* 0x000000080e0e7c25 */ /* 0x000fc8000f8e0004 */
[----:B------:R-:W-:Y:S01]  /*1580*/  IMAD.IADD R15, R15, 0x1, R3 ;  /* 0x000000010f0f7824 */ /* 0x000fe200078e0203 */
[----:B------:R-:W-:Y:S01]  /*1590*/  IADD3 R3, -R10, UR5, RZ ;  /* 0x000000050a037c10 */ /* 0x000fe2000fffe1ff */
[----:B------:R-:W-:-:S03]  /*15a0*/  IMAD R4, R12, UR11, RZ ;  /* 0x0000000b0c047c24 */ /* 0x000fc6000f8e02ff */
[----:B------:R-:W-:Y:S01]  /*15b0*/  ISETP.GE.OR P0, PT, R0, R3, P0 ;  /* 0x000000030000720c */ /* 0x000fe20000706670 */
[----:B------:R-:W-:Y:S02]  /*15c0*/  IMAD R9, R13, UR9, R4 ;  /* 0x000000090d097c24 */ /* 0x000fe4000f8e0204 */
[----:B------:R-:W-:-:S05]  /*15d0*/  IMAD.WIDE.U32 R12, R12, UR9, R14 ;  /* 0x000000090c0c7c25 */ /* 0x000fca000f8e000e */
[----:B------:R-:W-:-:S05]  /*15e0*/  IADD3 R9, R13, R9, RZ ;  /* 0x000000090d097210 */ /* 0x000fca0007ffe0ff */
[----:B------:R-:W-:Y:S05]  /*15f0*/  @P0 BRA `(.L_x_2985) ;  /* 0x0000000000500947 */ /* 0x000fea0003800000 */
[----:B------:R-:W0:Y:S01]  /*1600*/  LDC.64 R14, c[0x0][0x2a8] ;  /* 0x0000aa00ff0e7b82 */ /* 0x000e220000000a00 */
[----:B------:R-:W-:Y:S01]  /*1610*/  SHF.R.S32.HI R3, RZ, 0x1f, R0 ;  /* 0x0000001fff037819 */ /* 0x000fe20000011400 */
[----:B------:R-:W-:Y:S01]  /*1620*/  ULDC.64 UR4, c[0x0][0x2a0] ;  /* 0x0000a80000047ab9 */ /* 0x000fe20000000a00 */
[----:B------:R-:W-:-:S04]  /*1630*/  IADD3 R4, P0, R10, R0, RZ ;  /* 0x000000000a047210 */ /* 0x000fc80007f1e0ff */
[----:B------:R-:W-:Y:S01]  /*1640*/  LEA.HI.X.SX32 R5, R10, R3, 0x1, P0 ;  /* 0x000000030a057211 */ /* 0x000fe200000f0eff */
[----:B------:R-:W1:Y:S01]  /*1650*/  LDC.64 R16, c[0x0][0x2b0] ;  /* 0x0000ac00ff107b82 */ /* 0x000e620000000a00 */
[----:B-----5:R-:W-:Y:S01]  /*1660*/  FSETP.NEU.FTZ.AND P0, PT, R19, -INF , PT ;  /* 0xff8000001300780b */ /* 0x020fe20003f1d000 */
[C---:B0-----:R-:W-:Y:S02]  /*1670*/  IMAD R6, R14.reuse, UR10, RZ ;  /* 0x0000000a0e067c24 */ /* 0x041fe4000f8e02ff */
[----:B------:R-:W-:-:S04]  /*1680*/  IMAD.WIDE.U32 R4, R14, UR8, R4 ;  /* 0x000000080e047c25 */ /* 0x000fc8000f8e0004 */
[----:B------:R-:W-:Y:S02]  /*1690*/  IMAD R3, R15, UR8, R6 ;  /* 0x000000080f037c24 */ /* 0x000fe4000f8e0206 */
[C---:B-1----:R-:W-:Y:S02]  /*16a0*/  IMAD R6, R16.reuse, UR11, RZ ;  /* 0x0000000b10067c24 */ /* 0x042fe4000f8e02ff */
[----:B------:R-:W-:Y:S02]  /*16b0*/  IMAD.IADD R5, R5, 0x1, R3 ;  /* 0x0000000105057824 */ /* 0x000fe400078e0203 */
[----:B------:R-:W-:Y:S01]  /*16c0*/  FMUL.FTZ R3, R19, 1.4426950216293334961 ;  /* 0x3fb8aa3b13037820 */ /* 0x000fe20000410000 */
[----:B------:R-:W-:Y:S02]  /*16d0*/  IMAD R7, R17, UR9, R6 ;  /* 0x0000000911077c24 */ /* 0x000fe4000f8e0206 */
[----:B------:R-:W-:Y:S02]  /*16e0*/  IMAD.WIDE.U32 R4, R16, UR9, R4 ;  /* 0x0000000910047c25 */ /* 0x000fe4000f8e0004 */
[----:B------:R-:W-:-:S03]  /*16f0*/  FSEL R3, R3, RZ, P0 ;  /* 0x000000ff03037208 */ /* 0x000fc60000000000 */
[----:B------:R-:W-:Y:S02]  /*1700*/  IADD3 R5, R5, R7, RZ ;  /* 0x0000000705057210 */ /* 0x000fe40007ffe0ff */
[----:B------:R-:W-:-:S04]  /*1710*/  LEA R6, P1, R4, UR4, 0x2 ;  /* 0x0000000404067c11 */ /* 0x000fc8000f8210ff */
[----:B------:R-:W-:-:S05]  /*1720*/  LEA.HI.X R7, R4, UR5, R5, 0x2, P1 ;  /* 0x0000000504077c11 */ /* 0x000fca00088f1405 */
[----:B------:R0:W-:Y:S04]  /*1730*/  STG.E desc[UR6][R6.64], R3 ;  /* 0x0000000306007986 */ /* 0x0001e8000c101906 */
.L_x_2985:
[----:B------:R-:W-:Y:S05]  /*1740*/  BSYNC B0 ;  /* 0x0000000000007941 */ /* 0x000fea0003800000 */
.L_x_2984:
[----:B------:R-:W-:Y:S01]  /*1750*/  ULDC.64 UR12, c[0x0][0x2e8] ;  /* 0x0000ba00000c7ab9 */ /* 0x000fe20000000a00 */
[----:B------:R-:W-:Y:S01]  /*1760*/  ULDC.64 UR4, c[0x0][0x2b8] ;  /* 0x0000ae0000047ab9 */ /* 0x000fe20000000a00 */
[----:B------:R-:W-:Y:S02]  /*1770*/  ISETP.NE.U32.AND P0, PT, RZ, UR12, PT ;  /* 0x0000000cff007c0c */ /* 0x000fe4000bf05070 */
[C---:B------:R-:W-:Y:S02]  /*1780*/  LEA R4, P1, R12.reuse, UR4, 0x2 ;  /* 0x000000040c047c11 */ /* 0x040fe4000f8210ff */
[----:B------:R-:W-:Y:S02]  /*1790*/  ISETP.NE.AND.EX P0, PT, RZ, UR13, PT, P0 ;  /* 0x0000000dff007c0c */ /* 0x000fe4000bf05300 */
[----:B------:R-:W-:Y:S02]  /*17a0*/  LEA.HI.X R5, R12, UR5, R9, 0x2, P1 ;  /* 0x000000050c057c11 */ /* 0x000fe400088f1409 */
[----:B------:R-:W-:-:S03]  /*17b0*/  ISETP.NE.OR P0, PT, R0, RZ, !P0 ;  /* 0x000000ff0000720c */ /* 0x000fc60004705670 */
[----:B------:R1:W-:Y:S04]  /*17c0*/  STG.E.128 desc[UR6][R4.64], RZ ;  /* 0x000000ff04007986 */ /* 0x0003e8000c101d06 */
[----:B------:R1:W-:Y:S04]  /*17d0*/  STG.E.128 desc[UR6][R4.64+0x1000], RZ ;  /* 0x001000ff04007986 */ /* 0x0003e8000c101d06 */
[----:B------:R1:W-:Y:S04]  /*17e0*/  STG.E.128 desc[UR6][R4.64+0x2000], RZ ;  /* 0x002000ff04007986 */ /* 0x0003e8000c101d06 */
[----:B------:R1:W-:Y:S04]  /*17f0*/  STG.E.128 desc[UR6][R4.64+0x3000], RZ ;  /* 0x003000ff04007986 */ /* 0x0003e8000c101d06 */
[----:B------:R1:W-:Y:S04]  /*1800*/  STG.E.128 desc[UR6][R4.64+0x4000], RZ ;  /* 0x004000ff04007986 */ /* 0x0003e8000c101d06 */
[----:B------:R1:W-:Y:S04]  /*1810*/  STG.E.128 desc[UR6][R4.64+0x5000], RZ ;  /* 0x005000ff04007986 */ /* 0x0003e8000c101d06 */
[----:B------:R1:W-:Y:S04]  /*1820*/  STG.E.128 desc[UR6][R4.64+0x6000], RZ ;  /* 0x006000ff04007986 */ /* 0x0003e8000c101d06 */
[----:B------:R1:W-:Y:S01]  /*1830*/  STG.E.128 desc[UR6][R4.64+0x7000], RZ ;  /* 0x007000ff04007986 */ /* 0x0003e2000c101d06 */
[----:B------:R-:W-:Y:S05]  /*1840*/  @P0 EXIT ;  /* 0x000000000000094d */ /* 0x000fea0003800000 */
[----:B0-----:R-:W0:Y:S08]  /*1850*/  LDC R3, c[0x0][0x2e0] ;  /* 0x0000b800ff037b82 */ /* 0x001e300000000800 */
[----:B------:R-:W2:Y:S08]  /*1860*/  LDC R7, c[0x0][0x220] ;  /* 0x00008800ff077b82 */ /* 0x000eb00000000800 */
[----:B-1----:R-:W1:Y:S01]  /*1870*/  LDC.64 R4, c[0x0][0x2e8] ;  /* 0x0000ba00ff047b82 */ /* 0x002e620000000a00 */
[----:B0-----:R-:W-:-:S04]  /*1880*/  IMAD R2, R2, R3, UR9 ;  /* 0x0000000902027e24 */ /* 0x001fc8000f8e0203 */
[----:B--2---:R-:W-:-:S04]  /*1890*/  IMAD R3, R2, R7, UR8 ;  /* 0x0000000802037e24 */ /* 0x004fc8000f8e0207 */
[----:B-1----:R-:W-:-:S05]  /*18a0*/  IMAD.WIDE R2, R3, 0x4, R4 ;  /* 0x0000000403027825 */ /* 0x002fca00078e0204 */
[----:B------:R-:W-:Y:S01]  /*18b0*/  STG.E desc[UR6][R2.64], RZ ;  /* 0x000000ff02007986 */ /* 0x000fe2000c101906 */
[----:B------:R-:W-:Y:S05]  /*18c0*/  EXIT ;  /* 0x000000000000794d */ /* 0x000fea0003800000 */
.L_x_2986:
        /* <DEDUP_REMOVED lines=11> */
.L_x_3713:


//--------------------- .text._ZN7cutlass13device_kernelIN5flash11enable_sm90INS1_16FlashAttnBwdSm90INS1_25CollectiveMainloopBwdSm90ILi2ELi2ELi2EN4cute5tupleIJNS5_1CILi1EEES8_S8_EEENS6_IJNS7_ILi128EEESA_NS7_ILi64EEEEEENS_10bfloat16_tEfNS_4arch4Sm90ELb1ELb0ELb0ELb1ELb0ELb1ELb0ELb0ELi2ELi1ELi2ELi2ELb0EEENS1_21CollectiveEpilogueBwdISC_SD_SF_Li256ELb1ELb0ELi1EEENS1_25SingleTileBwdLPTSchedulerILb1ELi128ELb0EEEEEEEEEvNT_6ParamsE --------------------------
	.section	.text._ZN7cutlass13device_kernelIN5flash11enable_sm90INS1_16FlashAttnBwdSm90INS1_25CollectiveMainloopBwdSm90ILi2ELi2ELi2EN4cute5tupleIJNS5_1CILi1EEES8_S8_EEENS6_IJNS7_ILi128EEESA_NS7_ILi64EEEEEENS_10bfloat16_tEfNS_4arch4Sm90ELb1ELb0ELb0ELb1ELb0ELb1ELb0ELb0ELi2ELi1ELi2ELi2ELb0EEENS1_21CollectiveEpilogueBwdISC_SD_SF_Li256ELb1ELb0ELi1EEENS1_25SingleTileBwdLPTSchedulerILb1ELi128ELb0EEEEEEEEEvNT_6ParamsE,"ax",@progbits
	.align	128
.text._ZN7cutlass13device_kernelIN5flash11enable_sm90INS1_16FlashAttnBwdSm90INS1_25CollectiveMainloopBwdSm90ILi2ELi2ELi2EN4cute5tupleIJNS5_1CILi1EEES8_S8_EEENS6_IJNS7_ILi128EEESA_NS7_ILi64EEEEEENS_10bfloat16_tEfNS_4arch4Sm90ELb1ELb0ELb0ELb1ELb0ELb1ELb0ELb0ELi2ELi1ELi2ELi2ELb0EEENS1_21CollectiveEpilogueBwdISC_SD_SF_Li256ELb1ELb0ELi1EEENS1_25SingleTileBwdLPTSchedulerILb1ELi128ELb0EEEEEEEEEvNT_6ParamsE:
        .type           _ZN7cutlass13device_kernelIN5flash11enable_sm90INS1_16FlashAttnBwdSm90INS1_25CollectiveMainloopBwdSm90ILi2ELi2ELi2EN4cute5tupleIJNS5_1CILi1EEES8_S8_EEENS6_IJNS7_ILi128EEESA_NS7_ILi64EEEEEENS_10bfloat16_tEfNS_4arch4Sm90ELb1ELb0ELb0ELb1ELb0ELb1ELb0ELb0ELi2ELi1ELi2ELi2ELb0EEENS1_21CollectiveEpilogueBwdISC_SD_SF_Li256ELb1ELb0ELi1EEENS1_25SingleTileBwdLPTSchedulerILb1ELi128ELb0EEEEEEEEEvNT_6ParamsE,@function
        .size           _ZN7cutlass13device_kernelIN5flash11enable_sm90INS1_16FlashAttnBwdSm90INS1_25CollectiveMainloopBwdSm90ILi2ELi2ELi2EN4cute5tupleIJNS5_1CILi1EEES8_S8_EEENS6_IJNS7_ILi128EEESA_NS7_ILi64EEEEEENS_10bfloat16_tEfNS_4arch4Sm90ELb1ELb0ELb0ELb1ELb0ELb1ELb0ELb0ELi2ELi1ELi2ELi2ELb0EEENS1_21CollectiveEpilogueBwdISC_SD_SF_Li256ELb1ELb0ELi1EEENS1_25SingleTileBwdLPTSchedulerILb1ELi128ELb0EEEEEEEEEvNT_6ParamsE,(.L_x_3714 - _ZN7cutlass13device_kernelIN5flash11enable_sm90INS1_16FlashAttnBwdSm90INS1_25CollectiveMainloopBwdSm90ILi2ELi2ELi2EN4cute5tupleIJNS5_1CILi1EEES8_S8_EEENS6_IJNS7_ILi128EEESA_NS7_ILi64EEEEEENS_10bfloat16_tEfNS_4arch4Sm90ELb1ELb0ELb0ELb1ELb0ELb1ELb0ELb0ELi2ELi1ELi2ELi2ELb0EEENS1_21CollectiveEpilogueBwdISC_SD_SF_Li256ELb1ELb0ELi1EEENS1_25SingleTileBwdLPTSchedulerILb1ELi128ELb0EEEEEEEEEvNT_6ParamsE)
        .other          _ZN7cutlass13device_kernelIN5flash11enable_sm90INS1_16FlashAttnBwdSm90INS1_25CollectiveMainloopBwdSm90ILi2ELi2ELi2EN4cute5tupleIJNS5_1CILi1EEES8_S8_EEENS6_IJNS7_ILi128EEESA_NS7_ILi64EEEEEENS_10bfloat16_tEfNS_4arch4Sm90ELb1ELb0ELb0ELb1ELb0ELb1ELb0ELb0ELi2ELi1ELi2ELi2ELb0EEENS1_21CollectiveEpilogueBwdISC_SD_SF_Li256ELb1ELb0ELi1EEENS1_25SingleTileBwdLPTSchedulerILb1ELi128ELb0EEEEEEEEEvNT_6ParamsE,@"STO_CUDA_ENTRY STV_DEFAULT"
_ZN7cutlass13device_kernelIN5flash11enable_sm90INS1_16FlashAttnBwdSm90INS1_25CollectiveMainloopBwdSm90ILi2ELi2ELi2EN4cute5tupleIJNS5_1CILi1EEES8_S8_EEENS6_IJNS7_ILi128EEESA_NS7_ILi64EEEEEENS_10bfloat16_tEfNS_4arch4Sm90ELb1ELb0ELb0ELb1ELb0ELb1ELb0ELb0ELi2ELi1ELi2ELi2ELb0EEENS1_21CollectiveEpilogueBwdISC_SD_SF_Li256ELb1ELb0ELi1EEENS1_25SingleTileBwdLPTSchedulerILb1ELi128ELb0EEEEEEEEEvNT_6ParamsE:
        /* <DEDUP_REMOVED lines=24> */
.L_x_2988:
[----:B------:R-:W-:Y:S05]  /*0180*/  BSYNC B0 ;  /* 0x0000000000007941 */ /* 0x000fea0003800000 */
.L_x_2987:
        /* <DEDUP_REMOVED lines=37> */
.L_x_2989:
        /* <DEDUP_REMOVED lines=22> */
.L_x_2990:
[----:B------:R-:W-:Y:S01]  /*0540*/  PLOP3.LUT P0, PT, PT, PT, UP0, 0x80, 0x0 ;  /* 0x000000000000781c */ /* 0x000fe20003f0f008 */
[----:B------:R-:W-:Y:S01]  /*0550*/  NOP ;  /* 0x0000000000007918 */ /* 0x000fe20000000000 */
[----:B------:R-:W-:Y:S01]  /*0560*/  ULDC.64 UR38, c[0x0][0x208] ;  /* 0x0000820000267ab9 */ /* 0x000fe20000000a00 */
[----:B------:R-:W-:Y:S01]  /*0570*/  BSSY B6, `(.L_x_2991) ;  /* 0x0000e58000067945 */ /* 0x000fe20003800000 */
[----:B-12-4-:R-:W-:Y:S09]  /*0580*/  BAR.SYNC.DEFER_BLOCKING 0x0 ;  /* 0x0000000000007b1d */ /* 0x016ff20000010000 */
[----:B------:R-:W-:Y:S05]  /*0590*/  @!P0 BRA `(.L_x_2992) ;  /* 0x000000a800b08947 */ /* 0x000fea0003800000 */
.L_x_2993:
        /* <DEDUP_REMOVED lines=32> */
.L_x_2994:
[----:B------:R-:W-:Y:S01]  /*07a0*/  ULDC UR7, c[0x0][0x8c4] ;  /* 0x0002310000077ab9 */ /* 0x000fe20000000800 */
[----:B------:R-:W-:Y:S01]  /*07b0*/  UMOV UR37, UR10 ;  /* 0x0000000a00257c82 */ /* 0x000fe20008000000 */
[----:B------:R-:W-:-:S11]  /*07c0*/  UISETP.NE.AND UP0, UPT, UR7, 0x1, UPT ;  /* 0x000000010700788c */ /* 0x000fd6000bf05270 */
[----:B------:R-:W-:Y:S02]  /*07d0*/  @UP0 ULDC.64 UR8, c[0x0][0x8c8] ;  /* 0x0002320000080ab9 */ /* 0x000fe40000000a00 */
[----:B------:R-:W-:-:S04]  /*07e0*/  UIMAD.WIDE.U32 UR4, UR10, UR8, URZ ;  /* 0x000000080a0472a5 */ /* 0x000fc8000f8e003f */
[----:B------:R-:W-:-:S04]  /*07f0*/  @UP0 USHF.R.U32.HI UR37, URZ, UR9, UR5 ;  /* 0x000000093f250299 */ /* 0x000fc80008011605 */
[----:B------:R-:W-:-:S12]  /*0800*/  UIMAD UR4, UR37, UR7, URZ ;  /* 0x00000007250472a4 */ /* 0x000fd8000f8e023f */
.L_x_2995:
        /* <DEDUP_REMOVED lines=9> */
[----:B------:R-:W-:-:S03]  /*08a0*/  @UP0 USHF.R.U32.HI UR41, URZ, UR7, UR5 ;  /* 0x000000073f290299 */ /* 0x000fc60008011605 */
[----:B------:R-:W-:Y:S02]  /*08b0*/  ULDC.64 UR4, c[0x0][0x8f8] ;  /* 0x00023e0000047ab9 */ /* 0x000fe40000000a00 */
[----:B------:R-:W-:Y:S01]  /*08c0*/  ISETP.NE.U32.AND P0, PT, RZ, UR4, PT ;  /* 0x00000004ff007c0c */ /* 0x000fe2000bf05070 */
[----:B------:R-:W-:-:S03]  /*08d0*/  UIADD3 UR4, -UR41, URZ, URZ ;  /* 0x0000003f29047290 */ /* 0x000fc6000fffe13f */
[----:B------:R-:W-:Y:S01]  /*08e0*/  ISETP.NE.AND.EX P0, PT, RZ, UR5, PT, P0 ;  /* 0x00000005ff007c0c */ /* 0x000fe2000bf05300 */
[----:B------:R-:W-:-:S12]  /*08f0*/  UIMAD UR40, UR40, UR4, UR6 ;  /* 0x00000004282872a4 */ /* 0x000fd8000f8e0206 */
        /* <DEDUP_REMOVED lines=8> */
.L_x_2996:
        /* <DEDUP_REMOVED lines=14> */
.L_x_2998:
[----:B------:R-:W-:-:S05]  /*0a60*/  ULDC UR4, c[0x0][0x8ec] ;  /* 0x00023b0000047ab9 */ /* 0x000fca0000000800 */
.L_x_2997:
[----:B------:R-:W-:-:S04]  /*0a70*/  UIADD3 UR4, UR4, 0x7f, URZ ;  /* 0x0000007f04047890 */ /* 0x000fc8000fffe03f */
[----:B------:R-:W-:-:S04]  /*0a80*/  USHF.R.S32.HI UR5, URZ, 0x1f, UR4 ;  /* 0x0000001f3f057899 */ /* 0x000fc80008011404 */
[----:B------:R-:W-:-:S04]  /*0a90*/  ULEA.HI UR5, UR5, UR4, URZ, 0x7 ;  /* 0x0000000405057291 */ /* 0x000fc8000f8f383f */
[----:B------:R-:W-:-:S04]  /*0aa0*/  USHF.R.S32.HI UR5, URZ, 0x7, UR5 ;  /* 0x000000073f057899 */ /* 0x000fc80008011405 */
[----:B------:R-:W-:-:S04]  /*0ab0*/  UISETP.GE.AND UP0, UPT, UR37, UR5, UPT ;  /* 0x000000052500728c */ /* 0x000fc8000bf06270 */
[----:B------:R-:W-:-:S06]  /*0ac0*/  USEL UR41, UR41, 0xffffffff, !UP0 ;  /* 0xffffffff29297887 */ /* 0x000fcc000c000000 */
[----:B------:R-:W-:-:S13]  /*0ad0*/  ISETP.LE.AND P0, PT, RZ, UR41, PT ;  /* 0x00000029ff007c0c */ /* 0x000fda000bf03270 */
[----:B------:R-:W-:Y:S05]  /*0ae0*/  @!P0 BRA `(.L_x_2999) ;  /* 0x000000e000008947 */ /* 0x000fea0003800000 */
[----:B------:R-:W1:Y:S01]  /*0af0*/  S2R R0, SR_TID.X ;  /* 0x0000000000007919 */ /* 0x000e620000002100 */
[----:B------:R-:W-:Y:S01]  /*0b00*/  ULDC.64 UR4, c[0x0][0x780] ;  /* 0x0001e00000047ab9 */ /* 0x000fe20000000a00 */
[----:B------:R-:W-:Y:S01]  /*0b10*/  USHF.R.S32.HI UR46, URZ, 0x1f, UR40 ;  /* 0x0000001f3f2e7899 */ /* 0x000fe20008011428 */
[----:B------:R-:W-:Y:S01]  /*0b20*/  ISETP.NE.U32.AND P0, PT, RZ, UR4, PT ;  /* 0x00000004ff007c0c */ /* 0x000fe2000bf05070 */
[----:B------:R-:W-:-:S03]  /*0b30*/  ULDC UR42, c[0x0][0x290] ;  /* 0x0000a400002a7ab9 */ /* 0x000fc60000000800 */
        /* <DEDUP_REMOVED lines=10> */
.L_x_3000:
        /* <DEDUP_REMOVED lines=14> */
.L_x_3001:
        /* <DEDUP_REMOVED lines=11> */
.L_x_3002:
        /* <DEDUP_REMOVED lines=13> */
.L_x_3003:
[----:B------:R-:W-:Y:S01]  /*0e40*/  UIADD3 UR4, UR43, -UR42, URZ ;  /* 0x8000002a2b047290 */ /* 0x000fe2000fffe03f */
[----:B------:R-:W-:Y:S01]  /*0e50*/  PLOP3.LUT P0, PT, PT, PT, PT, 0x80, 0x0 ;  /* 0x000000000000781c */ /* 0x000fe20003f0f070 */
[----:B------:R-:W-:Y:S01]  /*0e60*/  ULDC UR5, c[0x0][0x74c] ;  /* 0x0001d30000057ab9 */ /* 0x000fe20000000800 */
[----:B------:R-:W-:Y:S01]  /*0e70*/  UIADD3 UR47, UR43, 0x7f, URZ ;  /* 0x0000007f2b2f7890 */ /* 0x000fe2000fffe03f */
[----:B------:R-:W-:Y:S01]  /*0e80*/  CS2R R182, SRZ ;  /* 0x0000000000b67805 */ /* 0x000fe2000001ff00 */
[----:B------:R-:W-:Y:S01]  /*0e90*/  ULEA UR4, UR37, UR4, 0x7 ;  /* 0x0000000425047291 */ /* 0x000fe2000f8e383f */
[----:B------:R-:W-:Y:S02]  /*0ea0*/  CS2R R180, SRZ ;  /* 0x0000000000b47805 */ /* 0x000fe4000001ff00 */
[----:B------:R-:W-:Y:S02]  /*0eb0*/  CS2R R178, SRZ ;  /* 0x0000000000b27805 */ /* 0x000fe4000001ff00 */
[----:B------:R-:W-:Y:S01]  /*0ec0*/  CS2R R176, SRZ ;  /* 0x0000000000b07805 */ /* 0x000fe2000001ff00 */
[----:B------:R-:W-:Y:S01]  /*0ed0*/  UIADD3 UR4, UR4, -UR5, URZ ;  /* 0x8000000504047290 */ /* 0x000fe2000fffe03f */
[----:B------:R-:W-:-:S02]  /*0ee0*/  CS2R R174, SRZ ;  /* 0x0000000000ae7805 */ /* 0x000fc4000001ff00 */
[----:B------:R-:W-:Y:S02]  /*0ef0*/  CS2R R172, SRZ ;  /* 0x0000000000ac7805 */ /* 0x000fe4000001ff00 */
        /* <DEDUP_REMOVED lines=56> */
.L_x_3006:
        /* <DEDUP_REMOVED lines=15> */
.L_x_3005:
        /* <DEDUP_REMOVED lines=22> */
.L_x_3008:
        /* <DEDUP_REMOVED lines=15> */
.L_x_3007:
[----:B------:R-:W-:Y:S01]  /*15c0*/  SHF.R.S32.HI R5, RZ, 0x1f, R16 ;  /* 0x0000001fff057819 */ /* 0x000fe20000011410 */
[----:B------:R-:W-:-:S03]  /*15d0*/  UMOV UR4, 0xffffffff ;  /* 0xffffffff00047882 */ /* 0x000fc60000000000 */
[----:B------:R-:W-:-:S04]  /*15e0*/  LEA.HI R0, R5, R16, RZ, 0x7 ;  /* 0x0000001005007211 */ /* 0x000fc800078f38ff */
[----:B------:R-:W-:Y:S01]  /*15f0*/  SHF.R.S32.HI R13, RZ, 0x7, R0 ;  /* 0x00000007ff0d7819 */ /* 0x000fe20000011400 */
[----:B------:R-:W-:Y:S06]  /*1600*/  BRA.DIV UR4, `(.L_x_3009) ;  /* 0x000000d604407947 */ /* 0x000fec000b800000 */
[----:B------:R1:W2:Y:S02]  /*1610*/  SHFL.IDX PT, R14, R13, RZ, 0x1f ;  /* 0x00001fff0d0e7589 */ /* 0x0002a400000e0000 */
.L_x_3134:
        /* <DEDUP_REMOVED lines=24> */
.L_x_3010:
[----:B------:R-:W-:Y:S01]  /*17a0*/  UIADD3 UR4, UR47, -UR42, URZ ;  /* 0x8000002a2f047290 */ /* 0x000fe2000fffe03f */
[----:B------:R-:W-:Y:S01]  /*17b0*/  IMAD.U32 R2, R8, 0x200, R3 ;  /* 0x0000020008027824 */ /* 0x000fe200078e0003 */
[----:B------:R-:W-:Y:S01]  /*17c0*/  ULDC UR5, c[0x0][0x74c] ;  /* 0x0001d30000057ab9 */ /* 0x000fe20000000800 */
[----:B------:R-:W-:Y:S01]  /*17d0*/  LOP3.LUT R3, R0, 0xffffff80, RZ, 0xc0, !PT ;  /* 0xffffff8000037812 */ /* 0x000fe200078ec0ff */
[----:B------:R-:W-:Y:S01]  /*17e0*/  ULEA UR4, UR37, UR4, 0x7 ;  /* 0x0000000425047291 */ /* 0x000fe2000f8e383f */
[----:B------:R-:W-:Y:S01]  /*17f0*/  IMAD.MOV.U32 R0, RZ, RZ, RZ ;  /* 0x000000ffff007224 */ /* 0x000fe200078e00ff */
[----:B------:R3:W-:Y:S01]  /*1800*/  STL [R1+0x28], R2 ;  /* 0x0000280201007387 */ /* 0x0007e20000100800 */
[----:B------:R-:W-:Y:S01]  /*1810*/  IMAD.MOV.U32 R4, RZ, RZ, RZ ;  /* 0x000000ffff047224 */ /* 0x000fe200078e00ff */
[----:B------:R-:W-:Y:S01]  /*1820*/  UIADD3 UR4, UR4, -UR5, URZ ;  /* 0x8000000504047290 */ /* 0x000fe2000fffe03f */
[----:B------:R-:W-:Y:S01]  /*1830*/  IMAD.IADD R6, R16, 0x1, -R3 ;  /* 0x0000000110067824 */ /* 0x000fe200078e0a03 */
[----:B------:R-:W-:-:S02]  /*1840*/  CS2R R182, SRZ ;  /* 0x0000000000b67805 */ /* 0x000fc4000001ff00 */
[----:B------:R-:W-:Y:S01]  /*1850*/  CS2R R180, SRZ ;  /* 0x0000000000b47805 */ /* 0x000fe2000001ff00 */
[----:B------:R-:W-:Y:S01]  /*1860*/  USHF.R.S32.HI UR5, URZ, 0x1f, UR4 ;  /* 0x0000001f3f057899 */ /* 0x000fe20008011404 */
[--C-:B------:R-:W-:Y:S01]  /*1870*/  IMAD R9, R13, 0x400, R6.reuse ;  /* 0x000004000d097824 */ /* 0x100fe200078e0206 */
[----:B------:R-:W-:Y:S02]  /*1880*/  SHF.R.S32.HI R11, RZ, 0x1f, R6 ;  /* 0x0000001fff0b7819 */ /* 0x000fe40000011406 */
[----:B------:R-:W-:Y:S01]  /*1890*/  CS2R R178, SRZ ;  /* 0x0000000000b27805 */ /* 0x000fe2000001ff00 */
[----:B------:R-:W-:Y:S01]  /*18a0*/  ULEA.HI UR5, UR5, UR4, URZ, 0x7 ;  /* 0x0000000405057291 */ /* 0x000fe2000f8f383f */
[----:B------:R-:W-:Y:S01]  /*18b0*/  IMAD.SHL.U32 R9, R9, 0x4, RZ ;  /* 0x0000000409097824 */ /* 0x000fe200078e00ff */
[----:B------:R-:W-:Y:S01]  /*18c0*/  LEA.HI R10, R11, R6, RZ, 0x2 ;  /* 0x000000060b0a7211 */ /* 0x000fe200078f10ff */
[----:B------:R4:W-:Y:S01]  /*18d0*/  STL [R1+0x20], R11 ;  /* 0x0000200b01007387 */ /* 0x0009e20000100800 */
[----:B------:R-:W-:Y:S01]  /*18e0*/  ULEA.HI.SX32 UR5, UR5, 0x1, 0x19 ;  /* 0x0000000105057891 */ /* 0x000fe2000f8fca3f */
[----:B------:R-:W-:-:S02]  /*18f0*/  CS2R R176, SRZ ;  /* 0x0000000000b07805 */ /* 0x000fc4000001ff00 */
[----:B------:R-:W-:Y:S02]  /*1900*/  LOP3.LUT R3, R10, 0xfffffffc, RZ, 0xc0, !PT ;  /* 0xfffffffc0a037812 */ /* 0x000fe400078ec0ff */
        /* <DEDUP_REMOVED lines=35> */
[----:B----4-:R-:W-:Y:S06]  /*1b40*/  @P0 BRA `(.L_x_3012) ;  /* 0x0000003800840947 */ /* 0x010fec0003800000 */
[----:B------:R-:W-:Y:S01]  /*1b50*/  UIMAD UR4, UR37, -0x80, UR42 ;  /* 0xffffff80250478a4 */ /* 0x000fe2000f8e022a */
[----:B------:R-:W-:Y:S01]  /*1b60*/  LOP3.LUT R7, R7, 0xffffffe0, RZ, 0xc0, !PT ;  /* 0xffffffe007077812 */ /* 0x000fe200078ec0ff */
[----:B------:R-:W-:Y:S01]  /*1b70*/  IMAD.MOV.U32 R183, RZ, RZ, RZ ;  /* 0x000000ffffb77224 */ /* 0x000fe200078e00ff */
[----:B------:R-:W-:Y:S02]  /*1b80*/  LEA.HI R6, R11, R6, RZ, 0x5 ;  /* 0x000000060b067211 */ /* 0x000fe400078f28ff */
[C---:B------:R-:W-:Y:S01]  /*1b90*/  LEA.HI R0, R13.reuse, R13, RZ, 0x1 ;  /* 0x0000000d0d007211 */ /* 0x040fe200078f08ff */
[----:B------:R-:W-:Y:S01]  /*1ba0*/  IMAD.IADD R7, R16, 0x1, -R7 ;  /* 0x0000000110077824 */ /* 0x000fe200078e0a07 */
[----:B------:R-:W-:Y:S01]  /*1bb0*/  SHF.R.S32.HI R6, RZ, 0x5, R6 ;  /* 0x00000005ff067819 */ /* 0x000fe20000011406 */
[----:B------:R-:W-:Y:S01]  /*1bc0*/  IMAD.U32 R9, RZ, RZ, UR4 ;  /* 0x00000004ff097e24 */ /* 0x000fe2000f8e00ff */
        /* <DEDUP_REMOVED lines=9> */
[----:B------:R-:W-:Y:S02]  /*1c60*/  LEA.HI R10, R5, R16, RZ, 0x2 ;  /* 0x00000010050a7211 */ /* 0x000fe400078f10ff */
[--C-:B------:R-:W-:Y:S02]  /*1c70*/  SHF.R.S32.HI R0, RZ, 0x3, R4.reuse ;  /* 0x00000003ff007819 */ /* 0x100fe40000011404 */
[----:B------:R-:W-:-:S02]  /*1c80*/  SHF.R.S32.HI R5, RZ, 0x1f, R4 ;  /* 0x0000001fff057819 */ /* 0x000fc40000011404 */
[----:B------:R-:W-:Y:S02]  /*1c90*/  LOP3.LUT R9, R9, 0xfffffff8, RZ, 0xc0, !PT ;  /* 0xfffffff809097812 */ /* 0x000fe400078ec0ff */
[----:B------:R-:W-:Y:S02]  /*1ca0*/  SHF.R.S32.HI R4, RZ, 0x2, R7 ;  /* 0x00000002ff047819 */ /* 0x000fe40000011407 */
[----:B------:R-:W-:Y:S02]  /*1cb0*/  LEA.HI R5, R5, R0, RZ, 0x4 ;  /* 0x0000000005057211 */ /* 0x000fe400078f20ff */
[----:B------:R-:W-:Y:S01]  /*1cc0*/  IADD3 R12, R8, R9, -R6 ;  /* 0x00000009080c7210 */ /* 0x000fe20007ffe806 */
[C---:B------:R-:W-:Y:S01]  /*1cd0*/  VIADD R6, R4.reuse, 0x8 ;  /* 0x0000000804067836 */ /* 0x040fe20000000000 */
[----:B------:R-:W-:Y:S01]  /*1ce0*/  LOP3.LUT R9, R5, 0x1ffffff0, RZ, 0xc0, !PT ;  /* 0x1ffffff005097812 */ /* 0x000fe200078ec0ff */
[----:B------:R-:W-:Y:S01]  /*1cf0*/  VIADD R14, R4, 0x18 ;  /* 0x00000018040e7836 */ /* 0x000fe20000000000 */
[----:B------:R-:W-:-:S02]  /*1d00*/  LOP3.LUT R11, R10, 0xfffffffc, RZ, 0xc0, !PT ;  /* 0xfffffffc0a0b7812 */ /* 0x000fc400078ec0ff */
        /* <DEDUP_REMOVED lines=13> */
[----:B------:R-:W-:Y:S01]  /*1de0*/  SHF.R.S32.HI R11, RZ, 0x1f, R10 ;  /* 0x0000001fff0b7819 */ /* 0x000fe2000001140a */
[----:B------:R-:W-:Y:S01]  /*1df0*/  IMAD R5, R0, 0x8, R5 ;  /* 0x0000000800057824 */ /* 0x000fe200078e0205 */
[----:B------:R-:W-:Y:S02]  /*1e00*/  LOP3.LUT R13, R6, 0xfffffffe, RZ, 0xc0, !PT ;  /* 0xfffffffe060d7812 */ /* 0x000fe400078ec0ff */
[--C-:B------:R-:W-:Y:S02]  /*1e10*/  SHF.R.S32.HI R10, RZ, 0x1, R6.reuse ;  /* 0x00000001ff0a7819 */ /* 0x100fe40000011406 */
[----:B--2---:R-:W-:Y:S01]  /*1e20*/  SHF.R.S32.HI R15, RZ, 0x1f, R6 ;  /* 0x0000001fff0f7819 */ /* 0x004fe20000011406 */
[----:B------:R-:W-:Y:S01]  /*1e30*/  IMAD.IADD R13, R12, 0x1, -R13 ;  /* 0x000000010c0d7824 */ /* 0x000fe200078e0a0d */
[--C-:B------:R-:W-:Y:S01]  /*1e40*/  SHF.R.S32.HI R6, RZ, 0x1, R16.reuse ;  /* 0x00000001ff067819 */ /* 0x100fe20000011410 */
[----:B------:R1:W-:Y:S01]  /*1e50*/  STL [R1+0x10], R5 ;  /* 0x0000100501007387 */ /* 0x0003e20000100800 */
[----:B------:R-:W-:-:S02]  /*1e60*/  SHF.R.S32.HI R17, RZ, 0x1f, R16 ;  /* 0x0000001fff117819 */ /* 0x000fc40000011410 */
[----:B------:R-:W-:Y:S02]  /*1e70*/  LEA.HI R11, R11, R4, RZ, 0x4 ;  /* 0x000000040b0b7211 */ /* 0x000fe400078f20ff */
[----:B------:R-:W-:Y:S02]  /*1e80*/  LEA.HI R15, R15, R10, RZ, 0x4 ;  /* 0x0000000a0f0f7211 */ /* 0x000fe400078f20ff */
[----:B------:R-:W-:Y:S02]  /*1e90*/  LEA.HI R12, R17, R6, RZ, 0x4 ;  /* 0x00000006110c7211 */ /* 0x000fe400078f20ff */
[----:B------:R-:W-:Y:S02]  /*1ea0*/  LOP3.LUT R11, R11, 0x1ffffff0, RZ, 0xc0, !PT ;  /* 0x1ffffff00b0b7812 */ /* 0x000fe400078ec0ff */
[----:B------:R-:W-:Y:S02]  /*1eb0*/  LOP3.LUT R15, R15, 0x1ffffff0, RZ, 0xc0, !PT ;  /* 0x1ffffff00f0f7812 */ /* 0x000fe400078ec0ff */
[----:B------:R-:W-:Y:S01]  /*1ec0*/  LOP3.LUT R17, R16, 0xfffffffe, RZ, 0xc0, !PT ;  /* 0xfffffffe10117812 */ /* 0x000fe200078ec0ff */
[----:B------:R-:W-:Y:S01]  /*1ed0*/  IMAD.IADD R4, R4, 0x1, -R11 ;  /* 0x0000000104047824 */ /* 0x000fe200078e0a0b */
[----:B------:R-:W-:Y:S01]  /*1ee0*/  LOP3.LUT R19, R12, 0x1ffffff0, RZ, 0xc0, !PT ;  /* 0x1ffffff00c137812 */ /* 0x000fe200078ec0ff */
[----:B------:R-:W-:-:S02]  /*1ef0*/  IMAD.IADD R10, R10, 0x1, -R15 ;  /* 0x000000010a0a7824 */ /* 0x000fc400078e0a0f */
[----:B------:R-:W-:Y:S02]  /*1f00*/  IMAD.IADD R17, R14, 0x1, -R17 ;  /* 0x000000010e117824 */ /* 0x000fe400078e0a11 */
[----:B------:R-:W-:Y:S02]  /*1f10*/  IMAD.IADD R6, R6, 0x1, -R19 ;  /* 0x0000000106067824 */ /* 0x000fe400078e0a13 */
        /* <DEDUP_REMOVED lines=8> */
.L_x_3023:
[----:B------:R-:W-:-:S06]  /*1fa0*/  ULOP3.LUT UR4, UR36, 0x1, URZ, 0xfc, !UPT ;  /* 0x0000000124047892 */ /* 0x000fcc000f8efc3f */
[----:B---3--:R-:W-:-:S05]  /*1fb0*/  IMAD.U32 R5, RZ, RZ, UR4 ;  /* 0x00000004ff057e24 */ /* 0x008fca000f8e00ff */
[----:B------:R-:W-:-:S13]  /*1fc0*/  ISETP.NE.AND P0, PT, R5, 0x3, PT ;  /* 0x000000030500780c */ /* 0x000fda0003f05270 */
[----:B------:R-:W-:Y:S05]  /*1fd0*/  @!P0 BRA `(.L_x_3013) ;  /* 0x0000000000048947 */ /* 0x000fea0003800000 */
[----:B------:R-:W-:Y:S01]  /*1fe0*/  BPT.TRAP 0x1 ;  /* 0x000000040000795c */ /* 0x000fe20000300000 */
.L_x_3013:
[----:B------:R-:W-:Y:S01]  /*1ff0*/  IMAD R6, R0, 0x8, R236 ;  /* 0x0000000800067824 */ /* 0x000fe200078e02ec */
[----:B------:R-:W-:-:S04]  /*2000*/  SHF.L.U32 R21, R4, 0x1f, RZ ;  /* 0x0000001f04157819 */ /* 0x000fc800000006ff */
[----:B------:R1:W2:Y:S01]  /*2010*/  SYNCS.PHASECHK.TRANS64.TRYWAIT P1, [R6+URZ+0x30c10], R21 ;  /* 0x030c1015060075a7 */ /* 0x0002a2000802017f */
[----:B------:R-:W-:Y:S05]  /*2020*/  @!P0 BRA `(.L_x_3014) ;  /* 0x0000000000048947 */ /* 0x000fea0003800000 */
[----:B------:R-:W-:Y:S01]  /*2030*/  BPT.TRAP 0x1 ;  /* 0x000000040000795c */ /* 0x000fe20000300000 */
.L_x_3014:
[----:B------:R-:W-:-:S05]  /*2040*/  VIADD R5, R236, 0x10000 ;  /* 0x00010000ec057836 */ /* 0x000fca0000000000 */
[----:B------:R-:W-:-:S04]  /*2050*/  SHF.R.U32.HI R5, RZ, 0x4, R5 ;  /* 0x00000004ff057819 */ /* 0x000fc80000011605 */
[----:B------:R-:W-:Y:S01]  /*2060*/  LOP3.LUT R5, R5, 0x3fff, RZ, 0xc0, !PT ;  /* 0x00003fff05057812 */ /* 0x000fe200078ec0ff */
[----:B--2---:R-:W-:Y:S06]  /*2070*/  @P1 BRA `(.L_x_3015) ;  /* 0x0000000000081947 */ /* 0x004fec0003800000 */
[----:B------:R-:W2:Y:S02]  /*2080*/  SYNCS.PHASECHK.TRANS64.TRYWAIT P1, [R6+URZ+0x30c10], R21 ;  /* 0x030c1015060075a7 */ /* 0x000ea4000802017f */
[----:B--2---:R-:W-:Y:S05]  /*2090*/  @!P1 BRA `(.L_x_3016) ;  /* 0x000000c800cc9947 */ /* 0x004fea0003800000 */
.L_x_3015:
        /* <DEDUP_REMOVED lines=12> */
[----:B------:R-:W-:Y:S01]  /*2160*/  VIADD R18, R236, 0x20000 ;  /* 0x00020000ec127836 */ /* 0x000fe20000000000 */
[----:B------:R-:W-:Y:S01]  /*2170*/  UMOV UR7, 0x40000040 ;  /* 0x4000004000077882 */ /* 0x000fe20000000000 */
[----:B------:R-:W-:Y:S01]  /*2180*/  UMOV UR5, 0x40000040 ;  /* 0x4000004000057882 */ /* 0x000fe20000000000 */
[----:B------:R-:W-:-:S02]  /*2190*/  ULOP3.LUT UR4, UR4, 0x3fff, URZ, 0xc0, !UPT ;  /* 0x00003fff04047892 */ /* 0x000fc4000f8ec03f */
        /* <DEDUP_REMOVED lines=33> */
[----:B------:R-:W-:Y:S02]  /*23b0*/  IMAD R13, R19, 0x4, R236 ;  /* 0x00000004130d7824 */ /* 0x000fe400078e02ec */
        /* <DEDUP_REMOVED lines=14> */
.L_x_3017:
[----:B------:R1:W1:Y:S01]  /*24a0*/  SYNCS.PHASECHK.TRANS64.TRYWAIT P1, [R6+URZ+0x30c30], R21 ;  /* 0x030c3015060075a7 */ /* 0x000262000802017f */
[----:B------:R-:W-:Y:S05]  /*24b0*/  @!P0 BRA `(.L_x_3018) ;  /* 0x0000000000048947 */ /* 0x000fea0003800000 */
[----:B------:R-:W-:Y:S01]  /*24c0*/  BPT.TRAP 0x1 ;  /* 0x000000040000795c */ /* 0x000fe20000300000 */
.L_x_3018:
[----:B------:R-:W-:-:S05]  /*24d0*/  VIADD R15, R236, 0x18000 ;  /* 0x00018000ec0f7836 */ /* 0x000fca0000000000 */
[----:B------:R-:W-:-:S04]  /*24e0*/  SHF.R.U32.HI R15, RZ, 0x4, R15 ;  /* 0x00000004ff0f7819 */ /* 0x000fc8000001160f */
[----:B------:R-:W-:-:S04]  /*24f0*/  LOP3.LUT R15, R15, 0x3fff, RZ, 0xc0, !PT ;  /* 0x00003fff0f0f7812 */ /* 0x000fc800078ec0ff */
[----:B------:R-:W-:Y:S01]  /*2500*/  LOP3.LUT R17, R15, 0x10000, RZ, 0xfc, !PT ;  /* 0x000100000f117812 */ /* 0x000fe200078efcff */
[----:B-1----:R-:W-:Y:S06]  /*2510*/  @P1 BRA `(.L_x_3019) ;  /* 0x0000000000081947 */ /* 0x002fec0003800000 */
[----:B------:R-:W1:Y:S02]  /*2520*/  SYNCS.PHASECHK.TRANS64.TRYWAIT P1, [R6+URZ+0x30c30], R21 ;  /* 0x030c3015060075a7 */ /* 0x000e64000802017f */
[----:B-1----:R-:W-:Y:S05]  /*2530*/  @!P1 BRA `(.L_x_3020) ;  /* 0x000000c400b89947 */ /* 0x002fea0003800000 */
.L_x_3019:
[----:B------:R-:W-:Y:S01]  /*2540*/  UIADD3 UR9, UR9, 0x4000, URZ ;  /* 0x0000400009097890 */ /* 0x000fe2000fffe03f */
[----:B------:R-:W-:Y:S01]  /*2550*/  IMAD R17, R0, 0x400, R17 ;  /* 0x0000040000117824 */ /* 0x000fe200078e0211 */
[----:B------:R-:W-:Y:S01]  /*2560*/  UIMAD UR4, UR45, -0x80, UR43 ;  /* 0xffffff802d0478a4 */ /* 0x000fe2000f8e022b */
[----:B------:R-:W-:Y:S01]  /*2570*/  IMAD.MOV.U32 R18, RZ, RZ, -0x2 ;  /* 0xfffffffeff127424 */ /* 0x000fe200078e00ff */
[----:B------:R-:W-:Y:S01]  /*2580*/  USHF.R.U32.HI UR9, URZ, 0x4, UR9 ;  /* 0x000000043f097899 */ /* 0x000fe20008011609 */
[----:B------:R-:W-:Y:S01]  /*2590*/  WARPGROUP.ARRIVE ;  /* 0x00000000000079c5 */ /* 0x000fe20000000000 */
[----:B------:R-:W-:Y:S01]  /*25a0*/  R2UR UR8, R17 ;  /* 0x00000000110872ca */ /* 0x000fe200000e0000 */
[----:B------:R-:W-:Y:S01]  /*25b0*/  UMOV UR7, 0x40000040 ;  /* 0x4000004000077882 */ /* 0x000fe20000000000 */
[----:B------:R-:W-:Y:S01]  /*25c0*/  ULOP3.LUT UR9, UR9, 0x3fff, URZ, 0xc0, !UPT ;  /* 0x00003fff09097892 */ /* 0x000fe2000f8ec03f */
[----:B------:R-:W-:Y:S01]  /*25d0*/  IMAD R18, R3, R18, UR4 ;  /* 0x0000000403127e24 */ /* 0x000fe2000f8e0212 */
[----:B------:R-:W-:Y:S01]  /*25e0*/  UMOV UR5, 0x40000040 ;  /* 0x4000004000057882 */ /* 0x000fe20000000000 */
[----:B------:R-:W-:Y:S01]  /*25f0*/  ISETP.GT.AND P1, PT, R7, RZ, PT ;  /* 0x000000ff0700720c */ /* 0x000fe20003f24270 */
[----:B------:R-:W-:Y:S01]  /*2600*/  ULOP3.LUT UR9, UR9, 0x10000, URZ, 0xfc, !UPT ;  /* 0x0001000009097892 */ /* 0x000fe2000f8efc3f */
[----:B------:R-:W-:Y:S01]  /*2610*/  IMAD.IADD R17, R18, 0x1, -R7 ;  /* 0x0000000112117824 */ /* 0x000fe200078e0a07 */
[----:B------:R-:W-:Y:S01]  /*2620*/  ULDC UR10, c[0x0][0x744] ;  /* 0x0001d100000a7ab9 */ /* 0x000fe20000000800 */
[C---:B------:R-:W-:Y:S01]  /*2630*/  VIADD R235, R8.reuse, 0x8 ;  /* 0x0000000808eb7836 */ /* 0x040fe20000000000 */
[----:B----4-:R-:W-:Y:S01]  /*2640*/  SHFL.IDX PT, R224, R11, R8, 0x1f ;  /* 0x00001f080be07589 */ /* 0x010fe200000e0000 */
[----:B------:R-:W-:Y:S01]  /*2650*/  VIADD R233, R8, 0x10 ;  /* 0x0000001008e97836 */ /* 0x000fe20000000000 */
[----:B------:R-:W-:Y:S01]  /*2660*/  SEL R18, R17, 0x80, P1 ;  /* 0x0000008011127807 */ /* 0x000fe20000800000 */
[----:B------:R-:W-:Y:S01]  /*2670*/  UMOV UR6, UR8 ;  /* 0x0000000800067c82 */ /* 0x000fe20008000000 */
[----:B------:R-:W-:Y:S01]  /*2680*/  UMOV UR4, UR9 ;  /* 0x0000000900047c82 */ /* 0x000fe20008000000 */
[----:B--2---:R-:W-:Y:S01]  /*2690*/  SHFL.IDX PT, R21, R10, R235, 0x1f ;  /* 0x00001feb0a157589 */ /* 0x004fe200000e0000 */
[----:B------:R-:W-:Y:S01]  /*26a0*/  HGMMA.64x128x16.F32.BF16 R24, gdesc[UR4], RZ, !UPT, gsb0 ;  /* 0x01e00000041879f0 */ /* 0x000fe2000c0018ff */
[----:B------:R-:W-:Y:S01]  /*26b0*/  UIADD3 UR6, UR8, 0x2, URZ ;  /* 0x0000000208067890 */ /* 0x000fe2000fffe03f */
[C---:B------:R-:W-:Y:S01]  /*26c0*/  ISETP.GT.AND P5, PT, R18.reuse, RZ, PT ;  /* 0x000000ff1200720c */ /* 0x040fe20003fa4270 */
[----:B------:R-:W-:Y:S01]  /*26d0*/  UIADD3 UR4, UR9, 0x2, URZ ;  /* 0x0000000209047890 */ /* 0x000fe2000fffe03f */
[----:B------:R-:W-:Y:S01]  /*26e0*/  ISETP.GT.AND P6, PT, R18, 0x1, PT ;  /* 0x000000011200780c */ /* 0x000fe20003fc4270 */
[----:B------:R-:W-:Y:S01]  /*26f0*/  UMOV UR7, 0x40000040 ;  /* 0x4000004000077882 */ /* 0x000fe20000000000 */
[----:B------:R-:W-:Y:S01]  /*2700*/  FSEL R88, R88, -INF , !P5 ;  /* 0xff80000058587808 */ /* 0x000fe20006800000 */
[----:B------:R-:W-:Y:S01]  /*2710*/  UMOV UR5, 0x40000040 ;  /* 0x4000004000057882 */ /* 0x000fe20000000000 */
[----:B------:R-:W-:Y:S01]  /*2720*/  FSEL R89, R89, -INF , !P6 ;  /* 0xff80000059597808 */ /* 0x000fe20007000000 */
[----:B------:R-:W-:Y:S01]  /*2730*/  SHFL.IDX PT, R222, R10, R233, 0x1f ;  /* 0x00001fe90ade7589 */ /* 0x000fe200000e0000 */
[----:B------:R-:W-:Y:S01]  /*2740*/  ISETP.GT.AND P1, PT, R18, 0x8, PT ;  /* 0x000000081200780c */ /* 0x000fe20003f24270 */
[----:B------:R-:W-:Y:S01]  /*2750*/  VIADD R234, R8, 0xc ;  /* 0x0000000c08ea7836 */ /* 0x000fe20000000000 */
[----:B------:R-:W-:Y:S01]  /*2760*/  ISETP.GT.AND P2, PT, R18, 0x9, PT ;  /* 0x000000091200780c */ /* 0x000fe20003f44270 */
[----:B------:R-:W-:Y:S01]  /*2770*/  VIADD R237, R8, 0x4 ;  /* 0x0000000408ed7836 */ /* 0x000fe20000000000 */
[----:B------:R-:W-:Y:S01]  /*2780*/  ISETP.GT.AND P3, PT, R18, 0x10, PT ;  /* 0x000000101200780c */ /* 0x000fe20003f64270 */
[----:B------:R-:W-:Y:S01]  /*2790*/  VIADD R231, R8, 0x18 ;  /* 0x0000001808e77836 */ /* 0x000fe20000000000 */
[C---:B------:R-:W-:Y:S01]  /*27a0*/  ISETP.GT.AND P4, PT, R18.reuse, 0x11, PT ;  /* 0x000000111200780c */ /* 0x040fe20003f84270 */
[----:B------:R-:W-:Y:S01]  /*27b0*/  SHFL.IDX PT, R221, R10, R234, 0x1f ;  /* 0x00001fea0add7589 */ /* 0x000fe200000e0000 */
[----:B------:R-:W-:Y:S01]  /*27c0*/  ISETP.GT.AND P5, PT, R18, 0x18, PT ;  /* 0x000000181200780c */ /* 0x000fe20003fa4270 */
[----:B------:R-:W-:Y:S01]  /*27d0*/  VIADD R232, R8, 0x14 ;  /* 0x0000001408e87836 */ /* 0x000fe20000000000 */
[----:B------:R-:W-:Y:S01]  /*27e0*/  ISETP.GT.AND P6, PT, R18, 0x19, PT ;  /* 0x000000191200780c */ /* 0x000fe20003fc4270 */
[----:B------:R-:W1:Y:S01]  /*27f0*/  SHFL.IDX PT, R19, R10, R237, 0x1f ;  /* 0x00001fed0a137589 */ /* 0x000e6200000e0000 */
[----:B------:R-:W-:Y:S01]  /*2800*/  FSEL R92, R92, -INF , !P1 ;  /* 0xff8000005c5c7808 */ /* 0x000fe20004800000 */
[----:B------:R-:W-:Y:S01]  /*2810*/  VIADD R230, R8, 0x1c ;  /* 0x0000001c08e67836 */ /* 0x000fe20000000000 */
[----:B------:R-:W-:Y:S01]  /*2820*/  FSEL R93, R93, -INF , !P2 ;  /* 0xff8000005d5d7808 */ /* 0x000fe20005000000 */
[----:B------:R-:W-:Y:S01]  /*2830*/  SHFL.IDX PT, R225, R11, R235, 0x1f ;  /* 0x00001feb0be17589 */ /* 0x000fe200000e0000 */
[----:B------:R-:W-:-:S02]  /*2840*/  FSEL R96, R96, -INF , !P3 ;  /* 0xff80000060607808 */ /* 0x000fc40005800000 */
[----:B------:R-:W-:Y:S01]  /*2850*/  FSEL R97, R97, -INF , !P4 ;  /* 0xff80000061617808 */ /* 0x000fe20006000000 */
[----:B------:R-:W-:Y:S01]  /*2860*/  SHFL.IDX PT, R226, R11, R233, 0x1f ;  /* 0x00001fe90be27589 */ /* 0x000fe200000e0000 */
[----:B------:R-:W-:Y:S02]  /*2870*/  FSEL R100, R100, -INF , !P5 ;  /* 0xff80000064647808 */ /* 0x000fe40006800000 */
[----:B------:R-:W-:Y:S01]  /*2880*/  FSEL R101, R101, -INF , !P6 ;  /* 0xff80000065657808 */ /* 0x000fe20007000000 */
[----:B---3--:R-:W-:Y:S01]  /*2890*/  SHFL.IDX PT, R223, R14, R230, 0x1f ;  /* 0x00001fe60edf7589 */ /* 0x008fe200000e0000 */
[C---:B------:R-:W-:Y:S02]  /*28a0*/  ISETP.GT.AND P1, PT, R18.reuse, 0x20, PT ;  /* 0x000000201200780c */ /* 0x040fe40003f24270 */
[C---:B------:R-:W-:Y:S01]  /*28b0*/  ISETP.GT.AND P2, PT, R18.reuse, 0x21, PT ;  /* 0x000000211200780c */ /* 0x040fe20003f44270 */
[----:B------:R-:W-:Y:S01]  /*28c0*/  SHFL.IDX PT, R227, R13, R231, 0x1f ;  /* 0x00001fe70de37589 */ /* 0x000fe200000e0000 */
[----:B------:R-:W-:-:S02]  /*28d0*/  ISETP.GT.AND P3, PT, R18, 0x28, PT ;  /* 0x000000281200780c */ /* 0x000fc40003f64270 */
[C---:B------:R-:W-:Y:S02]  /*28e0*/  ISETP.GT.AND P4, PT, R18.reuse, 0x29, PT ;  /* 0x000000291200780c */ /* 0x040fe40003f84270 */
[C---:B------:R-:W-:Y:S02]  /*28f0*/  ISETP.GT.AND P5, PT, R18.reuse, 0x30, PT ;  /* 0x000000301200780c */ /* 0x040fe40003fa4270 */
[----:B------:R-:W-:Y:S01]  /*2900*/  ISETP.GT.AND P6, PT, R18, 0x31, PT ;  /* 0x000000311200780c */ /* 0x000fe20003fc4270 */
[----:B-1----:R-:W-:Y:S01]  /*2910*/  FFMA.FTZ R219, R89, UR10, -R19 ;  /* 0x0000000a59db7c23 */ /* 0x002fe20008010813 */
[----:B------:R-:W-:Y:S01]  /*2920*/  FSEL R104, R104, -INF , !P1 ;  /* 0xff80000068687808 */ /* 0x000fe20004800000 */
[----:B------:R-:W-:Y:S01]  /*2930*/  SHFL.IDX PT, R89, R10, R232, 0x1f ;  /* 0x00001fe80a597589 */ /* 0x000fe200000e0000 */
[----:B------:R-:W-:Y:S02]  /*2940*/  FSEL R105, R105, -INF , !P2 ;  /* 0xff80000069697808 */ /* 0x000fe40005000000 */
[----:B------:R-:W-:Y:S01]  /*2950*/  FSEL R108, R108, -INF , !P3 ;  /* 0xff8000006c6c7808 */ /* 0x000fe20005800000 */
[----:B------:R-:W-:Y:S01]  /*2960*/  IMAD R15, R0, 0x400, R15 ;  /* 0x00000400000f7824 */ /* 0x000fe200078e020f */
[----:B------:R-:W-:Y:S01]  /*2970*/  FSEL R109, R109, -INF , !P4 ;  /* 0xff8000006d6d7808 */ /* 0x000fe20006000000 */
[----:B------:R-:W-:Y:S01]  /*2980*/  MUFU.EX2 R219, R219 ;  /* 0x000000db00db7308 */ /* 0x000fe20000000800 */
[----:B------:R-:W-:-:S02]  /*2990*/  FSEL R112, R112, -INF , !P5 ;  /* 0xff80000070707808 */ /* 0x000fc40006800000 */
[----:B------:R-:W-:Y:S02]  /*29a0*/  FSEL R113, R113, -INF , !P6 ;  /* 0xff80000071717808 */ /* 0x000fe40007000000 */
[C---:B------:R-:W-:Y:S02]  /*29b0*/  ISETP.GT.AND P1, PT, R18.reuse, 0x38, PT ;  /* 0x000000381200780c */ /* 0x040fe40003f24270 */
[C---:B------:R-:W-:Y:S02]  /*29c0*/  ISETP.GT.AND P2, PT, R18.reuse, 0x39, PT ;  /* 0x000000391200780c */ /* 0x040fe40003f44270 */
[C---:B------:R-:W-:Y:S02]  /*29d0*/  ISETP.GT.AND P3, PT, R18.reuse, 0x40, PT ;  /* 0x000000401200780c */ /* 0x040fe40003f64270 */
[C---:B------:R-:W-:Y:S02]  /*29e0*/  ISETP.GT.AND P4, PT, R18.reuse, 0x41, PT ;  /* 0x000000411200780c */ /* 0x040fe40003f84270 */
[----:B------:R-:W-:-:S02]  /*29f0*/  ISETP.GT.AND P5, PT, R18, 0x48, PT ;  /* 0x000000481200780c */ /* 0x000fc40003fa4270 */
[----:B------:R-:W-:Y:S02]  /*2a00*/  ISETP.GT.AND P6, PT, R18, 0x49, PT ;  /* 0x000000491200780c */ /* 0x000fe40003fc4270 */
[----:B------:R-:W-:Y:S02]  /*2a10*/  FSEL R116, R116, -INF , !P1 ;  /* 0xff80000074747808 */ /* 0x000fe40004800000 */
[----:B------:R-:W-:Y:S02]  /*2a20*/  FSEL R117, R117, -INF , !P2 ;  /* 0xff80000075757808 */ /* 0x000fe40005000000 */
[----:B------:R-:W-:Y:S02]  /*2a30*/  FSEL R120, R120, -INF , !P3 ;  /* 0xff80000078787808 */ /* 0x000fe40005800000 */
[----:B------:R-:W-:Y:S02]  /*2a40*/  FSEL R121, R121, -INF , !P4 ;  /* 0xff80000079797808 */ /* 0x000fe40006000000 */
        /* <DEDUP_REMOVED lines=19> */
[----:B------:R-:W-:Y:S01]  /*2b80*/  ISETP.GT.AND P6, PT, R18, 0x79, PT ;  /* 0x000000791200780c */ /* 0x000fe20003fc4270 */
[----:B------:R-:W-:Y:S01]  /*2b90*/  VIADD R18, R17, 0x8 ;  /* 0x0000000811127836 */ /* 0x000fe20000000000 */
[----:B------:R-:W-:Y:S01]  /*2ba0*/  FSEL R140, R140, -INF , !P1 ;  /* 0xff8000008c8c7808 */ /* 0x000fe20004800000 */
[----:B------:R-:W1:Y:S01]  /*2bb0*/  SHFL.IDX PT, R17, R10, R8, 0x1f ;  /* 0x00001f080a117589 */ /* 0x000e6200000e0000 */
[----:B------:R-:W-:Y:S02]  /*2bc0*/  ISETP.GT.AND P1, PT, R7, 0x8, PT ;  /* 0x000000080700780c */ /* 0x000fe40003f24270 */
[----:B------:R-:W-:Y:S02]  /*2bd0*/  FSEL R149, R149, -INF , !P6 ;  /* 0xff80000095957808 */ /* 0x000fe40007000000 */
[----:B------:R-:W-:Y:S02]  /*2be0*/  SEL R18, R18, 0x80, P1 ;  /* 0x0000008012127807 */ /* 0x000fe40000800000 */
[----:B------:R-:W-:-:S02]  /*2bf0*/  FSEL R141, R141, -INF , !P2 ;  /* 0xff8000008d8d7808 */ /* 0x000fc40005000000 */
[C---:B------:R-:W-:Y:S02]  /*2c00*/  ISETP.GT.AND P6, PT, R18.reuse, RZ, PT ;  /* 0x000000ff1200720c */ /* 0x040fe40003fc4270 */
[----:B------:R-:W-:Y:S02]  /*2c10*/  ISETP.GT.AND P2, PT, R18, 0x8, PT ;  /* 0x000000081200780c */ /* 0x000fe40003f44270 */
[----:B------:R-:W-:Y:S01]  /*2c20*/  FSEL R217, R90, -INF , !P6 ;  /* 0xff8000005ad97808 */ /* 0x000fe20007000000 */
[----:B------:R-:W-:Y:S02]  /*2c30*/  WARPGROUP.DEPBAR.LE gsb0, 0x0 ;  /* 0x00008000000079c5 */ /* 0x000fe40000010000 */
[----:B------:R-:W-:Y:S01]  /*2c40*/  WARPGROUP.ARRIVE ;  /* 0x00000000000079c5 */ /* 0x000fe20000000000 */
[----:B------:R-:W-:Y:S01]  /*2c50*/  FSEL R220, R94, -INF , !P2 ;  /* 0xff8000005edc7808 */ /* 0x000fe20005000000 */
[----:B------:R-:W-:Y:S01]  /*2c60*/  SHFL.IDX PT, R90, R10, R230, 0x1f ;  /* 0x00001fe60a5a7589 */ /* 0x000fe200000e0000 */
[----:B------:R-:W-:-:S02]  /*2c70*/  FSEL R145, R145, -INF , !P4 ;  /* 0xff80000091917808 */ /* 0x000fc40006000000 */
[----:B------:R-:W-:Y:S01]  /*2c80*/  ISETP.GT.AND P4, PT, R18, 0x10, PT ;  /* 0x000000101200780c */ /* 0x000fe20003f84270 */
[----:B------:R-:W-:Y:S01]  /*2c90*/  HGMMA.64x128x16.F32.BF16 R24, gdesc[UR4], R24, gsb0 ;  /* 0x01e00000041879f0 */ /* 0x000fe20008001818 */
[--C-:B-1----:R-:W-:Y:S01]  /*2ca0*/  FFMA.FTZ R88, R88, UR10, -R17.reuse ;  /* 0x0000000a58587c23 */ /* 0x102fe20008010811 */
[----:B------:R-:W-:Y:S01]  /*2cb0*/  FFMA.FTZ R217, R217, UR10, -R17 ;  /* 0x0000000ad9d97c23 */ /* 0x000fe20008010811 */
[--C-:B------:R-:W-:Y:S01]  /*2cc0*/  FFMA.FTZ R17, R92, UR10, -R21.reuse ;  /* 0x0000000a5c117c23 */ /* 0x100fe20008010815 */
[----:B------:R-:W-:Y:S01]  /*2cd0*/  FFMA.FTZ R220, R220, UR10, -R21 ;  /* 0x0000000adcdc7c23 */ /* 0x000fe20008010815 */
[--C-:B------:R-:W-:Y:S01]  /*2ce0*/  FFMA.FTZ R21, R96, UR10, -R222.reuse ;  /* 0x0000000a60157c23 */ /* 0x100fe200080108de */
[----:B------:R-:W-:Y:S01]  /*2cf0*/  FSEL R98, R98, -INF , !P4 ;  /* 0xff80000062627808 */ /* 0x000fe20006000000 */
[----:B------:R-:W1:Y:S01]  /*2d00*/  SHFL.IDX PT, R96, R14, R235, 0x1f ;  /* 0x00001feb0e607589 */ /* 0x000e6200000e0000 */
[----:B------:R-:W-:Y:S01]  /*2d10*/  ISETP.GT.AND P1, PT, R18, 0x1, PT ;  /* 0x000000011200780c */ /* 0x000fe20003f24270 */
[----:B------:R1:W2:Y:S01]  /*2d20*/  MUFU.EX2 R216, R88 ;  /* 0x0000005800d87308 */ /* 0x0002a20000000800 */
[----:B------:R-:W-:Y:S01]  /*2d30*/  FSEL R144, R144, -INF , !P3 ;  /* 0xff80000090907808 */ /* 0x000fe20005800000 */
[----:B------:R-:W-:Y:S01]  /*2d40*/  FFMA.FTZ R222, R98, UR10, -R222 ;  /* 0x0000000a62de7c23 */ /* 0x000fe200080108de */
[----:B------:R-:W-:Y:S01]  /*2d50*/  FSEL R148, R148, -INF , !P5 ;  /* 0xff80000094947808 */ /* 0x000fe20006800000 */
[----:B------:R-:W-:Y:S01]  /*2d60*/  SHFL.IDX PT, R98, R14, R233, 0x1f ;  /* 0x00001fe90e627589 */ /* 0x000fe200000e0000 */
[----:B------:R-:W-:Y:S01]  /*2d70*/  FSEL R218, R91, -INF , !P1 ;  /* 0xff8000005bda7808 */ /* 0x000fe20004800000 */
[----:B------:R-:W-:Y:S01]  /*2d80*/  UIADD3 UR6, UR8, 0x4, URZ ;  /* 0x0000000408067890 */ /* 0x000fe2000fffe03f */
[C---:B------:R-:W-:Y:S01]  /*2d90*/  ISETP.GT.AND P3, PT, R18.reuse, 0x9, PT ;  /* 0x000000091200780c */ /* 0x040fe20003f64270 */
[----:B------:R3:W4:Y:S01]  /*2da0*/  SHFL.IDX PT, R91, R10, R231, 0x1f ;  /* 0x00001fe70a5b7589 */ /* 0x00072200000e0000 */
[C---:B------:R-:W-:Y:S01]  /*2db0*/  ISETP.GT.AND P5, PT, R18.reuse, 0x11, PT ;  /* 0x000000111200780c */ /* 0x040fe20003fa4270 */
[----:B------:R-:W-:Y:S01]  /*2dc0*/  UIADD3 UR4, UR9, 0x4, URZ ;  /* 0x0000000409047890 */ /* 0x000fe2000fffe03f */
[C---:B------:R-:W-:Y:S01]  /*2dd0*/  ISETP.GT.AND P6, PT, R18.reuse, 0x18, PT ;  /* 0x000000181200780c */ /* 0x040fe20003fc4270 */
[----:B------:R-:W5:Y:S01]  /*2de0*/  SHFL.IDX PT, R94, R14, R237, 0x1f ;  /* 0x00001fed0e5e7589 */ /* 0x000f6200000e0000 */
[----:B------:R-:W-:Y:S01]  /*2df0*/  ISETP.GT.AND P1, PT, R18, 0x19, PT ;  /* 0x000000191200780c */ /* 0x000fe20003f24270 */
[----:B------:R-:W-:Y:S01]  /*2e00*/  UMOV UR7, 0x40000040 ;  /* 0x4000004000077882 */ /* 0x000fe20000000000 */
[----:B------:R-:W-:Y:S01]  /*2e10*/  FSEL R95, R95, -INF , !P3 ;  /* 0xff8000005f5f7808 */ /* 0x000fe20005800000 */
[----:B------:R-:W-:Y:S01]  /*2e20*/  UMOV UR5, 0x40000040 ;  /* 0x4000004000057882 */ /* 0x000fe20000000000 */
[----:B------:R-:W-:Y:S01]  /*2e30*/  FSEL R99, R99, -INF , !P5 ;  /* 0xff80000063637808 */ /* 0x000fe20006800000 */
[----:B------:R-:W-:Y:S01]  /*2e40*/  FFMA.FTZ R218, R218, UR10, -R19 ;  /* 0x0000000adada7c23 */ /* 0x000fe20008010813 */
[----:B------:R-:W-:Y:S01]  /*2e50*/  FSEL R102, R102, -INF , !P6 ;  /* 0xff80000066667808 */ /* 0x000fe20007000000 */
[----:B------:R-:W-:Y:S01]  /*2e60*/  FFMA.FTZ R19, R97, UR10, -R89 ;  /* 0x0000000a61137c23 */ /* 0x000fe20008010859 */
[----:B------:R-:W-:Y:S01]  /*2e70*/  FSEL R103, R103, -INF , !P1 ;  /* 0xff80000067677808 */ /* 0x000fe20004800000 */
[----:B-1----:R-:W-:Y:S01]  /*2e80*/  FFMA.FTZ R88, R108, UR10, -R96 ;  /* 0x0000000a6c587c23 */ /* 0x002fe20008010860 */
[C---:B------:R-:W-:Y:S01]  /*2e90*/  ISETP.GT.AND P2, PT, R18.reuse, 0x20, PT ;  /* 0x000000201200780c */ /* 0x040fe20003f44270 */
[----:B------:R-:W-:Y:S01]  /*2ea0*/  SHFL.IDX PT, R108, R14, R231, 0x1f ;  /* 0x00001fe70e6c7589 */ /* 0x000fe200000e0000 */
[C---:B------:R-:W-:Y:S01]  /*2eb0*/  ISETP.GT.AND P3, PT, R18.reuse, 0x21, PT ;  /* 0x000000211200780c */ /* 0x040fe20003f64270 */
[----:B------:R-:W-:Y:S01]  /*2ec0*/  FFMA.FTZ R101, R101, UR10, -R90 ;  /* 0x0000000a65657c23 */ /* 0x000fe2000801085a */
[C---:B------:R-:W-:Y:S01]  /*2ed0*/  ISETP.GT.AND P4, PT, R18.reuse, 0x28, PT ;  /* 0x000000281200780c */ /* 0x040fe20003f84270 */
[----:B------:R-:W1:Y:S01]  /*2ee0*/  SHFL.IDX PT, R97, R14, R234, 0x1f ;  /* 0x00001fea0e617589 */ /* 0x000e6200000e0000 */
[C---:B------:R-:W-:Y:S01]  /*2ef0*/  ISETP.GT.AND P5, PT, R18.reuse, 0x29, PT ;  /* 0x000000291200780c */ /* 0x040fe20003fa4270 */
[----:B---3--:R-:W-:Y:S01]  /*2f00*/  MUFU.EX2 R10, R21 ;  /* 0x00000015000a7308 */ /* 0x008fe20000000800 */
[----:B------:R-:W-:Y:S01]  /*2f10*/  ISETP.GT.AND P6, PT, R18, 0x30, PT ;  /* 0x000000301200780c */ /* 0x000fe20003fc4270 */
[----:B----4-:R-:W-:Y:S01]  /*2f20*/  FFMA.FTZ R20, R100, UR10, -R91 ;  /* 0x0000000a64147c23 */ /* 0x010fe2000801085b */
[----:B------:R-:W-:Y:S01]  /*2f30*/  ISETP.GT.AND P1, PT, R18, 0x31, PT ;  /* 0x000000311200780c */ /* 0x000fe20003f24270 */
[----:B------:R-:W3:Y:S01]  /*2f40*/  SHFL.IDX PT, R92, R14, R8, 0x1f ;  /* 0x00001f080e5c7589 */ /* 0x000ee200000e0000 */
[----:B------:R-:W-:Y:S01]  /*2f50*/  FSEL R106, R106, -INF , !P2 ;  /* 0xff8000006a6a7808 */ /* 0x000fe20005000000 */
[--C-:B-----5:R-:W-:Y:S01]  /*2f60*/  FFMA.FTZ R23, R105, UR10, -R94.reuse ;  /* 0x0000000a69177c23 */ /* 0x120fe2000801085e */
[----:B------:R-:W-:Y:S01]  /*2f70*/  FSEL R107, R107, -INF , !P3 ;  /* 0xff8000006b6b7808 */ /* 0x000fe20005800000 */
[----:B------:R-:W4:Y:S01]  /*2f80*/  SHFL.IDX PT, R100, R14, R232, 0x1f ;  /* 0x00001fe80e647589 */ /* 0x000f2200000e0000 */
[----:B------:R-:W-:Y:S01]  /*2f90*/  FSEL R110, R110, -INF , !P4 ;  /* 0xff8000006e6e7808 */ /* 0x000fe20006000000 */
[----:B------:R5:W-:Y:S01]  /*2fa0*/  MUFU.EX2 R21, R101 ;  /* 0x0000006500157308 */ /* 0x000be20000000800 */
[----:B------:R-:W-:Y:S01]  /*2fb0*/  FSEL R111, R111, -INF , !P5 ;  /* 0xff8000006f6f7808 */ /* 0x000fe20006800000 */
[----:B------:R-:W-:Y:S01]  /*2fc0*/  FFMA.FTZ R107, R107, UR10, -R94 ;  /* 0x0000000a6b6b7c23 */ /* 0x000fe2000801085e */
[----:B------:R-:W-:Y:S01]  /*2fd0*/  FSEL R114, R114, -INF , !P6 ;  /* 0xff80000072727808 */ /* 0x000fe20007000000 */
[----:B------:R-:W-:Y:S01]  /*2fe0*/  FFMA.FTZ R110, R110, UR10, -R96 ;  /* 0x0000000a6e6e7c23 */ /* 0x000fe20008010860 */
[----:B------:R-:W-:Y:S01]  /*2ff0*/  FSEL R115, R115, -INF , !P1 ;  /* 0xff80000073737808 */ /* 0x000fe20004800000 */
[----:B------:R-:W-:Y:S01]  /*3000*/  FFMA.FTZ R96, R128, UR10, -R226 ;  /* 0x0000000a80607c23 */ /* 0x000fe200080108e2 */
[C---:B------:R-:W-:Y:S01]  /*3010*/  ISETP.GT.AND P2, PT, R18.reuse, 0x38, PT ;  /* 0x000000381200780c */ /* 0x040fe20003f44270 */
[----:B------:R-:W2:Y:S01]  /*3020*/  SHFL.IDX PT, R128, R13, R8, 0x1f ;  /* 0x00001f080d807589 */ /* 0x000ea200000e0000 */
[----:B------:R-:W-:Y:S01]  /*3030*/  ISETP.GT.AND P3, PT, R18, 0x39, PT ;  /* 0x000000391200780c */ /* 0x000fe20003f64270 */
[----:B-----5:R-:W-:Y:S01]  /*3040*/  FFMA.FTZ R101, R120, UR10, -R224 ;  /* 0x0000000a78657c23 */ /* 0x020fe200080108e0 */
[C---:B------:R-:W-:Y:S01]  /*3050*/  ISETP.GT.AND P4, PT, R18.reuse, 0x40, PT ;  /* 0x000000401200780c */ /* 0x040fe20003f84270 */
[----:B------:R-:W5:Y:S01]  /*3060*/  SHFL.IDX PT, R120, R11, R234, 0x1f ;  /* 0x00001fea0b787589 */ /* 0x000f6200000e0000 */
[----:B------:R-:W-:Y:S01]  /*3070*/  ISETP.GT.AND P5, PT, R18, 0x41, PT ;  /* 0x000000411200780c */ /* 0x000fe20003fa4270 */
[----:B------:R-:W-:Y:S01]  /*3080*/  FFMA.FTZ R114, R114, UR10, -R98 ;  /* 0x0000000a72727c23 */ /* 0x000fe20008010862 */
[C---:B------:R-:W-:Y:S01]  /*3090*/  ISETP.GT.AND P6, PT, R18.reuse, 0x48, PT ;  /* 0x000000481200780c */ /* 0x040fe20003fc4270 */
[----:B-1----:R-:W-:Y:S01]  /*30a0*/  FFMA.FTZ R111, R111, UR10, -R97 ;  /* 0x0000000a6f6f7c23 */ /* 0x002fe20008010861 */
[----:B------:R-:W-:Y:S01]  /*30b0*/  ISETP.GT.AND P1, PT, R18, 0x49, PT ;  /* 0x000000491200780c */ /* 0x000fe20003f24270 */
[----:B---3--:R-:W-:Y:S01]  /*30c0*/  FFMA.FTZ R22, R104, UR10, -R92 ;  /* 0x0000000a68167c23 */ /* 0x008fe2000801085c */
[----:B------:R-:W-:Y:S01]  /*30d0*/  FSEL R118, R118, -INF , !P2 ;  /* 0xff80000076767808 */ /* 0x000fe20005000000 */
[----:B------:R-:W-:Y:S01]  /*30e0*/  MUFU.EX2 R17, R17 ;  /* 0x0000001100117308 */ /* 0x000fe20000000800 */
[----:B------:R-:W-:Y:S01]  /*30f0*/  FSEL R119, R119, -INF , !P3 ;  /* 0xff80000077777808 */ /* 0x000fe20005800000 */
[----:B----4-:R-:W-:Y:S01]  /*3100*/  FFMA.FTZ R115, R115, UR10, -R100 ;  /* 0x0000000a73737c23 */ /* 0x010fe20008010864 */
[----:B------:R-:W-:-:S02]  /*3110*/  FSEL R122, R122, -INF , !P4 ;  /* 0xff8000007a7a7808 */ /* 0x000fc40006000000 */
[----:B------:R-:W-:Y:S02]  /*3120*/  FSEL R123, R123, -INF , !P5 ;  /* 0xff8000007b7b7808 */ /* 0x000fe40006800000 */
[----:B------:R-:W-:Y:S01]  /*3130*/  FSEL R126, R126, -INF , !P6 ;  /* 0xff8000007e7e7808 */ /* 0x000fe20007000000 */
[----:B------:R-:W-:Y:S02]  /*3140*/  WARPGROUP.DEPBAR.LE gsb0, 0x0 ;  /* 0x00008000000079c5 */ /* 0x000fe40000010000 */
[----:B------:R-:W-:Y:S01]  /*3150*/  FSEL R127, R127, -INF , !P1 ;  /* 0xff8000007f7f7808 */ /* 0x000fe20004800000 */
[----:B------:R-:W-:Y:S01]  /*3160*/  WARPGROUP.ARRIVE ;  /* 0x00000000000079c5 */ /* 0x000fe20000000000 */
[C---:B------:R-:W-:Y:S01]  /*3170*/  ISETP.GT.AND P2, PT, R18.reuse, 0x50, PT ;  /* 0x000000501200780c */ /* 0x040fe20003f44270 */
[----:B------:R-:W-:Y:S01]  /*3180*/  MUFU.EX2 R217, R217 ;  /* 0x000000d900d97308 */ /* 0x000fe20000000800 */
[C---:B------:R-:W-:Y:S02]  /*3190*/  ISETP.GT.AND P3, PT, R18.reuse, 0x51, PT ;  /* 0x000000511200780c */ /* 0x040fe40003f64270 */
[C---:B------:R-:W-:Y:S01]  /*31a0*/  ISETP.GT.AND P4, PT, R18.reuse, 0x58, PT ;  /* 0x000000581200780c */ /* 0x040fe20003f84270 */
[----:B------:R-:W-:Y:S01]  /*31b0*/  HGMMA.64x128x16.F32.BF16 R24, gdesc[UR4], R24, gsb0 ;  /* 0x01e00000041879f0 */ /* 0x000fe20008001818 */
[C---:B------:R-:W-:Y:S01]  /*31c0*/  ISETP.GT.AND P5, PT, R18.reuse, 0x59, PT ;  /* 0x000000591200780c */ /* 0x040fe20003fa4270 */
[----:B------:R-:W-:Y:S01]  /*31d0*/  UIADD3 UR6, UR8, 0x6, URZ ;  /* 0x0000000608067890 */ /* 0x000fe2000fffe03f */
[C---:B------:R-:W-:Y:S01]  /*31e0*/  ISETP.GT.AND P6, PT, R18.reuse, 0x60, PT ;  /* 0x000000601200780c */ /* 0x040fe20003fc4270 */
[----:B------:R-:W-:Y:S01]  /*31f0*/  UIADD3 UR4, UR9, 0x6, URZ ;  /* 0x0000000609047890 */ /* 0x000fe2000fffe03f */
[----:B------:R-:W-:Y:S01]  /*3200*/  ISETP.GT.AND P1, PT, R18, 0x61, PT ;  /* 0x000000611200780c */ /* 0x000fe20003f24270 */
[----:B------:R-:W-:Y:S01]  /*3210*/  UMOV UR7, 0x40000040 ;  /* 0x4000004000077882 */ /* 0x000fe20000000000 */
[----:B------:R-:W-:Y:S01]  /*3220*/  FSEL R130, R130, -INF , !P2 ;  /* 0xff80000082827808 */ /* 0x000fe20005000000 */
[----:B------:R-:W-:Y:S01]  /*3230*/  UMOV UR5, 0x40000040 ;  /* 0x4000004000057882 */ /* 0x000fe20000000000 */
[----:B------:R-:W-:Y:S01]  /*3240*/  FSEL R131, R131, -INF , !P3 ;  /* 0xff80000083837808 */ /* 0x000fe20005800000 */
[----:B------:R-:W-:Y:S01]  /*3250*/  MUFU.EX2 R218, R218 ;  /* 0x000000da00da7308 */ /* 0x000fe20000000800 */
[----:B------:R-:W-:-:S02]  /*3260*/  FSEL R134, R134, -INF , !P4 ;  /* 0xff80000086867808 */ /* 0x000fc40006000000 */
[----:B------:R-:W-:Y:S02]  /*3270*/  FSEL R135, R135, -INF , !P5 ;  /* 0xff80000087877808 */ /* 0x000fe40006800000 */
[----:B------:R-:W-:Y:S02]  /*3280*/  FSEL R138, R138, -INF , !P6 ;  /* 0xff8000008a8a7808 */ /* 0x000fe40007000000 */
[----:B------:R-:W-:Y:S01]  /*3290*/  FSEL R139, R139, -INF , !P1 ;  /* 0xff8000008b8b7808 */ /* 0x000fe20004800000 */
[----:B------:R-:W-:Y:S01]  /*32a0*/  MUFU.EX2 R96, R96 ;  /* 0x0000006000607308 */ /* 0x000fe20000000800 */
[C---:B------:R-:W-:Y:S02]  /*32b0*/  ISETP.GT.AND P2, PT, R18.reuse, 0x68, PT ;  /* 0x000000681200780c */ /* 0x040fe40003f44270 */
[C---:B------:R-:W-:Y:S02]  /*32c0*/  ISETP.GT.AND P3, PT, R18.reuse, 0x69, PT ;  /* 0x000000691200780c */ /* 0x040fe40003f64270 */
[----:B------:R-:W-:-:S02]  /*32d0*/  ISETP.GT.AND P4, PT, R18, 0x70, PT ;  /* 0x000000701200780c */ /* 0x000fc40003f84270 */
[C---:B------:R-:W-:Y:S01]  /*32e0*/  ISETP.GT.AND P5, PT, R18.reuse, 0x71, PT ;  /* 0x000000711200780c */ /* 0x040fe20003fa4270 */
[----:B------:R-:W-:Y:S01]  /*32f0*/  MUFU.EX2 R220, R220 ;  /* 0x000000dc00dc7308 */ /* 0x000fe20000000800 */
[C---:B------:R-:W-:Y:S02]  /*3300*/  ISETP.GT.AND P6, PT, R18.reuse, 0x78, PT ;  /* 0x000000781200780c */ /* 0x040fe40003fc4270 */
[----:B------:R-:W-:Y:S01]  /*3310*/  ISETP.GT.AND P1, PT, R18, 0x79, PT ;  /* 0x000000791200780c */ /* 0x000fe20003f24270 */
[--C-:B------:R-:W-:Y:S01]  /*3320*/  FFMA.FTZ R18, R93, UR10, -R221.reuse ;  /* 0x0000000a5d127c23 */ /* 0x100fe200080108dd */
[----:B------:R-:W-:Y:S01]  /*3330*/  FFMA.FTZ R221, R95, UR10, -R221 ;  /* 0x0000000a5fdd7c23 */ /* 0x000fe200080108dd */
[----:B------:R-:W-:Y:S01]  /*3340*/  FFMA.FTZ R95, R112, UR10, -R98 ;  /* 0x0000000a705f7c23 */ /* 0x000fe20008010862 */
[----:B------:R-:W-:Y:S01]  /*3350*/  FFMA.FTZ R112, R102, UR10, -R91 ;  /* 0x0000000a66707c23 */ /* 0x000fe2000801085b */
[----:B------:R-:W-:Y:S01]  /*3360*/  FFMA.FTZ R91, R116, UR10, -R108 ;  /* 0x0000000a745b7c23 */ /* 0x000fe2000801086c */
[----:B------:R-:W-:Y:S01]  /*3370*/  FFMA.FTZ R93, R109, UR10, -R97 ;  /* 0x0000000a6d5d7c23 */ /* 0x000fe20008010861 */
[----:B------:R-:W1:Y:S01]  /*3380*/  SHFL.IDX PT, R116, R11, R237, 0x1f ;  /* 0x00001fed0b747589 */ /* 0x000e6200000e0000 */
[----:B------:R3:W-:Y:S01]  /*3390*/  MUFU.EX2 R14, R95 ;  /* 0x0000005f000e7308 */ /* 0x0007e20000000800 */
[----:B------:R-:W-:Y:S01]  /*33a0*/  FFMA.FTZ R109, R99, UR10, -R89 ;  /* 0x0000000a636d7c23 */ /* 0x000fe20008010859 */
[----:B------:R-:W-:Y:S01]  /*33b0*/  FFMA.FTZ R99, R113, UR10, -R100 ;  /* 0x0000000a71637c23 */ /* 0x000fe20008010864 */
[----:B------:R-:W-:Y:S01]  /*33c0*/  FFMA.FTZ R113, R103, UR10, -R90 ;  /* 0x0000000a67717c23 */ /* 0x000fe2000801085a */
[----:B--2---:R-:W-:-:S02]  /*33d0*/  FFMA.FTZ R100, R136, UR10, -R128 ;  /* 0x0000000a88647c23 */ /* 0x004fc40008010880 */
[----:B------:R-:W-:Y:S02]  /*33e0*/  SHFL.IDX PT, R136, R13, R234, 0x1f ;  /* 0x00001fea0d887589 */ /* 0x000fe400000e0000 */
[----:B------:R5:W-:Y:S01]  /*33f0*/  MUFU.EX2 R90, R99 ;  /* 0x00000063005a7308 */ /* 0x000be20000000800 */
[----:B---3--:R-:W-:Y:S02]  /*3400*/  FFMA.FTZ R95, R124, UR10, -R225 ;  /* 0x0000000a7c5f7c23 */ /* 0x008fe400080108e1 */
[----:B------:R-:W2:Y:S05]  /*3410*/  SHFL.IDX PT, R124, R11, R231, 0x1f ;  /* 0x00001fe70b7c7589 */ /* 0x000eaa00000e0000 */
[----:B------:R3:W-:Y:S01]  /*3420*/  MUFU.EX2 R89, R93 ;  /* 0x0000005d00597308 */ /* 0x0007e20000000800 */
[----:B-----5:R-:W-:-:S02]  /*3430*/  FFMA.FTZ R99, R125, UR10, -R120 ;  /* 0x0000000a7d637c23 */ /* 0x020fc40008010878 */
[----:B------:R-:W-:Y:S01]  /*3440*/  SHFL.IDX PT, R125, R11, R230, 0x1f ;  /* 0x00001fe60b7d7589 */ /* 0x000fe200000e0000 */
[----:B-1----:R-:W-:-:S04]  /*3450*/  FFMA.FTZ R121, R121, UR10, -R116 ;  /* 0x0000000a79797c23 */ /* 0x002fc80008010874 */
[----:B------:R-:W-:Y:S01]  /*3460*/  MUFU.EX2 R19, R19 ;  /* 0x0000001300137308 */ /* 0x000fe20000000800 */
[----:B---3--:R-:W-:Y:S01]  /*3470*/  FFMA.FTZ R93, R117, UR10, -R223 ;  /* 0x0000000a755d7c23 */ /* 0x008fe200080108df */
[----:B------:R-:W-:-:S06]  /*3480*/  FFMA.FTZ R117, R106, UR10, -R92 ;  /* 0x0000000a6a757c23 */ /* 0x000fcc000801085c */
[----:B------:R1:W-:Y:S01]  /*3490*/  MUFU.EX2 R94, R121 ;  /* 0x00000079005e7308 */ /* 0x0003e20000000800 */
[----:B--2---:R-:W-:Y:S02]  /*34a0*/  FFMA.FTZ R98, R132, UR10, -R124 ;  /* 0x0000000a84627c23 */ /* 0x004fe4000801087c */
[----:B------:R-:W2:Y:S05]  /*34b0*/  SHFL.IDX PT, R132, R13, R235, 0x1f ;  /* 0x00001feb0d847589 */ /* 0x000eaa00000e0000 */
[----:B------:R-:W-:Y:S01]  /*34c0*/  MUFU.EX2 R92, R93 ;  /* 0x0000005d005c7308 */ /* 0x000fe20000000800 */
[----:B-1----:R1:W3:Y:S07]  /*34d0*/  SHFL.IDX PT, R121, R11, R232, 0x1f ;  /* 0x00001fe80b797589 */ /* 0x0022ee00000e0000 */
[----:B------:R-:W-:Y:S08]  /*34e0*/  MUFU.EX2 R93, R101 ;  /* 0x00000065005d7308 */ /* 0x000ff00000000800 */
[----:B-1----:R1:W-:Y:S01]  /*34f0*/  MUFU.EX2 R11, R99 ;  /* 0x00000063000b7308 */ /* 0x0023e20000000800 */
[----:B--2---:R-:W-:-:S02]  /*3500*/  FFMA.FTZ R102, R140, UR10, -R132 ;  /* 0x0000000a8c667c23 */ /* 0x004fc40008010884 */
[----:B------:R-:W-:Y:S05]  /*3510*/  SHFL.IDX PT, R140, R13, R230, 0x1f ;  /* 0x00001fe60d8c7589 */ /* 0x000fea00000e0000 */
[----:B------:R-:W-:Y:S01]  /*3520*/  MUFU.EX2 R20, R20 ;  /* 0x0000001400147308 */ /* 0x000fe20000000800 */
[----:B---3--:R-:W-:Y:S01]  /*3530*/  FFMA.FTZ R97, R129, UR10, -R121 ;  /* 0x0000000a81617c23 */ /* 0x008fe20008010879 */
[----:B-1----:R-:W-:Y:S01]  /*3540*/  FFMA.FTZ R99, R133, UR10, -R125 ;  /* 0x0000000a85637c23 */ /* 0x002fe2000801087d */
[----:B------:R-:W1:Y:S04]  /*3550*/  SHFL.IDX PT, R129, R13, R237, 0x1f ;  /* 0x00001fed0d817589 */ /* 0x000e6800000e0000 */
[----:B------:R-:W-:Y:S01]  /*3560*/  SHFL.IDX PT, R133, R13, R233, 0x1f ;  /* 0x00001fe90d857589 */ /* 0x000fe200000e0000 */
[----:B------:R-:W-:Y:S01]  /*3570*/  FFMA.FTZ R105, R148, UR10, -R227 ;  /* 0x0000000a94697c23 */ /* 0x000fe200080108e3 */
[----:B------:R-:W-:Y:S08]  /*3580*/  MUFU.EX2 R222, R222 ;  /* 0x000000de00de7308 */ /* 0x000ff00000000800 */
[----:B------:R-:W-:Y:S08]  /*3590*/  MUFU.EX2 R22, R22 ;  /* 0x0000001600167308 */ /* 0x000ff00000000800 */
[----:B------:R-:W-:Y:S01]  /*35a0*/  MUFU.EX2 R23, R23 ;  /* 0x0000001700177308 */ /* 0x000fe20000000800 */
[----:B-1----:R-:W-:-:S02]  /*35b0*/  FFMA.FTZ R101, R137, UR10, -R129 ;  /* 0x0000000a89657c23 */ /* 0x002fc40008010881 */
[----:B------:R1:W2:Y:S01]  /*35c0*/  SHFL.IDX PT, R137, R13, R232, 0x1f ;  /* 0x00001fe80d897589 */ /* 0x0002a200000e0000 */
[----:B------:R-:W-:Y:S02]  /*35d0*/  WARPGROUP.DEPBAR.LE gsb0, 0x0 ;  /* 0x00008000000079c5 */ /* 0x000fe40000010000 */
[----:B------:R-:W-:Y:S01]  /*35e0*/  WARPGROUP.ARRIVE ;  /* 0x00000000000079c5 */ /* 0x000fe20000000000 */
[----:B------:R-:W-:Y:S01]  /*35f0*/  FFMA.FTZ R118, R118, UR10, -R108 ;  /* 0x0000000a76767c23 */ /* 0x000fe2000801086c */
[----:B------:R-:W-:Y:S01]  /*3600*/  FFMA.FTZ R135, R135, UR10, -R125 ;  /* 0x0000000a87877c23 */ /* 0x000fe2000801087d */
[----:B------:R-:W-:Y:S01]  /*3610*/  FFMA.FTZ R123, R123, UR10, -R116 ;  /* 0x0000000a7b7b7c23 */ /* 0x000fe20008010874 */
[----:B-1----:R1:W-:Y:S02]  /*3620*/  MUFU.EX2 R13, R102 ;  /* 0x00000066000d7308 */ /* 0x0023e40000000800 */
[----:B------:R-:W-:Y:S01]  /*3630*/  HGMMA.64x128x16.F32.BF16 R24, gdesc[UR4], R24, gsb0 ;  /* 0x01e00000041879f0 */ /* 0x000fe20008001818 */
[----:B------:R-:W-:Y:S01]  /*3640*/  FFMA.FTZ R131, R131, UR10, -R121 ;  /* 0x0000000a83837c23 */ /* 0x000fe20008010879 */
[----:B------:R-:W-:Y:S01]  /*3650*/  FFMA.FTZ R134, R134, UR10, -R124 ;  /* 0x0000000a86867c23 */ /* 0x000fe2000801087c */
[----:B------:R-:W-:Y:S01]  /*3660*/  FFMA.FTZ R127, R127, UR10, -R120 ;  /* 0x0000000a7f7f7c23 */ /* 0x000fe20008010878 */
[----:B------:R-:W-:Y:S01]  /*3670*/  FFMA.FTZ R130, R130, UR10, -R226 ;  /* 0x0000000a82827c23 */ /* 0x000fe200080108e2 */
[----:B------:R-:W-:Y:S01]  /*3680*/  FFMA.FTZ R126, R126, UR10, -R225 ;  /* 0x0000000a7e7e7c23 */ /* 0x000fe200080108e1 */
[----:B------:R-:W3:Y:S01]  /*3690*/  MUFU.EX2 R97, R97 ;  /* 0x0000006100617308 */ /* 0x000ee20000000800 */
[----:B-1----:R-:W-:-:S02]  /*36a0*/  FFMA.FTZ R102, R141, UR10, -R136 ;  /* 0x0000000a8d667c23 */ /* 0x002fc40008010888 */
[----:B------:R-:W4:Y:S01]  /*36b0*/  LDL R141, [R1+0x28] ;  /* 0x00002800018d7983 */ /* 0x000f220000100800 */
[----:B------:R-:W-:Y:S02]  /*36c0*/  R2UR UR4, R15 ;  /* 0x000000000f0472ca */ /* 0x000fe400000e0000 */
[----:B------:R-:W-:Y:S02]  /*36d0*/  FSEL R108, R147, -INF , !P5 ;  /* 0xff800000936c7808 */ /* 0x000fe40006800000 */
[----:B------:R-:W-:Y:S01]  /*36e0*/  FSEL R15, R142, -INF , !P2 ;  /* 0xff8000008e0f7808 */ /* 0x000fe20005000000 */
[--C-:B--2---:R-:W-:Y:S01]  /*36f0*/  FFMA.FTZ R104, R145, UR10, -R137.reuse ;  /* 0x0000000a91687c23 */ /* 0x104fe20008010889 */
[----:B------:R-:W-:Y:S01]  /*3700*/  MUFU.EX2 R18, R18 ;  /* 0x0000001200127308 */ /* 0x000fe20000000800 */
[----:B------:R-:W-:Y:S02]  /*3710*/  FFMA.FTZ R137, R108, UR10, -R137 ;  /* 0x0000000a6c897c23 */ /* 0x000fe40008010889 */
[----:B------:R-:W-:-:S05]  /*3720*/  FFMA.FTZ R132, R15, UR10, -R132 ;  /* 0x0000000a0f847c23 */ /* 0x000fca0008010884 */
[----:B------:R-:W1:Y:S01]  /*3730*/  MUFU.EX2 R130, R130 ;  /* 0x0000008200827308 */ /* 0x000e620000000800 */
[----:B------:R-:W-:-:S07]  /*3740*/  FFMA.FTZ R138, R138, UR10, -R128 ;  /* 0x0000000a8a8a7c23 */ /* 0x000fce0008010880 */
[----:B------:R-:W2:Y:S08]  /*3750*/  MUFU.EX2 R98, R98 ;  /* 0x0000006200627308 */ /* 0x000eb00000000800 */
[----:B------:R-:W5:Y:S01]  /*3760*/  MUFU.EX2 R99, R99 ;  /* 0x0000006300637308 */ /* 0x000f620000000800 */
[----:B------:R-:W-:Y:S01]  /*3770*/  FFMA.FTZ R122, R122, UR10, -R224 ;  /* 0x0000000a7a7a7c23 */ /* 0x000fe200080108e0 */
[----:B------:R-:W-:-:S06]  /*3780*/  FSEL R143, R143, -INF , !P3 ;  /* 0xff8000008f8f7808 */ /* 0x000fcc0005800000 */
[----:B------:R-:W5:Y:S01]  /*3790*/  MUFU.EX2 R95, R95 ;  /* 0x0000005f005f7308 */ /* 0x000f620000000800 */
[----:B------:R-:W-:Y:S01]  /*37a0*/  FSEL R146, R146, -INF , !P4 ;  /* 0xff80000092927808 */ /* 0x000fe20006000000 */
[----:B------:R-:W-:Y:S01]  /*37b0*/  FFMA.FTZ R119, R119, UR10, -R223 ;  /* 0x0000000a77777c23 */ /* 0x000fe200080108df */
[----:B------:R-:W-:Y:S02]  /*37c0*/  FSEL R150, R150, -INF , !P6 ;  /* 0xff80000096967808 */ /* 0x000fe40007000000 */
[----:B------:R-:W-:-:S03]  /*37d0*/  FSEL R151, R151, -INF , !P1 ;  /* 0xff80000097977808 */ /* 0x000fc60004800000 */
[----:B------:R-:W-:Y:S01]  /*37e0*/  MUFU.EX2 R100, R100 ;  /* 0x0000006400647308 */ /* 0x000fe20000000800 */
[----:B------:R-:W-:Y:S01]  /*37f0*/  FFMA.FTZ R103, R144, UR10, -R133 ;  /* 0x0000000a90677c23 */ /* 0x000fe20008010885 */
[----:B------:R-:W-:-:S06]  /*3800*/  FFMA.FTZ R139, R139, UR10, -R129 ;  /* 0x0000000a8b8b7c23 */ /* 0x000fcc0008010881 */
        /* <DEDUP_REMOVED lines=16> */
[----:B------:R-:W5:Y:S04]  /*3910*/  SHFL.IDX PT, R121, R16, R235, 0x1f ;  /* 0x00001feb10797589 */ /* 0x000f6800000e0000 */
[----:B------:R-:W5:Y:S04]  /*3920*/  SHFL.IDX PT, R116, R16, R233, 0x1f ;  /* 0x00001fe910747589 */ /* 0x000f6800000e0000 */
[----:B------:R-:W5:Y:S04]  /*3930*/  SHFL.IDX PT, R15, R16, R231, 0x1f ;  /* 0x00001fe7100f7589 */ /* 0x000f6800000e0000 */
[----:B------:R-:W5:Y:S01]  /*3940*/  SHFL.IDX PT, R120, R16, R234, 0x1f ;  /* 0x00001fea10787589 */ /* 0x000f6200000e0000 */
[--C-:B---3--:R-:W-:Y:S01]  /*3950*/  FADD.FTZ R24, R24, -R125.reuse ;  /* 0x8000007d18187221 */ /* 0x108fe20000010000 */
[----:B------:R-:W-:-:S02]  /*3960*/  FADD.FTZ R26, R26, -R125 ;  /* 0x8000007d1a1a7221 */ /* 0x000fc40000010000 */
[----:B------:R-:W-:Y:S01]  /*3970*/  SHFL.IDX PT, R125, R16, R230, 0x1f ;  /* 0x00001fe6107d7589 */ /* 0x000fe200000e0000 */
[----:B-1----:R-:W-:-:S03]  /*3980*/  FADD.FTZ R33, R33, -R108 ;  /* 0x8000006c21217221 */ /* 0x002fc60000010000 */
[----:B------:R-:W1:Y:S01]  /*3990*/  SHFL.IDX PT, R16, R228, R232, 0x1f ;  /* 0x00001fe8e4107589 */ /* 0x000e6200000e0000 */
[----:B------:R-:W-:Y:S01]  /*39a0*/  FADD.FTZ R35, R35, -R108 ;  /* 0x8000006c23237221 */ /* 0x000fe20000010000 */
[--C-:B--2---:R-:W-:Y:S01]  /*39b0*/  FADD.FTZ R25, R25, -R124.reuse ;  /* 0x8000007c19197221 */ /* 0x104fe20000010000 */
[----:B------:R-:W-:Y:S01]  /*39c0*/  FADD.FTZ R27, R27, -R124 ;  /* 0x8000007c1b1b7221 */ /* 0x000fe20000010000 */
[--C-:B-----5:R-:W-:Y:S01]  /*39d0*/  FADD.FTZ R28, R28, -R121.reuse ;  /* 0x800000791c1c7221 */ /* 0x120fe20000010000 */
[----:B------:R-:W-:Y:S01]  /*39e0*/  FADD.FTZ R30, R30, -R121 ;  /* 0x800000791e1e7221 */ /* 0x000fe20000010000 */
[----:B------:R-:W2:Y:S01]  /*39f0*/  SHFL.IDX PT, R108, R228, R233, 0x1f ;  /* 0x00001fe9e46c7589 */ /* 0x000ea200000e0000 */
[--C-:B------:R-:W-:Y:S01]  /*3a00*/  FADD.FTZ R32, R32, -R116.reuse ;  /* 0x8000007420207221 */ /* 0x100fe20000010000 */
[----:B------:R-:W-:Y:S02]  /*3a10*/  FADD.FTZ R34, R34, -R116 ;  /* 0x8000007422227221 */ /* 0x000fe40000010000 */
[----:B------:R-:W3:Y:S01]  /*3a20*/  SHFL.IDX PT, R124, R228, R8, 0x1f ;  /* 0x00001f08e47c7589 */ /* 0x000ee200000e0000 */
[--C-:B------:R-:W-:Y:S01]  /*3a30*/  FADD.FTZ R36, R36, -R15.reuse ;  /* 0x8000000f24247221 */ /* 0x100fe20000010000 */
[----:B------:R-:W-:-:S02]  /*3a40*/  FADD.FTZ R38, R38, -R15 ;  /* 0x8000000f26267221 */ /* 0x000fc40000010000 */
[----:B------:R-:W5:Y:S04]  /*3a50*/  SHFL.IDX PT, R121, R228, R235, 0x1f ;  /* 0x00001febe4797589 */ /* 0x000f6800000e0000 */
[----:B------:R-:W5:Y:S04]  /*3a60*/  SHFL.IDX PT, R116, R228, R234, 0x1f ;  /* 0x00001feae4747589 */ /* 0x000f6800000e0000 */
[----:B------:R-:W5:Y:S01]  /*3a70*/  SHFL.IDX PT, R15, R228, R231, 0x1f ;  /* 0x00001fe7e40f7589 */ /* 0x000f6200000e0000 */
[--C-:B------:R-:W-:Y:S01]  /*3a80*/  FADD.FTZ R29, R29, -R120.reuse ;  /* 0x800000781d1d7221 */ /* 0x100fe20000010000 */
[----:B------:R-:W-:-:S02]  /*3a90*/  FADD.FTZ R31, R31, -R120 ;  /* 0x800000781f1f7221 */ /* 0x000fc40000010000 */
[----:B------:R-:W5:Y:S01]  /*3aa0*/  SHFL.IDX PT, R120, R228, R237, 0x1f ;  /* 0x00001fede4787589 */ /* 0x000f6200000e0000 */
[--C-:B-1----:R-:W-:Y:S01]  /*3ab0*/  FADD.FTZ R49, R49, -R16.reuse ;  /* 0x8000001031317221 */ /* 0x102fe20000010000 */
[----:B------:R-:W-:Y:S02]  /*3ac0*/  FADD.FTZ R51, R51, -R16 ;  /* 0x8000001033337221 */ /* 0x000fe40000010000 */
[----:B------:R-:W-:Y:S01]  /*3ad0*/  SHFL.IDX PT, R16, R12, R231, 0x1f ;  /* 0x00001fe70c107589 */ /* 0x000fe200000e0000 */
[--C-:B--2---:R-:W-:Y:S01]  /*3ae0*/  FADD.FTZ R48, R48, -R108.reuse ;  /* 0x8000006c30307221 */ /* 0x104fe20000010000 */
[----:B------:R-:W-:Y:S02]  /*3af0*/  FADD.FTZ R50, R50, -R108 ;  /* 0x8000006c32327221 */ /* 0x000fe40000010000 */
[----:B------:R-:W1:Y:S01]  /*3b00*/  SHFL.IDX PT, R231, R9, R231, 0x1f ;  /* 0x00001fe709e77589 */ /* 0x000e6200000e0000 */
[--C-:B------:R-:W-:Y:S01]  /*3b10*/  FADD.FTZ R37, R37, -R125.reuse ;  /* 0x8000007d25257221 */ /* 0x100fe20000010000 */
[----:B------:R-:W-:Y:S01]  /*3b20*/  FADD.FTZ R39, R39, -R125 ;  /* 0x8000007d27277221 */ /* 0x000fe20000010000 */
[--C-:B---3--:R-:W-:Y:S01]  /*3b30*/  FADD.FTZ R40, R40, -R124.reuse ;  /* 0x8000007c28287221 */ /* 0x108fe20000010000 */
[----:B------:R-:W-:Y:S01]  /*3b40*/  FADD.FTZ R42, R42, -R124 ;  /* 0x8000007c2a2a7221 */ /* 0x000fe20000010000 */
[--C-:B-----5:R-:W-:Y:S01]  /*3b50*/  FADD.FTZ R44, R44, -R121.reuse ;  /* 0x800000792c2c7221 */ /* 0x120fe20000010000 */
[----:B------:R-:W-:Y:S01]  /*3b60*/  FADD.FTZ R46, R46, -R121 ;  /* 0x800000792e2e7221 */ /* 0x000fe20000010000 */
[----:B------:R-:W2:Y:S01]  /*3b70*/  SHFL.IDX PT, R108, R12, R232, 0x1f ;  /* 0x00001fe80c6c7589 */ /* 0x000ea200000e0000 */
[--C-:B------:R-:W-:Y:S01]  /*3b80*/  FADD.FTZ R45, R45, -R116.reuse ;  /* 0x800000742d2d7221 */ /* 0x100fe20000010000 */
[----:B------:R-:W-:-:S02]  /*3b90*/  FADD.FTZ R47, R47, -R116 ;  /* 0x800000742f2f7221 */ /* 0x000fc40000010000 */
[----:B------:R-:W-:Y:S01]  /*3ba0*/  SHFL.IDX PT, R124, R12, R8, 0x1f ;  /* 0x00001f080c7c7589 */ /* 0x000fe200000e0000 */
[--C-:B------:R-:W-:Y:S01]  /*3bb0*/  FADD.FTZ R52, R52, -R15.reuse ;  /* 0x8000000f34347221 */ /* 0x100fe20000010000 */
[----:B------:R-:W-:Y:S02]  /*3bc0*/  FADD.FTZ R54, R54, -R15 ;  /* 0x8000000f36367221 */ /* 0x000fe40000010000 */
[----:B------:R-:W-:Y:S04]  /*3bd0*/  SHFL.IDX PT, R125, R12, R237, 0x1f ;  /* 0x00001fed0c7d7589 */ /* 0x000fe800000e0000 */
[----:B------:R-:W-:Y:S04]  /*3be0*/  SHFL.IDX PT, R121, R12, R235, 0x1f ;  /* 0x00001feb0c797589 */ /* 0x000fe800000e0000 */
[----:B------:R-:W-:Y:S04]  /*3bf0*/  SHFL.IDX PT, R15, R12, R234, 0x1f ;  /* 0x00001fea0c0f7589 */ /* 0x000fe800000e0000 */
[----:B------:R-:W3:Y:S04]  /*3c00*/  SHFL.IDX PT, R116, R12, R233, 0x1f ;  /* 0x00001fe90c747589 */ /* 0x000ee800000e0000 */
[----:B------:R-:W5:Y:S01]  /*3c10*/  SHFL.IDX PT, R12, R12, R230, 0x1f ;  /* 0x00001fe60c0c7589 */ /* 0x000f6200000e0000 */
[--C-:B------:R-:W-:Y:S01]  /*3c20*/  FADD.FTZ R41, R41, -R120.reuse ;  /* 0x8000007829297221 */ /* 0x100fe20000010000 */
[----:B------:R-:W-:-:S02]  /*3c30*/  FADD.FTZ R43, R43, -R120 ;  /* 0x800000782b2b7221 */ /* 0x000fc40000010000 */
[----:B------:R-:W-:Y:S04]  /*3c40*/  SHFL.IDX PT, R237, R9, R237, 0x1f ;  /* 0x00001fed09ed7589 */ /* 0x000fe800000e0000 */
[----:B------:R-:W4:Y:S01]  /*3c50*/  SHFL.IDX PT, R120, R9, R8, 0x1f ;  /* 0x00001f0809787589 */ /* 0x000f2200000e0000 */
[----:B------:R-:W4:Y:S01]  /*3c60*/  MUFU.EX2 R126, R126 ;  /* 0x0000007e007e7308 */ /* 0x000f220000000800 */
[----:B-1----:R-:W-:Y:S01]  /*3c70*/  FADD.FTZ R128, R84, -R231 ;  /* 0x800000e754807221 */ /* 0x002fe20000010000 */
[----:B------:R-:W-:Y:S01]  /*3c80*/  FMUL.FTZ R84, R216, R24 ;  /* 0x00000018d8547220 */ /* 0x000fe20000410000 */
[----:B------:R-:W1:Y:S01]  /*3c90*/  SHFL.IDX PT, R228, R228, R230, 0x1f ;  /* 0x00001fe6e4e47589 */ /* 0x000e6200000e0000 */
[----:B------:R-:W-:-:S04]  /*3ca0*/  FMUL.FTZ R25, R219, R25 ;  /* 0x00000019db197220 */ /* 0x000fc80000410000 */
[----:B------:R-:W4:Y:S01]  /*3cb0*/  MUFU.EX2 R127, R127 ;  /* 0x0000007f007f7308 */ /* 0x000f220000000800 */
[----:B------:R-:W1:Y:S01]  /*3cc0*/  SHFL.IDX PT, R235, R9, R235, 0x1f ;  /* 0x00001feb09eb7589 */ /* 0x000e6200000e0000 */
[----:B--2---:R-:W-:Y:S01]  /*3cd0*/  FADD.FTZ R65, R65, -R108 ;  /* 0x8000006c41417221 */ /* 0x004fe20000010000 */
[----:B---3--:R-:W-:Y:S02]  /*3ce0*/  FADD.FTZ R66, R66, -R116 ;  /* 0x8000007442427221 */ /* 0x008fe40000010000 */
[----:B------:R-:W2:Y:S04]  /*3cf0*/  SHFL.IDX PT, R234, R9, R234, 0x1f ;  /* 0x00001fea09ea7589 */ /* 0x000ea800000e0000 */
[----:B------:R-:W3:Y:S04]  /*3d00*/  SHFL.IDX PT, R233, R9, R233, 0x1f ;  /* 0x00001fe909e97589 */ /* 0x000ee800000e0000 */
[----:B------:R-:W3:Y:S04]  /*3d10*/  SHFL.IDX PT, R232, R9, R232, 0x1f ;  /* 0x00001fe809e87589 */ /* 0x000ee800000e0000 */
[----:B------:R5:W3:Y:S01]  /*3d20*/  SHFL.IDX PT, R230, R9, R230, 0x1f ;  /* 0x00001fe609e67589 */ /* 0x000ae200000e0000 */
[----:B------:R-:W-:Y:S01]  /*3d30*/  F2FP.BF16.F32.PACK_AB R84, R25, R84 ;  /* 0x000000541954723e */ /* 0x000fe200000010ff */
[----:B------:R-:W-:Y:S01]  /*3d40*/  FMUL.FTZ R25, R97, R65 ;  /* 0x0000004161197220 */ /* 0x000fe20000410000 */
[----:B------:R-:W-:Y:S01]  /*3d50*/  FFMA.FTZ R136, R143, UR10, -R136 ;  /* 0x0000000a8f887c23 */ /* 0x000fe20008010888 */
[----:B------:R-:W-:Y:S01]  /*3d60*/  FMUL.FTZ R65, R130, R66 ;  /* 0x0000004282417220 */ /* 0x000fe20000410000 */
[--C-:B-----5:R-:W-:Y:S01]  /*3d70*/  FADD.FTZ R9, R68, -R16.reuse ;  /* 0x8000001044097221 */ /* 0x120fe20000010000 */
[----:B------:R-:W-:Y:S01]  /*3d80*/  FADD.FTZ R16, R70, -R16 ;  /* 0x8000001046107221 */ /* 0x000fe20000010000 */
[----:B------:R-:W-:Y:S01]  /*3d90*/  FADD.FTZ R70, R69, -R12 ;  /* 0x8000000c45467221 */ /* 0x000fe20000010000 */
[--C-:B------:R-:W-:Y:S01]  /*3da0*/  FFMA.FTZ R106, R149, UR10, -R140.reuse ;  /* 0x0000000a956a7c23 */ /* 0x100fe2000801088c */
[----:B------:R-:W5:Y:S01]  /*3db0*/  MUFU.EX2 R109, R109 ;  /* 0x0000006d006d7308 */ /* 0x000f620000000800 */
[----:B------:R-:W-:Y:S01]  /*3dc0*/  FFMA.FTZ R133, R146, UR10, -R133 ;  /* 0x0000000a92857c23 */ /* 0x000fe20008010885 */
[----:B------:R-:W-:Y:S01]  /*3dd0*/  FADD.FTZ R61, R61, -R15 ;  /* 0x8000000f3d3d7221 */ /* 0x000fe20000010000 */
[----:B------:R-:W-:Y:S01]  /*3de0*/  FMUL.FTZ R28, R17, R28 ;  /* 0x0000001c111c7220 */ /* 0x000fe20000410000 */
[----:B------:R-:W-:Y:S01]  /*3df0*/  FMUL.FTZ R29, R18, R29 ;  /* 0x0000001d121d7220 */ /* 0x000fe20000410000 */
[----:B------:R-:W-:Y:S01]  /*3e00*/  FMUL.FTZ R9, R98, R9 ;  /* 0x0000000962097220 */ /* 0x000fe20000410000 */
[----:B------:R-:W-:Y:S01]  /*3e10*/  FMUL.FTZ R66, R99, R70 ;  /* 0x0000004663427220 */ /* 0x000fe20000410000 */
[--C-:B------:R-:W-:Y:S01]  /*3e20*/  FADD.FTZ R60, R60, -R121.reuse ;  /* 0x800000793c3c7221 */ /* 0x100fe20000010000 */
[----:B------:R-:W3:Y:S01]  /*3e30*/  MUFU.EX2 R113, R113 ;  /* 0x0000007100717308 */ /* 0x000ee20000000800 */
[----:B------:R-:W-:Y:S01]  /*3e40*/  FADD.FTZ R62, R62, -R121 ;  /* 0x800000793e3e7221 */ /* 0x000fe20000010000 */
[----:B------:R-:W-:Y:S01]  /*3e50*/  FADD.FTZ R15, R63, -R15 ;  /* 0x8000000f3f0f7221 */ /* 0x000fe20000010000 */
[----:B------:R-:W-:Y:S01]  /*3e60*/  FFMA.FTZ R227, R150, UR10, -R227 ;  /* 0x0000000a96e37c23 */ /* 0x000fe200080108e3 */
[----:B------:R-:W-:-:S04]  /*3e70*/  FFMA.FTZ R140, R151, UR10, -R140 ;  /* 0x0000000a978c7c23 */ /* 0x000fc8000801088c */
[----:B------:R-:W3:Y:S01]  /*3e80*/  MUFU.EX2 R122, R122 ;  /* 0x0000007a007a7308 */ /* 0x000ee20000000800 */
[----:B------:R-:W-:Y:S01]  /*3e90*/  FADD.FTZ R231, R86, -R231 ;  /* 0x800000e756e77221 */ /* 0x000fe20000010000 */
[----:B------:R-:W-:Y:S01]  /*3ea0*/  F2FP.BF16.F32.PACK_AB R86, R29, R28 ;  /* 0x0000001c1d56723e */ /* 0x000fe200000010ff */
[----:B------:R-:W-:-:S05]  /*3eb0*/  FMUL.FTZ R60, R95, R60 ;  /* 0x0000003c5f3c7220 */ /* 0x000fca0000410000 */
[----:B------:R-:W3:Y:S01]  /*3ec0*/  MUFU.EX2 R123, R123 ;  /* 0x0000007b007b7308 */ /* 0x000ee20000000800 */
[----:B------:R-:W-:Y:S01]  /*3ed0*/  FMUL.FTZ R61, R11, R61 ;  /* 0x0000003d0b3d7220 */ /* 0x000fe20000410000 */
[----:B----4-:R-:W-:Y:S01]  /*3ee0*/  FMUL.FTZ R62, R126, R62 ;  /* 0x0000003e7e3e7220 */ /* 0x010fe20000410000 */
[----:B------:R-:W-:Y:S01]  /*3ef0*/  FMUL.FTZ R15, R127, R15 ;  /* 0x0000000f7f0f7220 */ /* 0x000fe20000410000 */
[----:B------:R-:W-:-:S04]  /*3f00*/  F2FP.BF16.F32.PACK_AB R66, R66, R9 ;  /* 0x000000094242723e */ /* 0x000fc800000010ff */
[----:B------:R-:W4:Y:S01]  /*3f10*/  MUFU.EX2 R117, R117 ;  /* 0x0000007500757308 */ /* 0x000f220000000800 */
[----:B------:R-:W-:Y:S01]  /*3f20*/  FADD.FTZ R67, R67, -R108 ;  /* 0x8000006c43437221 */ /* 0x000fe20000010000 */
[----:B------:R-:W-:Y:S01]  /*3f30*/  FADD.FTZ R63, R72, -R120 ;  /* 0x80000078483f7221 */ /* 0x000fe20000010000 */
[----:B------:R-:W-:-:S05]  /*3f40*/  FADD.FTZ R108, R73, -R237 ;  /* 0x800000ed496c7221 */ /* 0x000fca0000010000 */
[----:B------:R-:W4:Y:S01]  /*3f50*/  MUFU.EX2 R114, R114 ;  /* 0x0000007200727308 */ /* 0x000f220000000800 */
[----:B------:R-:W-:-:S07]  /*3f60*/  FADD.FTZ R12, R71, -R12 ;  /* 0x8000000c470c7221 */ /* 0x000fce0000010000 */
[----:B------:R-:W4:Y:S08]  /*3f70*/  MUFU.EX2 R115, R115 ;  /* 0x0000007300737308 */ /* 0x000f300000000800 */
[----:B------:R-:W4:Y:S08]  /*3f80*/  MUFU.EX2 R118, R118 ;  /* 0x0000007600767308 */ /* 0x000f300000000800 */
[----:B------:R-:W4:Y:S01]  /*3f90*/  MUFU.EX2 R119, R119 ;  /* 0x0000007700777308 */ /* 0x000f220000000800 */
[----:B------:R-:W-:-:S07]  /*3fa0*/  F2FP.BF16.F32.PACK_AB R70, R61, R60 ;  /* 0x0000003c3d46723e */ /* 0x000fce00000010ff */
[----:B------:R-:W4:Y:S01]  /*3fb0*/  MUFU.EX2 R131, R131 ;  /* 0x0000008300837308 */ /* 0x000f220000000800 */
[----:B------:R-:W-:-:S07]  /*3fc0*/  F2FP.BF16.F32.PACK_AB R71, R15, R62 ;  /* 0x0000003e0f47723e */ /* 0x000fce00000010ff */
[----:B------:R-:W4:Y:S01]  /*3fd0*/  MUFU.EX2 R134, R134 ;  /* 0x0000008600867308 */ /* 0x000f220000000800 */
[----:B------:R-:W-:-:S07]  /*3fe0*/  FMUL.FTZ R60, R100, R63 ;  /* 0x0000003f643c7220 */ /* 0x000fce0000410000 */
[----:B------:R-:W4:Y:S01]  /*3ff0*/  MUFU.EX2 R135, R135 ;  /* 0x0000008700877308 */ /* 0x000f220000000800 */
[----:B------:R-:W-:-:S07]  /*4000*/  FMUL.FTZ R15, R101, R108 ;  /* 0x0000006c650f7220 */ /* 0x000fce0000410000 */
[----:B------:R-:W-:Y:S01]  /*4010*/  MUFU.EX2 R102, R102 ;  /* 0x0000006600667308 */ /* 0x000fe20000000800 */
[----:B------:R-:W-:-:S07]  /*4020*/  FADD.FTZ R64, R64, -R116 ;  /* 0x8000007440407221 */ /* 0x000fce0000010000 */
[----:B------:R-:W4:Y:S08]  /*4030*/  MUFU.EX2 R138, R138 ;  /* 0x0000008a008a7308 */ /* 0x000f300000000800 */
[----:B------:R-:W4:Y:S08]  /*4040*/  MUFU.EX2 R139, R139 ;  /* 0x0000008b008b7308 */ /* 0x000f300000000800 */
        /* <DEDUP_REMOVED lines=14> */
[----:B------:R-:W-:Y:S01]  /*4130*/  FMUL.FTZ R26, R217, R26 ;  /* 0x0000001ad91a7220 */ /* 0x000fe20000410000 */
[----:B------:R-:W-:Y:S01]  /*4140*/  FMUL.FTZ R27, R218, R27 ;  /* 0x0000001bda1b7220 */ /* 0x000fe20000410000 */
[--C-:B-1----:R-:W-:Y:S01]  /*4150*/  FADD.FTZ R53, R53, -R228.reuse ;  /* 0x800000e435357221 */ /* 0x102fe20000010000 */
[----:B------:R-:W-:Y:S01]  /*4160*/  FADD.FTZ R55, R55, -R228 ;  /* 0x800000e437377221 */ /* 0x000fe20000010000 */
[----:B------:R-:W-:Y:S01]  /*4170*/  FMUL.FTZ R30, R220, R30 ;  /* 0x0000001edc1e7220 */ /* 0x000fe20000410000 */
[----:B------:R-:W-:Y:S01]  /*4180*/  FMUL.FTZ R31, R221, R31 ;  /* 0x0000001fdd1f7220 */ /* 0x000fe20000410000 */
[----:B------:R-:W-:Y:S01]  /*4190*/  FMUL.FTZ R64, R96, R64 ;  /* 0x0000004060407220 */ /* 0x000fe20000410000 */
[----:B------:R-:W-:Y:S01]  /*41a0*/  F2FP.BF16.F32.PACK_AB R60, R15, R60 ;  /* 0x0000003c0f3c723e */ /* 0x000fe200000010ff */
[----:B------:R-:W-:Y:S01]  /*41b0*/  FADD.FTZ R116, R76, -R235 ;  /* 0x800000eb4c747221 */ /* 0x000fe20000010000 */
[----:B--2---:R-:W-:Y:S01]  /*41c0*/  FADD.FTZ R124, R77, -R234 ;  /* 0x800000ea4d7c7221 */ /* 0x004fe20000010000 */
[----:B------:R-:W-:Y:S01]  /*41d0*/  FMUL.FTZ R32, R10, R32 ;  /* 0x000000200a207220 */ /* 0x000fe20000410000 */
[----:B------:R-:W-:Y:S01]  /*41e0*/  FMUL.FTZ R33, R19, R33 ;  /* 0x0000002113217220 */ /* 0x000fe20000410000 */
[----:B------:R-:W-:Y:S01]  /*41f0*/  FMUL.FTZ R34, R222, R34 ;  /* 0x00000022de227220 */ /* 0x000fe20000410000 */
[----:B-----5:R-:W-:Y:S01]  /*4200*/  FMUL.FTZ R35, R109, R35 ;  /* 0x000000236d237220 */ /* 0x020fe20000410000 */
[----:B------:R-:W-:Y:S01]  /*4210*/  FMUL.FTZ R36, R20, R36 ;  /* 0x0000002414247220 */ /* 0x000fe20000410000 */
[----:B------:R-:W-:Y:S01]  /*4220*/  FMUL.FTZ R37, R21, R37 ;  /* 0x0000002515257220 */ /* 0x000fe20000410000 */
[----:B------:R-:W-:Y:S01]  /*4230*/  FMUL.FTZ R38, R112, R38 ;  /* 0x0000002670267220 */ /* 0x000fe20000410000 */
[----:B---3--:R-:W-:Y:S01]  /*4240*/  FMUL.FTZ R39, R113, R39 ;  /* 0x0000002771277220 */ /* 0x008fe20000410000 */
        /* <DEDUP_REMOVED lines=10> */
[----:B------:R-:W-:Y:S01]  /*42f0*/  FADD.FTZ R125, R81, -R232 ;  /* 0x800000e8517d7221 */ /* 0x000fe20000010000 */
[----:B------:R-:W-:Y:S01]  /*4300*/  FADD.FTZ R129, R85, -R230 ;  /* 0x800000e655817221 */ /* 0x000fe20000010000 */
[----:B------:R-:W-:Y:S01]  /*4310*/  FMUL.FTZ R40, R22, R40 ;  /* 0x0000002816287220 */ /* 0x000fe20000410000 */
[----:B------:R-:W-:Y:S01]  /*4320*/  FMUL.FTZ R41, R23, R41 ;  /* 0x0000002917297220 */ /* 0x000fe20000410000 */
[----:B----4-:R-:W-:Y:S01]  /*4330*/  FMUL.FTZ R42, R117, R42 ;  /* 0x0000002a752a7220 */ /* 0x010fe20000410000 */
        /* <DEDUP_REMOVED lines=142> */
[----:B------:R-:W-:Y:S02]  /*4c20*/  SHF.R.U32.HI R10, RZ, 0x4, R10 ;  /* 0x00000004ff0a7819 */ /* 0x000fe4000001160a */
[----:B------:R-:W-:Y:S02]  /*4c30*/  R2UR UR5, R236 ;  /* 0x00000000ec0572ca */ /* 0x000fe400000e0000 */
[----:B------:R-:W-:-:S04]  /*4c40*/  LOP3.LUT R10, R10, 0x3fff, RZ, 0xc0, !PT ;  /* 0x00003fff0a0a7812 */ /* 0x000fc800078ec0ff */
[----:B------:R-:W-:-:S05]  /*4c50*/  LOP3.LUT R11, R10, 0x10000, RZ, 0xfc, !PT ;  /* 0x000100000a0b7812 */ /* 0x000fca00078efcff */
[----:B------:R-:W-:Y:S02]  /*4c60*/  IMAD R11, R0, 0x800, R11 ;  /* 0x00000800000b7824 */ /* 0x000fe400078e020b */
[----:B------:R-:W-:-:S03]  /*4c70*/  USHF.R.U32.HI UR5, URZ, 0x4, UR5 ;  /* 0x000000043f057899 */ /* 0x000fc60008011605 */
[----:B------:R-:W-:Y:S01]  /*4c80*/  R2UR UR8, R11 ;  /* 0x000000000b0872ca */ /* 0x000fe200000e0000 */
[----:B------:R-:W-:Y:S01]  /*4c90*/  ULOP3.LUT UR10, UR5, 0x3fff, URZ, 0xc0, !UPT ;  /* 0x00003fff050a7892 */ /* 0x000fe2000f8ec03f */
[----:B------:R-:W-:Y:S02]  /*4ca0*/  WARPGROUP.DEPBAR.LE gsb0, 0x0 ;  /* 0x00008000000079c5 */ /* 0x000fe40000010000 */
[----:B------:R2:W-:Y:S06]  /*4cb0*/  MEMBAR.ALL.CTA ;  /* 0x0000000000007992 */ /* 0x0005ec0000008000 */
[----:B--2---:R-:W2:Y:S02]  /*4cc0*/  FENCE.VIEW.ASYNC.S ;  /* 0x00000000000073c6 */ /* 0x004ea40000000000 */
[----:B--2---:R-:W-:Y:S06]  /*4cd0*/  BAR.SYNC.DEFER_BLOCKING 0x9, 0x100 ;  /* 0x0244000000007b1d */ /* 0x004fec0000010000 */
[----:B------:R-:W-:Y:S01]  /*4ce0*/  UMOV UR9, 0x40000040 ;  /* 0x4000004000097882 */ /* 0x000fe20000000000 */
        /* <DEDUP_REMOVED lines=55> */
.L_x_3021:
        /* <DEDUP_REMOVED lines=68> */
.L_x_3022:
        /* <DEDUP_REMOVED lines=12> */
.L_x_3012:
[----:B------:R-:W-:-:S06]  /*5560*/  UISETP.GE.AND UP0, UPT, UR45, UR44, UPT ;  /* 0x0000002c2d00728c */ /* 0x000fcc000bf06270 */
[----:B------:R-:W-:-:S13]  /*5570*/  PLOP3.LUT P0, PT, PT, PT, UP0, 0x80, 0x0 ;  /* 0x000000000000781c */ /* 0x000fda0003f0f008 */
[----:B------:R-:W-:Y:S05]  /*5580*/  @P0 BRA `(.L_x_3024) ;  /* 0x0000003800440947 */ /* 0x000fea0003800000 */
[----:B------:R-:W1:Y:S04]  /*5590*/  LDL.LU R9, [R1+0x20] ;  /* 0x0000200001097983 */ /* 0x000e680000300800 */
        /* <DEDUP_REMOVED lines=9> */
[CC--:B------:R-:W-:Y:S02]  /*5630*/  LEA.HI R7, R6.reuse, R5.reuse, RZ, 0x7 ;  /* 0x0000000506077211 */ /* 0x0c0fe400078f38ff */
[----:B------:R-:W-:Y:S02]  /*5640*/  LEA.HI R8, R6, R5, RZ, 0x5 ;  /* 0x0000000506087211 */ /* 0x000fe400078f28ff */
[----:B------:R-:W-:Y:S02]  /*5650*/  LOP3.LUT R10, R7, 0xffffff80, RZ, 0xc0, !PT ;  /* 0xffffff80070a7812 */ /* 0x000fe400078ec0ff */
[----:B------:R-:W-:Y:S02]  /*5660*/  SHF.R.S32.HI R7, RZ, 0x7, R7 ;  /* 0x00000007ff077819 */ /* 0x000fe40000011407 */
[----:B------:R-:W-:Y:S01]  /*5670*/  LOP3.LUT R8, R8, 0xffffffe0, RZ, 0xc0, !PT ;  /* 0xffffffe008087812 */ /* 0x000fe200078ec0ff */
[----:B------:R-:W-:-:S04]  /*5680*/  IMAD.IADD R10, R5, 0x1, -R10 ;  /* 0x00000001050a7824 */ /* 0x000fc800078e0a0a */
[----:B------:R-:W-:Y:S01]  /*5690*/  IMAD.IADD R8, R5, 0x1, -R8 ;  /* 0x0000000105087824 */ /* 0x000fe200078e0a08 */
[----:B-1----:R-:W-:Y:S02]  /*56a0*/  LEA.HI R13, R9, R10, RZ, 0x5 ;  /* 0x0000000a090d7211 */ /* 0x002fe400078f28ff */
[----:B------:R-:W-:Y:S02]  /*56b0*/  LEA.HI R9, R7, R7, RZ, 0x1 ;  /* 0x0000000707097211 */ /* 0x000fe400078f08ff */
[--C-:B---3--:R-:W-:Y:S02]  /*56c0*/  SHF.R.S32.HI R11, RZ, 0x2, R12.reuse ;  /* 0x00000002ff0b7819 */ /* 0x108fe4000001140c */
[----:B------:R-:W-:Y:S02]  /*56d0*/  SHF.R.S32.HI R10, RZ, 0x1f, R12 ;  /* 0x0000001fff0a7819 */ /* 0x000fe4000001140c */
[----:B------:R-:W-:Y:S02]  /*56e0*/  LOP3.LUT R12, R9, 0xfffffffe, RZ, 0xc0, !PT ;  /* 0xfffffffe090c7812 */ /* 0x000fe400078ec0ff */
        /* <DEDUP_REMOVED lines=91> */
.L_x_3035:
[----:B------:R-:W-:-:S05]  /*5ca0*/  IMAD.U32 R7, RZ, RZ, UR36 ;  /* 0x00000024ff077e24 */ /* 0x000fca000f8e00ff */
[----:B------:R-:W-:-:S04]  /*5cb0*/  LOP3.LUT R7, R7, 0x1, RZ, 0xfc, !PT ;  /* 0x0000000107077812 */ /* 0x000fc800078efcff */
[----:B------:R-:W-:-:S13]  /*5cc0*/  ISETP.NE.AND P0, PT, R7, 0x3, PT ;  /* 0x000000030700780c */ /* 0x000fda0003f05270 */
[----:B--2---:R-:W-:Y:S05]  /*5cd0*/  @!P0 BRA `(.L_x_3025) ;  /* 0x0000000000048947 */ /* 0x004fea0003800000 */
[----:B------:R-:W-:Y:S01]  /*5ce0*/  BPT.TRAP 0x1 ;  /* 0x000000040000795c */ /* 0x000fe20000300000 */
.L_x_3025:
[----:B------:R-:W-:Y:S01]  /*5cf0*/  IMAD R7, R0, 0x8, R236 ;  /* 0x0000000800077824 */ /* 0x000fe200078e02ec */
[----:B------:R-:W-:-:S04]  /*5d00*/  SHF.L.U32 R18, R4, 0x1f, RZ ;  /* 0x0000001f04127819 */ /* 0x000fc800000006ff */
[----:B------:R1:W2:Y:S01]  /*5d10*/  SYNCS.PHASECHK.TRANS64.TRYWAIT P1, [R7+URZ+0x30c10], R18 ;  /* 0x030c1012070075a7 */ /* 0x0002a2000802017f */
[----:B------:R-:W-:Y:S05]  /*5d20*/  @!P0 BRA `(.L_x_3026) ;  /* 0x0000000000048947 */ /* 0x000fea0003800000 */
[----:B------:R-:W-:Y:S01]  /*5d30*/  BPT.TRAP 0x1 ;  /* 0x000000040000795c */ /* 0x000fe20000300000 */
.L_x_3026:
[----:B---3--:R-:W-:-:S05]  /*5d40*/  VIADD R8, R236, 0x10000 ;  /* 0x00010000ec087836 */ /* 0x008fca0000000000 */
[----:B------:R-:W-:-:S04]  /*5d50*/  SHF.R.U32.HI R8, RZ, 0x4, R8 ;  /* 0x00000004ff087819 */ /* 0x000fc80000011608 */
[----:B------:R-:W-:-:S04]  /*5d60*/  LOP3.LUT R8, R8, 0x3fff, RZ, 0xc0, !PT ;  /* 0x00003fff08087812 */ /* 0x000fc800078ec0ff */
[----:B------:R-:W-:Y:S01]  /*5d70*/  LOP3.LUT R9, R8, 0x10000, RZ, 0xfc, !PT ;  /* 0x0001000008097812 */ /* 0x000fe200078efcff */
[----:B--2---:R-:W-:Y:S06]  /*5d80*/  @P1 BRA `(.L_x_3027) ;  /* 0x0000000000081947 */ /* 0x004fec0003800000 */
[----:B------:R-:W2:Y:S02]  /*5d90*/  SYNCS.PHASECHK.TRANS64.TRYWAIT P1, [R7+URZ+0x30c10], R18 ;  /* 0x030c1012070075a7 */ /* 0x000ea4000802017f */
[----:B--2---:R-:W-:Y:S05]  /*5da0*/  @!P1 BRA `(.L_x_3028) ;  /* 0x0000008c00b09947 */ /* 0x004fea0003800000 */
.L_x_3027:
        /* <DEDUP_REMOVED lines=29> */
[----:B------:R-:W-:-:S04]  /*5f80*/  IMAD R9, R3, 0x2, R12 ;  /* 0x0000000203097824 */ /* 0x000fc800078e020c */
        /* <DEDUP_REMOVED lines=18> */
[----:B------:R-:W-:-:S02]  /*60b0*/  IMAD R217, R217, 0x4, R216 ;  /* 0x00000004d9d97824 */ /* 0x000fc400078e02d8 */
        /* <DEDUP_REMOVED lines=14> */
.L_x_3029:
[----:B------:R1:W1:Y:S01]  /*61a0*/  SYNCS.PHASECHK.TRANS64.TRYWAIT P1, [R7+URZ+0x30c30], R18 ;  /* 0x030c3012070075a7 */ /* 0x000262000802017f */
[----:B------:R-:W-:Y:S05]  /*61b0*/  @!P0 BRA `(.L_x_3030) ;  /* 0x0000000000048947 */ /* 0x000fea0003800000 */
[----:B------:R-:W-:Y:S01]  /*61c0*/  BPT.TRAP 0x1 ;  /* 0x000000040000795c */ /* 0x000fe20000300000 */
.L_x_3030:
        /* <DEDUP_REMOVED lines=8> */
.L_x_3031:
        /* <DEDUP_REMOVED lines=8> */
[----:B--2---:R-:W-:Y:S01]  /*62d0*/  SHFL.IDX PT, R9, R16, R5, 0x1f ;  /* 0x00001f0510097589 */ /* 0x004fe200000e0000 */
[C---:B------:R-:W-:Y:S01]  /*62e0*/  VIADD R13, R5.reuse, 0x10 ;  /* 0x00000010050d7836 */ /* 0x040fe20000000000 */
[C---:B------:R-:W-:Y:S01]  /*62f0*/  ISETP.GT.AND P2, PT, R6.reuse, RZ, PT ;  /* 0x000000ff0600720c */ /* 0x040fe20003f44270 */
[C---:B------:R-:W-:Y:S01]  /*6300*/  VIADD R14, R5.reuse, 0x14 ;  /* 0x00000014050e7836 */ /* 0x040fe20000000000 */
[----:B---3--:R-:W-:Y:S01]  /*6310*/  SHFL.IDX PT, R18, R231, R5, 0x1f ;  /* 0x00001f05e7127589 */ /* 0x008fe200000e0000 */
[C---:B------:R-:W-:Y:S01]  /*6320*/  VIADD R15, R5.reuse, 0x18 ;  /* 0x00000018050f7836 */ /* 0x040fe20000000000 */
[----:B------:R-:W-:Y:S01]  /*6330*/  ISETP.GT.AND P1, PT, R6, 0x8, PT ;  /* 0x000000080600780c */ /* 0x000fe20003f24270 */
[C---:B------:R-:W-:Y:S01]  /*6340*/  VIADD R19, R5.reuse, 0x4 ;  /* 0x0000000405137836 */ /* 0x040fe20000000000 */
[----:B------:R-:W-:Y:S01]  /*6350*/  HGMMA.64x128x16.F32.BF16 R24, gdesc[UR4], RZ, !UPT, gsb0 ;  /* 0x01e00000041879f0 */ /* 0x000fe2000c0018ff */
[----:B------:R-:W-:Y:S01]  /*6360*/  UIADD3 UR4, UR6, 0x2, URZ ;  /* 0x0000000206047890 */ /* 0x000fe2000fffe03f */
[C---:B------:R-:W-:Y:S01]  /*6370*/  VIADD R17, R5.reuse, 0x8 ;  /* 0x0000000805117836 */ /* 0x040fe20000000000 */
[----:B------:R-:W1:Y:S01]  /*6380*/  SHFL.IDX PT, R12, R16, R12, 0x1f ;  /* 0x00001f0c100c7589 */ /* 0x000e6200000e0000 */
[----:B------:R-:W-:Y:S01]  /*6390*/  VIADD R20, R5, 0x1c ;  /* 0x0000001c05147836 */ /* 0x000fe20000000000 */
[----:B------:R-:W-:Y:S01]  /*63a0*/  FSEL R101, R101, -INF , P2 ;  /* 0xff80000065657808 */ /* 0x000fe20001000000 */
[----:B------:R-:W-:Y:S01]  /*63b0*/  ULDC UR12, c[0x0][0x744] ;  /* 0x0001d100000c7ab9 */ /* 0x000fe20000000800 */
[----:B------:R-:W2:Y:S01]  /*63c0*/  SHFL.IDX PT, R13, R16, R13, 0x1f ;  /* 0x00001f0d100d7589 */ /* 0x000ea200000e0000 */
[----:B------:R-:W-:Y:S01]  /*63d0*/  UMOV UR10, UR4 ;  /* 0x00000004000a7c82 */ /* 0x000fe20008000000 */
[----:B------:R-:W-:Y:S01]  /*63e0*/  UIADD3 UR4, UR6, 0x4, URZ ;  /* 0x0000000406047890 */ /* 0x000fe2000fffe03f */
[----:B------:R-:W-:Y:S01]  /*63f0*/  FSEL R93, R93, -INF , P2 ;  /* 0xff8000005d5d7808 */ /* 0x000fe20001000000 */
[----:B------:R-:W3:Y:S01]  /*6400*/  SHFL.IDX PT, R14, R16, R14, 0x1f ;  /* 0x00001f0e100e7589 */ /* 0x000ee200000e0000 */
[----:B------:R-:W-:Y:S01]  /*6410*/  FSEL R96, R96, -INF , P2 ;  /* 0xff80000060607808 */ /* 0x000fe20001000000 */
[----:B------:R-:W-:Y:S01]  /*6420*/  UIADD3 UR6, UR6, 0x6, URZ ;  /* 0x0000000606067890 */ /* 0x000fe2000fffe03f */
[----:B------:R-:W-:Y:S01]  /*6430*/  FSEL R104, R104, -INF , P2 ;  /* 0xff80000068687808 */ /* 0x000fe20001000000 */
[----:B------:R-:W-:Y:S01]  /*6440*/  SHFL.IDX PT, R15, R16, R15, 0x1f ;  /* 0x00001f0f100f7589 */ /* 0x000fe200000e0000 */
[----:B------:R-:W-:Y:S01]  /*6450*/  FSEL R98, R98, -INF , P1 ;  /* 0xff80000062627808 */ /* 0x000fe20000800000 */
[----:B------:R-:W-:Y:S01]  /*6460*/  UMOV UR7, 0x40000040 ;  /* 0x4000004000077882 */ /* 0x000fe20000000000 */
[----:B------:R-:W-:Y:S01]  /*6470*/  FSEL R103, R103, -INF , P1 ;  /* 0xff80000067677808 */ /* 0x000fe20000800000 */
[----:B------:R-:W-:Y:S01]  /*6480*/  SHFL.IDX PT, R22, R231, R17, 0x1f ;  /* 0x00001f11e7167589 */ /* 0x000fe200000e0000 */
[----:B------:R-:W-:Y:S01]  /*6490*/  FSEL R106, R106, -INF , P1 ;  /* 0xff8000006a6a7808 */ /* 0x000fe20000800000 */
[----:B------:R-:W-:Y:S01]  /*64a0*/  IMAD R220, R0, 0x400, R220 ;  /* 0x0000040000dc7824 */ /* 0x000fe200078e02dc */
[----:B------:R-:W-:-:S02]  /*64b0*/  FSEL R222, R88, -INF , P2 ;  /* 0xff80000058de7808 */ /* 0x000fc40001000000 */
[----:B------:R-:W-:Y:S02]  /*64c0*/  FSEL R230, R92, -INF , P2 ;  /* 0xff8000005ce67808 */ /* 0x000fe40001000000 */
[----:B------:R-:W-:Y:S01]  /*64d0*/  FSEL R90, R90, -INF , P1 ;  /* 0xff8000005a5a7808 */ /* 0x000fe20000800000 */
[----:B-1----:R-:W-:Y:S01]  /*64e0*/  FFMA.FTZ R93, R93, UR12, -R12 ;  /* 0x0000000c5d5d7c23 */ /* 0x002fe2000801080c */
[----:B------:R-:W-:Y:S01]  /*64f0*/  FSEL R94, R94, -INF , P1 ;  /* 0xff8000005e5e7808 */ /* 0x000fe20000800000 */
[----:B------:R-:W-:Y:S01]  /*6500*/  FFMA.FTZ R222, R222, UR12, -R9 ;  /* 0x0000000cdede7c23 */ /* 0x000fe20008010809 */
[----:B------:R-:W-:Y:S01]  /*6510*/  FSEL R97, R97, -INF , P2 ;  /* 0xff80000061617808 */ /* 0x000fe20001000000 */
[--C-:B--2---:R-:W-:Y:S01]  /*6520*/  FFMA.FTZ R96, R96, UR12, -R13.reuse ;  /* 0x0000000c60607c23 */ /* 0x104fe2000801080d */
[----:B------:R-:W-:Y:S01]  /*6530*/  FFMA.FTZ R13, R98, UR12, -R13 ;  /* 0x0000000c620d7c23 */ /* 0x000fe2000801080d */
[----:B------:R1:W-:Y:S01]  /*6540*/  MUFU.EX2 R227, R93 ;  /* 0x0000005d00e37308 */ /* 0x0003e20000000800 */
[----:B----4-:R-:W2:Y:S01]  /*6550*/  SHFL.IDX PT, R98, R223, R5, 0x1f ;  /* 0x00001f05df627589 */ /* 0x010ea200000e0000 */
[----:B------:R-:W-:Y:S01]  /*6560*/  FFMA.FTZ R9, R90, UR12, -R9 ;  /* 0x0000000c5a097c23 */ /* 0x000fe20008010809 */
[----:B---3--:R-:W-:Y:S01]  /*6570*/  FFMA.FTZ R97, R97, UR12, -R14 ;  /* 0x0000000c61617c23 */ /* 0x008fe2000801080e */
[----:B------:R-:W-:-:S02]  /*6580*/  FSEL R120, R120, -INF , P2 ;  /* 0xff80000078787808 */ /* 0x000fc40001000000 */
[----:B------:R-:W-:Y:S02]  /*6590*/  FSEL R95, R95, -INF , P1 ;  /* 0xff8000005f5f7808 */ /* 0x000fe40000800000 */
[----:B------:R2:W-:Y:S01]  /*65a0*/  MUFU.EX2 R226, R97 ;  /* 0x0000006100e27308 */ /* 0x0005e20000000800 */
[----:B-1----:R-:W-:Y:S01]  /*65b0*/  VIADD R93, R5, 0x1c ;  /* 0x0000001c055d7836 */ /* 0x002fe20000000000 */
[----:B------:R-:W-:Y:S01]  /*65c0*/  FSEL R117, R117, -INF , P2 ;  /* 0xff80000075757808 */ /* 0x000fe20001000000 */
[----:B------:R-:W-:Y:S01]  /*65d0*/  FFMA.FTZ R12, R95, UR12, -R12 ;  /* 0x0000000c5f0c7c23 */ /* 0x000fe2000801080c */
[----:B------:R-:W-:Y:S02]  /*65e0*/  FSEL R116, R116, -INF , P2 ;  /* 0xff80000074747808 */ /* 0x000fe40001000000 */
[----:B------:R-:W-:Y:S02]  /*65f0*/  FSEL R118, R118, -INF , P1 ;  /* 0xff80000076767808 */ /* 0x000fe40000800000 */
[----:B------:R-:W-:Y:S01]  /*6600*/  FSEL R147, R147, -INF , P1 ;  /* 0xff80000093937808 */ /* 0x000fe20000800000 */
[----:B------:R-:W-:Y:S01]  /*6610*/  MUFU.EX2 R229, R96 ;  /* 0x0000006000e57308 */ /* 0x000fe20000000800 */
[----:B------:R-:W-:-:S02]  /*6620*/  R2UR UR5, R233 ;  /* 0x00000000e90572ca */ /* 0x000fc400000e0000 */
[----:B------:R-:W-:Y:S02]  /*6630*/  FSEL R89, R89, -INF , P2 ;  /* 0xff80000059597808 */ /* 0x000fe40001000000 */
[----:B------:R-:W-:Y:S02]  /*6640*/  FSEL R91, R91, -INF , P1 ;  /* 0xff8000005b5b7808 */ /* 0x000fe40000800000 */
[----:B------:R-:W-:Y:S01]  /*6650*/  FSEL R100, R100, -INF , P2 ;  /* 0xff80000064647808 */ /* 0x000fe20001000000 */
[----:B--2---:R-:W-:Y:S01]  /*6660*/  FFMA.FTZ R97, R120, UR12, -R98 ;  /* 0x0000000c78617c23 */ /* 0x004fe20008010862 */
[----:B------:R-:W-:Y:S01]  /*6670*/  FSEL R120, R144, -INF , P2 ;  /* 0xff80000090787808 */ /* 0x000fe20001000000 */
[----:B------:R-:W-:Y:S01]  /*6680*/  VIADD R144, R5, 0x14 ;  /* 0x0000001405907836 */ /* 0x000fe20000000000 */
[----:B------:R-:W-:Y:S01]  /*6690*/  FSEL R113, R113, -INF , P2 ;  /* 0xff80000071717808 */ /* 0x000fe20001000000 */
[----:B------:R-:W-:Y:S01]  /*66a0*/  FFMA.FTZ R100, R100, UR12, -R15 ;  /* 0x0000000c64647c23 */ /* 0x000fe2000801080f */
[----:B------:R-:W-:Y:S01]  /*66b0*/  FSEL R108, R108, -INF , P2 ;  /* 0xff8000006c6c7808 */ /* 0x000fe20001000000 */
[----:B------:R-:W1:Y:S01]  /*66c0*/  MUFU.EX2 R9, R9 ;  /* 0x0000000900097308 */ /* 0x000e620000000800 */
[----:B------:R-:W-:-:S02]  /*66d0*/  FSEL R110, R110, -INF , P1 ;  /* 0xff8000006e6e7808 */ /* 0x000fc40000800000 */
[----:B------:R-:W-:Y:S01]  /*66e0*/  FSEL R112, R112, -INF , P2 ;  /* 0xff80000070707808 */ /* 0x000fe20001000000 */
[--C-:B------:R-:W-:Y:S01]  /*66f0*/  FFMA.FTZ R21, R108, UR12, -R22.reuse ;  /* 0x0000000c6c157c23 */ /* 0x100fe20008010816 */
[----:B------:R-:W-:Y:S01]  /*6700*/  FSEL R114, R114, -INF , P1 ;  /* 0xff80000072727808 */ /* 0x000fe20000800000 */
[----:B------:R-:W-:Y:S01]  /*6710*/  FFMA.FTZ R22, R110, UR12, -R22 ;  /* 0x0000000c6e167c23 */ /* 0x000fe20008010816 */
[----:B------:R-:W-:Y:S01]  /*6720*/  FSEL R102, R102, -INF , P1 ;  /* 0xff80000066667808 */ /* 0x000fe20000800000 */
[----:B------:R-:W-:Y:S01]  /*6730*/  MUFU.EX2 R228, R100 ;  /* 0x0000006400e47308 */ /* 0x000fe20000000800 */
[----:B------:R-:W-:Y:S02]  /*6740*/  FSEL R109, R109, -INF , P2 ;  /* 0xff8000006d6d7808 */ /* 0x000fe40001000000 */
[----:B------:R-:W-:Y:S01]  /*6750*/  FSEL R99, R99, -INF , P1 ;  /* 0xff80000063637808 */ /* 0x000fe20000800000 */
[----:B------:R-:W-:Y:S01]  /*6760*/  FFMA.FTZ R15, R102, UR12, -R15 ;  /* 0x0000000c660f7c23 */ /* 0x000fe2000801080f */
[----:B------:R-:W-:-:S02]  /*6770*/  FSEL R119, R119, -INF , P1 ;  /* 0xff80000077777808 */ /* 0x000fc40000800000 */
[----:B------:R-:W-:Y:S01]  /*6780*/  FSEL R105, R105, -INF , P2 ;  /* 0xff80000069697808 */ /* 0x000fe20001000000 */
[----:B------:R-:W-:Y:S01]  /*6790*/  FFMA.FTZ R14, R99, UR12, -R14 ;  /* 0x0000000c630e7c23 */ /* 0x000fe2000801080e */
        /* <DEDUP_REMOVED lines=8> */
[----:B------:R-:W-:Y:S02]  /*6820*/  FSEL R126, R126, -INF , P1 ;  /* 0xff8000007e7e7808 */ /* 0x000fe40000800000 */
[----:B------:R-:W-:Y:S02]  /*6830*/  FSEL R130, R130, -INF , P1 ;  /* 0xff80000082827808 */ /* 0x000fe40000800000 */
[----:B------:R-:W-:Y:S01]  /*6840*/  FSEL R135, R135, -INF , P1 ;  /* 0xff80000087877808 */ /* 0x000fe20000800000 */
[----:B------:R-:W-:Y:S01]  /*6850*/  MUFU.EX2 R222, R222 ;  /* 0x000000de00de7308 */ /* 0x000fe20000000800 */
[----:B------:R-:W-:Y:S02]  /*6860*/  FSEL R122, R122, -INF , P1 ;  /* 0xff8000007a7a7808 */ /* 0x000fe40000800000 */
[----:B------:R-:W-:Y:S02]  /*6870*/  FSEL R139, R139, -INF , P1 ;  /* 0xff8000008b8b7808 */ /* 0x000fe40000800000 */
[----:B------:R-:W-:Y:S01]  /*6880*/  FSEL R138, R138, -INF , P1 ;  /* 0xff8000008a8a7808 */ /* 0x000fe20000800000 */
[----:B------:R-:W-:Y:S01]  /*6890*/  FFMA.FTZ R98, R122, UR12, -R98 ;  /* 0x0000000c7a627c23 */ /* 0x000fe20008010862 */
[----:B------:R-:W-:Y:S01]  /*68a0*/  FSEL R122, R141, -INF , P2 ;  /* 0xff8000008d7a7808 */ /* 0x000fe20001000000 */
[----:B------:R-:W-:Y:S01]  /*68b0*/  MUFU.EX2 R13, R13 ;  /* 0x0000000d000d7308 */ /* 0x000fe20000000800 */
[----:B------:R-:W-:-:S02]  /*68c0*/  FSEL R143, R143, -INF , P1 ;  /* 0xff8000008f8f7808 */ /* 0x000fc40000800000 */
[----:B------:R-:W-:Y:S02]  /*68d0*/  FSEL R142, R142, -INF , P1 ;  /* 0xff8000008e8e7808 */ /* 0x000fe40000800000 */
[----:B------:R-:W-:Y:S02]  /*68e0*/  FSEL R115, R115, -INF , P1 ;  /* 0xff80000073737808 */ /* 0x000fe40000800000 */
[----:B------:R-:W-:Y:S01]  /*68f0*/  FSEL R146, R146, -INF , P1 ;  /* 0xff80000092927808 */ /* 0x000fe20000800000 */
[----:B------:R-:W-:Y:S01]  /*6900*/  MUFU.EX2 R14, R14 ;  /* 0x0000000e000e7308 */ /* 0x000fe20000000800 */
[----:B------:R-:W-:-:S07]  /*6910*/  FSEL R150, R150, -INF , P1 ;  /* 0xff80000096967808 */ /* 0x000fce0000800000 */
[----:B------:R-:W-:Y:S08]  /*6920*/  MUFU.EX2 R97, R97 ;  /* 0x0000006100617308 */ /* 0x000ff00000000800 */
[----:B------:R-:W-:Y:S01]  /*6930*/  MUFU.EX2 R98, R98 ;  /* 0x0000006200627308 */ /* 0x000fe20000000800 */
[----:B------:R-:W-:Y:S02]  /*6940*/  WARPGROUP.DEPBAR.LE gsb0, 0x0 ;  /* 0x00008000000079c5 */ /* 0x000fe40000010000 */
[----:B------:R-:W-:-:S05]  /*6950*/  WARPGROUP.ARRIVE ;  /* 0x00000000000079c5 */ /* 0x000fca0000000000 */
[----:B------:R-:W-:Y:S08]  /*6960*/  MUFU.EX2 R21, R21 ;  /* 0x0000001500157308 */ /* 0x000ff00000000800 */
[----:B------:R-:W-:Y:S01]  /*6970*/  MUFU.EX2 R22, R22 ;  /* 0x0000001600167308 */ /* 0x000fe20000000800 */
[----:B-----5:R-:W-:Y:S02]  /*6980*/  R2UR UR8, R10 ;  /* 0x000000000a0872ca */ /* 0x020fe400000e0000 */
[----:B------:R-:W-:Y:S01]  /*6990*/  R2UR UR9, R11 ;  /* 0x000000000b0972ca */ /* 0x000fe200000e0000 */
[----:B------:R-:W2:Y:S04]  /*69a0*/  SHFL.IDX PT, R10, R16, R19, 0x1f ;  /* 0x00001f13100a7589 */ /* 0x000ea800000e0000 */
[----:B------:R3:W4:Y:S04]  /*69b0*/  SHFL.IDX PT, R11, R16, R17, 0x1f ;  /* 0x00001f11100b7589 */ /* 0x00072800000e0000 */
[----:B------:R-:W5:Y:S04]  /*69c0*/  SHFL.IDX PT, R16, R16, R20, 0x1f ;  /* 0x00001f1410107589 */ /* 0x000f6800000e0000 */
[----:B------:R-:W-:Y:S01]  /*69d0*/  HGMMA.64x128x16.F32.BF16 R24, gdesc[UR8], R24, gsb0 ;  /* 0x01e00000081879f0 */ /* 0x000fe20008001818 */
[----:B------:R-:W-:Y:S01]  /*69e0*/  R2UR UR8, R234 ;  /* 0x00000000ea0872ca */ /* 0x000fe200000e0000 */
[----:B------:R-:W-:Y:S01]  /*69f0*/  UMOV UR10, UR4 ;  /* 0x00000004000a7c82 */ /* 0x000fe20008000000 */
[----:B------:R-:W-:Y:S01]  /*6a00*/  R2UR UR9, R235 ;  /* 0x00000000eb0972ca */ /* 0x000fe200000e0000 */
[----:B------:R-:W-:Y:S01]  /*6a10*/  UMOV UR11, 0x40000040 ;  /* 0x40000040000b7882 */ /* 0x000fe20000000000 */
[--C-:B---3--:R-:W-:Y:S01]  /*6a20*/  FFMA.FTZ R17, R104, UR12, -R18.reuse ;  /* 0x0000000c68117c23 */ /* 0x108fe20008010812 */
[----:B------:R-:W-:Y:S01]  /*6a30*/  FFMA.FTZ R18, R106, UR12, -R18 ;  /* 0x0000000c6a127c23 */ /* 0x000fe20008010812 */
[C---:B------:R-:W-:Y:S01]  /*6a40*/  VIADD R106, R5.reuse, 0x10 ;  /* 0x00000010056a7836 */ /* 0x040fe20000000000 */
[----:B------:R-:W3:Y:S01]  /*6a50*/  SHFL.IDX PT, R20, R231, R19, 0x1f ;  /* 0x00001f13e7147589 */ /* 0x000ee200000e0000 */
[----:B------:R-:W-:Y:S01]  /*6a60*/  VIADD R104, R5, 0x18 ;  /* 0x0000001805687836 */ /* 0x000fe20000000000 */
[----:B------:R-:W-:Y:S01]  /*6a70*/  R2UR UR4, R232 ;  /* 0x00000000e80472ca */ /* 0x000fe200000e0000 */
[----:B------:R-:W-:Y:S01]  /*6a80*/  MUFU.EX2 R17, R17 ;  /* 0x0000001100117308 */ /* 0x000fe20000000800 */
[----:B------:R-:W1:Y:S01]  /*6a90*/  SHFL.IDX PT, R90, R231, R106, 0x1f ;  /* 0x00001f6ae75a7589 */ /* 0x000e6200000e0000 */
[--C-:B--2---:R-:W-:Y:S01]  /*6aa0*/  FFMA.FTZ R89, R89, UR12, -R10.reuse ;  /* 0x0000000c59597c23 */ /* 0x104fe2000801080a */
[----:B------:R-:W-:Y:S01]  /*6ab0*/  FFMA.FTZ R10, R91, UR12, -R10 ;  /* 0x0000000c5b0a7c23 */ /* 0x000fe2000801080a */
[--C-:B----4-:R-:W-:Y:S01]  /*6ac0*/  FFMA.FTZ R230, R230, UR12, -R11.reuse ;  /* 0x0000000ce6e67c23 */ /* 0x110fe2000801080b */
[----:B------:R-:W-:Y:S01]  /*6ad0*/  FFMA.FTZ R11, R94, UR12, -R11 ;  /* 0x0000000c5e0b7c23 */ /* 0x000fe2000801080b */
[----:B------:R-:W-:Y:S02]  /*6ae0*/  SHFL.IDX PT, R110, R223, R104, 0x1f ;  /* 0x00001f68df6e7589 */ /* 0x000fe400000e0000 */
[----:B------:R-:W-:Y:S01]  /*6af0*/  MUFU.EX2 R224, R89 ;  /* 0x0000005900e07308 */ /* 0x000fe20000000800 */
[--C-:B-----5:R-:W-:Y:S01]  /*6b00*/  FFMA.FTZ R101, R101, UR12, -R16.reuse ;  /* 0x0000000c65657c23 */ /* 0x120fe20008010810 */
[----:B------:R-:W-:Y:S01]  /*6b10*/  FFMA.FTZ R16, R103, UR12, -R16 ;  /* 0x0000000c67107c23 */ /* 0x000fe20008010810 */
[----:B------:R-:W-:Y:S01]  /*6b20*/  VIADD R103, R5, 0xc ;  /* 0x0000000c05677836 */ /* 0x000fe20000000000 */
[----:B------:R2:W-:Y:S04]  /*6b30*/  SHFL.IDX PT, R94, R231, R104, 0x1f ;  /* 0x00001f68e75e7589 */ /* 0x0005e800000e0000 */
[----:B------:R4:W-:Y:S01]  /*6b40*/  MUFU.EX2 R225, R101 ;  /* 0x0000006500e17308 */ /* 0x0009e20000000800 */
[----:B------:R-:W5:Y:S04]  /*6b50*/  SHFL.IDX PT, R88, R231, R103, 0x1f ;  /* 0x00001f67e7587589 */ /* 0x000f6800000e0000 */
[----:B------:R-:W5:Y:S01]  /*6b60*/  SHFL.IDX PT, R103, R223, R103, 0x1f ;  /* 0x00001f67df677589 */ /* 0x000f6200000e0000 */
[----:B--2---:R-:W-:Y:S01]  /*6b70*/  FSEL R104, R127, -INF , P1 ;  /* 0xff8000007f687808 */ /* 0x004fe20000800000 */
[--C-:B---3--:R-:W-:Y:S01]  /*6b80*/  FFMA.FTZ R19, R105, UR12, -R20.reuse ;  /* 0x0000000c69137c23 */ /* 0x108fe20008010814 */
[----:B------:R-:W-:Y:S01]  /*6b90*/  FFMA.FTZ R20, R107, UR12, -R20 ;  /* 0x0000000c6b147c23 */ /* 0x000fe20008010814 */
[----:B----4-:R-:W-:-:S02]  /*6ba0*/  VIADD R101, R5, 0x14 ;  /* 0x0000001405657836 */ /* 0x010fc40000000000 */
[--C-:B-1----:R-:W-:Y:S01]  /*6bb0*/  FFMA.FTZ R89, R112, UR12, -R90.reuse ;  /* 0x0000000c70597c23 */ /* 0x102fe2000801085a */
[----:B------:R-:W-:Y:S01]  /*6bc0*/  FFMA.FTZ R90, R114, UR12, -R90 ;  /* 0x0000000c725a7c23 */ /* 0x000fe2000801085a */
[----:B------:R-:W-:Y:S01]  /*6bd0*/  VIADD R114, R5, 0x8 ;  /* 0x0000000805727836 */ /* 0x000fe20000000000 */
[----:B------:R-:W-:Y:S01]  /*6be0*/  SHFL.IDX PT, R106, R223, R106, 0x1f ;  /* 0x00001f6adf6a7589 */ /* 0x000fe200000e0000 */
[----:B------:R-:W-:Y:S01]  /*6bf0*/  FSEL R107, R129, -INF , P2 ;  /* 0xff800000816b7808 */ /* 0x000fe20001000000 */
[----:B------:R-:W-:Y:S01]  /*6c00*/  MUFU.EX2 R10, R10 ;  /* 0x0000000a000a7308 */ /* 0x000fe20000000800 */
[----:B------:R-:W-:Y:S01]  /*6c10*/  FSEL R105, R128, -INF , P2 ;  /* 0xff80000080697808 */ /* 0x000fe20001000000 */
[----:B------:R-:W1:Y:S04]  /*6c20*/  SHFL.IDX PT, R92, R231, R101, 0x1f ;  /* 0x00001f65e75c7589 */ /* 0x000e6800000e0000 */
[----:B------:R2:W3:Y:S02]  /*6c30*/  SHFL.IDX PT, R231, R231, R93, 0x1f ;  /* 0x00001f5de7e77589 */ /* 0x0004e400000e0000 */
[----:B------:R-:W4:Y:S02]  /*6c40*/  MUFU.EX2 R11, R11 ;  /* 0x0000000b000b7308 */ /* 0x000f240000000800 */
[----:B------:R2:W4:Y:S01]  /*6c50*/  SHFL.IDX PT, R108, R223, R101, 0x1f ;  /* 0x00001f65df6c7589 */ /* 0x00052200000e0000 */
[--C-:B-----5:R-:W-:Y:S01]  /*6c60*/  FFMA.FTZ R23, R109, UR12, -R88.reuse ;  /* 0x0000000c6d177c23 */ /* 0x120fe20008010858 */
[----:B------:R-:W-:Y:S01]  /*6c70*/  FSEL R109, R125, -INF , P2 ;  /* 0xff8000007d6d7808 */ /* 0x000fe20001000000 */
[----:B------:R-:W-:Y:S01]  /*6c80*/  FFMA.FTZ R88, R111, UR12, -R88 ;  /* 0x0000000c6f587c23 */ /* 0x000fe20008010858 */
[----:B------:R-:W5:Y:S01]  /*6c90*/  SHFL.IDX PT, R102, R223, R114, 0x1f ;  /* 0x00001f72df667589 */ /* 0x000f6200000e0000 */
[--C-:B------:R-:W-:Y:S01]  /*6ca0*/  FFMA.FTZ R104, R104, UR12, -R103.reuse ;  /* 0x0000000c68687c23 */ /* 0x100fe20008010867 */
[--C-:B--2---:R-:W-:Y:S01]  /*6cb0*/  FFMA.FTZ R93, R116, UR12, -R94.reuse ;  /* 0x0000000c745d7c23 */ /* 0x104fe2000801085e */
[----:B------:R-:W-:Y:S01]  /*6cc0*/  FFMA.FTZ R94, R118, UR12, -R94 ;  /* 0x0000000c765e7c23 */ /* 0x000fe2000801085e */
[----:B------:R-:W-:Y:S01]  /*6cd0*/  FSEL R118, R145, -INF , P2 ;  /* 0xff80000091767808 */ /* 0x000fe20001000000 */
[----:B------:R-:W-:Y:S01]  /*6ce0*/  FFMA.FTZ R109, R109, UR12, -R103 ;  /* 0x0000000c6d6d7c23 */ /* 0x000fe20008010867 */
[----:B------:R-:W-:Y:S01]  /*6cf0*/  FSEL R101, R124, -INF , P2 ;  /* 0xff8000007c657808 */ /* 0x000fe20001000000 */
[C---:B------:R-:W-:Y:S01]  /*6d00*/  VIADD R145, R5.reuse, 0x10 ;  /* 0x0000001005917836 */ /* 0x040fe20000000000 */
[----:B------:R-:W-:Y:S01]  /*6d10*/  FSEL R116, R148, -INF , P2 ;  /* 0xff80000094747808 */ /* 0x000fe20001000000 */
[----:B------:R2:W-:Y:S01]  /*6d20*/  MUFU.EX2 R103, R109 ;  /* 0x0000006d00677308 */ /* 0x0005e20000000800 */
[----:B------:R-:W-:Y:S01]  /*6d30*/  VIADD R148, R5, 0xc ;  /* 0x0000000c05947836 */ /* 0x000fe20000000000 */
[----:B------:R-:W-:Y:S01]  /*6d40*/  FSEL R111, R133, -INF , P2 ;  /* 0xff800000856f7808 */ /* 0x000fe20001000000 */
[----:B-1----:R-:W-:Y:S01]  /*6d50*/  FFMA.FTZ R91, R113, UR12, -R92 ;  /* 0x0000000c715b7c23 */ /* 0x002fe2000801085c */
[----:B------:R-:W-:-:S02]  /*6d60*/  VIADD R113, R5, 0x4 ;  /* 0x0000000405717836 */ /* 0x000fc40000000000 */
[----:B------:R-:W-:Y:S01]  /*6d70*/  FFMA.FTZ R105, R105, UR12, -R106 ;  /* 0x0000000c69697c23 */ /* 0x000fe2000801086a */
[----:B------:R-:W1:Y:S01]  /*6d80*/  SHFL.IDX PT, R121, R219, R148, 0x1f ;  /* 0x00001f94db797589 */ /* 0x000e6200000e0000 */
[--C-:B---3--:R-:W-:Y:S01]  /*6d90*/  FFMA.FTZ R95, R117, UR12, -R231.reuse ;  /* 0x0000000c755f7c23 */ /* 0x108fe200080108e7 */
[----:B------:R-:W-:Y:S01]  /*6da0*/  FFMA.FTZ R96, R119, UR12, -R231 ;  /* 0x0000000c77607c23 */ /* 0x000fe200080108e7 */
[----:B--2---:R-:W-:Y:S01]  /*6db0*/  FSEL R109, R132, -INF , P2 ;  /* 0xff800000846d7808 */ /* 0x004fe20001000000 */
[----:B------:R-:W2:Y:S01]  /*6dc0*/  SHFL.IDX PT, R117, R219, R144, 0x1f ;  /* 0x00001f90db757589 */ /* 0x000ea200000e0000 */
[----:B------:R-:W-:Y:S02]  /*6dd0*/  VIADD R231, R5, 0x1c ;  /* 0x0000001c05e77836 */ /* 0x000fe40000000000 */
[--C-:B----4-:R-:W-:Y:S01]  /*6de0*/  FFMA.FTZ R107, R107, UR12, -R108.reuse ;  /* 0x0000000c6b6b7c23 */ /* 0x110fe2000801086c */
[----:B------:R-:W-:Y:S01]  /*6df0*/  FFMA.FTZ R108, R131, UR12, -R108 ;  /* 0x0000000c836c7c23 */ /* 0x000fe2000801086c */
[----:B------:R-:W3:Y:S01]  /*6e00*/  SHFL.IDX PT, R100, R223, R113, 0x1f ;  /* 0x00001f71df647589 */ /* 0x000ee200000e0000 */
[--C-:B------:R-:W-:Y:S01]  /*6e10*/  FFMA.FTZ R109, R109, UR12, -R110.reuse ;  /* 0x0000000c6d6d7c23 */ /* 0x100fe2000801086e */
[----:B------:R-:W-:Y:S01]  /*6e20*/  FFMA.FTZ R110, R134, UR12, -R110 ;  /* 0x0000000c866e7c23 */ /* 0x000fe2000801086e */
[--C-:B-----5:R-:W-:Y:S01]  /*6e30*/  FFMA.FTZ R101, R101, UR12, -R102.reuse ;  /* 0x0000000c65657c23 */ /* 0x120fe20008010866 */
[----:B------:R4:W5:Y:S01]  /*6e40*/  SHFL.IDX PT, R112, R223, R231, 0x1f ;  /* 0x00001fe7df707589 */ /* 0x00096200000e0000 */
[----:B------:R-:W-:Y:S01]  /*6e50*/  FFMA.FTZ R102, R126, UR12, -R102 ;  /* 0x0000000c7e667c23 */ /* 0x000fe20008010866 */
[----:B------:R-:W-:Y:S01]  /*6e60*/  FFMA.FTZ R106, R130, UR12, -R106 ;  /* 0x0000000c826a7c23 */ /* 0x000fe2000801086a */
[----:B------:R-:W-:Y:S01]  /*6e70*/  FSEL R130, R136, -INF , P2 ;  /* 0xff80000088827808 */ /* 0x000fe20001000000 */
[----:B------:R2:W-:Y:S01]  /*6e80*/  SHFL.IDX PT, R134, R219, R113, 0x1f ;  /* 0x00001f71db867589 */ /* 0x0005e200000e0000 */
[----:B------:R-:W-:Y:S01]  /*6e90*/  FSEL R125, R140, -INF , P2 ;  /* 0xff8000008c7d7808 */ /* 0x000fe20001000000 */
[----:B------:R-:W-:Y:S01]  /*6ea0*/  FFMA.FTZ R92, R115, UR12, -R92 ;  /* 0x0000000c735c7c23 */ /* 0x000fe2000801085c */
[----:B------:R-:W5:Y:S01]  /*6eb0*/  MUFU.EX2 R107, R107 ;  /* 0x0000006b006b7308 */ /* 0x000f620000000800 */
[----:B------:R-:W5:Y:S01]  /*6ec0*/  SHFL.IDX PT, R131, R219, R5, 0x1f ;  /* 0x00001f05db837589 */ /* 0x000f6200000e0000 */
[----:B----4-:R-:W-:-:S02]  /*6ed0*/  VIADD R223, R5, 0x18 ;  /* 0x0000001805df7836 */ /* 0x010fc40000000000 */
[--C-:B-1----:R-:W-:Y:S01]  /*6ee0*/  FFMA.FTZ R122, R122, UR12, -R121.reuse ;  /* 0x0000000c7a7a7c23 */ /* 0x102fe20008010879 */
[----:B------:R-:W-:Y:S01]  /*6ef0*/  FFMA.FTZ R121, R143, UR12, -R121 ;  /* 0x0000000c8f797c23 */ /* 0x000fe20008010879 */
[----:B--2---:R-:W-:Y:S01]  /*6f00*/  FSEL R113, R151, -INF , P1 ;  /* 0xff80000097717808 */ /* 0x004fe20000800000 */
[----:B------:R-:W-:Y:S02]  /*6f10*/  VIADD R151, R5, 0x4 ;  /* 0x0000000405977836 */ /* 0x000fe40000000000 */
[--C-:B------:R-:W-:Y:S01]  /*6f20*/  FFMA.FTZ R118, R118, UR12, -R117.reuse ;  /* 0x0000000c76767c23 */ /* 0x100fe20008010875 */
[----:B------:R-:W-:Y:S01]  /*6f30*/  FFMA.FTZ R117, R147, UR12, -R117 ;  /* 0x0000000c93757c23 */ /* 0x000fe20008010875 */
[----:B------:R-:W1:Y:S01]  /*6f40*/  SHFL.IDX PT, R119, R219, R145, 0x1f ;  /* 0x00001f91db777589 */ /* 0x000e6200000e0000 */
[----:B------:R-:W2:Y:S01]  /*6f50*/  MUFU.EX2 R230, R230 ;  /* 0x000000e600e67308 */ /* 0x000ea20000000800 */
[--C-:B---3--:R-:W-:Y:S01]  /*6f60*/  FFMA.FTZ R99, R99, UR12, -R100.reuse ;  /* 0x0000000c63637c23 */ /* 0x108fe20008010864 */
[----:B------:R-:W-:Y:S01]  /*6f70*/  FFMA.FTZ R100, R123, UR12, -R100 ;  /* 0x0000000c7b647c23 */ /* 0x000fe20008010864 */
[----:B------:R-:W3:Y:S01]  /*6f80*/  LDL R147, [R1+0x28] ;  /* 0x0000280001937983 */ /* 0x000ee20000100800 */
[--C-:B-----5:R-:W-:Y:S01]  /*6f90*/  FFMA.FTZ R111, R111, UR12, -R112.reuse ;  /* 0x0000000c6f6f7c23 */ /* 0x120fe20008010870 */
[----:B------:R-:W-:-:S02]  /*6fa0*/  FFMA.FTZ R112, R135, UR12, -R112 ;  /* 0x0000000c87707c23 */ /* 0x000fc40008010870 */
[----:B------:R4:W5:Y:S01]  /*6fb0*/  SHFL.IDX PT, R123, R219, R114, 0x1f ;  /* 0x00001f72db7b7589 */ /* 0x00096200000e0000 */
[----:B------:R-:W-:Y:S01]  /*6fc0*/  FSEL R135, R137, -INF , P2 ;  /* 0xff80000089877808 */ /* 0x000fe20001000000 */
[----:B------:R-:W2:Y:S02]  /*6fd0*/  MUFU.EX2 R106, R106 ;  /* 0x0000006a006a7308 */ /* 0x000ea40000000800 */
[----:B------:R-:W2:Y:S01]  /*6fe0*/  SHFL.IDX PT, R115, R219, R223, 0x1f ;  /* 0x00001fdfdb737589 */ /* 0x000ea200000e0000 */
[--C-:B------:R-:W-:Y:S01]  /*6ff0*/  FFMA.FTZ R130, R130, UR12, -R131.reuse ;  /* 0x0000000c82827c23 */ /* 0x100fe20008010883 */
[--C-:B------:R-:W-:Y:S01]  /*7000*/  FFMA.FTZ R135, R135, UR12, -R134.reuse ;  /* 0x0000000c87877c23 */ /* 0x100fe20008010886 */
[----:B------:R-:W-:Y:S01]  /*7010*/  FFMA.FTZ R134, R139, UR12, -R134 ;  /* 0x0000000c8b867c23 */ /* 0x000fe20008010886 */
[----:B------:R-:W-:Y:S01]  /*7020*/  FFMA.FTZ R131, R138, UR12, -R131 ;  /* 0x0000000c8a837c23 */ /* 0x000fe20008010883 */
[----:B----4-:R-:W-:Y:S01]  /*7030*/  FSEL R114, R149, -INF , P2 ;  /* 0xff80000095727808 */ /* 0x010fe20001000000 */
[----:B------:R-:W-:Y:S01]  /*7040*/  VIADD R149, R5, 0x8 ;  /* 0x0000000805957836 */ /* 0x000fe20000000000 */
[----:B------:R-:W4:Y:S01]  /*7050*/  SHFL.IDX PT, R219, R219, R231, 0x1f ;  /* 0x00001fe7dbdb7589 */ /* 0x000f2200000e0000 */
[----:B------:R-:W3:Y:S01]  /*7060*/  MUFU.EX2 R16, R16 ;  /* 0x0000001000107308 */ /* 0x000ee20000000800 */
[--C-:B-1----:R-:W-:Y:S01]  /*7070*/  FFMA.FTZ R120, R120, UR12, -R119.reuse ;  /* 0x0000000c78787c23 */ /* 0x102fe20008010877 */
[----:B------:R-:W-:-:S06]  /*7080*/  FFMA.FTZ R119, R146, UR12, -R119 ;  /* 0x0000000c92777c23 */ /* 0x000fcc0008010877 */
[----:B------:R-:W1:Y:S01]  /*7090*/  MUFU.EX2 R101, R101 ;  /* 0x0000006500657308 */ /* 0x000e620000000800 */
[--C-:B-----5:R-:W-:Y:S01]  /*70a0*/  FFMA.FTZ R125, R125, UR12, -R123.reuse ;  /* 0x0000000c7d7d7c23 */ /* 0x120fe2000801087b */
[----:B------:R-:W-:Y:S02]  /*70b0*/  WARPGROUP.DEPBAR.LE gsb0, 0x0 ;  /* 0x00008000000079c5 */ /* 0x000fe40000010000 */
[----:B------:R-:W-:Y:S01]  /*70c0*/  WARPGROUP.ARRIVE ;  /* 0x00000000000079c5 */ /* 0x000fe20000000000 */
[----:B------:R-:W-:-:S03]  /*70d0*/  FFMA.FTZ R123, R142, UR12, -R123 ;  /* 0x0000000c8e7b7c23 */ /* 0x000fc6000801087b */
[----:B------:R-:W5:Y:S01]  /*70e0*/  MUFU.EX2 R102, R102 ;  /* 0x0000006600667308 */ /* 0x000f620000000800 */
[--C-:B--2---:R-:W-:Y:S01]  /*70f0*/  FFMA.FTZ R116, R116, UR12, -R115.reuse ;  /* 0x0000000c74747c23 */ /* 0x104fe20008010873 */
[----:B------:R-:W-:Y:S01]  /*7100*/  FFMA.FTZ R115, R150, UR12, -R115 ;  /* 0x0000000c96737c23 */ /* 0x000fe20008010873 */
[----:B------:R-:W-:Y:S01]  /*7110*/  HGMMA.64x128x16.F32.BF16 R24, gdesc[UR8], R24, gsb0 ;  /* 0x01e00000081879f0 */ /* 0x000fe20008001818 */
[----:B----4-:R-:W-:-:S04]  /*7120*/  FFMA.FTZ R114, R114, UR12, -R219 ;  /* 0x0000000c72727c23 */ /* 0x010fc800080108db */
[----:B------:R-:W2:Y:S01]  /*7130*/  MUFU.EX2 R104, R104 ;  /* 0x0000006800687308 */ /* 0x000ea20000000800 */
[----:B------:R-:W-:-:S07]  /*7140*/  FFMA.FTZ R113, R113, UR12, -R219 ;  /* 0x0000000c71717c23 */ /* 0x000fce00080108db */
        /* <DEDUP_REMOVED lines=20> */
[----:B------:R-:W-:-:S06]  /*7290*/  R2UR UR4, R220 ;  /* 0x00000000dc0472ca */ /* 0x000fcc00000e0000 */
[----:B------:R-:W-:Y:S08]  /*72a0*/  MUFU.EX2 R95, R95 ;  /* 0x0000005f005f7308 */ /* 0x000ff00000000800 */
[----:B------:R-:W-:Y:S08]  /*72b0*/  MUFU.EX2 R96, R96 ;  /* 0x0000006000607308 */ /* 0x000ff00000000800 */
[----:B------:R-:W-:Y:S08]  /*72c0*/  MUFU.EX2 R110, R110 ;  /* 0x0000006e006e7308 */ /* 0x000ff00000000800 */
[----:B------:R-:W-:Y:S01]  /*72d0*/  MUFU.EX2 R112, R112 ;  /* 0x0000007000707308 */ /* 0x000fe20000000800 */
[----:B------:R-:W-:-:S02]  /*72e0*/  WARPGROUP.DEPBAR.LE gsb0, 0x0 ;  /* 0x00008000000079c5 */ /* 0x000fc40000010000 */
[----:B------:R-:W1:Y:S04]  /*72f0*/  LDS R221, [R221+0x400] ;  /* 0x00040000dddd7984 */ /* 0x000e680000000800 */
[----:B------:R-:W5:Y:S04]  /*7300*/  LDS R218, [R218+0x400] ;  /* 0x00040000dada7984 */ /* 0x000f680000000800 */
[----:B------:R-:W-:Y:S04]  /*7310*/  LDS R217, [R217+0x400] ;  /* 0x00040000d9d97984 */ /* 0x000fe80000000800 */
[----:B------:R-:W-:Y:S04]  /*7320*/  LDS R216, [R216+0x400] ;  /* 0x00040000d8d87984 */ /* 0x000fe80000000800 */
[----:B-1----:R-:W1:Y:S04]  /*7330*/  SHFL.IDX PT, R124, R221, R5, 0x1f ;  /* 0x00001f05dd7c7589 */ /* 0x002e6800000e0000 */
[----:B------:R-:W2:Y:S04]  /*7340*/  SHFL.IDX PT, R126, R221, R151, 0x1f ;  /* 0x00001f97dd7e7589 */ /* 0x000ea800000e0000 */
[----:B------:R-:W4:Y:S04]  /*7350*/  SHFL.IDX PT, R133, R221, R149, 0x1f ;  /* 0x00001f95dd857589 */ /* 0x000f2800000e0000 */
[----:B------:R-:W4:Y:S04]  /*7360*/  SHFL.IDX PT, R128, R221, R148, 0x1f ;  /* 0x00001f94dd807589 */ /* 0x000f2800000e0000 */
[----:B------:R-:W3:Y:S04]  /*7370*/  SHFL.IDX PT, R129, R221, R145, 0x1f ;  /* 0x00001f91dd817589 */ /* 0x000ee800000e0000 */
[----:B-----5:R-:W5:Y:S01]  /*7380*/  SHFL.IDX PT, R139, R218, R149, 0x1f ;  /* 0x00001f95da8b7589 */ /* 0x020f6200000e0000 */
[--C-:B-1----:R-:W-:Y:S01]  /*7390*/  FADD.FTZ R24, R24, -R124.reuse ;  /* 0x8000007c18187221 */ /* 0x102fe20000010000 */
[----:B------:R-:W-:-:S02]  /*73a0*/  FADD.FTZ R26, R26, -R124 ;  /* 0x8000007c1a1a7221 */ /* 0x000fc40000010000 */
[----:B------:R-:W1:Y:S01]  /*73b0*/  SHFL.IDX PT, R136, R218, R223, 0x1f ;  /* 0x00001fdfda887589 */ /* 0x000e6200000e0000 */
[--C-:B--2---:R-:W-:Y:S01]  /*73c0*/  FADD.FTZ R124, R25, -R126.reuse ;  /* 0x8000007e197c7221 */ /* 0x104fe20000010000 */
[----:B------:R-:W-:Y:S02]  /*73d0*/  FADD.FTZ R126, R27, -R126 ;  /* 0x8000007e1b7e7221 */ /* 0x000fe40000010000 */
[----:B------:R-:W2:Y:S01]  /*73e0*/  SHFL.IDX PT, R143, R221, R223, 0x1f ;  /* 0x00001fdfdd8f7589 */ /* 0x000ea200000e0000 */
[--C-:B----4-:R-:W-:Y:S01]  /*73f0*/  FADD.FTZ R127, R28, -R133.reuse ;  /* 0x800000851c7f7221 */ /* 0x110fe20000010000 */
[----:B------:R-:W-:Y:S01]  /*7400*/  FADD.FTZ R25, R30, -R133 ;  /* 0x800000851e197221 */ /* 0x000fe20000010000 */
[----:B------:R4:W2:Y:S01]  /*7410*/  MUFU.EX2 R28, R130 ;  /* 0x00000082001c7308 */ /* 0x0008a20000000800 */
[----:B------:R-:W2:Y:S01]  /*7420*/  SHFL.IDX PT, R141, R218, R5, 0x1f ;  /* 0x00001f05da8d7589 */ /* 0x000ea200000e0000 */
[----:B------:R-:W-:-:S03]  /*7430*/  FADD.FTZ R27, R31, -R128 ;  /* 0x800000801f1b7221 */ /* 0x000fc60000010000 */
[----:B------:R-:W2:Y:S03]  /*7440*/  SHFL.IDX PT, R138, R218, R145, 0x1f ;  /* 0x00001f91da8a7589 */ /* 0x000ea600000e0000 */
[----:B------:R1:W2:Y:S01]  /*7450*/  MUFU.EX2 R30, R135 ;  /* 0x00000087001e7308 */ /* 0x0002a20000000800 */
[----:B----4-:R-:W-:Y:S01]  /*7460*/  FADD.FTZ R130, R29, -R128 ;  /* 0x800000801d827221 */ /* 0x010fe20000010000 */
[----:B---3--:R-:W-:Y:S01]  /*7470*/  FADD.FTZ R128, R32, -R129 ;  /* 0x8000008120807221 */ /* 0x008fe20000010000 */
[----:B------:R-:W3:Y:S01]  /*7480*/  SHFL.IDX PT, R137, R218, R148, 0x1f ;  /* 0x00001f94da897589 */ /* 0x000ee200000e0000 */
[--C-:B-----5:R-:W-:Y:S01]  /*7490*/  FADD.FTZ R44, R44, -R139.reuse ;  /* 0x8000008b2c2c7221 */ /* 0x120fe20000010000 */
[----:B------:R-:W-:Y:S01]  /*74a0*/  FADD.FTZ R46, R46, -R139 ;  /* 0x8000008b2e2e7221 */ /* 0x000fe20000010000 */
[----:B------:R-:W-:Y:S01]  /*74b0*/  FADD.FTZ R129, R34, -R129 ;  /* 0x8000008122817221 */ /* 0x000fe20000010000 */
[----:B------:R-:W4:Y:S01]  /*74c0*/  SHFL.IDX PT, R32, R218, R144, 0x1f ;  /* 0x00001f90da207589 */ /* 0x000f2200000e0000 */
[--C-:B-1----:R-:W-:Y:S01]  /*74d0*/  FADD.FTZ R52, R52, -R136.reuse ;  /* 0x8000008834347221 */ /* 0x102fe20000010000 */
[----:B------:R-:W-:Y:S01]  /*74e0*/  FADD.FTZ R54, R54, -R136 ;  /* 0x8000008836367221 */ /* 0x000fe20000010000 */
[----:B------:R1:W5:Y:S01]  /*74f0*/  MUFU.EX2 R29, R131 ;  /* 0x00000083001d7308 */ /* 0x0003620000000800 */
[----:B------:R-:W1:Y:S01]  /*7500*/  SHFL.IDX PT, R135, R217, R5, 0x1f ;  /* 0x00001f05d9877589 */ /* 0x000e6200000e0000 */
[--C-:B--2---:R-:W-:Y:S01]  /*7510*/  FADD.FTZ R133, R36, -R143.reuse ;  /* 0x8000008f24857221 */ /* 0x104fe20000010000 */
[----:B------:R-:W-:-:S02]  /*7520*/  FADD.FTZ R38, R38, -R143 ;  /* 0x8000008f26267221 */ /* 0x000fc40000010000 */
[----:B------:R-:W2:Y:S01]  /*7530*/  SHFL.IDX PT, R132, R221, R144, 0x1f ;  /* 0x00001f90dd847589 */ /* 0x000ea200000e0000 */
[--C-:B------:R-:W-:Y:S01]  /*7540*/  FADD.FTZ R40, R40, -R141.reuse ;  /* 0x8000008d28287221 */ /* 0x100fe20000010000 */
[----:B------:R-:W-:Y:S02]  /*7550*/  FADD.FTZ R42, R42, -R141 ;  /* 0x8000008d2a2a7221 */ /* 0x000fe40000010000 */
[----:B------:R-:W5:Y:S01]  /*7560*/  SHFL.IDX PT, R136, R217, R145, 0x1f ;  /* 0x00001f91d9887589 */ /* 0x000f6200000e0000 */
[----:B------:R-:W5:Y:S01]  /*7570*/  MUFU.EX2 R31, R134 ;  /* 0x00000086001f7308 */ /* 0x000f620000000800 */
[--C-:B------:R-:W-:Y:S01]  /*7580*/  FADD.FTZ R48, R48, -R138.reuse ;  /* 0x8000008a30307221 */ /* 0x100fe20000010000 */
[----:B------:R-:W-:Y:S01]  /*7590*/  FADD.FTZ R50, R50, -R138 ;  /* 0x8000008a32327221 */ /* 0x000fe20000010000 */
[----:B------:R-:W-:Y:S04]  /*75a0*/  SHFL.IDX PT, R139, R216, R145, 0x1f ;  /* 0x00001f91d88b7589 */ /* 0x000fe800000e0000 */
[----:B------:R-:W-:Y:S01]  /*75b0*/  SHFL.IDX PT, R138, R216, R149, 0x1f ;  /* 0x00001f95d88a7589 */ /* 0x000fe200000e0000 */
[--C-:B---3--:R-:W-:Y:S01]  /*75c0*/  FADD.FTZ R45, R45, -R137.reuse ;  /* 0x800000892d2d7221 */ /* 0x108fe20000010000 */
[----:B------:R-:W-:Y:S01]  /*75d0*/  FADD.FTZ R47, R47, -R137 ;  /* 0x800000892f2f7221 */ /* 0x000fe20000010000 */
[--C-:B----4-:R-:W-:Y:S01]  /*75e0*/  FADD.FTZ R49, R49, -R32.reuse ;  /* 0x8000002031317221 */ /* 0x110fe20000010000 */
[----:B------:R-:W-:Y:S01]  /*75f0*/  FADD.FTZ R51, R51, -R32 ;  /* 0x8000002033337221 */ /* 0x000fe20000010000 */
[----:B------:R-:W-:Y:S01]  /*7600*/  SHFL.IDX PT, R143, R216, R148, 0x1f ;  /* 0x00001f94d88f7589 */ /* 0x000fe200000e0000 */
[----:B------:R3:W4:Y:S01]  /*7610*/  MUFU.EX2 R32, R125 ;  /* 0x0000007d00207308 */ /* 0x0007220000000800 */
[--C-:B-1----:R-:W-:Y:S01]  /*7620*/  FADD.FTZ R56, R56, -R135.reuse ;  /* 0x8000008738387221 */ /* 0x102fe20000010000 */
[----:B------:R-:W-:Y:S01]  /*7630*/  FADD.FTZ R58, R58, -R135 ;  /* 0x800000873a3a7221 */ /* 0x000fe20000010000 */
[----:B------:R-:W-:Y:S01]  /*7640*/  SHFL.IDX PT, R141, R216, R144, 0x1f ;  /* 0x00001f90d88d7589 */ /* 0x000fe200000e0000 */
[--C-:B--2---:R-:W-:Y:S01]  /*7650*/  FADD.FTZ R131, R33, -R132.reuse ;  /* 0x8000008421837221 */ /* 0x104fe20000010000 */
[----:B------:R-:W-:-:S02]  /*7660*/  FADD.FTZ R132, R35, -R132 ;  /* 0x8000008423847221 */ /* 0x000fc40000010000 */
[----:B------:R-:W-:Y:S04]  /*7670*/  SHFL.IDX PT, R135, R216, R151, 0x1f ;  /* 0x00001f97d8877589 */ /* 0x000fe800000e0000 */
[----:B------:R-:W1:Y:S04]  /*7680*/  SHFL.IDX PT, R142, R221, R231, 0x1f ;  /* 0x00001fe7dd8e7589 */ /* 0x000e6800000e0000 */
[----:B------:R-:W2:Y:S01]  /*7690*/  SHFL.IDX PT, R140, R218, R151, 0x1f ;  /* 0x00001f97da8c7589 */ /* 0x000ea200000e0000 */
[----:B------:R-:W-:Y:S01]  /*76a0*/  FMUL.FTZ R26, R9, R26 ;  /* 0x0000001a091a7220 */ /* 0x000fe20000410000 */
[----:B------:R-:W-:Y:S01]  /*76b0*/  FMUL.FTZ R25, R11, R25 ;  /* 0x000000190b197220 */ /* 0x000fe20000410000 */
[--C-:B-----5:R-:W-:Y:S01]  /*76c0*/  FADD.FTZ R66, R66, -R136.reuse ;  /* 0x8000008842427221 */ /* 0x120fe20000010000 */
[----:B---3--:R-:W-:Y:S01]  /*76d0*/  SHFL.IDX PT, R125, R216, R5, 0x1f ;  /* 0x00001f05d87d7589 */ /* 0x008fe200000e0000 */
[----:B------:R-:W-:Y:S01]  /*76e0*/  MUFU.EX2 R119, R119 ;  /* 0x0000007700777308 */ /* 0x000fe20000000800 */
[----:B------:R-:W-:-:S02]  /*76f0*/  FADD.FTZ R64, R64, -R136 ;  /* 0x8000008840407221 */ /* 0x000fc40000010000 */
[----:B------:R-:W-:Y:S04]  /*7700*/  SHFL.IDX PT, R145, R216, R223, 0x1f ;  /* 0x00001fdfd8917589 */ /* 0x000fe800000e0000 */
[----:B------:R-:W3:Y:S04]  /*7710*/  SHFL.IDX PT, R216, R216, R231, 0x1f ;  /* 0x00001fe7d8d87589 */ /* 0x000ee800000e0000 */
[----:B------:R-:W5:Y:S04]  /*7720*/  SHFL.IDX PT, R137, R217, R149, 0x1f ;  /* 0x00001f95d9897589 */ /* 0x000f6800000e0000 */
[----:B------:R-:W4:Y:S01]  /*7730*/  SHFL.IDX PT, R34, R217, R151, 0x1f ;  /* 0x00001f97d9227589 */ /* 0x000f2200000e0000 */
[--C-:B-1----:R-:W-:Y:S01]  /*7740*/  FADD.FTZ R37, R37, -R142.reuse ;  /* 0x8000008e25257221 */ /* 0x102fe20000010000 */
[----:B------:R-:W-:Y:S01]  /*7750*/  MUFU.EX2 R118, R118 ;  /* 0x0000007600767308 */ /* 0x000fe20000000800 */
[----:B------:R-:W-:Y:S01]  /*7760*/  FADD.FTZ R39, R39, -R142 ;  /* 0x8000008e27277221 */ /* 0x000fe20000010000 */
[----:B------:R-:W1:Y:S04]  /*7770*/  SHFL.IDX PT, R35, R217, R148, 0x1f ;  /* 0x00001f94d9237589 */ /* 0x000e6800000e0000 */
[----:B------:R-:W1:Y:S04]  /*7780*/  SHFL.IDX PT, R33, R218, R231, 0x1f ;  /* 0x00001fe7da217589 */ /* 0x000e6800000e0000 */
[----:B------:R-:W1:Y:S04]  /*7790*/  SHFL.IDX PT, R134, R217, R144, 0x1f ;  /* 0x00001f90d9867589 */ /* 0x000e6800000e0000 */
[----:B------:R-:W1:Y:S01]  /*77a0*/  SHFL.IDX PT, R36, R217, R223, 0x1f ;  /* 0x00001fdfd9247589 */ /* 0x000e6200000e0000 */
[----:B------:R-:W-:Y:S01]  /*77b0*/  MUFU.EX2 R117, R117 ;  /* 0x0000007500757308 */ /* 0x000fe20000000800 */
[----:B------:R-:W-:Y:S01]  /*77c0*/  FMUL.FTZ R38, R15, R38 ;  /* 0x000000260f267220 */ /* 0x000fe20000410000 */
[----:B--2---:R-:W-:Y:S01]  /*77d0*/  FADD.FTZ R41, R41, -R140 ;  /* 0x8000008c29297221 */ /* 0x004fe20000010000 */
[----:B------:R-:W2:Y:S01]  /*77e0*/  SHFL.IDX PT, R217, R217, R231, 0x1f ;  /* 0x00001fe7d9d97589 */ /* 0x000ea200000e0000 */
[----:B---3--:R-:W-:Y:S01]  /*77f0*/  FADD.FTZ R146, R85, -R216 ;  /* 0x800000d855927221 */ /* 0x008fe20000010000 */
[--C-:B-----5:R-:W-:Y:S01]  /*7800*/  FADD.FTZ R60, R60, -R137.reuse ;  /* 0x800000893c3c7221 */ /* 0x120fe20000010000 */
[----:B------:R-:W-:Y:S01]  /*7810*/  FADD.FTZ R62, R62, -R137 ;  /* 0x800000893e3e7221 */ /* 0x000fe20000010000 */
[----:B------:R-:W-:Y:S01]  /*7820*/  FMUL.FTZ R85, R10, R126 ;  /* 0x0000007e0a557220 */ /* 0x000fe20000410000 */
[--C-:B------:R-:W-:Y:S01]  /*7830*/  FADD.FTZ R137, R80, -R139.reuse ;  /* 0x8000008b50897221 */ /* 0x100fe20000010000 */
[--C-:B----4-:R-:W-:Y:S01]  /*7840*/  FADD.FTZ R57, R57, -R34.reuse ;  /* 0x8000002239397221 */ /* 0x110fe20000010000 */
[----:B------:R-:W-:Y:S01]  /*7850*/  FADD.FTZ R59, R59, -R34 ;  /* 0x800000223b3b7221 */ /* 0x000fe20000010000 */
[----:B------:R-:W-:Y:S01]  /*7860*/  FADD.FTZ R139, R82, -R139 ;  /* 0x8000008b528b7221 */ /* 0x000fe20000010000 */
[----:B------:R3:W4:Y:S01]  /*7870*/  MUFU.EX2 R34, R122 ;  /* 0x0000007a00227308 */ /* 0x0007220000000800 */
[----:B------:R-:W-:Y:S01]  /*7880*/  FMUL.FTZ R82, R228, R133 ;  /* 0x00000085e4527220 */ /* 0x000fe20000410000 */
[----:B------:R-:W-:Y:S01]  /*7890*/  FMUL.FTZ R37, R225, R37 ;  /* 0x00000025e1257220 */ /* 0x000fe20000410000 */
[--C-:B-1----:R-:W-:Y:S01]  /*78a0*/  FADD.FTZ R61, R61, -R35.reuse ;  /* 0x800000233d3d7221 */ /* 0x102fe20000010000 */
[----:B------:R-:W-:Y:S01]  /*78b0*/  FADD.FTZ R63, R63, -R35 ;  /* 0x800000233f3f7221 */ /* 0x000fe20000010000 */
[----:B------:R-:W-:Y:S01]  /*78c0*/  F2FP.BF16.F32.PACK_AB R85, R85, R26 ;  /* 0x0000001a5555723e */ /* 0x000fe200000010ff */
[----:B------:R-:W-:Y:S01]  /*78d0*/  FMUL.FTZ R26, R12, R27 ;  /* 0x0000001b0c1a7220 */ /* 0x000fe20000410000 */
[--C-:B------:R-:W-:Y:S01]  /*78e0*/  FADD.FTZ R53, R53, -R33.reuse ;  /* 0x8000002135357221 */ /* 0x100fe20000010000 */
[----:B------:R1:W-:Y:S01]  /*78f0*/  MUFU.EX2 R35, R121 ;  /* 0x0000007900237308 */ /* 0x0003e20000000800 */
[----:B------:R-:W-:Y:S01]  /*7900*/  FADD.FTZ R55, R55, -R33 ;  /* 0x8000002137377221 */ /* 0x000fe20000010000 */
[----:B------:R-:W-:Y:S01]  /*7910*/  FADD.FTZ R65, R65, -R134 ;  /* 0x8000008641417221 */ /* 0x000fe20000010000 */
[----:B---3--:R-:W-:Y:S01]  /*7920*/  FADD.FTZ R122, R68, -R36 ;  /* 0x80000024447a7221 */ /* 0x008fe20000010000 */
[----:B------:R-:W-:Y:S01]  /*7930*/  F2FP.BF16.F32.PACK_AB R82, R37, R82 ;  /* 0x000000522552723e */ /* 0x000fe200000010ff */
[----:B------:R-:W-:Y:S01]  /*7940*/  FADD.FTZ R216, R87, -R216 ;  /* 0x800000d857d87221 */ /* 0x000fe20000010000 */
[----:B------:R-:W-:-:S02]  /*7950*/  FADD.FTZ R43, R43, -R140 ;  /* 0x8000008c2b2b7221 */ /* 0x000fc40000010000 */
[----:B------:R-:W3:Y:S01]  /*7960*/  MUFU.EX2 R33, R123 ;  /* 0x0000007b00217308 */ /* 0x000ee20000000800 */
[----:B-1----:R-:W-:Y:S01]  /*7970*/  FADD.FTZ R121, R67, -R134 ;  /* 0x8000008643797221 */ /* 0x002fe20000010000 */
[----:B------:R-:W-:Y:S01]  /*7980*/  FADD.FTZ R67, R70, -R36 ;  /* 0x8000002446437221 */ /* 0x000fe20000010000 */
[----:B--2---:R-:W-:Y:S01]  /*7990*/  FADD.FTZ R70, R69, -R217 ;  /* 0x800000d945467221 */ /* 0x004fe20000010000 */
[----:B------:R-:W-:Y:S01]  /*79a0*/  FADD.FTZ R144, R84, -R145 ;  /* 0x8000009154907221 */ /* 0x000fe20000010000 */
[----:B------:R-:W-:-:S03]  /*79b0*/  F2FP.BF16.F32.PACK_AB R87, R26, R25 ;  /* 0x000000191a57723e */ /* 0x000fc600000010ff */
[----:B------:R1:W2:Y:S01]  /*79c0*/  MUFU.EX2 R36, R120 ;  /* 0x0000007800247308 */ /* 0x0002a20000000800 */
[----:B------:R-:W-:Y:S01]  /*79d0*/  FADD.FTZ R145, R86, -R145 ;  /* 0x8000009156917221 */ /* 0x000fe20000010000 */
[----:B------:R-:W-:Y:S01]  /*79e0*/  FMUL.FTZ R25, R107, R65 ;  /* 0x000000416b197220 */ /* 0x000fe20000410000 */
[----:B------:R-:W-:Y:S01]  /*79f0*/  FMUL.FTZ R86, R230, R127 ;  /* 0x0000007fe6567220 */ /* 0x000fe20000410000 */
[----:B------:R-:W-:-:S04]  /*7a00*/  FMUL.FTZ R65, R106, R66 ;  /* 0x000000426a417220 */ /* 0x000fc80000410000 */
[----:B------:R-:W5:Y:S01]  /*7a10*/  MUFU.EX2 R116, R116 ;  /* 0x0000007400747308 */ /* 0x000f620000000800 */
[----:B-1----:R-:W-:Y:S01]  /*7a20*/  FADD.FTZ R120, R71, -R217 ;  /* 0x800000d947787221 */ /* 0x002fe20000010000 */
[----:B------:R-:W-:Y:S01]  /*7a30*/  FMUL.FTZ R71, R227, R130 ;  /* 0x00000082e3477220 */ /* 0x000fe20000410000 */
[----:B------:R-:W-:-:S05]  /*7a40*/  FMUL.FTZ R39, R16, R39 ;  /* 0x0000002710277220 */ /* 0x000fca0000410000 */
[----:B------:R-:W1:Y:S01]  /*7a50*/  MUFU.EX2 R115, R115 ;  /* 0x0000007300737308 */ /* 0x000e620000000800 */
[----:B------:R-:W-:Y:S01]  /*7a60*/  FMUL.FTZ R60, R101, R60 ;  /* 0x0000003c653c7220 */ /* 0x000fe20000410000 */
        /* <DEDUP_REMOVED lines=9> */
[----:B------:R-:W-:Y:S01]  /*7b00*/  FADD.FTZ R123, R72, -R125 ;  /* 0x8000007d487b7221 */ /* 0x000fe20000010000 */
[----:B------:R-:W-:Y:S01]  /*7b10*/  FADD.FTZ R134, R73, -R135 ;  /* 0x8000008749867221 */ /* 0x000fe20000010000 */
[----:B------:R-:W-:Y:S01]  /*7b20*/  FADD.FTZ R125, R74, -R125 ;  /* 0x8000007d4a7d7221 */ /* 0x000fe20000010000 */
        /* <DEDUP_REMOVED lines=27> */
[----:B----4-:R-:W-:Y:S01]  /*7ce0*/  FMUL.FTZ R27, R34, R142 ;  /* 0x0000008e221b7220 */ /* 0x010fe20000410000 */
        /* <DEDUP_REMOVED lines=22> */
[----:B------:R-:W-:Y:S01]  /*7e50*/  IMAD R39, R39, 0x2, R236 ;  /* 0x0000000227277824 */ /* 0x000fe200078e02ec */
[----:B------:R-:W-:Y:S01]  /*7e60*/  F2FP.BF16.F32.PACK_AB R80, R131, R80 ;  /* 0x000000508350723e */ /* 0x000fe200000010ff */
[----:B---3--:R-:W-:Y:S01]  /*7e70*/  FMUL.FTZ R63, R33, R138 ;  /* 0x0000008a213f7220 */ /* 0x008fe20000410000 */
        /* <DEDUP_REMOVED lines=13> */
[----:B-1----:R-:W-:Y:S01]  /*7f50*/  FMUL.FTZ R59, R115, R145 ;  /* 0x00000091733b7220 */ /* 0x002fe20000410000 */
        /* <DEDUP_REMOVED lines=162> */
.L_x_3033:
        /* <DEDUP_REMOVED lines=70> */
.L_x_3034:
        /* <DEDUP_REMOVED lines=12> */
.L_x_3024:
        /* <DEDUP_REMOVED lines=34> */
.L_x_3004:
[----:B------:R-:W-:Y:S05]  /*90c0*/  @P0 BRA `(.L_x_3036) ;  /* 0x0000001000ac0947 */ /* 0x000fea0003800000 */
[----:B------:R-:W1:Y:S01]  /*90d0*/  S2R R0, SR_TID.X ;  /* 0x0000000000007919 */ /* 0x000e620000002100 */
[----:B------:R-:W3:Y:S01]  /*90e0*/  S2UR UR5, SR_CgaCtaId ;  /* 0x00000000000579c3 */ /* 0x000ee20000008800 */
[----:B------:R-:W-:Y:S01]  /*90f0*/  UMOV UR4, 0x400 ;  /* 0x0000040000047882 */ /* 0x000fe20000000000 */
[----:B------:R-:W-:-:S06]  /*9100*/  F2FP.BF16.F32.PACK_AB R184, R185, R184 ;  /* 0x000000b8b9b8723e */ /* 0x000fcc00000010ff */
[----:B------:R-:W-:Y:S01]  /*9110*/  BAR.SYNC.DEFER_BLOCKING 0x1, 0x100 ;  /* 0x0044000000007b1d */ /* 0x000fe20000010000 */
[----:B------:R-:W-:Y:S02]  /*9120*/  F2FP.BF16.F32.PACK_AB R185, R187, R186 ;  /* 0x000000babbb9723e */ /* 0x000fe400000010ff */
[----:B------:R-:W-:Y:S02]  /*9130*/  F2FP.BF16.F32.PACK_AB R192, R193, R192 ;  /* 0x000000c0c1c0723e */ /* 0x000fe400000010ff */
[----:B------:R-:W-:Y:S01]  /*9140*/  F2FP.BF16.F32.PACK_AB R186, R189, R188 ;  /* 0x000000bcbdba723e */ /* 0x000fe200000010ff */
[----:B------:R-:W-:Y:S01]  /*9150*/  ULDC.64 UR8, c[0x0][0x878] ;  /* 0x00021e0000087ab9 */ /* 0x000fe20000000a00 */
[----:B------:R-:W-:Y:S01]  /*9160*/  F2FP.BF16.F32.PACK_AB R187, R191, R190 ;  /* 0x000000bebfbb723e */ /* 0x000fe200000010ff */
[----:B------:R-:W-:Y:S01]  /*9170*/  UISETP.NE.U32.AND UP0, UPT, UR8, URZ, UPT ;  /* 0x0000003f0800728c */ /* 0x000fe2000bf05070 */
[----:B------:R-:W-:Y:S02]  /*9180*/  F2FP.BF16.F32.PACK_AB R193, R195, R194 ;  /* 0x000000c2c3c1723e */ /* 0x000fe400000010ff */
[----:B------:R-:W-:Y:S01]  /*9190*/  F2FP.BF16.F32.PACK_AB R200, R201, R200 ;  /* 0x000000c8c9c8723e */ /* 0x000fe200000010ff */
[----:B------:R-:W-:Y:S01]  /*91a0*/  UISETP.NE.AND.EX UP0, UPT, UR9, URZ, UPT, UP0 ;  /* 0x0000003f0900728c */ /* 0x000fe2000bf05300 */
[----:B------:R-:W-:-:S02]  /*91b0*/  F2FP.BF16.F32.PACK_AB R194, R197, R196 ;  /* 0x000000c4c5c2723e */ /* 0x000fc400000010ff */
[----:B------:R-:W-:Y:S02]  /*91c0*/  F2FP.BF16.F32.PACK_AB R195, R199, R198 ;  /* 0x000000c6c7c3723e */ /* 0x000fe400000010ff */
[----:B------:R-:W-:Y:S02]  /*91d0*/  F2FP.BF16.F32.PACK_AB R201, R203, R202 ;  /* 0x000000cacbc9723e */ /* 0x000fe400000010ff */
[----:B------:R-:W-:Y:S01]  /*91e0*/  F2FP.BF16.F32.PACK_AB R208, R209, R208 ;  /* 0x000000d0d1d0723e */ /* 0x000fe200000010ff */
[----:B---3--:R-:W-:Y:S01]  /*91f0*/  ULEA UR6, UR5, UR4, 0x18 ;  /* 0x0000000405067291 */ /* 0x008fe2000f8ec03f */
[----:B------:R-:W-:Y:S02]  /*9200*/  F2FP.BF16.F32.PACK_AB R202, R205, R204 ;  /* 0x000000cccdca723e */ /* 0x000fe400000010ff */
[----:B------:R-:W-:Y:S01]  /*9210*/  F2FP.BF16.F32.PACK_AB R203, R207, R206 ;  /* 0x000000cecfcb723e */ /* 0x000fe200000010ff */
[----:B------:R-:W-:Y:S01]  /*9220*/  ULDC.64 UR4, c[0x0][0x870] ;  /* 0x00021c0000047ab9 */ /* 0x000fe20000000a00 */
[----:B------:R-:W-:Y:S01]  /*9230*/  F2FP.BF16.F32.PACK_AB R209, R211, R210 ;  /* 0x000000d2d3d1723e */ /* 0x000fe200000010ff */
[----:B-1----:R-:W-:Y:S01]  /*9240*/  VIADD R13, R0, 0xffffff80 ;  /* 0xffffff80000d7836 */ /* 0x002fe20000000000 */
        /* <DEDUP_REMOVED lines=50> */
[----:B------:R-:W-:Y:S01]  /*9570*/  STSM.16.M88.4 [R8], R200 ;  /* 0x000000c808007844 */ /* 0x000fe20000000200 */
[----:B------:R-:W-:Y:S02]  /*9580*/  PLOP3.LUT P1, PT, PT, PT, UP0, 0x80, 0x0 ;  /* 0x000000000000781c */ /* 0x000fe40003f2f008 */
[----:B------:R-:W-:Y:S01]  /*9590*/  ISETP.NE.AND.EX P4, PT, RZ, UR5, PT, P4 ;  /* 0x00000005ff007c0c */ /* 0x000fe2000bf85340 */
[----:B------:R-:W-:Y:S01]  /*95a0*/  STSM.16.M88.4 [R3], R208 ;  /* 0x000000d003007844 */ /* 0x000fe20000000200 */
[----:B------:R-:W-:Y:S02]  /*95b0*/  ULDC.64 UR4, c[0x0][0x870] ;  /* 0x00021c0000047ab9 */ /* 0x000fe40000000a00 */
[----:B------:R-:W-:Y:S01]  /*95c0*/  UIMAD.WIDE UR4, UR41, 0x4, UR4 ;  /* 0x00000004290478a5 */ /* 0x000fe2000f8e0204 */
[----:B------:R1:W-:Y:S04]  /*95d0*/  STSM.16.M88.4 [R0], R152 ;  /* 0x0000009800007844 */ /* 0x0003e80000000200 */
[----:B------:R2:W-:Y:S01]  /*95e0*/  STSM.16.M88.4 [R2+-0x4000], R160 ;  /* 0xffc000a002007844 */ /* 0x0005e20000000200 */
[----:B------:R-:W-:-:S02]  /*95f0*/  IMAD.U32 R4, RZ, RZ, UR4 ;  /* 0x00000004ff047e24 */ /* 0x000fc4000f8e00ff */
[----:B------:R-:W-:Y:S01]  /*9600*/  IMAD.U32 R5, RZ, RZ, UR5 ;  /* 0x00000005ff057e24 */ /* 0x000fe2000f8e00ff */
[----:B------:R-:W-:Y:S01]  /*9610*/  STSM.16.M88.4 [R8+-0x4000], R168 ;  /* 0xffc000a808007844 */ /* 0x000fe20000000200 */
[----:B------:R-:W-:-:S03]  /*9620*/  @UP0 ULDC.64 UR4, c[0x0][0x878] ;  /* 0x00021e0000040ab9 */ /* 0x000fc60000000a00 */
[----:B------:R3:W-:Y:S01]  /*9630*/  STSM.16.M88.4 [R3+-0x4000], R176 ;  /* 0xffc000b003007844 */ /* 0x0007e20000000200 */
[----:B------:R-:W-:Y:S01]  /*9640*/  BAR.SYNC.DEFER_BLOCKING 0x1, 0x100 ;  /* 0x0044000000007b1d */ /* 0x000fe20000010000 */
[----:B------:R-:W-:-:S06]  /*9650*/  @UP0 UIMAD.WIDE UR4, UR41, 0x4, UR4 ;  /* 0x00000004290408a5 */ /* 0x000fcc000f8e0204 */
[----:B------:R-:W-:Y:S02]  /*9660*/  IMAD.U32 R6, RZ, RZ, UR4 ;  /* 0x00000004ff067e24 */ /* 0x000fe4000f8e00ff */
[----:B------:R-:W-:Y:S01]  /*9670*/  IMAD.U32 R7, RZ, RZ, UR5 ;  /* 0x00000005ff077e24 */ /* 0x000fe2000f8e00ff */
[----:B------:R-:W4:Y:S04]  /*9680*/  @P4 LDG.E R9, desc[UR38][R4.64] ;  /* 0x0000002604094981 */ /* 0x000f28000c1e1900 */
[----:B------:R5:W4:Y:S01]  /*9690*/  @P1 LDG.E R6, desc[UR38][R6.64] ;  /* 0x0000002606061981 */ /* 0x000b22000c1e1900 */
[----:B------:R-:W-:Y:S01]  /*96a0*/  LEA.HI R19, R10, R13, RZ, 0x3 ;  /* 0x0000000d0a137211 */ /* 0x000fe200078f18ff */
[----:B------:R-:W-:-:S03]  /*96b0*/  ULDC UR4, c[0x0][0x808] ;  /* 0x0002020000047ab9 */ /* 0x000fc60000000800 */
[----:B-1----:R-:W-:Y:S02]  /*96c0*/  LOP3.LUT R0, R19, 0x1ffffff8, RZ, 0xc0, !PT ;  /* 0x1ffffff813007812 */ /* 0x002fe400078ec0ff */
[----:B------:R-:W-:-:S03]  /*96d0*/  SHF.R.S32.HI R19, RZ, 0x3, R19 ;  /* 0x00000003ff137819 */ /* 0x000fc60000011413 */
[----:B------:R-:W-:Y:S01]  /*96e0*/  IMAD.IADD R0, R13, 0x1, -R0 ;  /* 0x000000010d007824 */ /* 0x000fe200078e0a00 */
[----:B-----5:R-:W-:Y:S01]  /*96f0*/  LEA.HI R7, R10, R13, RZ, 0x6 ;  /* 0x0000000d0a077211 */ /* 0x020fe200078f30ff */
[----:B--2---:R-:W-:Y:S02]  /*9700*/  IMAD.SHL.U32 R2, R19, 0x40, RZ ;  /* 0x0000004013027824 */ /* 0x004fe400078e00ff */
[----:B------:R-:W-:Y:S02]  /*9710*/  IMAD.SHL.U32 R20, R0, 0x8, RZ ;  /* 0x0000000800147824 */ /* 0x000fe400078e00ff */
[----:B------:R-:W-:Y:S01]  /*9720*/  IMAD.SHL.U32 R7, R7, 0x8, RZ ;  /* 0x0000000807077824 */ /* 0x000fe200078e00ff */
[----:B------:R-:W-:Y:S02]  /*9730*/  LOP3.LUT R11, R2, 0x1c0, RZ, 0xc0, !PT ;  /* 0x000001c0020b7812 */ /* 0x000fe400078ec0ff */
[----:B---3--:R-:W-:Y:S02]  /*9740*/  CS2R R2, SRZ ;  /* 0x0000000000027805 */ /* 0x008fe4000001ff00 */
[----:B------:R-:W-:-:S02]  /*9750*/  LOP3.LUT R0, R11, 0x38, R20, 0xf8, !PT ;  /* 0x000000380b007812 */ /* 0x000fc400078ef814 */
[----:B------:R-:W-:-:S04]  /*9760*/  SHF.R.U32.HI R11, RZ, 0x3, R11 ;  /* 0x00000003ff0b7819 */ /* 0x000fc8000001160b */
[----:B------:R-:W-:-:S04]  /*9770*/  LOP3.LUT R0, R0, R11, RZ, 0x3c, !PT ;  /* 0x0000000b00007212 */ /* 0x000fc800078e3cff */
[----:B------:R-:W-:Y:S01]  /*9780*/  LOP3.LUT R0, R0, 0x7ffffe00, R7, 0xf8, !PT ;  /* 0x7ffffe0000007812 */ /* 0x000fe200078ef807 */
[--C-:B----4-:R-:W-:Y:S01]  /*9790*/  @P4 IMAD.MOV.U32 R2, RZ, RZ, R9.reuse ;  /* 0x000000ffff024224 */ /* 0x110fe200078e0009 */
[----:B------:R-:W-:Y:S02]  /*97a0*/  @P4 SHF.R.S32.HI R3, RZ, 0x1f, R9 ;  /* 0x0000001fff034819 */ /* 0x000fe40000011409 */
[----:B------:R-:W-:Y:S02]  /*97b0*/  @P1 R2UR UR4, R6 ;  /* 0x00000000060412ca */ /* 0x000fe400000e0000 */
[----:B------:R-:W-:Y:S01]  /*97c0*/  IADD3 R16, P0, R19, R2, RZ ;  /* 0x0000000213107210 */ /* 0x000fe20007f1e0ff */
[----:B------:R-:W-:-:S12]  /*97d0*/  @P1 BRA `(.L_x_3037) ;  /* 0x0000000000181947 */ /* 0x000fd80003800000 */
[----:B------:R-:W-:Y:S05]  /*97e0*/  @!P4 BRA `(.L_x_3037) ;  /* 0x000000000014c947 */ /* 0x000fea0003800000 */
[----:B------:R-:W2:Y:S04]  /*97f0*/  LDG.E R7, desc[UR38][R4.64] ;  /* 0x0000002604077981 */ /* 0x000ea8000c1e1900 */
[----:B------:R-:W3:Y:S01]  /*9800*/  LDG.E R6, desc[UR38][R4.64+0x4] ;  /* 0x0000042604067981 */ /* 0x000ee2000c1e1900 */
[----:B--2---:R-:W-:Y:S02]  /*9810*/  R2UR UR5, R7 ;  /* 0x00000000070572ca */ /* 0x004fe400000e0000 */
[----:B---3--:R-:W-:-:S13]  /*9820*/  R2UR UR4, R6 ;  /* 0x00000000060472ca */ /* 0x008fda00000e0000 */
[----:B------:R-:W-:-:S12]  /*9830*/  UIADD3 UR4, -UR5, UR4, URZ ;  /* 0x0000000405047290 */ /* 0x000fd8000fffe13f */
.L_x_3037:
[----:B------:R-:W-:Y:S01]  /*9840*/  LEA R0, R0, UR6, 0x1 ;  /* 0x0000000600007c11 */ /* 0x000fe2000f8e08ff */
[----:B------:R-:W1:Y:S01]  /*9850*/  LDC R31, c[0x0][0x83c] ;  /* 0x00020f00ff1f7b82 */ /* 0x000e620000000800 */
[----:B------:R-:W-:Y:S01]  /*9860*/  UIMAD UR4, UR37, -0x80, UR4 ;  /* 0xffffff80250478a4 */ /* 0x000fe2000f8e0204 */
[C---:B------:R-:W-:Y:S01]  /*9870*/  VIADD R2, R19.reuse, 0x20 ;  /* 0x0000002013027836 */ /* 0x040fe20000000000 */
[----:B------:R-:W-:Y:S01]  /*9880*/  USHF.R.S32.HI UR5, URZ, 0x1f, UR41 ;  /* 0x0000001f3f057899 */ /* 0x000fe20008011429 */
[----:B------:R2:W3:Y:S01]  /*9890*/  LDS.128 R12, [R0+0x1000] ;  /* 0x00100000000c7984 */ /* 0x0004e20000000c00 */
[----:B------:R-:W-:Y:S01]  /*98a0*/  ULDC.64 UR6, c[0x0][0x850] ;  /* 0x0002140000067ab9 */ /* 0x000fe20000000a00 */
[C---:B------:R-:W-:Y:S01]  /*98b0*/  LEA.HI.X.SX32 R17, R19.reuse, R3, 0x1, P0 ;  /* 0x0000000313117211 */ /* 0x040fe200000f0eff */
[----:B------:R-:W-:Y:S01]  /*98c0*/  IMAD.U32 R22, RZ, RZ, UR4 ;  /* 0x00000004ff167e24 */ /* 0x000fe2000f8e00ff */
[----:B------:R2:W4:Y:S01]  /*98d0*/  LDS.128 R8, [R0+0x2000] ;  /* 0x0020000000087984 */ /* 0x0005220000000c00 */
[----:B------:R-:W-:Y:S01]  /*98e0*/  UIMAD UR4, UR46, UR6, URZ ;  /* 0x000000062e0472a4 */ /* 0x000fe2000f8e023f */
[--C-:B------:R-:W-:Y:S01]  /*98f0*/  SHF.R.S32.HI R21, RZ, 0x1f, R20.reuse ;  /* 0x0000001fff157819 */ /* 0x100fe20000011414 */
[----:B------:R-:W2:Y:S01]  /*9900*/  LDC R33, c[0x0][0x80c] ;  /* 0x00020300ff217b82 */ /* 0x000ea20000000800 */
[----:B------:R1:W2:Y:S01]  /*9910*/  LDS.128 R4, [R0+0x3000] ;  /* 0x0030000000047984 */ /* 0x0002a20000000c00 */
[----:B------:R-:W-:Y:S01]  /*9920*/  VIMNMX R22, R22, 0x80, PT ;  /* 0x0000008016167848 */ /* 0x000fe20003fe0100 */
[----:B------:R-:W-:Y:S01]  /*9930*/  IMAD.U32 R3, RZ, RZ, UR6 ;  /* 0x00000006ff037e24 */ /* 0x000fe2000f8e00ff */
[----:B------:R-:W-:Y:S01]  /*9940*/  UIMAD UR4, UR40, UR7, UR4 ;  /* 0x00000007280472a4 */ /* 0x000fe2000f8e0204 */
[----:B------:R-:W-:Y:S01]  /*9950*/  IMAD.U32 R30, RZ, RZ, UR5 ;  /* 0x00000005ff1e7e24 */ /* 0x000fe2000f8e00ff */
[CC--:B------:R-:W-:Y:S01]  /*9960*/  ISETP.GE.AND P3, PT, R19.reuse, R22.reuse, PT ;  /* 0x000000161300720c */ /* 0x0c0fe20003f66270 */
[----:B------:R-:W-:Y:S01]  /*9970*/  VIADD R18, R19, 0x40 ;  /* 0x0000004013127836 */ /* 0x000fe20000000000 */
[-C--:B------:R-:W-:Y:S01]  /*9980*/  ISETP.GE.AND P2, PT, R2, R22.reuse, PT ;  /* 0x000000160200720c */ /* 0x080fe20003f46270 */
[----:B------:R-:W-:Y:S01]  /*9990*/  IMAD.WIDE.U32 R2, R3, UR40, R20 ;  /* 0x0000002803027c25 */ /* 0x000fe2000f8e0014 */
[----:B------:R-:W-:Y:S01]  /*99a0*/  SEL R30, R30, RZ, !P4 ;  /* 0x000000ff1e1e7207 */ /* 0x000fe20006000000 */
[----:B------:R-:W-:Y:S01]  /*99b0*/  BSSY B0, `(.L_x_3038) ;  /* 0x000001c000007945 */ /* 0x000fe20003800000 */
[----:B------:R-:W-:Y:S01]  /*99c0*/  ISETP.GE.AND P1, PT, R18, R22, PT ;  /* 0x000000161200720c */ /* 0x000fe20003f26270 */
[----:B------:R-:W-:Y:S01]  /*99d0*/  VIADD R3, R3, UR4 ;  /* 0x0000000403037c36 */ /* 0x000fe20008000000 */
[-C--:B-1----:R-:W-:Y:S01]  /*99e0*/  ISETP.GE.OR P6, PT, R20, R31.reuse, P3 ;  /* 0x0000001f1400720c */ /* 0x082fe20001fc6670 */
[----:B------:R-:W-:Y:S01]  /*99f0*/  ULDC.64 UR4, c[0x0][0x858] ;  /* 0x0002160000047ab9 */ /* 0x000fe20000000a00 */
[----:B------:R-:W-:Y:S01]  /*9a00*/  SEL R35, RZ, UR41, P4 ;  /* 0x00000029ff237c07 */ /* 0x000fe2000a000000 */
[----:B------:R-:W-:Y:S01]  /*9a10*/  IMAD R18, R30, UR4, RZ ;  /* 0x000000041e127c24 */ /* 0x000fe2000f8e02ff */
[CC--:B------:R-:W-:Y:S01]  /*9a20*/  ISETP.GE.OR P5, PT, R20.reuse, R31.reuse, P2 ;  /* 0x0000001f1400720c */ /* 0x0c0fe200017a6670 */
[----:B------:R-:W-:Y:S01]  /*9a30*/  VIADD R19, R19, 0x60 ;  /* 0x0000006013137836 */ /* 0x000fe20000000000 */
[----:B------:R-:W-:Y:S01]  /*9a40*/  ISETP.GE.OR P4, PT, R20, R31, P1 ;  /* 0x0000001f1400720c */ /* 0x000fe20000f86670 */
[----:B------:R-:W-:-:S02]  /*9a50*/  IMAD.U32 R27, RZ, RZ, UR37 ;  /* 0x00000025ff1b7e24 */ /* 0x000fc4000f8e00ff */
[----:B------:R-:W-:Y:S01]  /*9a60*/  IMAD R23, R35, UR5, R18 ;  /* 0x0000000523177c24 */ /* 0x000fe2000f8e0212 */
[----:B------:R-:W-:Y:S01]  /*9a70*/  ISETP.GE.AND P0, PT, R19, R22, PT ;  /* 0x000000161300720c */ /* 0x000fe20003f06270 */
[----:B------:R-:W-:-:S04]  /*9a80*/  IMAD.WIDE.U32 R28, R35, UR4, R2 ;  /* 0x00000004231c7c25 */ /* 0x000fc8000f8e0002 */
[----:B------:R-:W-:-:S04]  /*9a90*/  IMAD.WIDE R26, R27, 0x80, R16 ;  /* 0x000000801b1a7825 */ /* 0x000fc800078e0210 */
[----:B------:R-:W-:Y:S01]  /*9aa0*/  IMAD.IADD R23, R29, 0x1, R23 ;  /* 0x000000011d177824 */ /* 0x000fe200078e0217 */
[----:B--234-:R-:W-:Y:S06]  /*9ab0*/  @P6 BRA `(.L_x_3039) ;  /* 0x00000000002c6947 */ /* 0x01cfec0003800000 */
        /* <DEDUP_REMOVED lines=11> */
.L_x_3039:
[----:B------:R-:W-:Y:S05]  /*9b70*/  BSYNC B0 ;  /* 0x0000000000007941 */ /* 0x000fea0003800000 */
.L_x_3038:
[----:B-1----:R1:W2:Y:S01]  /*9b80*/  LDS.128 R16, [R0+0x5000] ;  /* 0x0050000000107984 */ /* 0x0022a20000000c00 */
[----:B------:R-:W-:Y:S01]  /*9b90*/  BSSY B0, `(.L_x_3040) ;  /* 0x0000010000007945 */ /* 0x000fe20003800000 */
[----:B------:R-:W-:-:S03]  /*9ba0*/  ISETP.GE.OR P6, PT, R20, R31, P0 ;  /* 0x0000001f1400720c */ /* 0x000fc600007c6670 */
[----:B------:R-:W-:Y:S10]  /*9bb0*/  @P5 BRA `(.L_x_3041) ;  /* 0x0000000000345947 */ /* 0x000ff40003800000 */
[----:B------:R-:W-:Y:S01]  /*9bc0*/  IADD3 R25, P5, R26, 0x20, RZ ;  /* 0x000000201a197810 */ /* 0x000fe20007fbe0ff */
[----:B------:R-:W-:Y:S01]  /*9bd0*/  ULDC.64 UR4, c[0x0][0x848] ;  /* 0x0002120000047ab9 */ /* 0x000fe20000000a00 */
[----:B------:R-:W-:-:S03]  /*9be0*/  IMAD.MOV.U32 R3, RZ, RZ, R23 ;  /* 0x000000ffff037224 */ /* 0x000fc600078e0017 */
[----:B------:R-:W-:-:S04]  /*9bf0*/  IMAD.X R2, RZ, RZ, R27, P5 ;  /* 0x000000ffff027224 */ /* 0x000fc800028e061b */
[----:B------:R-:W-:Y:S02]  /*9c00*/  IMAD R24, R2, UR4, RZ ;  /* 0x0000000402187c24 */ /* 0x000fe4000f8e02ff */
[----:B------:R-:W-:-:S04]  /*9c10*/  IMAD.MOV.U32 R2, RZ, RZ, R28 ;  /* 0x000000ffff027224 */ /* 0x000fc800078e001c */
[----:B------:R-:W-:-:S04]  /*9c20*/  IMAD.WIDE.U32 R2, R25, UR4, R2 ;  /* 0x0000000419027c25 */ /* 0x000fc8000f8e0002 */
[----:B------:R-:W-:Y:S01]  /*9c30*/  IMAD R25, R25, UR5, R24 ;  /* 0x0000000519197c24 */ /* 0x000fe2000f8e0218 */
[----:B------:R-:W-:Y:S02]  /*9c40*/  ULDC.64 UR4, c[0x0][0x830] ;  /* 0x00020c0000047ab9 */ /* 0x000fe40000000a00 */
[----:B------:R-:W-:Y:S01]  /*9c50*/  LEA R24, P5, R2, UR4, 0x1 ;  /* 0x0000000402187c11 */ /* 0x000fe2000f8a08ff */
[----:B------:R-:W-:-:S05]  /*9c60*/  IMAD.IADD R3, R3, 0x1, R25 ;  /* 0x0000000103037824 */ /* 0x000fca00078e0219 */
[----:B------:R-:W-:-:S05]  /*9c70*/  LEA.HI.X R25, R2, UR5, R3, 0x1, P5 ;  /* 0x0000000502197c11 */ /* 0x000fca000a8f0c03 */
[----:B--2---:R3:W-:Y:S02]  /*9c80*/  STG.E.128 desc[UR38][R24.64], R16 ;  /* 0x0000001018007986 */ /* 0x0047e4000c101d26 */
.L_x_3041:
[----:B------:R-:W-:Y:S05]  /*9c90*/  BSYNC B0 ;  /* 0x0000000000007941 */ /* 0x000fea0003800000 */
.L_x_3040:
[----:B--23--:R2:W3:Y:S01]  /*9ca0*/  LDS.128 R16, [R0+0x6000] ;  /* 0x0060000000107984 */ /* 0x00c4e20000000c00 */
[----:B------:R-:W-:Y:S04]  /*9cb0*/  BSSY B0, `(.L_x_3042) ;  /* 0x000000f000007945 */ /* 0x000fe80003800000 */
[----:B------:R-:W-:Y:S05]  /*9cc0*/  @P4 BRA `(.L_x_3043) ;  /* 0x0000000000344947 */ /* 0x000fea0003800000 */
        /* <DEDUP_REMOVED lines=12> */
[----:B---3--:R4:W-:Y:S02]  /*9d90*/  STG.E.128 desc[UR38][R24.64], R16 ;  /* 0x0000001018007986 */ /* 0x0089e4000c101d26 */
.L_x_3043:
[----:B------:R-:W-:Y:S05]  /*9da0*/  BSYNC B0 ;  /* 0x0000000000007941 */ /* 0x000fea0003800000 */
.L_x_3042:
[----:B---34-:R3:W4:Y:S01]  /*9db0*/  LDS.128 R16, [R0+0x7000] ;  /* 0x0070000000107984 */ /* 0x0187220000000c00 */
        /* <DEDUP_REMOVED lines=14> */
[----:B----4-:R4:W-:Y:S02]  /*9ea0*/  STG.E.128 desc[UR38][R22.64], R16 ;  /* 0x0000001016007986 */ /* 0x0109e4000c101d26 */
.L_x_3045:
[----:B------:R-:W-:Y:S05]  /*9eb0*/  BSYNC B0 ;  /* 0x0000000000007941 */ /* 0x000fea0003800000 */
.L_x_3044:
[----:B----4-:R4:W1:Y:S01]  /*9ec0*/  LDS.128 R16, [R0] ;  /* 0x0000000000107984 */ /* 0x0108620000000c00 */
[----:B------:R-:W-:Y:S01]  /*9ed0*/  ULDC.64 UR6, c[0x0][0x820] ;  /* 0x0002080000067ab9 */ /* 0x000fe20000000a00 */
[CC--:B------:R-:W-:Y:S01]  /*9ee0*/  ISETP.GE.OR P3, PT, R20.reuse, R33.reuse, P3 ;  /* 0x000000211400720c */ /* 0x0c0fe20001f66670 */
[----:B------:R-:W-:Y:S02]  /*9ef0*/  UIMAD UR4, UR46, UR6, URZ ;  /* 0x000000062e0472a4 */ /* 0x000fe4000f8e023f */
[----:B------:R-:W-:Y:S01]  /*9f00*/  IMAD.U32 R3, RZ, RZ, UR6 ;  /* 0x00000006ff037e24 */ /* 0x000fe2000f8e00ff */
[----:B------:R-:W-:Y:S01]  /*9f10*/  BSSY B0, `(.L_x_3046) ;  /* 0x0000017000007945 */ /* 0x000fe20003800000 */
[CC--:B------:R-:W-:Y:S01]  /*9f20*/  ISETP.GE.OR P2, PT, R20.reuse, R33.reuse, P2 ;  /* 0x000000211400720c */ /* 0x0c0fe20001746670 */
[----:B------:R-:W-:Y:S02]  /*9f30*/  UIMAD UR4, UR40, UR7, UR4 ;  /* 0x00000007280472a4 */ /* 0x000fe4000f8e0204 */
[----:B------:R-:W-:Y:S01]  /*9f40*/  IMAD.WIDE.U32 R2, R3, UR40, R20 ;  /* 0x0000002803027c25 */ /* 0x000fe2000f8e0014 */
[----:B------:R-:W-:-:S02]  /*9f50*/  ISETP.GE.OR P1, PT, R20, R33, P1 ;  /* 0x000000211400720c */ /* 0x000fc40000f26670 */
[----:B------:R-:W-:Y:S01]  /*9f60*/  ISETP.GE.OR P0, PT, R20, R33, P0 ;  /* 0x000000211400720c */ /* 0x000fe20000706670 */
[----:B------:R-:W-:Y:S01]  /*9f70*/  VIADD R3, R3, UR4 ;  /* 0x0000000403037c36 */ /* 0x000fe20008000000 */
[----:B------:R-:W-:Y:S02]  /*9f80*/  ULDC.64 UR4, c[0x0][0x828] ;  /* 0x00020a0000047ab9 */ /* 0x000fe40000000a00 */
[----:B------:R-:W-:Y:S02]  /*9f90*/  IMAD R21, R30, UR4, RZ ;  /* 0x000000041e157c24 */ /* 0x000fe4000f8e02ff */
[----:B------:R-:W-:-:S04]  /*9fa0*/  IMAD.WIDE.U32 R24, R35, UR4, R2 ;  /* 0x0000000423187c25 */ /* 0x000fc8000f8e0002 */
[----:B------:R-:W-:-:S04]  /*9fb0*/  IMAD R21, R35, UR5, R21 ;  /* 0x0000000523157c24 */ /* 0x000fc8000f8e0215 */
[----:B------:R-:W-:Y:S01]  /*9fc0*/  IMAD.IADD R21, R25, 0x1, R21 ;  /* 0x0000000119157824 */ /* 0x000fe200078e0215 */
[----:B----4-:R-:W-:Y:S06]  /*9fd0*/  @P3 BRA `(.L_x_3047) ;  /* 0x0000000000283947 */ /* 0x010fec0003800000 */
        /* <DEDUP_REMOVED lines=10> */
.L_x_3047:
[----:B------:R-:W-:Y:S05]  /*a080*/  BSYNC B0 ;  /* 0x0000000000007941 */ /* 0x000fea0003800000 */
.L_x_3046:
[----:B------:R-:W-:Y:S04]  /*a090*/  BSSY B0, `(.L_x_3048) ;  /* 0x000000f000007945 */ /* 0x000fe80003800000 */
[----:B------:R-:W-:Y:S05]  /*a0a0*/  @P2 BRA `(.L_x_3049) ;  /* 0x0000000000342947 */ /* 0x000fea0003800000 */
[----:B-1--4-:R-:W-:Y:S01]  /*a0b0*/  IADD3 R17, P2, R26, 0x20, RZ ;  /* 0x000000201a117810 */ /* 0x012fe20007f5e0ff */
[----:B------:R-:W-:Y:S01]  /*a0c0*/  ULDC.64 UR4, c[0x0][0x818] ;  /* 0x0002060000047ab9 */ /* 0x000fe20000000a00 */
[----:B------:R-:W-:Y:S02]  /*a0d0*/  IMAD.MOV.U32 R2, RZ, RZ, R24 ;  /* 0x000000ffff027224 */ /* 0x000fe400078e0018 */
[----:B------:R-:W-:Y:S02]  /*a0e0*/  IMAD.MOV.U32 R3, RZ, RZ, R21 ;  /* 0x000000ffff037224 */ /* 0x000fe400078e0015 */
[----:B--23--:R-:W-:Y:S02]  /*a0f0*/  IMAD.X R0, RZ, RZ, R27, P2 ;  /* 0x000000ffff007224 */ /* 0x00cfe400010e061b */
        /* <DEDUP_REMOVED lines=8> */
.L_x_3049:
[----:B------:R-:W-:Y:S05]  /*a180*/  BSYNC B0 ;  /* 0x0000000000007941 */ /* 0x000fea0003800000 */
.L_x_3048:
[----:B------:R-:W-:Y:S04]  /*a190*/  BSSY B0, `(.L_x_3050) ;  /* 0x000000f000007945 */ /* 0x000fe80003800000 */
[----:B------:R-:W-:Y:S05]  /*a1a0*/  @P1 BRA `(.L_x_3051) ;  /* 0x0000000000341947 */ /* 0x000fea0003800000 */
[----:B-1----:R-:W-:Y:S01]  /*a1b0*/  IADD3 R13, P1, R26, 0x40, RZ ;  /* 0x000000401a0d7810 */ /* 0x002fe20007f3e0ff */
        /* <DEDUP_REMOVED lines=12> */
.L_x_3051:
[----:B------:R-:W-:Y:S05]  /*a280*/  BSYNC B0 ;  /* 0x0000000000007941 */ /* 0x000fea0003800000 */
.L_x_3050:
        /* <DEDUP_REMOVED lines=15> */
.L_x_3036:
        /* <DEDUP_REMOVED lines=9> */
[----:B------:R-:W-:-:S03]  /*a410*/  UISETP.NE.AND.EX UP0, UPT, UR5, URZ, UPT, UP0 ;  /* 0x0000003f0500728c */ /* 0x000fc6000bf05300 */
[----:B--2---:R-:W2:Y:S01]  /*a420*/  @P4 LDG.E R9, desc[UR38][R4.64] ;  /* 0x0000002604094981 */ /* 0x004ea2000c1e1900 */
[----:B------:R-:W-:Y:S02]  /*a430*/  ULDC UR6, c[0x0][0x808] ;  /* 0x0002020000067ab9 */ /* 0x000fe40000000800 */
[----:B------:R-:W-:Y:S01]  /*a440*/  PLOP3.LUT P1, PT, PT, PT, UP0, 0x80, 0x0 ;  /* 0x000000000000781c */ /* 0x000fe20003f2f008 */
[----:B------:R-:W-:-:S04]  /*a450*/  IMAD.U32 R0, RZ, RZ, UR6 ;  /* 0x00000006ff007e24 */ /* 0x000fc8000f8e00ff */
[----:B------:R-:W-:Y:S02]  /*a460*/  @UP0 ULDC.64 UR4, c[0x0][0x878] ;  /* 0x00021e0000040ab9 */ /* 0x000fe40000000a00 */
[----:B------:R-:W-:-:S06]  /*a470*/  @UP0 UIMAD.WIDE UR4, UR41, 0x4, UR4 ;  /* 0x00000004290408a5 */ /* 0x000fcc000f8e0204 */
[----:B------:R-:W-:Y:S02]  /*a480*/  IMAD.U32 R6, RZ, RZ, UR4 ;  /* 0x00000004ff067e24 */ /* 0x000fe4000f8e00ff */
[----:B------:R-:W-:-:S05]  /*a490*/  IMAD.U32 R7, RZ, RZ, UR5 ;  /* 0x00000005ff077e24 */ /* 0x000fca000f8e00ff */
[----:B------:R3:W5:Y:S01]  /*a4a0*/  @P1 LDG.E R0, desc[UR38][R6.64] ;  /* 0x0000002606001981 */ /* 0x000762000c1e1900 */
[----:B------:R-:W4:Y:S02]  /*a4b0*/  S2R R2, SR_TID.X ;  /* 0x0000000000027919 */ /* 0x000f240000002100 */
[----:B----4-:R-:W-:Y:S01]  /*a4c0*/  VIADD R8, R2, 0xffffff80 ;  /* 0xffffff8002087836 */ /* 0x010fe20000000000 */
[----:B------:R-:W-:-:S04]  /*a4d0*/  CS2R R2, SRZ ;  /* 0x0000000000027805 */ /* 0x000fc8000001ff00 */
[----:B------:R-:W-:-:S04]  /*a4e0*/  SHF.R.S32.HI R11, RZ, 0x1f, R8 ;  /* 0x0000001fff0b7819 */ /* 0x000fc80000011408 */
[----:B------:R-:W-:-:S04]  /*a4f0*/  LEA.HI R11, R11, R8, RZ, 0x3 ;  /* 0x000000080b0b7211 */ /* 0x000fc800078f18ff */
[----:B-1----:R-:W-:Y:S02]  /*a500*/  SHF.R.S32.HI R13, RZ, 0x3, R11 ;  /* 0x00000003ff0d7819 */ /* 0x002fe4000001140b */
[----:B------:R-:W-:-:S05]  /*a510*/  LOP3.LUT R11, R11, 0x1ffffff8, RZ, 0xc0, !PT ;  /* 0x1ffffff80b0b7812 */ /* 0x000fca00078ec0ff */
[----:B------:R-:W-:Y:S02]  /*a520*/  IMAD.IADD R11, R8, 0x1, -R11 ;  /* 0x00000001080b7824 */ /* 0x000fe400078e0a0b */
[--C-:B--2---:R-:W-:Y:S01]  /*a530*/  @P4 IMAD.MOV.U32 R2, RZ, RZ, R9.reuse ;  /* 0x000000ffff024224 */ /* 0x104fe200078e0009 */
[----:B------:R-:W-:Y:S01]  /*a540*/  @P4 SHF.R.S32.HI R3, RZ, 0x1f, R9 ;  /* 0x0000001fff034819 */ /* 0x000fe20000011409 */
[----:B------:R-:W-:-:S03]  /*a550*/  IMAD.U32 R9, RZ, RZ, UR37 ;  /* 0x00000025ff097e24 */ /* 0x000fc6000f8e00ff */
[----:B------:R-:W-:-:S04]  /*a560*/  IADD3 R2, P0, R13, R2, RZ ;  /* 0x000000020d027210 */ /* 0x000fc80007f1e0ff */
[----:B------:R-:W-:Y:S01]  /*a570*/  LEA.HI.X.SX32 R3, R13, R3, 0x1, P0 ;  /* 0x000000030d037211 */ /* 0x000fe200000f0eff */
[----:B---3--:R-:W-:Y:S08]  /*a580*/  @P1 BRA `(.L_x_3052) ;  /* 0x0000000000101947 */ /* 0x008ff00003800000 */
[----:B------:R-:W-:Y:S05]  /*a590*/  @!P4 BRA `(.L_x_3052) ;  /* 0x00000000000cc947 */ /* 0x000fea0003800000 */
[----:B------:R-:W2:Y:S04]  /*a5a0*/  LDG.E R7, desc[UR38][R4.64] ;  /* 0x0000002604077981 */ /* 0x000ea8000c1e1900 */
[----:B-----5:R-:W2:Y:S02]  /*a5b0*/  LDG.E R0, desc[UR38][R4.64+0x4] ;  /* 0x0000042604007981 */ /* 0x020ea4000c1e1900 */
[----:B--2---:R-:W-:-:S07]  /*a5c0*/  IMAD.IADD R0, R0, 0x1, -R7 ;  /* 0x0000000100007824 */ /* 0x004fce00078e0a07 */
.L_x_3052:
[----:B------:R-:W1:Y:S01]  /*a5d0*/  LDC R17, c[0x0][0x80c] ;  /* 0x00020300ff117b82 */ /* 0x000e620000000800 */
[----:B------:R-:W-:Y:S01]  /*a5e0*/  IMAD.SHL.U32 R10, R11, 0x8, RZ ;  /* 0x000000080b0a7824 */ /* 0x000fe200078e00ff */
[----:B------:R-:W-:Y:S01]  /*a5f0*/  USHF.R.S32.HI UR5, URZ, 0x1f, UR41 ;  /* 0x0000001f3f057899 */ /* 0x000fe20008011429 */
[----:B-----5:R-:W-:Y:S01]  /*a600*/  IMAD R0, R9, -0x80, R0 ;  /* 0xffffff8009007824 */ /* 0x020fe200078e0200 */
[----:B------:R-:W-:Y:S01]  /*a610*/  ULDC.64 UR6, c[0x0][0x820] ;  /* 0x0002080000067ab9 */ /* 0x000fe20000000a00 */
[C---:B------:R-:W-:Y:S01]  /*a620*/  VIADD R5, R13.reuse, 0x20 ;  /* 0x000000200d057836 */ /* 0x040fe20000000000 */
[----:B------:R-:W-:Y:S01]  /*a630*/  UIMAD UR4, UR46, UR6, URZ ;  /* 0x000000062e0472a4 */ /* 0x000fe2000f8e023f */
[--C-:B------:R-:W-:Y:S01]  /*a640*/  SHF.R.S32.HI R11, RZ, 0x1f, R10.reuse ;  /* 0x0000001fff0b7819 */ /* 0x100fe2000001140a */
[----:B------:R-:W-:Y:S01]  /*a650*/  IMAD.U32 R7, RZ, RZ, UR6 ;  /* 0x00000006ff077e24 */ /* 0x000fe2000f8e00ff */
[----:B------:R-:W2:Y:S01]  /*a660*/  LDC R19, c[0x0][0x83c] ;  /* 0x00020f00ff137b82 */ /* 0x000ea20000000800 */
[-C--:B------:R-:W-:Y:S01]  /*a670*/  ISETP.GE.AND P3, PT, R13, R0.reuse, PT ;  /* 0x000000000d00720c */ /* 0x080fe20003f66270 */
[----:B------:R-:W-:Y:S01]  /*a680*/  IMAD.U32 R12, RZ, RZ, UR5 ;  /* 0x00000005ff0c7e24 */ /* 0x000fe2000f8e00ff */
[----:B------:R-:W-:Y:S01]  /*a690*/  UIMAD UR4, UR40, UR7, UR4 ;  /* 0x00000007280472a4 */ /* 0x000fe2000f8e0204 */
[----:B------:R-:W-:Y:S01]  /*a6a0*/  ISETP.GE.AND P2, PT, R5, R0, PT ;  /* 0x000000000500720c */ /* 0x000fe20003f46270 */
[----:B------:R-:W-:Y:S01]  /*a6b0*/  IMAD.WIDE.U32 R4, R7, UR40, R10 ;  /* 0x0000002807047c25 */ /* 0x000fe2000f8e000a */
[----:B------:R-:W-:Y:S01]  /*a6c0*/  SEL R15, RZ, UR41, P4 ;  /* 0x00000029ff0f7c07 */ /* 0x000fe2000a000000 */
[----:B------:R-:W-:Y:S01]  /*a6d0*/  BSSY B0, `(.L_x_3053) ;  /* 0x000001c000007945 */ /* 0x000fe20003800000 */
[----:B------:R-:W-:Y:S01]  /*a6e0*/  SEL R12, R12, RZ, !P4 ;  /* 0x000000ff0c0c7207 */ /* 0x000fe20006000000 */
[----:B------:R-:W-:-:S02]  /*a6f0*/  VIADD R7, R13, 0x40 ;  /* 0x000000400d077836 */ /* 0x000fc40000000000 */
[----:B------:R-:W-:Y:S02]  /*a700*/  VIADD R13, R13, 0x60 ;  /* 0x000000600d0d7836 */ /* 0x000fe40000000000 */
[----:B------:R-:W-:Y:S01]  /*a710*/  VIADD R5, R5, UR4 ;  /* 0x0000000405057c36 */ /* 0x000fe20008000000 */
[----:B------:R-:W-:Y:S01]  /*a720*/  ULDC.64 UR4, c[0x0][0x828] ;  /* 0x00020a0000047ab9 */ /* 0x000fe20000000a00 */
[-C--:B-1----:R-:W-:Y:S02]  /*a730*/  ISETP.GE.OR P6, PT, R10, R17.reuse, P3 ;  /* 0x000000110a00720c */ /* 0x082fe40001fc6670 */
[-C--:B------:R-:W-:Y:S01]  /*a740*/  ISETP.GE.AND P1, PT, R7, R0.reuse, PT ;  /* 0x000000000700720c */ /* 0x080fe20003f26270 */
[----:B------:R-:W-:Y:S01]  /*a750*/  IMAD.U32 R7, RZ, RZ, UR37 ;  /* 0x00000025ff077e24 */ /* 0x000fe2000f8e00ff */
[----:B------:R-:W-:Y:S01]  /*a760*/  ISETP.GE.AND P0, PT, R13, R0, PT ;  /* 0x000000000d00720c */ /* 0x000fe20003f06270 */
[----:B------:R-:W-:Y:S01]  /*a770*/  IMAD R0, R12, UR4, RZ ;  /* 0x000000040c007c24 */ /* 0x000fe2000f8e02ff */
[CC--:B------:R-:W-:Y:S01]  /*a780*/  ISETP.GE.OR P5, PT, R10.reuse, R17.reuse, P2 ;  /* 0x000000110a00720c */ /* 0x0c0fe200017a6670 */
[----:B------:R-:W-:Y:S01]  /*a790*/  IMAD.WIDE.U32 R8, R15, UR4, R4 ;  /* 0x000000040f087c25 */ /* 0x000fe2000f8e0004 */
[----:B------:R-:W-:-:S03]  /*a7a0*/  ISETP.GE.OR P4, PT, R10, R17, P1 ;  /* 0x000000110a00720c */ /* 0x000fc60000f86670 */
[----:B------:R-:W-:Y:S02]  /*a7b0*/  IMAD R13, R15, UR5, R0 ;  /* 0x000000050f0d7c24 */ /* 0x000fe4000f8e0200 */
[----:B------:R-:W-:-:S04]  /*a7c0*/  IMAD.WIDE R6, R7, 0x80, R2 ;  /* 0x0000008007067825 */ /* 0x000fc800078e0202 */
        /* <DEDUP_REMOVED lines=12> */
.L_x_3054:
[----:B------:R-:W-:Y:S05]  /*a890*/  BSYNC B0 ;  /* 0x0000000000007941 */ /* 0x000fea0003800000 */
.L_x_3053:
        /* <DEDUP_REMOVED lines=16> */
.L_x_3056:
[----:B------:R-:W-:Y:S05]  /*a9a0*/  BSYNC B0 ;  /* 0x0000000000007941 */ /* 0x000fea0003800000 */
.L_x_3055:
        /* <DEDUP_REMOVED lines=15> */
.L_x_3058:
[----:B------:R-:W-:Y:S05]  /*aaa0*/  BSYNC B0 ;  /* 0x0000000000007941 */ /* 0x000fea0003800000 */
.L_x_3057:
        /* <DEDUP_REMOVED lines=15> */
.L_x_3060:
[----:B------:R-:W-:Y:S05]  /*aba0*/  BSYNC B0 ;  /* 0x0000000000007941 */ /* 0x000fea0003800000 */
.L_x_3059:
        /* <DEDUP_REMOVED lines=14> */
[----:B----4-:R-:W-:-:S04]  /*ac90*/  IMAD R5, R15, UR5, R0 ;  /* 0x000000050f057c24 */ /* 0x010fc8000f8e0200 */
        /* <DEDUP_REMOVED lines=12> */
.L_x_3062:
[----:B------:R-:W-:Y:S05]  /*ad60*/  BSYNC B0 ;  /* 0x0000000000007941 */ /* 0x000fea0003800000 */
.L_x_3061:
        /* <DEDUP_REMOVED lines=15> */
.L_x_3064:
[----:B------:R-:W-:Y:S05]  /*ae60*/  BSYNC B0 ;  /* 0x0000000000007941 */ /* 0x000fea0003800000 */
.L_x_3063:
        /* <DEDUP_REMOVED lines=15> */
.L_x_3066:
[----:B------:R-:W-:Y:S05]  /*af60*/  BSYNC B0 ;  /* 0x0000000000007941 */ /* 0x000fea0003800000 */
.L_x_3065:
        /* <DEDUP_REMOVED lines=15> */
.L_x_2992:
        /* <DEDUP_REMOVED lines=29> */
.L_x_3068:
[----:B------:R-:W-:Y:S01]  /*b230*/  ULDC UR9, c[0x0][0x8c4] ;  /* 0x0002310000097ab9 */ /* 0x000fe20000000800 */
[----:B------:R-:W-:Y:S01]  /*b240*/  UMOV UR7, UR8 ;  /* 0x0000000800077c82 */ /* 0x000fe20008000000 */
[----:B------:R-:W-:-:S11]  /*b250*/  UISETP.NE.AND UP0, UPT, UR9, 0x1, UPT ;  /* 0x000000010900788c */ /* 0x000fd6000bf05270 */
[----:B------:R-:W-:Y:S02]  /*b260*/  @UP0 ULDC.64 UR10, c[0x0][0x8c8] ;  /* 0x00023200000a0ab9 */ /* 0x000fe40000000a00 */
[----:B------:R-:W-:-:S04]  /*b270*/  UIMAD.WIDE.U32 UR4, UR8, UR10, URZ ;  /* 0x0000000a080472a5 */ /* 0x000fc8000f8e003f */
[----:B------:R-:W-:-:S04]  /*b280*/  @UP0 USHF.R.U32.HI UR7, URZ, UR11, UR5 ;  /* 0x0000000b3f070299 */ /* 0x000fc80008011605 */
[----:B------:R-:W-:-:S12]  /*b290*/  UIMAD UR4, UR7, UR9, URZ ;  /* 0x00000009070472a4 */ /* 0x000fd8000f8e023f */
.L_x_3069:
        /* <DEDUP_REMOVED lines=10> */
[----:B------:R-:W-:Y:S01]  /*b340*/  ULDC.64 UR4, c[0x0][0x8f8] ;  /* 0x00023e0000047ab9 */ /* 0x000fe20000000a00 */
[----:B------:R-:W-:Y:S01]  /*b350*/  UIADD3 UR6, -UR13, URZ, URZ ;  /* 0x0000003f0d067290 */ /* 0x000fe2000fffe13f */
[----:B------:R-:W-:-:S03]  /*b360*/  ISETP.NE.U32.AND P0, PT, RZ, UR4, PT ;  /* 0x00000004ff007c0c */ /* 0x000fc6000bf05070 */
[----:B------:R-:W-:Y:S01]  /*b370*/  UIMAD UR6, UR9, UR6, UR8 ;  /* 0x00000006090672a4 */ /* 0x000fe2000f8e0208 */
        /* <DEDUP_REMOVED lines=9> */
.L_x_3070:
        /* <DEDUP_REMOVED lines=11> */
[----:B------:R-:W-:Y:S01]  /*b4c0*/  R2UR UR4, R0 ;  /* 0x00000000000472ca */ /* 0x000fe200000e0000 */
[----:B------:R-:W-:-:S14]  /*b4d0*/  BRA `(.L_x_3071) ;  /* 0x0000000000047947 */ /* 0x000fdc0003800000 */
.L_x_3072:
[----:B------:R-:W-:-:S05]  /*b4e0*/  ULDC UR4, c[0x0][0x8ec] ;  /* 0x00023b0000047ab9 */ /* 0x000fca0000000800 */
.L_x_3071:
        /* <DEDUP_REMOVED lines=8> */
[----:B------:R-:W-:Y:S01]  /*b570*/  ULDC.64 UR4, c[0x0][0x770] ;  /* 0x0001dc0000047ab9 */ /* 0x000fe20000000a00 */
[----:B------:R-:W-:Y:S01]  /*b580*/  ULDC.64 UR14, c[0x0][0x788] ;  /* 0x0001e200000e7ab9 */ /* 0x000fe20000000a00 */
        /* <DEDUP_REMOVED lines=19> */
[----:B------:R-:W-:-:S11]  /*b6c0*/  USHF.R.S32.HI UR11, URZ, 0x1f, UR6 ;  /* 0x0000001f3f0b7899 */ /* 0x000fd60008011406 */
        /* <DEDUP_REMOVED lines=16> */
.L_x_3073:
        /* <DEDUP_REMOVED lines=13> */
.L_x_3074:
        /* <DEDUP_REMOVED lines=12> */
.L_x_3075:
[----:B------:R-:W-:Y:S01]  /*b960*/  ULEA UR7, UR7, UR10, 0x7 ;  /* 0x0000000a07077291 */ /* 0x000fe2000f8e383f */
[----:B------:R-:W-:Y:S01]  /*b970*/  ULDC UR9, c[0x0][0x74c] ;  /* 0x0001d30000097ab9 */ /* 0x000fe20000000800 */
[----:B------:R-:W-:Y:S02]  /*b980*/  UIADD3 UR10, UR10, 0x7f, URZ ;  /* 0x0000007f0a0a7890 */ /* 0x000fe4000fffe03f */
[----:B------:R-:W-:-:S04]  /*b990*/  UIADD3 UR7, UR7, -UR9, -UR8 ;  /* 0x8000000907077290 */ /* 0x000fc8000fffe808 */
        /* <DEDUP_REMOVED lines=11> */
[----:B------:R-:W-:Y:S01]  /*ba50*/  ULDC.64 UR14, c[0x0][0x2d8] ;  /* 0x0000b600000e7ab9 */ /* 0x000fe20000000a00 */
[----:B------:R-:W-:Y:S01]  /*ba60*/  ULDC.64 UR28, c[0x0][0x2e0] ;  /* 0x0000b800001c7ab9 */ /* 0x000fe20000000a00 */
[----:B------:R-:W-:Y:S02]  /*ba70*/  UIMAD UR10, UR11, UR14, URZ ;  /* 0x0000000e0b0a72a4 */ /* 0x000fe4000f8e023f */
[----:B------:R-:W-:Y:S02]  /*ba80*/  UIMAD.WIDE.U32 UR8, UR6, UR14, URZ ;  /* 0x0000000e060872a5 */ /* 0x000fe4000f8e003f */
[----:B------:R-:W-:Y:S02]  /*ba90*/  UIMAD UR15, UR6, UR15, UR10 ;  /* 0x0000000f060f72a4 */ /* 0x000fe4000f8e020a */
[----:B------:R-:W-:Y:S02]  /*baa0*/  UIADD3 UR6, UR7, -UR12, URZ ;  /* 0x8000000c07067290 */ /* 0x000fe4000fffe03f */
[----:B------:R-:W-:-:S02]  /*bab0*/  USHF.R.S32.HI UR11, URZ, 0x1f, UR13 ;  /* 0x0000001f3f0b7899 */ /* 0x000fc4000801140d */
[----:B------:R-:W-:Y:S02]  /*bac0*/  ULOP3.LUT UR6, UR6, 0x1, URZ, 0xc0, !UPT ;  /* 0x0000000106067892 */ /* 0x000fe4000f8ec03f */
[----:B------:R-:W-:Y:S02]  /*bad0*/  USEL UR13, UR13, URZ, !UP0 ;  /* 0x0000003f0d0d7287 */ /* 0x000fe4000c000000 */
[----:B------:R-:W-:Y:S02]  /*bae0*/  USEL UR14, UR11, URZ, !UP0 ;  /* 0x0000003f0b0e7287 */ /* 0x000fe4000c000000 */
[----:B------:R-:W-:Y:S02]  /*baf0*/  UISETP.NE.U32.AND UP0, UPT, UR6, 0x1, UPT ;  /* 0x000000010600788c */ /* 0x000fe4000bf05070 */
[----:B------:R-:W-:Y:S02]  /*bb00*/  UIADD3 UR10, UP1, UR4, UR8, URZ ;  /* 0x00000008040a7290 */ /* 0x000fe4000ff3e03f */
[----:B------:R-:W-:-:S02]  /*bb10*/  UIADD3 UR15, UR9, UR15, URZ ;  /* 0x0000000f090f7290 */ /* 0x000fc4000fffe03f */
[----:B------:R-:W-:Y:S01]  /*bb20*/  PLOP3.LUT P1, PT, PT, PT, UP0, 0x80, 0x0 ;  /* 0x000000000000781c */ /* 0x000fe20003f2f008 */
[----:B------:R-:W-:Y:S02]  /*bb30*/  UIMAD UR14, UR14, UR28, URZ ;  /* 0x0000001c0e0e72a4 */ /* 0x000fe4000f8e023f */
[----:B------:R-:W-:Y:S02]  /*bb40*/  UIADD3.X UR11, UR5, UR15, URZ, UP1, !UPT ;  /* 0x0000000f050b7290 */ /* 0x000fe40008ffe43f */
[----:B------:R-:W-:Y:S02]  /*bb50*/  UIMAD UR14, UR13, UR29, UR14 ;  /* 0x0000001d0d0e72a4 */ /* 0x000fe4000f8e020e */
[----:B------:R-:W-:Y:S01]  /*bb60*/  UIMAD.WIDE.U32 UR10, UR13, UR28, UR10 ;  /* 0x0000001c0d0a72a5 */ /* 0x000fe2000f8e000a */
[----:B------:R-:W-:-:S03]  /*bb70*/  ELECT P0, URZ, PT ;  /* 0x00000000003f782f */ /* 0x000fc60003800000 */
[----:B------:R-:W-:Y:S02]  /*bb80*/  UIADD3 UR27, UR11, UR14, URZ ;  /* 0x0000000e0b1b7290 */ /* 0x000fe4000fffe03f */
[----:B------:R-:W-:Y:S10]  /*bb90*/  @P1 BRA `(.L_x_3076) ;  /* 0x0000000000bc1947 */ /* 0x000ff40003800000 */
        /* <DEDUP_REMOVED lines=18> */
.L_x_3078:
[----:B------:R-:W-:Y:S05]  /*bcc0*/  BSYNC B0 ;  /* 0x0000000000007941 */ /* 0x000fea0003800000 */
.L_x_3077:
        /* <DEDUP_REMOVED lines=19> */
.L_x_3080:
[----:B------:R-:W-:Y:S05]  /*be00*/  BSYNC B0 ;  /* 0x0000000000007941 */ /* 0x000fea0003800000 */
.L_x_3079:
[----:B------:R-:W-:Y:S06]  /*be10*/  BAR.ARV 0xa, 0xa0 ;  /* 0x0282800000007b1d */ /* 0x000fec0000002000 */
[----:B------:R-:W-:Y:S04]  /*be20*/  BSSY B0, `(.L_x_3081) ;  /* 0x0000003000007945 */ /* 0x000fe80003800000 */
[----:B------:R-:W-:Y:S05]  /*be30*/  @!P0 BRA `(.L_x_3082) ;  /* 0x0000000000048947 */ /* 0x000fea0003800000 */
[----:B------:R-:W-:-:S04]  /*be40*/  DEPBAR.LE SB0, 0x0 ;  /* 0x000080000000791a */ /* 0x000fc80000000000 */
.L_x_3082:
[----:B------:R-:W-:Y:S05]  /*be50*/  BSYNC B0 ;  /* 0x0000000000007941 */ /* 0x000fea0003800000 */
.L_x_3081:
[----:B------:R-:W-:Y:S06]  /*be60*/  BAR.ARV 0xb, 0xa0 ;  /* 0x02c2800000007b1d */ /* 0x000fec0000002000 */
[----:B------:R-:W-:Y:S01]  /*be70*/  UIADD3 UR18, UR12, 0x1, URZ ;  /* 0x000000010c127890 */ /* 0x000fe2000fffe03f */
[----:B------:R-:W-:Y:S11]  /*be80*/  BRA `(.L_x_3083) ;  /* 0x0000000000047947 */ /* 0x000ff60003800000 */
.L_x_3076:
[----:B------:R-:W-:-:S05]  /*be90*/  UMOV UR18, UR12 ;  /* 0x0000000c00127c82 */ /* 0x000fca0008000000 */
.L_x_3083:
[----:B------:R-:W-:-:S04]  /*bea0*/  UIADD3 UR6, UR12, 0x1, URZ ;  /* 0x000000010c067890 */ /* 0x000fc8000fffe03f */
[----:B------:R-:W-:-:S06]  /*beb0*/  UISETP.NE.AND UP0, UPT, UR7, UR6, UPT ;  /* 0x000000060700728c */ /* 0x000fcc000bf05270 */
[----:B------:R-:W-:-:S13]  /*bec0*/  PLOP3.LUT P1, PT, PT, PT, UP0, 0x80, 0x0 ;  /* 0x000000000000781c */ /* 0x000fda0003f2f008 */
[----:B------:R-:W-:Y:S05]  /*bed0*/  @!P1 BRA `(.L_x_2999) ;  /* 0x0000002c00049947 */ /* 0x000fea0003800000 */
[----:B------:R-:W-:Y:S01]  /*bee0*/  UMOV UR16, UR8 ;  /* 0x0000000800107c82 */ /* 0x000fe20008000000 */
[----:B------:R-:W-:Y:S01]  /*bef0*/  UMOV UR17, UR15 ;  /* 0x0000000f00117c82 */ /* 0x000fe20008000000 */
[----:B------:R-:W-:Y:S01]  /*bf00*/  ULDC.64 UR20, c[0x0][0x2c0] ;  /* 0x0000b00000147ab9 */ /* 0x000fe20000000a00 */
[----:B------:R-:W-:Y:S02]  /*bf10*/  UIMAD.WIDE.U32 UR16, UR13, UR28, UR16 ;  /* 0x0000001c0d1072a5 */ /* 0x000fe4000f8e0010 */
[----:B------:R-:W-:Y:S02]  /*bf20*/  USHF.L.U32 UR19, UR18, 0xd, URZ ;  /* 0x0000000d12137899 */ /* 0x000fe4000800063f */
[----:B------:R-:W-:Y:S01]  /*bf30*/  UIADD3 UR25, UP0, UR4, UR16, URZ ;  /* 0x0000001004197290 */ /* 0x000fe2000ff1e03f */
[----:B------:R-:W-:Y:S01]  /*bf40*/  UMOV UR6, URZ ;  /* 0x0000003f00067c82 */ /* 0x000fe20008000000 */
[----:B------:R-:W-:Y:S02]  /*bf50*/  ULDC.64 UR30, c[0x0][0x2c0] ;  /* 0x0000b000001e7ab9 */ /* 0x000fe40000000a00 */
[----:B------:R-:W-:-:S02]  /*bf60*/  UIADD3.X UR16, UR5, UR14, UR17, UP0, !UPT ;  /* 0x0000000e05107290 */ /* 0x000fc400087fe411 */
[----:B------:R-:W-:Y:S01]  /*bf70*/  ULEA UR24, UP0, UR25, UR20, 0x2 ;  /* 0x0000001419187291 */ /* 0x000fe2000f80103f */
[----:B------:R-:W-:-:S03]  /*bf80*/  UMOV UR26, UR19 ;  /* 0x00000013001a7c82 */ /* 0x000fc60008000000 */
[----:B------:R-:W-:Y:S02]  /*bf90*/  ULEA.HI.X UR25, UR25, UR21, UR16, 0x2, UP0 ;  /* 0x0000001519197291 */ /* 0x000fe400080f1410 */
[----:B------:R-:W-:Y:S02]  /*bfa0*/  UIADD3 UR20, UP0, UR24, 0x4000, URZ ;  /* 0x0000400018147890 */ /* 0x000fe4000ff1e03f */
[----:B------:R-:W-:Y:S02]  /*bfb0*/  UIADD3 UR22, UP1, UR24, 0x8000, URZ ;  /* 0x0000800018167890 */ /* 0x000fe4000ff3e03f */
[----:B------:R-:W-:Y:S02]  /*bfc0*/  UIADD3 UR24, UP2, UR24, 0xc000, URZ ;  /* 0x0000c00018187890 */ /* 0x000fe4000ff5e03f */
[----:B------:R-:W-:Y:S02]  /*bfd0*/  UIADD3.X UR21, URZ, UR25, URZ, UP0, !UPT ;  /* 0x000000193f157290 */ /* 0x000fe400087fe43f */
[----:B------:R-:W-:-:S02]  /*bfe0*/  UIADD3.X UR23, URZ, UR25, URZ, UP1, !UPT ;  /* 0x000000193f177290 */ /* 0x000fc40008ffe43f */
[----:B------:R-:W-:-:S12]  /*bff0*/  UIADD3.X UR25, URZ, UR25, URZ, UP2, !UPT ;  /* 0x000000193f197290 */ /* 0x000fd800097fe43f */
.L_x_3096:
        /* <DEDUP_REMOVED lines=12> */
[----:B------:R-:W-:-:S04]  /*c0c0*/  ULEA UR40, UP0, UR41, UR30, 0x2 ;  /* 0x0000001e29287291 */ /* 0x000fc8000f80103f */
[----:B------:R-:W-:-:S03]  /*c0d0*/  ULEA.HI.X UR41, UR41, UR31, UR42, 0x2, UP0 ;  /* 0x0000001f29297291 */ /* 0x000fc600080f142a */
[----:B------:R-:W-:Y:S01]  /*c0e0*/  UMOV UR42, 0x0 ;  /* 0x00000000002a7882 */ /* 0x000fe20000000000 */
[----:B-1----:R-:W-:-:S03]  /*c0f0*/  ULEA UR29, UR37, UR29, 0x18 ;  /* 0x0000001d251d7291 */ /* 0x002fc6000f8ec03f */
[----:B------:R-:W-:Y:S01]  /*c100*/  UMOV UR37, 0x400 ;  /* 0x0000040000257882 */ /* 0x000fe20000000000 */
[----:B------:R-:W-:-:S09]  /*c110*/  UIADD3 UR29, UR29, 0x8000, URZ ;  /* 0x000080001d1d7890 */ /* 0x000fd2000fffe03f */
[----:B------:R1:W-:Y:S02]  /*c120*/  UBLKRED.G.S.ADD.F32.RN [UR40], [UR29], UR37, desc[UR42] ;  /* 0x00002a281d0073bb */ /* 0x0003e400080a1425 */
[----:B-1----:R0:W-:Y:S02]  /*c130*/  UTMACMDFLUSH ;  /* 0x00000000000079b7 */ /* 0x0021e40000000000 */
.L_x_3085:
[----:B------:R-:W-:Y:S05]  /*c140*/  BSYNC B0 ;  /* 0x0000000000007941 */ /* 0x000fea0003800000 */
.L_x_3084:
        /* <DEDUP_REMOVED lines=13> */
.L_x_3087:
[----:B------:R-:W-:Y:S05]  /*c220*/  BSYNC B0 ;  /* 0x0000000000007941 */ /* 0x000fea0003800000 */
.L_x_3086:
[----:B------:R-:W-:Y:S06]  /*c230*/  BAR.ARV 0xa, 0xa0 ;  /* 0x0282800000007b1d */ /* 0x000fec0000002000 */
[----:B------:R-:W-:Y:S04]  /*c240*/  BSSY B0, `(.L_x_3088) ;  /* 0x0000003000007945 */ /* 0x000fe80003800000 */
[----:B------:R-:W-:Y:S05]  /*c250*/  @!P0 BRA `(.L_x_3089) ;  /* 0x0000000000048947 */ /* 0x000fea0003800000 */
[----:B------:R-:W-:-:S04]  /*c260*/  DEPBAR.LE SB0, 0x0 ;  /* 0x000080000000791a */ /* 0x000fc80000000000 */
.L_x_3089:
[----:B------:R-:W-:Y:S05]  /*c270*/  BSYNC B0 ;  /* 0x0000000000007941 */ /* 0x000fea0003800000 */
.L_x_3088:
        /* <DEDUP_REMOVED lines=13> */
.L_x_3091:
[----:B------:R-:W-:Y:S05]  /*c350*/  BSYNC B0 ;  /* 0x0000000000007941 */ /* 0x000fea0003800000 */
.L_x_3090:
        /* <DEDUP_REMOVED lines=13> */
.L_x_3093:
[----:B------:R-:W-:Y:S05]  /*c430*/  BSYNC B0 ;  /* 0x0000000000007941 */ /* 0x000fea0003800000 */
.L_x_3092:
[----:B------:R-:W-:Y:S01]  /*c440*/  UIADD3 UR18, UR18, 0x2, URZ ;  /* 0x0000000212127890 */ /* 0x000fe2000fffe03f */
[----:B------:R-:W-:Y:S06]  /*c450*/  BAR.ARV 0xa, 0xa0 ;  /* 0x0282800000007b1d */ /* 0x000fec0000002000 */
[----:B------:R-:W-:Y:S01]  /*c460*/  UISETP.GE.AND UP0, UPT, UR18, UR7, UPT ;  /* 0x000000071200728c */ /* 0x000fe2000bf06270 */
[----:B------:R-:W-:Y:S04]  /*c470*/  BSSY B0, `(.L_x_3094) ;  /* 0x0000003000007945 */ /* 0x000fe80003800000 */
[----:B------:R-:W-:Y:S06]  /*c480*/  @!P0 BRA `(.L_x_3095) ;  /* 0x0000000000048947 */ /* 0x000fec0003800000 */
[----:B------:R-:W-:-:S04]  /*c490*/  DEPBAR.LE SB0, 0x0 ;  /* 0x000080000000791a */ /* 0x000fc80000000000 */
.L_x_3095:
[----:B------:R-:W-:Y:S05]  /*c4a0*/  BSYNC B0 ;  /* 0x0000000000007941 */ /* 0x000fea0003800000 */
.L_x_3094:
[----:B------:R-:W-:Y:S06]  /*c4b0*/  BAR.ARV 0xb, 0xa0 ;  /* 0x02c2800000007b1d */ /* 0x000fec0000002000 */
[----:B------:R-:W-:Y:S01]  /*c4c0*/  PLOP3.LUT P1, PT, PT, PT, UP0, 0x80, 0x0 ;  /* 0x000000000000781c */ /* 0x000fe20003f2f008 */
[----:B------:R-:W-:Y:S02]  /*c4d0*/  UIADD3 UR26, UR26, 0x4000, URZ ;  /* 0x000040001a1a7890 */ /* 0x000fe4000fffe03f */
[----:B------:R-:W-:-:S10]  /*c4e0*/  UIADD3 UR6, UR6, 0x4000, URZ ;  /* 0x0000400006067890 */ /* 0x000fd4000fffe03f */
[----:B------:R-:W-:Y:S05]  /*c4f0*/  @!P1 BRA `(.L_x_3096) ;  /* 0xfffffff800c09947 */ /* 0x000fea000383ffff */
[----:B------:R-:W-:Y:S05]  /*c500*/  BRA `(.L_x_2999) ;  /* 0x0000002400787947 */ /* 0x000fea0003800000 */
.L_x_3067:
[----:B------:R-:W1:Y:S01]  /*c510*/  S2UR UR7, SR_CTAID.X ;  /* 0x00000000000779c3 */ /* 0x000e620000002500 */
[----:B------:R-:W-:Y:S02]  /*c520*/  ULDC UR8, c[0x0][0x8d0] ;  /* 0x0002340000087ab9 */ /* 0x000fe40000000800 */
[----:B------:R-:W-:-:S11]  /*c530*/  UISETP.NE.AND UP0, UPT, UR8, 0x1, UPT ;  /* 0x000000010800788c */ /* 0x000fd6000bf05270 */
[----:B------:R-:W-:Y:S01]  /*c540*/  @UP0 ULDC UR4, c[0x0][0x8d4] ;  /* 0x0002350000040ab9 */ /* 0x000fe20000000800 */
[----:B------:R-:W-:Y:S01]  /*c550*/  @UP0 ULDC UR9, c[0x0][0x8d8] ;  /* 0x0002360000090ab9 */ /* 0x000fe20000000800 */
[----:B-1----:R-:W-:Y:S02]  /*c560*/  UIMAD.WIDE.U32 UR4, UR7, UR4, URZ ;  /* 0x00000004070472a5 */ /* 0x002fe4000f8e003f */
[----:B------:R-:W-:Y:S02]  /*c570*/  UMOV UR6, UR7 ;  /* 0x0000000700067c82 */ /* 0x000fe40008000000 */
[----:B------:R-:W-:-:S03]  /*c580*/  @UP0 USHF.R.U32.HI UR6, URZ, UR9, UR5 ;  /* 0x000000093f060299 */ /* 0x000fc60008011605 */
[----:B------:R-:W-:Y:S02]  /*c590*/  ULDC UR4, c[0x0][0x8e8] ;  /* 0x00023a0000047ab9 */ /* 0x000fe40000000800 */
[----:B------:R-:W-:Y:S02]  /*c5a0*/  UISETP.GE.AND UP0, UPT, UR6, UR4, UPT ;  /* 0x000000040600728c */ /* 0x000fe4000bf06270 */
[----:B------:R-:W-:-:S04]  /*c5b0*/  UIADD3 UR4, -UR6, URZ, URZ ;  /* 0x0000003f06047290 */ /* 0x000fc8000fffe13f */
[----:B------:R-:W-:Y:S01]  /*c5c0*/  PLOP3.LUT P0, PT, PT, PT, UP0, 0x80, 0x0 ;  /* 0x000000000000781c */ /* 0x000fe20003f0f008 */
[----:B------:R-:W-:-:S12]  /*c5d0*/  UIMAD UR8, UR8, UR4, UR7 ;  /* 0x00000004080872a4 */ /* 0x000fd8000f8e0207 */
        /* <DEDUP_REMOVED lines=9> */
.L_x_3097:
[----:B------:R-:W-:Y:S01]  /*c670*/  ULDC UR9, c[0x0][0x8c4] ;  /* 0x0002310000097ab9 */ /* 0x000fe20000000800 */
[----:B------:R-:W-:Y:S01]  /*c680*/  UMOV UR7, UR8 ;  /* 0x0000000800077c82 */ /* 0x000fe20008000000 */
[----:B------:R-:W-:-:S11]  /*c690*/  UISETP.NE.AND UP0, UPT, UR9, 0x1, UPT ;  /* 0x000000010900788c */ /* 0x000fd6000bf05270 */
[----:B------:R-:W-:Y:S02]  /*c6a0*/  @UP0 ULDC.64 UR10, c[0x0][0x8c8] ;  /* 0x00023200000a0ab9 */ /* 0x000fe40000000a00 */
[----:B------:R-:W-:-:S04]  /*c6b0*/  UIMAD.WIDE.U32 UR4, UR8, UR10, URZ ;  /* 0x0000000a080472a5 */ /* 0x000fc8000f8e003f */
[----:B------:R-:W-:-:S04]  /*c6c0*/  @UP0 USHF.R.U32.HI UR7, URZ, UR11, UR5 ;  /* 0x0000000b3f070299 */ /* 0x000fc80008011605 */
[----:B------:R-:W-:-:S12]  /*c6d0*/  UIMAD UR4, UR7, UR9, URZ ;  /* 0x00000009070472a4 */ /* 0x000fd8000f8e023f */
.L_x_3098:
        /* <DEDUP_REMOVED lines=23> */
.L_x_3099:
        /* <DEDUP_REMOVED lines=14> */
.L_x_3101:
[----:B------:R-:W-:-:S05]  /*c930*/  ULDC UR4, c[0x0][0x8ec] ;  /* 0x00023b0000047ab9 */ /* 0x000fca0000000800 */
.L_x_3100:
[----:B------:R-:W-:Y:S01]  /*c940*/  UIADD3 UR4, UR4, 0x7f, URZ ;  /* 0x0000007f04047890 */ /* 0x000fe2000fffe03f */
[----:B------:R-:W-:Y:S02]  /*c950*/  IMAD.MOV.U32 R10, RZ, RZ, 0x1 ;  /* 0x00000001ff0a7424 */ /* 0x000fe400078e00ff */
[----:B------:R-:W-:Y:S01]  /*c960*/  IMAD.MOV.U32 R2, RZ, RZ, RZ ;  /* 0x000000ffff027224 */ /* 0x000fe200078e00ff */
        /* <DEDUP_REMOVED lines=13> */
[----:B------:R-:W1:Y:S02]  /*ca40*/  LDC R0, c[0x0][0x280] ;  /* 0x0000a000ff007b82 */ /* 0x000e640000000800 */
[----:B------:R-:W-:Y:S01]  /*ca50*/  IMAD.U32 R2, RZ, RZ, UR8 ;  /* 0x00000008ff027e24 */ /* 0x000fe2000f8e00ff */
[----:B------:R-:W-:Y:S01]  /*ca60*/  UISETP.NE.U32.AND UP0, UPT, UR4, URZ, UPT ;  /* 0x0000003f0400728c */ /* 0x000fe2000bf05070 */
[----:B------:R-:W-:Y:S01]  /*ca70*/  PLOP3.LUT P1, PT, PT, PT, UP1, 0x80, 0x0 ;  /* 0x000000000000781c */ /* 0x000fe20003f2f018 */
[----:B------:R-:W-:Y:S01]  /*ca80*/  IMAD.U32 R3, RZ, RZ, UR9 ;  /* 0x00000009ff037e24 */ /* 0x000fe2000f8e00ff */
[----:B------:R-:W-:Y:S01]  /*ca90*/  ULDC.64 UR14, c[0x0][0x778] ;  /* 0x0001de00000e7ab9 */ /* 0x000fe20000000a00 */
[----:B------:R-:W-:Y:S01]  /*caa0*/  UISETP.NE.AND.EX UP0, UPT, UR5, URZ, UPT, UP0 ;  /* 0x0000003f0500728c */ /* 0x000fe2000bf05300 */
[----:B------:R-:W-:-:S02]  /*cab0*/  ULDC.64 UR18, c[0x0][0x788] ;  /* 0x0001e20000127ab9 */ /* 0x000fc40000000a00 */
[----:B------:R-:W-:-:S07]  /*cac0*/  ULDC.64 UR4, c[0x0][0x780] ;  /* 0x0001e00000047ab9 */ /* 0x000fce0000000a00 */
[----:B------:R-:W2:Y:S01]  /*cad0*/  @P1 LDG.E R6, desc[UR38][R2.64] ;  /* 0x0000002602061981 */ /* 0x000ea2000c1e1900 */
[----:B------:R-:W-:Y:S01]  /*cae0*/  UISETP.NE.U32.AND UP2, UPT, UR4, URZ, UPT ;  /* 0x0000003f0400728c */ /* 0x000fe2000bf45070 */
[----:B------:R-:W-:Y:S01]  /*caf0*/  PLOP3.LUT P2, PT, PT, PT, UP0, 0x80, 0x0 ;  /* 0x000000000000781c */ /* 0x000fe20003f4f008 */
[----:B------:R-:W-:Y:S01]  /*cb00*/  UIMAD.WIDE UR14, UR13, 0x4, UR14 ;  /* 0x000000040d0e78a5 */ /* 0x000fe2000f8e020e */
[----:B------:R3:W4:Y:S01]  /*cb10*/  @P1 LDG.E R4, desc[UR38][R2.64] ;  /* 0x0000002602041981 */ /* 0x000722000c1e1900 */
[----:B------:R-:W-:-:S06]  /*cb20*/  UISETP.NE.AND.EX UP2, UPT, UR5, URZ, UPT, UP2 ;  /* 0x0000003f0500728c */ /* 0x000fcc000bf45320 */
[----:B------:R-:W-:Y:S01]  /*cb30*/  PLOP3.LUT P3, PT, PT, PT, UP2, 0x80, 0x0 ;  /* 0x000000000000781c */ /* 0x000fe20003f6f028 */
[----:B---3--:R-:W-:-:S04]  /*cb40*/  IMAD.U32 R2, RZ, RZ, UR14 ;  /* 0x0000000eff027e24 */ /* 0x008fc8000f8e00ff */
[----:B------:R-:W-:Y:S01]  /*cb50*/  @UP2 ULDC.64 UR4, c[0x0][0x780] ;  /* 0x0001e00000042ab9 */ /* 0x000fe20000000a00 */
[----:B------:R-:W-:Y:S01]  /*cb60*/  IMAD.U32 R3, RZ, RZ, UR15 ;  /* 0x0000000fff037e24 */ /* 0x000fe2000f8e00ff */
[----:B------:R-:W-:-:S04]  /*cb70*/  @UP2 UIMAD.WIDE UR4, UR13, 0x4, UR4 ;  /* 0x000000040d0428a5 */ /* 0x000fc8000f8e0204 */
[----:B------:R3:W4:Y:S02]  /*cb80*/  @P2 LDG.E R5, desc[UR38][R2.64] ;  /* 0x0000002602052981 */ /* 0x000724000c1e1900 */
[----:B---3--:R-:W-:Y:S02]  /*cb90*/  IMAD.U32 R2, RZ, RZ, UR4 ;  /* 0x00000004ff027e24 */ /* 0x008fe4000f8e00ff */
[----:B------:R-:W-:-:S05]  /*cba0*/  IMAD.U32 R3, RZ, RZ, UR5 ;  /* 0x00000005ff037e24 */ /* 0x000fca000f8e00ff */
[----:B-1----:R1:W5:Y:S01]  /*cbb0*/  @P3 LDG.E R0, desc[UR38][R2.64] ;  /* 0x0000002602003981 */ /* 0x002362000c1e1900 */
        /* <DEDUP_REMOVED lines=10> */
[----:B------:R-:W-:-:S03]  /*cc60*/  @P2 R2UR UR11, R5 ;  /* 0x00000000050b22ca */ /* 0x000fc600000e0000 */
[----:B------:R-:W-:-:S04]  /*cc70*/  @UP1 ULOP3.LUT UR10, UR5, 0xffffff80, URZ, 0xc0, !UPT ;  /* 0xffffff80050a1892 */ /* 0x000fc8000f8ec03f */
[----:B------:R-:W-:Y:S01]  /*cc80*/  @UP1 USHF.R.S32.HI UR12, URZ, 0x1f, UR10 ;  /* 0x0000001f3f0c1899 */ /* 0x000fe2000801140a */
[----:B-1----:R-:W-:Y:S11]  /*cc90*/  @P3 BRA `(.L_x_3103) ;  /* 0x0000000000183947 */ /* 0x002ff60003800000 */
[----:B------:R-:W-:Y:S05]  /*cca0*/  @!P1 BRA `(.L_x_3103) ;  /* 0x0000000000149947 */ /* 0x000fea0003800000 */
[----:B------:R-:W-:Y:S02]  /*ccb0*/  IMAD.U32 R2, RZ, RZ, UR8 ;  /* 0x00000008ff027e24 */ /* 0x000fe4000f8e00ff */
[----:B------:R-:W-:-:S05]  /*ccc0*/  IMAD.U32 R3, RZ, RZ, UR9 ;  /* 0x00000009ff037e24 */ /* 0x000fca000f8e00ff */
[----:B------:R-:W2:Y:S04]  /*ccd0*/  LDG.E R5, desc[UR38][R2.64] ;  /* 0x0000002602057981 */ /* 0x000ea8000c1e1900 */
[----:B-----5:R-:W2:Y:S02]  /*cce0*/  LDG.E R0, desc[UR38][R2.64+0x4] ;  /* 0x0000042602007981 */ /* 0x020ea4000c1e1900 */
[----:B--2---:R-:W-:-:S07]  /*ccf0*/  IMAD.IADD R0, R0, 0x1, -R5 ;  /* 0x0000000100007824 */ /* 0x004fce00078e0a05 */
.L_x_3103:
[----:B------:R-:W-:Y:S01]  /*cd00*/  UMOV UR4, URZ ;  /* 0x0000003f00047c82 */ /* 0x000fe20008000000 */
[----:B------:R-:W-:Y:S01]  /*cd10*/  UMOV UR5, URZ ;  /* 0x0000003f00057c82 */ /* 0x000fe20008000000 */
[----:B------:R-:W-:Y:S01]  /*cd20*/  IMAD.U32 R4, RZ, RZ, UR18 ;  /* 0x00000012ff047e24 */ /* 0x000fe2000f8e00ff */
[----:B------:R-:W-:Y:S01]  /*cd30*/  @UP1 UMOV UR4, UR10 ;  /* 0x0000000a00041c82 */ /* 0x000fe20008000000 */
[----:B------:R-:W-:Y:S01]  /*cd40*/  @UP1 UMOV UR5, UR12 ;  /* 0x0000000c00051c82 */ /* 0x000fe20008000000 */
[----:B------:R-:W-:Y:S05]  /*cd50*/  @!P0 BRA `(.L_x_3104) ;  /* 0x0000000000188947 */ /* 0x000fea0003800000 */
[----:B------:R-:W-:Y:S02]  /*cd60*/  ULDC.64 UR8, c[0x0][0x788] ;  /* 0x0001e20000087ab9 */ /* 0x000fe40000000a00 */
[----:B------:R-:W-:-:S06]  /*cd70*/  UIMAD.WIDE UR8, UR13, 0x4, UR8 ;  /* 0x000000040d0878a5 */ /* 0x000fcc000f8e0208 */
[----:B------:R-:W-:Y:S02]  /*cd80*/  IMAD.U32 R2, RZ, RZ, UR8 ;  /* 0x00000008ff027e24 */ /* 0x000fe4000f8e00ff */
[----:B------:R-:W-:-:S05]  /*cd90*/  IMAD.U32 R3, RZ, RZ, UR9 ;  /* 0x00000009ff037e24 */ /* 0x000fca000f8e00ff */
[----:B------:R1:W5:Y:S01]  /*cda0*/  LDG.E R4, desc[UR38][R2.64] ;  /* 0x0000002602047981 */ /* 0x000362000c1e1900 */
[----:B------:R-:W-:Y:S05]  /*cdb0*/  BRA `(.L_x_3105) ;  /* 0x0000000000187947 */ /* 0x000fea0003800000 */
.L_x_3104:
[----:B------:R-:W-:Y:S05]  /*cdc0*/  @!P2 BRA `(.L_x_3105) ;  /* 0x000000000014a947 */ /* 0x000fea0003800000 */
[----:B------:R-:W-:Y:S02]  /*cdd0*/  IMAD.U32 R2, RZ, RZ, UR14 ;  /* 0x0000000eff027e24 */ /* 0x000fe4000f8e00ff */
[----:B------:R-:W-:-:S05]  /*cde0*/  IMAD.U32 R3, RZ, RZ, UR15 ;  /* 0x0000000fff037e24 */ /* 0x000fca000f8e00ff */
[----:B------:R-:W2:Y:S04]  /*cdf0*/  LDG.E R5, desc[UR38][R2.64] ;  /* 0x0000002602057981 */ /* 0x000ea8000c1e1900 */
[----:B------:R-:W2:Y:S02]  /*ce00*/  LDG.E R4, desc[UR38][R2.64+0x4] ;  /* 0x0000042602047981 */ /* 0x000ea4000c1e1900 */
[----:B--2---:R-:W-:-:S07]  /*ce10*/  IMAD.IADD R4, R4, 0x1, -R5 ;  /* 0x0000000104047824 */ /* 0x004fce00078e0a05 */
.L_x_3105:
[----:B-1----:R-:W-:Y:S01]  /*ce20*/  IMAD.U32 R3, RZ, RZ, UR7 ;  /* 0x00000007ff037e24 */ /* 0x002fe2000f8e00ff */
[----:B------:R-:W-:-:S03]  /*ce30*/  ULDC UR8, c[0x0][0x74c] ;  /* 0x0001d30000087ab9 */ /* 0x000fc60000000800 */
[----:B-----5:R-:W-:Y:S02]  /*ce40*/  IMAD R3, R3, 0x80, R0 ;  /* 0x0000008003037824 */ /* 0x020fe400078e0200 */
[----:B------:R-:W-:-:S03]  /*ce50*/  VIADD R0, R0, 0x7f ;  /* 0x0000007f00007836 */ /* 0x000fc60000000000 */
[----:B------:R-:W-:-:S04]  /*ce60*/  IADD3 R3, R3, -UR8, -R4 ;  /* 0x8000000803037c10 */ /* 0x000fc8000fffe804 */
[----:B------:R-:W-:-:S04]  /*ce70*/  SHF.R.S32.HI R2, RZ, 0x1f, R3 ;  /* 0x0000001fff027819 */ /* 0x000fc80000011403 */
[----:B------:R-:W-:Y:S02]  /*ce80*/  LEA.HI R2, R2, R3, RZ, 0x7 ;  /* 0x0000000302027211 */ /* 0x000fe400078f38ff */
[----:B------:R-:W-:Y:S02]  /*ce90*/  SHF.R.S32.HI R3, RZ, 0x1f, R0 ;  /* 0x0000001fff037819 */ /* 0x000fe40000011400 */
[----:B------:R-:W-:Y:S02]  /*cea0*/  SHF.R.S32.HI R2, RZ, 0x7, R2 ;  /* 0x00000007ff027819 */ /* 0x000fe40000011402 */
[----:B------:R-:W-:Y:S02]  /*ceb0*/  LEA.HI R0, R3, R0, RZ, 0x7 ;  /* 0x0000000003007211 */ /* 0x000fe400078f38ff */
[----:B------:R-:W-:Y:S01]  /*cec0*/  VIMNMX R4, RZ, R2, !PT ;  /* 0x00000002ff047248 */ /* 0x000fe20007fe0100 */
[----:B------:R-:W-:Y:S01]  /*ced0*/  IMAD.MOV.U32 R2, RZ, RZ, RZ ;  /* 0x000000ffff027224 */ /* 0x000fe200078e00ff */
[----:B------:R-:W-:-:S04]  /*cee0*/  SHF.R.S32.HI R0, RZ, 0x7, R0 ;  /* 0x00000007ff007819 */ /* 0x000fc80000011400 */
[----:B------:R-:W-:-:S13]  /*cef0*/  ISETP.GT.AND P0, PT, R0, R4, PT ;  /* 0x000000040000720c */ /* 0x000fda0003f04270 */
[----:B------:R-:W-:Y:S05]  /*cf00*/  @!P0 BRA `(.L_x_3102) ;  /* 0x0000001800648947 */ /* 0x000fea0003800000 */
[----:B------:R-:W-:Y:S01]  /*cf10*/  USHF.R.S32.HI UR10, URZ, 0x1f, UR20 ;  /* 0x0000001f3f0a7899 */ /* 0x000fe20008011414 */
[----:B------:R-:W-:Y:S01]  /*cf20*/  BSSY B0, `(.L_x_3102) ;  /* 0x0000197000007945 */ /* 0x000fe20003800000 */
[----:B------:R-:W-:Y:S01]  /*cf30*/  UISETP.NE.U32.AND UP1, UPT, UR16, URZ, UPT ;  /* 0x0000003f1000728c */ /* 0x000fe2000bf25070 */
[----:B------:R-:W-:Y:S01]  /*cf40*/  IMAD.MOV.U32 R2, RZ, RZ, RZ ;  /* 0x000000ffff027224 */ /* 0x000fe200078e00ff */
[----:B------:R-:W-:Y:S01]  /*cf50*/  ULDC.64 UR14, c[0x0][0x718] ;  /* 0x0001c600000e7ab9 */ /* 0x000fe20000000a00 */
[----:B------:R-:W-:Y:S01]  /*cf60*/  UMOV UR8, UR4 ;  /* 0x0000000400087c82 */ /* 0x000fe20008000000 */
[----:B------:R-:W-:Y:S02]  /*cf70*/  UIMAD UR12, UR10, UR14, URZ ;  /* 0x0000000e0a0c72a4 */ /* 0x000fe4000f8e023f */
[----:B------:R-:W-:Y:S02]  /*cf80*/  UISETP.NE.AND.EX UP1, UPT, UR17, URZ, UPT, UP1 ;  /* 0x0000003f1100728c */ /* 0x000fe4000bf25310 */
[----:B------:R-:W-:Y:S01]  /*cf90*/  UIMAD UR12, UR20, UR15, UR12 ;  /* 0x0000000f140c72a4 */ /* 0x000fe2000f8e020c */
[----:B------:R-:W-:-:S02]  /*cfa0*/  ULDC.64 UR16, c[0x0][0x730] ;  /* 0x0001cc0000107ab9 */ /* 0x000fc40000000a00 */
[----:B------:R-:W-:Y:S01]  /*cfb0*/  ULDC UR15, c[0x0][0x2e8] ;  /* 0x0000ba00000f7ab9 */ /* 0x000fe20000000800 */
[----:B------:R-:W-:Y:S01]  /*cfc0*/  UIMAD UR10, UR10, UR16, URZ ;  /* 0x000000100a0a72a4 */ /* 0x000fe2000f8e023f */
[----:B------:R-:W-:Y:S01]  /*cfd0*/  UMOV UR9, UR5 ;  /* 0x0000000500097c82 */ /* 0x000fe20008000000 */
[----:B------:R-:W-:Y:S02]  /*cfe0*/  UISETP.NE.AND UP2, UPT, UR15, 0x1, UPT ;  /* 0x000000010f00788c */ /* 0x000fe4000bf45270 */
[----:B------:R-:W-:Y:S02]  /*cff0*/  UIMAD.WIDE.U32 UR4, UR20, UR14, UR8 ;  /* 0x0000000e140472a5 */ /* 0x000fe4000f8e0008 */
[----:B------:R-:W-:Y:S02]  /*d000*/  UIMAD.WIDE.U32 UR8, UR20, UR16, UR8 ;  /* 0x00000010140872a5 */ /* 0x000fe4000f8e0008 */
[----:B------:R-:W-:Y:S02]  /*d010*/  UIMAD UR14, UR20, UR17, UR10 ;  /* 0x00000011140e72a4 */ /* 0x000fe4000f8e020a */
[----:B------:R-:W-:Y:S01]  /*d020*/  USHF.R.S32.HI UR10, URZ, 0x1f, UR13 ;  /* 0x0000001f3f0a7899 */ /* 0x000fe2000801140d */
[----:B------:R-:W-:Y:S01]  /*d030*/  ELECT P0, URZ, PT ;  /* 0x00000000003f782f */ /* 0x000fe20003800000 */
[----:B------:R-:W-:-:S02]  /*d040*/  USEL UR21, UR13, URZ, !UP1 ;  /* 0x0000003f0d157287 */ /* 0x000fc4000c800000 */
[----:B------:R-:W-:Y:S01]  /*d050*/  UIADD3 UR9, UR9, UR14, URZ ;  /* 0x0000000e09097290 */ /* 0x000fe2000fffe03f */
[----:B------:R-:W-:Y:S01]  /*d060*/  ULDC.64 UR18, c[0x0][0x738] ;  /* 0x0001ce0000127ab9 */ /* 0x000fe20000000a00 */
[----:B------:R-:W-:Y:S01]  /*d070*/  USEL UR10, UR10, URZ, !UP1 ;  /* 0x0000003f0a0a7287 */ /* 0x000fe2000c800000 */
[----:B------:R-:W-:Y:S01]  /*d080*/  ULDC.64 UR16, c[0x0][0x720] ;  /* 0x0001c80000107ab9 */ /* 0x000fe20000000a00 */
[----:B------:R-:W-:Y:S02]  /*d090*/  UIMAD.WIDE.U32 UR14, UR18, UR21, UR8 ;  /* 0x00000015120e72a5 */ /* 0x000fe4000f8e0008 */
[----:B------:R-:W-:Y:S01]  /*d0a0*/  UIADD3 UR23, UR5, UR12, URZ ;  /* 0x0000000c05177290 */ /* 0x000fe2000fffe03f */
[----:B------:R-:W-:Y:S01]  /*d0b0*/  @UP2 ULDC UR8, c[0x0][0x2ec] ;  /* 0x0000bb0000082ab9 */ /* 0x000fe20000000800 */
[----:B------:R-:W-:Y:S02]  /*d0c0*/  UIMAD UR5, UR10, UR16, URZ ;  /* 0x000000100a0572a4 */ /* 0x000fe4000f8e023f */
[----:B------:R-:W-:-:S02]  /*d0d0*/  UIMAD UR10, UR10, UR18, URZ ;  /* 0x000000120a0a72a4 */ /* 0x000fc4000f8e023f */
[----:B------:R-:W-:Y:S02]  /*d0e0*/  UIMAD.WIDE.U32 UR8, UR20, UR8, URZ ;  /* 0x00000008140872a5 */ /* 0x000fe4000f8e003f */
[----:B------:R-:W-:Y:S01]  /*d0f0*/  ULEA UR11, UR7, UR11, 0x7 ;  /* 0x0000000b070b7291 */ /* 0x000fe2000f8e383f */
[----:B------:R-:W-:Y:S02]  /*d100*/  UMOV UR22, UR4 ;  /* 0x0000000400167c82 */ /* 0x000fe40008000000 */
[----:B------:R-:W-:Y:S01]  /*d110*/  @UP2 ULDC UR7, c[0x0][0x2f0] ;  /* 0x0000bc0000072ab9 */ /* 0x000fe20000000800 */
[----:B------:R-:W-:Y:S01]  /*d120*/  UMOV UR12, UR20 ;  /* 0x00000014000c7c82 */ /* 0x000fe20008000000 */
[----:B------:R-:W-:Y:S02]  /*d130*/  UIMAD UR5, UR17, UR21, UR5 ;  /* 0x00000015110572a4 */ /* 0x000fe4000f8e0205 */
[----:B------:R-:W-:Y:S02]  /*d140*/  UIMAD.WIDE.U32 UR22, UR16, UR21, UR22 ;  /* 0x00000015101672a5 */ /* 0x000fe4000f8e0016 */
[----:B------:R-:W-:-:S02]  /*d150*/  UIMAD UR4, UR19, UR21, UR10 ;  /* 0x00000015130472a4 */ /* 0x000fc4000f8e020a */
        /* <DEDUP_REMOVED lines=10> */
.L_x_3135:
        /* <DEDUP_REMOVED lines=15> */
.L_x_3108:
[----:B------:R-:W-:Y:S01]  /*d2f0*/  R2UR UR19, R4 ;  /* 0x00000000041372ca */ /* 0x000fe200000e0000 */
[----:B------:R-:W2:Y:S01]  /*d300*/  LDC.64 R12, c[0x0][0x198] ;  /* 0x00006600ff0c7b82 */ /* 0x000ea20000000a00 */
[----:B------:R-:W-:Y:S01]  /*d310*/  ULDC.64 UR8, c[0x0][0x700] ;  /* 0x0001c00000087ab9 */ /* 0x000fe20000000a00 */
[----:B------:R-:W-:Y:S01]  /*d320*/  UMOV UR34, 0x0 ;  /* 0x0000000000227882 */ /* 0x000fe20000000000 */
[----:B------:R-:W-:Y:S01]  /*d330*/  IMAD.U32 R9, RZ, RZ, UR8 ;  /* 0x00000008ff097e24 */ /* 0x000fe2000f8e00ff */
[----:B------:R-:W-:Y:S01]  /*d340*/  R2UR UR8, R15 ;  /* 0x000000000f0872ca */ /* 0x000fe200000e0000 */
[----:B------:R-:W-:Y:S01]  /*d350*/  IMAD.U32 R8, RZ, RZ, UR9 ;  /* 0x00000009ff087e24 */ /* 0x000fe2000f8e00ff */
[----:B------:R-:W-:Y:S01]  /*d360*/  UMOV UR35, 0x14f00000 ;  /* 0x14f0000000237882 */ /* 0x000fe20000000000 */
[----:B------:R-:W-:Y:S01]  /*d370*/  UMOV UR18, URZ ;  /* 0x0000003f00127c82 */ /* 0x000fe20008000000 */
        /* <DEDUP_REMOVED lines=10> */
[----:B------:R-:W-:Y:S02]  /*d420*/  UIADD3 UR16, UR8, 0x10000, URZ ;  /* 0x0001000008107890 */ /* 0x000fe4000fffe03f */
[----:B------:R-:W-:Y:S01]  /*d430*/  UIADD3 UR17, UR8, 0x30c10, URZ ;  /* 0x00030c1008117890 */ /* 0x000fe2000fffe03f */
[----:B------:R-:W-:Y:S01]  /*d440*/  PLOP3.LUT P1, PT, PT, PT, UP0, 0x80, 0x0 ;  /* 0x000000000000781c */ /* 0x000fe20003f2f008 */
[----:B-1----:R-:W-:Y:S01]  /*d450*/  IMAD.U32 R2, RZ, RZ, UR7 ;  /* 0x00000007ff027e24 */ /* 0x002fe2000f8e00ff */
[----:B------:R-:W-:Y:S01]  /*d460*/  UIADD3 UR19, UR19, UR6, URZ ;  /* 0x0000000613137290 */ /* 0x000fe2000fffe03f */
[----:B--2---:R-:W-:Y:S01]  /*d470*/  IMAD.MOV.U32 R7, RZ, RZ, R12 ;  /* 0x000000ffff077224 */ /* 0x004fe200078e000c */
[----:B------:R-:W-:Y:S01]  /*d480*/  LEA.HI.X.SX32 R3, R3, R14, 0x1, P1 ;  /* 0x0000000e03037211 */ /* 0x000fe200008f0eff */
[----:B------:R-:W-:Y:S01]  /*d490*/  IMAD.MOV.U32 R6, RZ, RZ, R13 ;  /* 0x000000ffff067224 */ /* 0x000fe200078e000d */
[----:B------:R-:W-:Y:S01]  /*d4a0*/  LEA R5, P1, R2, R9, 0x2 ;  /* 0x0000000902057211 */ /* 0x000fe200078210ff */
[----:B------:R-:W-:Y:S01]  /*d4b0*/  VIADD R13, R0, 0xffffffff ;  /* 0xffffffff000d7836 */ /* 0x000fe20000000000 */
[----:B------:R-:W-:Y:S01]  /*d4c0*/  UIADD3 UR42, UR8, 0x20000, URZ ;  /* 0x00020000082a7890 */ /* 0x000fe2000fffe03f */
[----:B------:R-:W-:Y:S01]  /*d4d0*/  IMAD.MOV.U32 R12, RZ, RZ, 0x8000 ;  /* 0x00008000ff0c7424 */ /* 0x000fe200078e00ff */
[----:B------:R-:W-:Y:S01]  /*d4e0*/  LEA.HI.X R2, R2, R8, R3, 0x2, P1 ;  /* 0x0000000802027211 */ /* 0x000fe200008f1403 */
[----:B------:R-:W-:Y:S01]  /*d4f0*/  UIADD3 UR9, UR8, 0x30c00, URZ ;  /* 0x00030c0008097890 */ /* 0x000fe2000fffe03f */
[----:B------:R-:W-:Y:S01]  /*d500*/  R2UR UR30, R5 ;  /* 0x00000000051e72ca */ /* 0x000fe200000e0000 */
[----:B------:R1:W-:Y:S01]  /*d510*/  STL [R1+0x4], R13 ;  /* 0x0000040d01007387 */ /* 0x0003e20000100800 */
[----:B------:R-:W-:Y:S01]  /*d520*/  R2UR UR31, R2 ;  /* 0x00000000021f72ca */ /* 0x000fe200000e0000 */
[----:B------:R-:W-:Y:S01]  /*d530*/  UIADD3 UR24, UR8, 0x4000, URZ ;  /* 0x0000400008187890 */ /* 0x000fe2000fffe03f */
[C---:B------:R-:W-:Y:S01]  /*d540*/  IADD3 R2, P1, R7.reuse, 0x2f0, RZ ;  /* 0x000002f007027810 */ /* 0x040fe20007f3e0ff */
[----:B------:R-:W-:Y:S01]  /*d550*/  UMOV UR7, 0x20 ;  /* 0x0000002000077882 */ /* 0x000fe20000000000 */
[----:B------:R-:W-:Y:S01]  /*d560*/  UMOV UR43, UR17 ;  /* 0x00000011002b7c82 */ /* 0x000fe20008000000 */
[----:B------:R-:W-:Y:S01]  /*d570*/  UMOV UR26, UR18 ;  /* 0x00000012001a7c82 */ /* 0x000fe20008000000 */
[----:B------:R-:W-:Y:S01]  /*d580*/  R2UR UR44, R2 ;  /* 0x00000000022c72ca */ /* 0x000fe200000e0000 */
[----:B------:R-:W-:Y:S01]  /*d590*/  UMOV UR25, UR9 ;  /* 0x0000000900197c82 */ /* 0x000fe20008000000 */
[----:B------:R-:W-:-:S04]  /*d5a0*/  IADD3 R2, P2, R7, 0x3f0, RZ ;  /* 0x000003f007027810 */ /* 0x000fc80007f5e0ff */
[----:B------:R-:W-:Y:S01]  /*d5b0*/  R2UR UR46, R2 ;  /* 0x00000000022e72ca */ /* 0x000fe200000e0000 */
[--C-:B------:R-:W-:Y:S02]  /*d5c0*/  IMAD.X R2, RZ, RZ, R6.reuse, P1 ;  /* 0x000000ffff027224 */ /* 0x100fe400008e0606 */
[----:B------:R-:W-:-:S03]  /*d5d0*/  IMAD.X R5, RZ, RZ, R6, P2 ;  /* 0x000000ffff057224 */ /* 0x000fc600010e0606 */
[----:B------:R-:W-:Y:S02]  /*d5e0*/  R2UR UR45, R2 ;  /* 0x00000000022d72ca */ /* 0x000fe400000e0000 */
[----:B------:R-:W-:Y:S02]  /*d5f0*/  IADD3 R2, P1, R7, 0xf0, RZ ;  /* 0x000000f007027810 */ /* 0x000fe40007f3e0ff */
[----:B------:R-:W-:Y:S02]  /*d600*/  R2UR UR47, R5 ;  /* 0x00000000052f72ca */ /* 0x000fe400000e0000 */
[----:B------:R-:W-:Y:S01]  /*d610*/  R2UR UR32, R2 ;  /* 0x00000000022072ca */ /* 0x000fe200000e0000 */
[----:B------:R-:W-:Y:S01]  /*d620*/  IMAD.X R3, RZ, RZ, R6, P1 ;  /* 0x000000ffff037224 */ /* 0x000fe200008e0606 */
[----:B------:R-:W-:-:S04]  /*d630*/  ISETP.GE.AND P1, PT, R4, R13, PT ;  /* 0x0000000d0400720c */ /* 0x000fc80003f26270 */
[----:B------:R-:W-:-:S13]  /*d640*/  R2UR UR33, R3 ;  /* 0x00000000032172ca */ /* 0x000fda00000e0000 */
[----:B------:R1:W-:Y:S01]  /*d650*/  UTMALDG.4D [UR16], [UR32], desc[UR34] ;  /* 0x00002210200075b4 */ /* 0x0003e20008019000 */
[----:B------:R1:W-:Y:S01]  /*d660*/  UBLKCP.S.G [UR42], [UR30], UR7 ;  /* 0x0000002a1e0073ba */ /* 0x0003e20008000207 */
[----:B------:R1:W-:Y:S01]  /*d670*/  SYNCS.ARRIVE.TRANS64 RZ, [R15+URZ+0x30c00], R12 ;  /* 0x030c000c0fff79a7 */ /* 0x0003e2000800003f */
[----:B------:R1:W-:Y:S01]  /*d680*/  UTMALDG.4D [UR8], [UR44], desc[UR40] ;  /* 0x000028082c0075b4 */ /* 0x0003e20008019000 */
[----:B------:R1:W-:Y:S01]  /*d690*/  UTMALDG.4D [UR24], [UR46], desc[UR40] ;  /* 0x000028182e0075b4 */ /* 0x0003e20008019000 */
[----:B------:R-:W-:Y:S05]  /*d6a0*/  @P1 BRA `(.L_x_3109) ;  /* 0x0000000c00b81947 */ /* 0x000fea0003800000 */
[-C--:B------:R-:W-:Y:S01]  /*d6b0*/  LOP3.LUT R17, RZ, R4.reuse, RZ, 0x33, !PT ;  /* 0x00000004ff117212 */ /* 0x080fe200078e33ff */
[C---:B------:R-:W-:Y:S02]  /*d6c0*/  VIADD R5, R0.reuse, 0xfffffffe ;  /* 0xfffffffe00057836 */ /* 0x040fe40000000000 */
[----:B------:R-:W-:Y:S02]  /*d6d0*/  IMAD.MOV.U32 R10, RZ, RZ, 0x1 ;  /* 0x00000001ff0a7424 */ /* 0x000fe400078e00ff */
[----:B------:R-:W-:Y:S01]  /*d6e0*/  IMAD.IADD R17, R0, 0x1, R17 ;  /* 0x0000000100117824 */ /* 0x000fe200078e0211 */
[----:B------:R-:W-:Y:S01]  /*d6f0*/  ISETP.NE.AND P1, PT, R5, R4, PT ;  /* 0x000000040500720c */ /* 0x000fe20003f25270 */
[----:B------:R-:W-:-:S03]  /*d700*/  IMAD.MOV.U32 R0, RZ, RZ, R4 ;  /* 0x000000ffff007224 */ /* 0x000fc600078e0004 */
[----:B------:R-:W-:-:S05]  /*d710*/  LOP3.LUT R5, R17, 0x1, RZ, 0xc0, !PT ;  /* 0x0000000111057812 */ /* 0x000fca00078ec0ff */
[----:B------:R2:W-:Y:S04]  /*d720*/  STL [R1+0x8], R5 ;  /* 0x0000080501007387 */ /* 0x0005e80000100800 */
[----:B------:R-:W-:Y:S05]  /*d730*/  @!P1 BRA `(.L_x_3110) ;  /* 0x0000000800609947 */ /* 0x000fea0003800000 */
[----:B------:R-:W-:Y:S02]  /*d740*/  IMAD.IADD R17, R17, 0x1, -R5 ;  /* 0x0000000111117824 */ /* 0x000fe400078e0a05 */
[----:B------:R-:W-:Y:S02]  /*d750*/  IMAD.MOV.U32 R0, RZ, RZ, R4 ;  /* 0x000000ffff007224 */ /* 0x000fe400078e0004 */
[----:B------:R-:W-:-:S07]  /*d760*/  IMAD.MOV.U32 R10, RZ, RZ, 0x1 ;  /* 0x00000001ff0a7424 */ /* 0x000fce00078e00ff */
.L_x_3119:
[----:B-123--:R-:W-:-:S04]  /*d770*/  SHF.L.U32 R18, R10, 0x1f, RZ ;  /* 0x0000001f0a127819 */ /* 0x00efc800000006ff */
[----:B------:R-:W3:Y:S02]  /*d780*/  SYNCS.PHASECHK.TRANS64.TRYWAIT P1, [R15+URZ+0x30c40], R18 ;  /* 0x030c40120f0075a7 */ /* 0x000ee4000802017f */
[----:B---3--:R-:W-:Y:S05]  /*d790*/  @!P1 BRA `(.L_x_3111) ;  /* 0x0000001400709947 */ /* 0x008fea0003800000 */
.L_x_3136:
[----:B------:R-:W-:Y:S05]  /*d7a0*/  @P0 BRA `(.L_x_3112) ;  /* 0x00000000001c0947 */ /* 0x000fea0003800000 */
[----:B------:R-:W4:Y:S02]  /*d7b0*/  S2R R2, SR_TID.X ;  /* 0x0000000000027919 */ /* 0x000f240000002100 */
[----:B----4-:R-:W-:Y:S01]  /*d7c0*/  LOP3.LUT R3, R2, 0x1f, RZ, 0xc0, !PT ;  /* 0x0000001f02037812 */ /* 0x010fe200078ec0ff */
[----:B------:R-:W-:-:S03]  /*d7d0*/  IMAD.MOV.U32 R2, RZ, RZ, 0x4200 ;  /* 0x00004200ff027424 */ /* 0x000fc600078e00ff */
[----:B------:R-:W-:Y:S01]  /*d7e0*/  ISETP.NE.AND P1, PT, R3, RZ, PT ;  /* 0x000000ff0300720c */ /* 0x000fe20003f25270 */
[----:B------:R4:W-:-:S12]  /*d7f0*/  SYNCS.ARRIVE.TRANS64 RZ, [R15+URZ+0x30c30], R2 ;  /* 0x030c30020fff79a7 */ /* 0x0009d8000800003f */
[----:B----4-:R-:W-:Y:S05]  /*d800*/  @!P1 BRA `(.L_x_3112) ;  /* 0x0000000000049947 */ /* 0x010fea0003800000 */
[----:B-1----:R-:W-:Y:S01]  /*d810*/  BPT.TRAP 0x1 ;  /* 0x000000040000795c */ /* 0x002fe20000300000 */
.L_x_3112:
[----:B-1----:R-:W1:Y:S01]  /*d820*/  LDC.64 R12, c[0x0][0x728] ;  /* 0x0001ca00ff0c7b82 */ /* 0x002e620000000a00 */
[----:B------:R-:W-:Y:S01]  /*d830*/  IMAD.SHL.U32 R19, R0, 0x80, RZ ;  /* 0x0000008000137824 */ /* 0x000fe200078e00ff */
[----:B------:R-:W-:Y:S01]  /*d840*/  R2UR UR8, R15 ;  /* 0x000000000f0872ca */ /* 0x000fe200000e0000 */
[----:B------:R-:W-:Y:S01]  /*d850*/  UMOV UR28, 0x0 ;  /* 0x00000000001c7882 */ /* 0x000fe20000000000 */
[----:B------:R-:W-:Y:S01]  /*d860*/  UMOV UR29, 0x14f00000 ;  /* 0x14f00000001d7882 */ /* 0x000fe20000000000 */
[----:B------:R-:W-:Y:S01]  /*d870*/  UMOV UR18, URZ ;  /* 0x0000003f00127c82 */ /* 0x000fe20008000000 */
[C---:B------:R-:W-:Y:S01]  /*d880*/  IADD3 R2, P1, R19.reuse, UR14, RZ ;  /* 0x0000000e13027c10 */ /* 0x040fe2000ff3e0ff */
[----:B------:R-:W-:Y:S01]  /*d890*/  UMOV UR7, 0x20 ;  /* 0x0000002000077882 */ /* 0x000fe20000000000 */
[----:B--2---:R-:W2:Y:S01]  /*d8a0*/  LDC.64 R4, c[0x0][0x198] ;  /* 0x00006600ff047b82 */ /* 0x004ea20000000a00 */
[----:B------:R-:W-:-:S06]  /*d8b0*/  R2UR UR19, R19 ;  /* 0x00000000131372ca */ /* 0x000fcc00000e0000 */
[----:B------:R-:W-:Y:S02]  /*d8c0*/  UIADD3 UR16, UR8, 0x18000, URZ ;  /* 0x0001800008107890 */ /* 0x000fe4000fffe03f */
[----:B------:R-:W-:Y:S02]  /*d8d0*/  UIADD3 UR17, UR8, 0x30c30, URZ ;  /* 0x00030c3008117890 */ /* 0x000fe4000fffe03f */
[----:B------:R-:W-:-:S03]  /*d8e0*/  UIADD3 UR8, UR8, 0x20400, URZ ;  /* 0x0002040008087890 */ /* 0x000fc6000fffe03f */
[----:B------:R-:W-:Y:S01]  /*d8f0*/  UIADD3 UR19, UR19, UR6, URZ ;  /* 0x0000000613137290 */ /* 0x000fe2000fffe03f */
[----:B-1----:R-:W-:Y:S01]  /*d900*/  LEA R3, P2, R2, R12, 0x2 ;  /* 0x0000000c02037211 */ /* 0x002fe200078410ff */
[----:B------:R-:W-:-:S03]  /*d910*/  UMOV UR9, UR17 ;  /* 0x0000001100097c82 */ /* 0x000fc60008000000 */
[----:B------:R-:W-:Y:S02]  /*d920*/  R2UR UR24, R3 ;  /* 0x00000000031872ca */ /* 0x000fe400000e0000 */
[----:B------:R-:W-:Y:S01]  /*d930*/  LEA.HI.X.SX32 R3, R19, R11, 0x1, P1 ;  /* 0x0000000b13037211 */ /* 0x000fe200008f0eff */
[----:B--2---:R-:W-:Y:S02]  /*d940*/  IMAD.MOV.U32 R7, RZ, RZ, R4 ;  /* 0x000000ffff077224 */ /* 0x004fe400078e0004 */
        /* <DEDUP_REMOVED lines=9> */
[----:B------:R-:W2:Y:S02]  /*d9e0*/  SYNCS.PHASECHK.TRANS64.TRYWAIT P1, [R15+URZ+0x30c28], R18 ;  /* 0x030c28120f0075a7 */ /* 0x000ea4000802017f */
[----:B-12---:R-:W-:Y:S05]  /*d9f0*/  @!P1 BRA `(.L_x_3113) ;  /* 0x0000001000ec9947 */ /* 0x006fea0003800000 */
.L_x_3137:
        /* <DEDUP_REMOVED lines=8> */
.L_x_3114:
        /* <DEDUP_REMOVED lines=29> */
[----:B--2-4-:R-:W-:Y:S05]  /*dc50*/  @!P1 BRA `(.L_x_3115) ;  /* 0x0000001000689947 */ /* 0x014fea0003800000 */
.L_x_3138:
        /* <DEDUP_REMOVED lines=8> */
.L_x_3116:
        /* <DEDUP_REMOVED lines=24> */
.L_x_3140:
        /* <DEDUP_REMOVED lines=8> */
.L_x_3118:
        /* <DEDUP_REMOVED lines=30> */
.L_x_3110:
[----:B------:R-:W4:Y:S02]  /*e0c0*/  LDL.LU R4, [R1+0x8] ;  /* 0x0000080001047983 */ /* 0x000f240000300800 */
[----:B----4-:R-:W-:Y:S02]  /*e0d0*/  ISETP.NE.AND P1, PT, R4, RZ, PT ;  /* 0x000000ff0400720c */ /* 0x010fe40003f25270 */
[----:B------:R4:W5:Y:S11]  /*e0e0*/  LDL R4, [R1+0x4] ;  /* 0x0000040001047983 */ /* 0x0009760000100800 */
[----:B----4-:R-:W-:Y:S05]  /*e0f0*/  @!P1 BRA `(.L_x_3109) ;  /* 0x0000000400249947 */ /* 0x010fea0003800000 */
[----:B-1----:R-:W-:-:S04]  /*e100*/  SHF.L.U32 R12, R10, 0x1f, RZ ;  /* 0x0000001f0a0c7819 */ /* 0x002fc800000006ff */
[----:B------:R-:W1:Y:S02]  /*e110*/  SYNCS.PHASECHK.TRANS64.TRYWAIT P1, [R15+URZ+0x30c40], R12 ;  /* 0x030c400c0f0075a7 */ /* 0x000e64000802017f */
[----:B-1----:R-:W-:Y:S05]  /*e120*/  @!P1 BRA `(.L_x_3120) ;  /* 0x0000000c00609947 */ /* 0x002fea0003800000 */
.L_x_3141:
[----:B------:R-:W-:Y:S05]  /*e130*/  @P0 BRA `(.L_x_3121) ;  /* 0x00000000001c0947 */ /* 0x000fea0003800000 */
[----:B-----5:R-:W2:Y:S02]  /*e140*/  S2R R4, SR_TID.X ;  /* 0x0000000000047919 */ /* 0x020ea40000002100 */
[----:B--2---:R-:W-:Y:S01]  /*e150*/  LOP3.LUT R5, R4, 0x1f, RZ, 0xc0, !PT ;  /* 0x0000001f04057812 */ /* 0x004fe200078ec0ff */
[----:B------:R-:W-:-:S03]  /*e160*/  IMAD.MOV.U32 R4, RZ, RZ, 0x4200 ;  /* 0x00004200ff047424 */ /* 0x000fc600078e00ff */
[----:B------:R-:W-:Y:S01]  /*e170*/  ISETP.NE.AND P1, PT, R5, RZ, PT ;  /* 0x000000ff0500720c */ /* 0x000fe20003f25270 */
[----:B------:R4:W-:-:S12]  /*e180*/  SYNCS.ARRIVE.TRANS64 RZ, [R15+URZ+0x30c30], R4 ;  /* 0x030c30040fff79a7 */ /* 0x0009d8000800003f */
[----:B----4-:R-:W-:Y:S05]  /*e190*/  @!P1 BRA `(.L_x_3121) ;  /* 0x0000000000049947 */ /* 0x010fea0003800000 */
[----:B------:R-:W-:Y:S01]  /*e1a0*/  BPT.TRAP 0x1 ;  /* 0x000000040000795c */ /* 0x000fe20000300000 */
.L_x_3121:
        /* <DEDUP_REMOVED lines=25> */
[----:B------:R-:W4:Y:S02]  /*e340*/  SYNCS.PHASECHK.TRANS64.TRYWAIT P1, [R15+URZ+0x30c28], R12 ;  /* 0x030c280c0f0075a7 */ /* 0x000f24000802017f */
[----:B--2-4-:R-:W-:Y:S05]  /*e350*/  @!P1 BRA `(.L_x_3122) ;  /* 0x0000000800e89947 */ /* 0x014fea0003800000 */
.L_x_3142:
[----:B------:R-:W-:Y:S05]  /*e360*/  @P0 BRA `(.L_x_3123) ;  /* 0x00000000001c0947 */ /* 0x000fea0003800000 */
[----:B------:R-:W4:Y:S02]  /*e370*/  S2R R4, SR_TID.X ;  /* 0x0000000000047919 */ /* 0x000f240000002100 */
[----:B----4-:R-:W-:Y:S01]  /*e380*/  LOP3.LUT R5, R4, 0x1f, RZ, 0xc0, !PT ;  /* 0x0000001f04057812 */ /* 0x010fe200078ec0ff */
[----:B------:R-:W-:-:S03]  /*e390*/  IMAD.MOV.U32 R4, RZ, RZ, 0x4200 ;  /* 0x00004200ff047424 */ /* 0x000fc600078e00ff */
[----:B------:R-:W-:Y:S01]  /*e3a0*/  ISETP.NE.AND P0, PT, R5, RZ, PT ;  /* 0x000000ff0500720c */ /* 0x000fe20003f05270 */
[----:B------:R4:W-:-:S12]  /*e3b0*/  SYNCS.ARRIVE.TRANS64 RZ, [R15+URZ+0x30c18], R4 ;  /* 0x030c18040fff79a7 */ /* 0x0009d8000800003f */
[----:B----4-:R-:W-:Y:S05]  /*e3c0*/  @!P0 BRA `(.L_x_3123) ;  /* 0x0000000000048947 */ /* 0x010fea0003800000 */
[----:B------:R-:W-:Y:S01]  /*e3d0*/  BPT.TRAP 0x1 ;  /* 0x000000040000795c */ /* 0x000fe20000300000 */
.L_x_3123:
[----:B------:R4:W5:Y:S01]  /*e3e0*/  LDL.LU R4, [R1+0x4] ;  /* 0x0000040001047983 */ /* 0x0009620000300800 */
[----:B------:R-:W-:Y:S01]  /*e3f0*/  R2UR UR19, R0 ;  /* 0x00000000001372ca */ /* 0x000fe200000e0000 */
[----:B------:R-:W-:Y:S01]  /*e400*/  UMOV UR24, 0x0 ;  /* 0x0000000000187882 */ /* 0x000fe20000000000 */
[----:B------:R-:W-:Y:S01]  /*e410*/  R2UR UR26, R15 ;  /* 0x000000000f1a72ca */ /* 0x000fe200000e0000 */
[----:B------:R-:W-:Y:S01]  /*e420*/  UMOV UR25, 0x14f00000 ;  /* 0x14f0000000197882 */ /* 0x000fe20000000000 */
[----:B------:R-:W-:Y:S01]  /*e430*/  R2UR UR8, R2 ;  /* 0x00000000020872ca */ /* 0x000fe200000e0000 */
[----:B------:R-:W-:Y:S01]  /*e440*/  UMOV UR18, URZ ;  /* 0x0000003f00127c82 */ /* 0x000fe20008000000 */
[----:B------:R-:W-:-:S07]  /*e450*/  R2UR UR9, R3 ;  /* 0x00000000030972ca */ /* 0x000fce00000e0000 */
        /* <DEDUP_REMOVED lines=8> */
[----:B------:R-:W-:-:S02]  /*e4e0*/  UIADD3 UR26, UR26, 0x20200, URZ ;  /* 0x000202001a1a7890 */ /* 0x000fc4000fffe03f */
[----:B------:R-:W-:Y:S01]  /*e4f0*/  LEA.HI.X.SX32 R5, R5, R14, 0x1, P0 ;  /* 0x0000000e05057211 */ /* 0x000fe200000f0eff */
[----:B------:R-:W-:Y:S01]  /*e500*/  UMOV UR27, UR17 ;  /* 0x00000011001b7c82 */ /* 0x000fe20008000000 */
[C---:B------:R-:W-:Y:S01]  /*e510*/  LEA R9, P0, R0.reuse, R9, 0x2 ;  /* 0x0000000900097211 */ /* 0x040fe200078010ff */
[----:B------:R-:W-:Y:S01]  /*e520*/  UMOV UR7, 0x20 ;  /* 0x0000002000077882 */ /* 0x000fe20000000000 */
[----:B------:R4:W-:Y:S02]  /*e530*/  UTMALDG.4D [UR16], [UR8], desc[UR24] ;  /* 0x00001810080075b4 */ /* 0x0009e40008019000 */
[----:B------:R-:W-:Y:S02]  /*e540*/  LEA.HI.X R8, R0, R8, R5, 0x2, P0 ;  /* 0x0000000800087211 */ /* 0x000fe400000f1405 */
[----:B------:R-:W-:Y:S02]  /*e550*/  R2UR UR28, R9 ;  /* 0x00000000091c72ca */ /* 0x000fe400000e0000 */
[----:B------:R-:W-:-:S13]  /*e560*/  R2UR UR29, R8 ;  /* 0x00000000081d72ca */ /* 0x000fda00000e0000 */
[----:B------:R4:W-:Y:S02]  /*e570*/  UBLKCP.S.G [UR26], [UR28], UR7 ;  /* 0x0000001a1c0073ba */ /* 0x0009e40008000207 */
[----:B----4-:R-:W-:-:S07]  /*e580*/  IMAD.MOV.U32 R16, RZ, RZ, 0x1 ;  /* 0x00000001ff107424 */ /* 0x010fce00078e00ff */
.L_x_3109:
[----:B------:R-:W4:Y:S01]  /*e590*/  S2R R0, SR_TID.X ;  /* 0x0000000000007919 */ /* 0x000f220000002100 */
[----:B------:R-:W-:Y:S01]  /*e5a0*/  IMAD R3, R16, 0x8, R15 ;  /* 0x0000000810037824 */ /* 0x000fe200078e020f */
[----:B----4-:R-:W-:Y:S02]  /*e5b0*/  LOP3.LUT R2, R0, 0x7f, RZ, 0xc0, !PT ;  /* 0x0000007f00027812 */ /* 0x010fe400078ec0ff */
[----:B------:R-:W-:Y:S02]  /*e5c0*/  SHF.L.U32 R0, R10, 0x1f, RZ ;  /* 0x0000001f0a007819 */ /* 0x000fe400000006ff */
[----:B------:R-:W-:Y:S02]  /*e5d0*/  ISETP.NE.AND P1, PT, R2, RZ, PT ;  /* 0x000000ff0200720c */ /* 0x000fe40003f25270 */
[----:B------:R-:W4:Y:S02]  /*e5e0*/  SYNCS.PHASECHK.TRANS64.TRYWAIT P0, [R3+URZ+0x30c40], R0 ;  /* 0x030c4000030075a7 */ /* 0x000f24000800017f */
[----:B----4-:R-:W-:Y:S09]  /*e5f0*/  @!P0 BRA `(.L_x_3124) ;  /* 0x0000000800548947 */ /* 0x010ff20003800000 */
.L_x_3143:
[----:B------:R-:W-:Y:S05]  /*e600*/  @P1 BRA `(.L_x_3125) ;  /* 0x0000000000181947 */ /* 0x000fea0003800000 */
[----:B------:R-:W1:Y:S01]  /*e610*/  S2R R2, SR_TID.X ;  /* 0x0000000000027919 */ /* 0x000e620000002100 */
[----:B----4-:R-:W-:-:S04]  /*e620*/  IMAD.MOV.U32 R0, RZ, RZ, 0x4200 ;  /* 0x00004200ff007424 */ /* 0x010fc800078e00ff */
[----:B------:R4:W-:Y:S01]  /*e630*/  SYNCS.ARRIVE.TRANS64 RZ, [R3+URZ+0x30c30], R0 ;  /* 0x030c300003ff79a7 */ /* 0x0009e2000800003f */
[----:B-1----:R-:W-:-:S13]  /*e640*/  LOP3.LUT P0, RZ, R2, 0x1f, RZ, 0xc0, !PT ;  /* 0x0000001f02ff7812 */ /* 0x002fda000780c0ff */
[----:B----4-:R-:W-:Y:S05]  /*e650*/  @!P0 BRA `(.L_x_3125) ;  /* 0x0000000000048947 */ /* 0x010fea0003800000 */
[----:B------:R-:W-:Y:S01]  /*e660*/  BPT.TRAP 0x1 ;  /* 0x000000040000795c */ /* 0x000fe20000300000 */
.L_x_3125:
[----:B-1---5:R-:W-:Y:S01]  /*e670*/  R2UR UR19, R4 ;  /* 0x00000000041372ca */ /* 0x022fe200000e0000 */
[C-C-:B----4-:R-:W-:Y:S01]  /*e680*/  IMAD R0, R16.reuse, 0x4000, R15.reuse ;  /* 0x0000400010007824 */ /* 0x150fe200078e020f */
[----:B------:R-:W-:Y:S01]  /*e690*/  R2UR UR9, R11 ;  /* 0x000000000b0972ca */ /* 0x000fe200000e0000 */
[----:B--23--:R-:W-:Y:S01]  /*e6a0*/  IMAD R15, R16, 0x200, R15 ;  /* 0x00000200100f7824 */ /* 0x00cfe200078e020f */
        /* <DEDUP_REMOVED lines=30> */
.L_x_3106:
[----:B------:R-:W-:Y:S05]  /*e890*/  BSYNC B0 ;  /* 0x0000000000007941 */ /* 0x000fea0003800000 */
.L_x_3102:
[----:B------:R-:W-:-:S03]  /*e8a0*/  UMOV UR7, 0xffffffff ;  /* 0xffffffff00077882 */ /* 0x000fc60000000000 */
[----:B------:R-:W-:Y:S05]  /*e8b0*/  BRA.DIV UR7, `(.L_x_3126) ;  /* 0x0000000607b87947 */ /* 0x000fea000b800000 */
[----:B------:R-:W-:-:S13]  /*e8c0*/  ELECT P6, URZ, PT ;  /* 0x00000000003f782f */ /* 0x000fda00038c0000 */
.L_x_3146:
[----:B------:R-:W-:Y:S05]  /*e8d0*/  @!P6 BRA `(.L_x_2999) ;  /* 0x000000000084e947 */ /* 0x000fea0003800000 */
[----:B------:R-:W-:-:S06]  /*e8e0*/  ULOP3.LUT UR7, UR36, 0x2, URZ, 0xfc, !UPT ;  /* 0x0000000224077892 */ /* 0x000fcc000f8efc3f */
[----:B------:R-:W-:-:S05]  /*e8f0*/  IMAD.U32 R0, RZ, RZ, UR7 ;  /* 0x00000007ff007e24 */ /* 0x000fca000f8e00ff */
[----:B------:R-:W-:-:S13]  /*e900*/  ISETP.NE.AND P2, PT, R0, 0x3, PT ;  /* 0x000000030000780c */ /* 0x000fda0003f45270 */
[----:B------:R-:W-:Y:S05]  /*e910*/  @!P2 BRA `(.L_x_3127) ;  /* 0x000000000004a947 */ /* 0x000fea0003800000 */
[----:B------:R-:W-:Y:S01]  /*e920*/  BPT.TRAP 0x1 ;  /* 0x000000040000795c */ /* 0x000fe20000300000 */
.L_x_3127:
        /* <DEDUP_REMOVED lines=15> */
.L_x_3147:
[----:B------:R-:W2:Y:S02]  /*ea20*/  SYNCS.PHASECHK.TRANS64.TRYWAIT P0, [R3+URZ], R0 ;  /* 0x00000000030075a7 */ /* 0x000ea4000800017f */
[----:B--2---:R-:W-:Y:S05]  /*ea30*/  @!P0 BRA `(.L_x_3129) ;  /* 0x00000004008c8947 */ /* 0x004fea0003800000 */
.L_x_3148:
[----:B------:R-:W-:Y:S05]  /*ea40*/  @!P2 BRA `(.L_x_3130) ;  /* 0x000000000004a947 */ /* 0x000fea0003800000 */
[----:B------:R-:W-:Y:S01]  /*ea50*/  BPT.TRAP 0x1 ;  /* 0x000000040000795c */ /* 0x000fe20000300000 */
.L_x_3130:
[----:B--2---:R-:W-:-:S04]  /*ea60*/  VIADD R3, R8, 0x30c40 ;  /* 0x00030c4008037836 */ /* 0x004fc80000000000 */
[----:B------:R-:W-:-:S04]  /*ea70*/  IMAD R5, R2, 0x8, R3 ;  /* 0x0000000802057824 */ /* 0x000fc800078e0203 */
[----:B------:R-:W2:Y:S02]  /*ea80*/  SYNCS.PHASECHK.TRANS64.TRYWAIT P0, [R5+URZ], R4 ;  /* 0x00000004050075a7 */ /* 0x000ea4000800017f */
[----:B--2---:R-:W-:Y:S05]  /*ea90*/  @!P0 BRA `(.L_x_3131) ;  /* 0x0000000400888947 */ /* 0x004fea0003800000 */
.L_x_3149:
[----:B------:R-:W-:-:S07]  /*eaa0*/  IMAD R3, R6, 0x8, R3 ;  /* 0x0000000806037824 */ /* 0x000fce00078e0203 */
.L_x_3132:
[----:B---3--:R3:W4:Y:S02]  /*eab0*/  SYNCS.PHASECHK.TRANS64.TRYWAIT P0, [R3+URZ], R0 ;  /* 0x00000000030075a7 */ /* 0x008724000800017f */
[----:B----4-:R-:W-:Y:S05]  /*eac0*/  @!P0 NANOSLEEP.SYNCS 0x989680 ;  /* 0x009896800000895d */ /* 0x010fea0003900000 */
[----:B------:R-:W4:Y:S02]  /*ead0*/  @!P0 SYNCS.PHASECHK.TRANS64 P0, [R3+URZ], R0 ;  /* 0x00000000030085a7 */ /* 0x000f24000800007f */
[----:B----4-:R-:W-:Y:S05]  /*eae0*/  @!P0 BRA `(.L_x_3132) ;  /* 0xfffffffc00f08947 */ /* 0x010fea000383ffff */
.L_x_2999:
[----:B------:R-:W-:Y:S05]  /*eaf0*/  BSYNC B6 ;  /* 0x0000000000067941 */ /* 0x000fea0003800000 */
.L_x_2991:
[----:B------:R-:W-:Y:S05]  /*eb00*/  EXIT ;  /* 0x000000000000794d */ /* 0x000fea0003800000 */
.L_x_3009:
[----:B------:R-:W-:Y:S02]  /*eb10*/  IMAD.MOV.U32 R12, RZ, RZ, RZ ;  /* 0x000000ffff0c7224 */ /* 0x000fe400078e00ff */
[----:B------:R-:W-:Y:S02]  /*eb20*/  IMAD.MOV.U32 R11, RZ, RZ, 0x1f ;  /* 0x0000001fff0b7424 */ /* 0x000fe400078e00ff */
[----:B------:R-:W-:-:S07]  /*eb30*/  IMAD.MOV.U32 R15, RZ, RZ, -0x1 ;  /* 0xffffffffff0f7424 */ /* 0x000fce00078e00ff */
[----:B------:R-:W-:Y:S05]  /*eb40*/  WARPSYNC.COLLECTIVE R15, `(.L_x_3133) ;  /* 0x000000000f087348 */ /* 0x000fea0003c00000 */
[----:B------:R1:W2:Y:S02]  /*eb50*/  SHFL.IDX P6, R14, R13, R12, R11 ;  /* 0x0000000c0d0e7389 */ /* 0x0002a400000c000b */
[----:B-12---:R-:W-:Y:S01]  /*eb60*/  ENDCOLLECTIVE ;  /* 0x000000000000791b */ /* 0x006fe20003800000 */
.L_x_3133:
[----:B------:R-:W-:Y:S05]  /*eb70*/  BRA `(.L_x_3134) ;  /* 0xffffff2800a87947 */ /* 0x000fea000383ffff */
.L_x_3011:
[----:B--2---:R2:W3:Y:S02]  /*eb80*/  SYNCS.PHASECHK.TRANS64.TRYWAIT P0, [R236+URZ+0x30c00], R15 ;  /* 0x030c000fec0075a7 */ /* 0x0044e4000800017f */
[----:B---3--:R-:W-:Y:S05]  /*eb90*/  @!P0 NANOSLEEP.SYNCS 0x989680 ;  /* 0x009896800000895d */ /* 0x008fea0003900000 */
[----:B------:R-:W3:Y:S02]  /*eba0*/  @!P0 SYNCS.PHASECHK.TRANS64 P0, [R236+URZ+0x30c00], R15 ;  /* 0x030c000fec0085a7 */ /* 0x000ee4000800007f */
[----:B---3--:R-:W-:Y:S05]  /*ebb0*/  @!P0 BRA `(.L_x_3011) ;  /* 0xfffffffc00f08947 */ /* 0x008fea000383ffff */
[----:B------:R-:W-:Y:S05]  /*ebc0*/  BRA `(.L_x_3010) ;  /* 0xffffff2800f47947 */ /* 0x000fea000383ffff */
.L_x_3016:
[----:B--2---:R2:W3:Y:S02]  /*ebd0*/  SYNCS.PHASECHK.TRANS64.TRYWAIT P1, [R6+URZ+0x30c10], R21 ;  /* 0x030c1015060075a7 */ /* 0x0044e4000802017f */
[----:B---3--:R-:W-:Y:S05]  /*ebe0*/  @!P1 NANOSLEEP.SYNCS 0x989680 ;  /* 0x009896800000995d */ /* 0x008fea0003900000 */
[----:B------:R-:W3:Y:S02]  /*ebf0*/  @!P1 SYNCS.PHASECHK.TRANS64 P1, [R6+URZ+0x30c10], R21 ;  /* 0x030c1015060095a7 */ /* 0x000ee4000802007f */
[----:B---3--:R-:W-:Y:S05]  /*ec00*/  @!P1 BRA `(.L_x_3016) ;  /* 0xfffffffc00f09947 */ /* 0x008fea000383ffff */
[----:B------:R-:W-:Y:S05]  /*ec10*/  BRA `(.L_x_3015) ;  /* 0xffffff3400207947 */ /* 0x000fea000383ffff */
.L_x_3020:
[----:B------:R1:W1:Y:S02]  /*ec20*/  SYNCS.PHASECHK.TRANS64.TRYWAIT P1, [R6+URZ+0x30c30], R21 ;  /* 0x030c3015060075a7 */ /* 0x000264000802017f */
[----:B-1----:R-:W-:Y:S05]  /*ec30*/  @!P1 NANOSLEEP.SYNCS 0x989680 ;  /* 0x009896800000995d */ /* 0x002fea0003900000 */
[----:B------:R-:W1:Y:S02]  /*ec40*/  @!P1 SYNCS.PHASECHK.TRANS64 P1, [R6+URZ+0x30c30], R21 ;  /* 0x030c3015060095a7 */ /* 0x000e64000802007f */
[----:B-1----:R-:W-:Y:S05]  /*ec50*/  @!P1 BRA `(.L_x_3020) ;  /* 0xfffffffc00f09947 */ /* 0x002fea000383ffff */
[----:B------:R-:W-:Y:S05]  /*ec60*/  BRA `(.L_x_3019) ;  /* 0xffffff3800347947 */ /* 0x000fea000383ffff */
.L_x_3028:
[----:B--2---:R2:W3:Y:S02]  /*ec70*/  SYNCS.PHASECHK.TRANS64.TRYWAIT P1, [R7+URZ+0x30c10], R18 ;  /* 0x030c1012070075a7 */ /* 0x0044e4000802017f */
[----:B---3--:R-:W-:Y:S05]  /*ec80*/  @!P1 NANOSLEEP.SYNCS 0x989680 ;  /* 0x009896800000995d */ /* 0x008fea0003900000 */
[----:B------:R-:W3:Y:S02]  /*ec90*/  @!P1 SYNCS.PHASECHK.TRANS64 P1, [R7+URZ+0x30c10], R18 ;  /* 0x030c1012070095a7 */ /* 0x000ee4000802007f */
[----:B---3--:R-:W-:Y:S05]  /*eca0*/  @!P1 BRA `(.L_x_3028) ;  /* 0xfffffffc00f09947 */ /* 0x008fea000383ffff */
[----:B------:R-:W-:Y:S05]  /*ecb0*/  BRA `(.L_x_3027) ;  /* 0xffffff70003c7947 */ /* 0x000fea000383ffff */
.L_x_3032:
[----:B------:R1:W1:Y:S02]  /*ecc0*/  SYNCS.PHASECHK.TRANS64.TRYWAIT P1, [R7+URZ+0x30c30], R18 ;  /* 0x030c3012070075a7 */ /* 0x000264000802017f */
[----:B-1----:R-:W-:Y:S05]  /*ecd0*/  @!P1 NANOSLEEP.SYNCS 0x989680 ;  /* 0x009896800000995d */ /* 0x002fea0003900000 */
[----:B------:R-:W1:Y:S02]  /*ece0*/  @!P1 SYNCS.PHASECHK.TRANS64 P1, [R7+URZ+0x30c30], R18 ;  /* 0x030c3012070095a7 */ /* 0x000e64000802007f */
[----:B-1----:R-:W-:Y:S05]  /*ecf0*/  @!P1 BRA `(.L_x_3032) ;  /* 0xfffffffc00f09947 */ /* 0x002fea000383ffff */
[----:B------:R-:W-:Y:S05]  /*ed00*/  BRA `(.L_x_3031) ;  /* 0xffffff7400507947 */ /* 0x000fea000383ffff */
.L_x_3107:
[----:B-1----:R1:W2:Y:S02]  /*ed10*/  SYNCS.PHASECHK.TRANS64.TRYWAIT P0, [R15+URZ+0x30c20], R2 ;  /* 0x030c20020f0075a7 */ /* 0x0022a4000800017f */
[----:B--2---:R-:W-:Y:S05]  /*ed20*/  @!P0 NANOSLEEP.SYNCS 0x989680 ;  /* 0x009896800000895d */ /* 0x004fea0003900000 */
[----:B------:R-:W2:Y:S02]  /*ed30*/  @!P0 SYNCS.PHASECHK.TRANS64 P0, [R15+URZ+0x30c20], R2 ;  /* 0x030c20020f0085a7 */ /* 0x000ea4000800007f */
[----:B--2---:R-:W-:Y:S05]  /*ed40*/  @!P0 BRA `(.L_x_3107) ;  /* 0xfffffffc00f08947 */ /* 0x004fea000383ffff */
[----:B------:R-:W-:Y:S05]  /*ed50*/  BRA `(.L_x_3135) ;  /* 0xffffffe400287947 */ /* 0x000fea000383ffff */
.L_x_3111:
[----:B---3--:R3:W4:Y:S02]  /*ed60*/  SYNCS.PHASECHK.TRANS64.TRYWAIT P1, [R15+URZ+0x30c40], R18 ;  /* 0x030c40120f0075a7 */ /* 0x008724000802017f */
[----:B----4-:R-:W-:Y:S05]  /*ed70*/  @!P1 NANOSLEEP.SYNCS 0x989680 ;  /* 0x009896800000995d */ /* 0x010fea0003900000 */
[----:B------:R-:W4:Y:S02]  /*ed80*/  @!P1 SYNCS.PHASECHK.TRANS64 P1, [R15+URZ+0x30c40], R18 ;  /* 0x030c40120f0095a7 */ /* 0x000f24000802007f */
[----:B----4-:R-:W-:Y:S05]  /*ed90*/  @!P1 BRA `(.L_x_3111) ;  /* 0xfffffffc00f09947 */ /* 0x010fea000383ffff */
[----:B------:R-:W-:Y:S05]  /*eda0*/  BRA `(.L_x_3136) ;  /* 0xffffffe8007c7947 */ /* 0x000fea000383ffff */
.L_x_3113:
[----:B-1----:R1:W2:Y:S02]  /*edb0*/  SYNCS.PHASECHK.TRANS64.TRYWAIT P1, [R15+URZ+0x30c28], R18 ;  /* 0x030c28120f0075a7 */ /* 0x0022a4000802017f */
[----:B--2---:R-:W-:Y:S05]  /*edc0*/  @!P1 NANOSLEEP.SYNCS 0x989680 ;  /* 0x009896800000995d */ /* 0x004fea0003900000 */
[----:B------:R-:W2:Y:S02]  /*edd0*/  @!P1 SYNCS.PHASECHK.TRANS64 P1, [R15+URZ+0x30c28], R18 ;  /* 0x030c28120f0095a7 */ /* 0x000ea4000802007f */
[----:B--2---:R-:W-:Y:S05]  /*ede0*/  @!P1 BRA `(.L_x_3113) ;  /* 0xfffffffc00f09947 */ /* 0x004fea000383ffff */
[----:B------:R-:W-:Y:S05]  /*edf0*/  BRA `(.L_x_3137) ;  /* 0xffffffec00007947 */ /* 0x000fea000383ffff */
.L_x_3115:
[----:B--2---:R2:W4:Y:S02]  /*ee00*/  SYNCS.PHASECHK.TRANS64.TRYWAIT P1, [R15+URZ+0x30c48], R18 ;  /* 0x030c48120f0075a7 */ /* 0x004524000802017f */
[----:B----4-:R-:W-:Y:S05]  /*ee10*/  @!P1 NANOSLEEP.SYNCS 0x989680 ;  /* 0x009896800000995d */ /* 0x010fea0003900000 */
[----:B------:R-:W4:Y:S02]  /*ee20*/  @!P1 SYNCS.PHASECHK.TRANS64 P1, [R15+URZ+0x30c48], R18 ;  /* 0x030c48120f0095a7 */ /* 0x000f24000802007f */
[----:B----4-:R-:W-:Y:S05]  /*ee30*/  @!P1 BRA `(.L_x_3115) ;  /* 0xfffffffc00f09947 */ /* 0x010fea000383ffff */
[----:B------:R-:W-:Y:S05]  /*ee40*/  BRA `(.L_x_3138) ;  /* 0xffffffec00847947 */ /* 0x000fea000383ffff */
.L_x_3117:
[----:B------:R-:W-:-:S07]  /*ee50*/  SHF.L.U32 R4, R10, 0x1f, RZ ;  /* 0x0000001f0a047819 */ /* 0x000fce00000006ff */
.L_x_3139:
[----:B----4-:R4:W1:Y:S02]  /*ee60*/  SYNCS.PHASECHK.TRANS64.TRYWAIT P1, [R15+URZ+0x30c20], R4 ;  /* 0x030c20040f0075a7 */ /* 0x010864000802017f */
[----:B-1----:R-:W-:Y:S05]  /*ee70*/  @!P1 NANOSLEEP.SYNCS 0x989680 ;  /* 0x009896800000995d */ /* 0x002fea0003900000 */
[----:B------:R-:W1:Y:S02]  /*ee80*/  @!P1 SYNCS.PHASECHK.TRANS64 P1, [R15+URZ+0x30c20], R4 ;  /* 0x030c20040f0095a7 */ /* 0x000e64000802007f */
[----:B-1----:R-:W-:Y:S05]  /*ee90*/  @!P1 BRA `(.L_x_3139) ;  /* 0xfffffffc00f09947 */ /* 0x002fea000383ffff */
[----:B------:R-:W-:Y:S05]  /*eea0*/  BRA `(.L_x_3140) ;  /* 0xffffffec00ec7947 */ /* 0x000fea000383ffff */
.L_x_3120:
[----:B-1----:R1:W4:Y:S02]  /*eeb0*/  SYNCS.PHASECHK.TRANS64.TRYWAIT P1, [R15+URZ+0x30c40], R12 ;  /* 0x030c400c0f0075a7 */ /* 0x002324000802017f */
[----:B----4-:R-:W-:Y:S05]  /*eec0*/  @!P1 NANOSLEEP.SYNCS 0x989680 ;  /* 0x009896800000995d */ /* 0x010fea0003900000 */
[----:B------:R-:W4:Y:S02]  /*eed0*/  @!P1 SYNCS.PHASECHK.TRANS64 P1, [R15+URZ+0x30c40], R12 ;  /* 0x030c400c0f0095a7 */ /* 0x000f24000802007f */
[----:B----4-:R-:W-:Y:S05]  /*eee0*/  @!P1 BRA `(.L_x_3120) ;  /* 0xfffffffc00f09947 */ /* 0x010fea000383ffff */
[----:B------:R-:W-:Y:S05]  /*eef0*/  BRA `(.L_x_3141) ;  /* 0xfffffff0008c7947 */ /* 0x000fea000383ffff */
.L_x_3122:
[----:B--2---:R2:W4:Y:S02]  /*ef00*/  SYNCS.PHASECHK.TRANS64.TRYWAIT P1, [R15+URZ+0x30c28], R12 ;  /* 0x030c280c0f0075a7 */ /* 0x004524000802017f */
[----:B----4-:R-:W-:Y:S05]  /*ef10*/  @!P1 NANOSLEEP.SYNCS 0x989680 ;  /* 0x009896800000995d */ /* 0x010fea0003900000 */
[----:B------:R-:W4:Y:S02]  /*ef20*/  @!P1 SYNCS.PHASECHK.TRANS64 P1, [R15+URZ+0x30c28], R12 ;  /* 0x030c280c0f0095a7 */ /* 0x000f24000802007f */
[----:B----4-:R-:W-:Y:S05]  /*ef30*/  @!P1 BRA `(.L_x_3122) ;  /* 0xfffffffc00f09947 */ /* 0x010fea000383ffff */
[----:B------:R-:W-:Y:S05]  /*ef40*/  BRA `(.L_x_3142) ;  /* 0xfffffff400047947 */ /* 0x000fea000383ffff */
.L_x_3124:
[----:B----4-:R4:W1:Y:S02]  /*ef50*/  SYNCS.PHASECHK.TRANS64.TRYWAIT P0, [R3+URZ+0x30c40], R0 ;  /* 0x030c4000030075a7 */ /* 0x010864000800017f */
[----:B-1----:R-:W-:Y:S05]  /*ef60*/  @!P0 NANOSLEEP.SYNCS 0x989680 ;  /* 0x009896800000895d */ /* 0x002fea0003900000 */
[----:B------:R-:W1:Y:S02]  /*ef70*/  @!P0 SYNCS.PHASECHK.TRANS64 P0, [R3+URZ+0x30c40], R0 ;  /* 0x030c4000030085a7 */ /* 0x000e64000800007f */
[----:B-1----:R-:W-:Y:S05]  /*ef80*/  @!P0 BRA `(.L_x_3124) ;  /* 0xfffffffc00f08947 */ /* 0x002fea000383ffff */
[----:B------:R-:W-:Y:S05]  /*ef90*/  BRA `(.L_x_3143) ;  /* 0xfffffff400987947 */ /* 0x000fea000383ffff */
.L_x_3126:
[----:B------:R-:W-:Y:S01]  /*efa0*/  BSSY B0, `(.L_x_3144) ;  /* 0x0000006000007945 */ /* 0x000fe20003800000 */
[----:B------:R-:W-:-:S07]  /*efb0*/  IMAD.MOV.U32 R15, RZ, RZ, -0x1 ;  /* 0xffffffffff0f7424 */ /* 0x000fce00078e00ff */
[----:B------:R-:W-:Y:S05]  /*efc0*/  WARPSYNC.COLLECTIVE R15, `(.L_x_3145) ;  /* 0x000000000f0c7348 */ /* 0x000fea0003c00000 */
[----:B------:R-:W-:Y:S02]  /*efd0*/  ELECT P6, UR62, PT ;  /* 0x00000000003e782f */ /* 0x000fe400038c0000 */
[----:B------:R-:W-:Y:S01]  /*efe0*/  MOV R14, UR62 ;  /* 0x0000003e000e7c02 */ /* 0x000fe20008000f00 */
[----:B------:R-:W-:Y:S10]  /*eff0*/  ENDCOLLECTIVE ;  /* 0x000000000000791b */ /* 0x000ff40003800000 */
.L_x_3145:
[----:B------:R-:W-:Y:S05]  /*f000*/  BSYNC B0 ;  /* 0x0000000000007941 */ /* 0x000fea0003800000 */
.L_x_3144:
[----:B------:R-:W-:Y:S05]  /*f010*/  BRA `(.L_x_3146) ;  /* 0xfffffff8002c7947 */ /* 0x000fea000383ffff */
.L_x_3128:
[----:B-1----:R1:W2:Y:S02]  /*f020*/  SYNCS.PHASECHK.TRANS64.TRYWAIT P0, [R7+URZ], R4 ;  /* 0x00000004070075a7 */ /* 0x0022a4000800017f */
[----:B--2---:R-:W-:Y:S05]  /*f030*/  @!P0 NANOSLEEP.SYNCS 0x989680 ;  /* 0x009896800000895d */ /* 0x004fea0003900000 */
[----:B------:R-:W2:Y:S02]  /*f040*/  @!P0 SYNCS.PHASECHK.TRANS64 P0, [R7+URZ], R4 ;  /* 0x00000004070085a7 */ /* 0x000ea4000800007f */
[----:B--2---:R-:W-:Y:S05]  /*f050*/  @!P0 BRA `(.L_x_3128) ;  /* 0xfffffffc00f08947 */ /* 0x004fea000383ffff */
[----:B------:R-:W-:Y:S05]  /*f060*/  BRA `(.L_x_3147) ;  /* 0xfffffff8006c7947 */ /* 0x000fea000383ffff */
.L_x_3129:
[----:B--2---:R2:W3:Y:S02]  /*f070*/  SYNCS.PHASECHK.TRANS64.TRYWAIT P0, [R3+URZ], R0 ;  /* 0x00000000030075a7 */ /* 0x0044e4000800017f */
[----:B---3--:R-:W-:Y:S05]  /*f080*/  @!P0 NANOSLEEP.SYNCS 0x989680 ;  /* 0x009896800000895d */ /* 0x008fea0003900000 */
[----:B------:R-:W3:Y:S02]  /*f090*/  @!P0 SYNCS.PHASECHK.TRANS64 P0, [R3+URZ], R0 ;  /* 0x00000000030085a7 */ /* 0x000ee4000800007f */
[----:B---3--:R-:W-:Y:S05]  /*f0a0*/  @!P0 BRA `(.L_x_3129) ;  /* 0xfffffffc00f08947 */ /* 0x008fea000383ffff */
[----:B------:R-:W-:Y:S05]  /*f0b0*/  BRA `(.L_x_3148) ;  /* 0xfffffff800607947 */ /* 0x000fea000383ffff */
.L_x_3131:
[----:B--2---:R2:W3:Y:S02]  /*f0c0*/  SYNCS.PHASECHK.TRANS64.TRYWAIT P0, [R5+URZ], R4 ;  /* 0x00000004050075a7 */ /* 0x0044e4000800017f */
[----:B---3--:R-:W-:Y:S05]  /*f0d0*/  @!P0 NANOSLEEP.SYNCS 0x989680 ;  /* 0x009896800000895d */ /* 0x008fea0003900000 */
[----:B------:R-:W3:Y:S02]  /*f0e0*/  @!P0 SYNCS.PHASECHK.TRANS64 P0, [R5+URZ], R4 ;  /* 0x00000004050085a7 */ /* 0x000ee4000800007f */
[----:B---3--:R-:W-:Y:S05]  /*f0f0*/  @!P0 BRA `(.L_x_3131) ;  /* 0xfffffffc00f08947 */ /* 0x008fea000383ffff */
[----:B------:R-:W-:Y:S05]  /*f100*/  BRA `(.L_x_3149) ;  /* 0xfffffff800647947 */ /* 0x000fea000383ffff */
.L_x_3150:
        /* <DEDUP_REMOVED lines=15> */
.L_x_3714:


//--------------------- .text._ZN7cutlass13device_kernelIN5flash11enable_sm90INS1_16FlashAttnBwdSm90INS1_25CollectiveMainloopBwdSm90ILi2ELi2ELi2EN4cute5tupleIJNS5_1CILi1EEES8_S8_EEENS6_IJNS7_ILi128EEESA_NS7_ILi64EEEEEENS_10bfloat16_tEfNS_4arch4Sm90ELb1ELb0ELb0ELb1ELb1ELb1ELb0ELb0ELi2ELi1ELi2ELi2ELb0EEENS1_21CollectiveEpilogueBwdISC_SD_SF_Li256ELb1ELb0ELi1EEENS1_25SingleTileBwdLPTSchedulerILb1ELi128ELb1EEEEEEEEEvNT_6ParamsE --------------------------
	.section	.text._ZN7cutlass13device_kernelIN5flash11enable_sm90INS1_16FlashAttnBwdSm90INS1_25CollectiveMainloopBwdSm90ILi2ELi2ELi2EN4cute5tupleIJNS5_1CILi1EEES8_S8_EEENS6_IJNS7_ILi128EEESA_NS7_ILi64EEEEEENS_10bfloat16_tEfNS_4arch4Sm90ELb1ELb0ELb0ELb1ELb1ELb1ELb0ELb0ELi2ELi1ELi2ELi2ELb0EEENS1_21CollectiveEpilogueBwdISC_SD_SF_Li256ELb1ELb0ELi1EEENS1_25SingleTileBwdLPTSchedulerILb1ELi128ELb1EEEEEEEEEvNT_6ParamsE,"ax",@progbits
	.align	128
.text._ZN7cutlass13device_kernelIN5flash11enable_sm90INS1_16FlashAttnBwdSm90INS1_25CollectiveMainloopBwdSm90ILi2ELi2ELi2EN4cute5tupleIJNS5_1CILi1EEES8_S8_EEENS6_IJNS7_ILi128EEESA_NS7_ILi64EEEEEENS_10bfloat16_tEfNS_4arch4Sm90ELb1ELb0ELb0ELb1ELb1ELb1ELb0ELb0ELi2ELi1ELi2ELi2ELb0EEENS1_21CollectiveEpilogueBwdISC_SD_SF_Li256ELb1ELb0ELi1EEENS1_25SingleTileBwdLPTSchedulerILb1ELi128ELb1EEEEEEEEEvNT_6ParamsE:
        .type           _ZN7cutlass13device_kernelIN5flash11enable_sm90INS1_16FlashAttnBwdSm90INS1_25CollectiveMainloopBwdSm90ILi2ELi2ELi2EN4cute5tupleIJNS5_1CILi1EEES8_S8_EEENS6_IJNS7_ILi128EEESA_NS7_ILi64EEEEEENS_10bfloat16_tEfNS_4arch4Sm90ELb1ELb0ELb0ELb1ELb1ELb1ELb0ELb0ELi2ELi1ELi2ELi2ELb0EEENS1_21CollectiveEpilogueBwdISC_SD_SF_Li256ELb1ELb0ELi1EEENS1_25SingleTileBwdLPTSchedulerILb1ELi128ELb1EEEEEEEEEvNT_6ParamsE,@function
        .size           _ZN7cutlass13device_kernelIN5flash11enable_sm90INS1_16FlashAttnBwdSm90INS1_25CollectiveMainloopBwdSm90ILi2ELi2ELi2EN4cute5tupleIJNS5_1CILi1EEES8_S8_EEENS6_IJNS7_ILi128EEESA_NS7_ILi64EEEEEENS_10bfloat16_tEfNS_4arch4Sm90ELb1ELb0ELb0ELb1ELb1ELb1ELb0ELb0ELi2ELi1ELi2ELi2ELb0EEENS1_21CollectiveEpilogueBwdISC_SD_SF_Li256ELb1ELb0ELi1EEENS1_25SingleTileBwdLPTSchedulerILb1ELi128ELb1EEEEEEEEEvNT_6ParamsE,(.L_x_3715 - _ZN7cutlass13device_kernelIN5flash11enable_sm90INS1_16FlashAttnBwdSm90INS1_25CollectiveMainloopBwdSm90ILi2ELi2ELi2EN4cute5tupleIJNS5_1CILi1EEES8_S8_EEENS6_IJNS7_ILi128EEESA_NS7_ILi64EEEEEENS_10bfloat16_tEfNS_4arch4Sm90ELb1ELb0ELb0ELb1ELb1ELb1ELb0ELb0ELi2ELi1ELi2ELi2ELb0EEENS1_21CollectiveEpilogueBwdISC_SD_SF_Li256ELb1ELb0ELi1EEENS1_25SingleTileBwdLPTSchedulerILb1ELi128ELb1EEEEEEEEEvNT_6ParamsE)
        .other          _ZN7cutlass13device_kernelIN5flash11enable_sm90INS1_16FlashAttnBwdSm90INS1_25CollectiveMainloopBwdSm90ILi2ELi2ELi2EN4cute5tupleIJNS5_1CILi1EEES8_S8_EEENS6_IJNS7_ILi128EEESA_NS7_ILi64EEEEEENS_10bfloat16_tEfNS_4arch4Sm90ELb1ELb0ELb0ELb1ELb1ELb1ELb0ELb0ELi2ELi1ELi2ELi2ELb0EEENS1_21CollectiveEpilogueBwdISC_SD_SF_Li256ELb1ELb0ELi1EEENS1_25SingleTileBwdLPTSchedulerILb1ELi128ELb1EEEEEEEEEvNT_6ParamsE,@"STO_CUDA_ENTRY STV_DEFAULT"
_ZN7cutlass13device_kernelIN5flash11enable_sm90INS1_16FlashAttnBwdSm90INS1_25CollectiveMainloopBwdSm90ILi2ELi2ELi2EN4cute5tupleIJNS5_1CILi1EEES8_S8_EEENS6_IJNS7_ILi128EEESA_NS7_ILi64EEEEEENS_10bfloat16_tEfNS_4arch4Sm90ELb1ELb0ELb0ELb1ELb1ELb1ELb0ELb0ELi2ELi1ELi2ELi2ELb0EEENS1_21CollectiveEpilogueBwdISC_SD_SF_Li256ELb1ELb0ELi1EEENS1_25SingleTileBwdLPTSchedulerILb1ELi128ELb1EEEEEEEEEvNT_6ParamsE:
        /* <DEDUP_REMOVED lines=24> */
.L_x_3152:
[----:B------:R-:W-:Y:S05]  /*0180*/  BSYNC B0 ;  /* 0x0000000000007941 */ /* 0x000fea0003800000 */
.L_x_3151:
        /* <DEDUP_REMOVED lines=37> */
.L_x_3153:
        /* <DEDUP_REMOVED lines=22> */
.L_x_3154:
[----:B------:R-:W-:Y:S01]  /*0540*/  PLOP3.LUT P0, PT, PT, PT, UP0, 0x80, 0x0 ;  /* 0x000000000000781c */ /* 0x000fe20003f0f008 */
[----:B------:R-:W-:Y:S01]  /*0550*/  NOP ;  /* 0x0000000000007918 */ /* 0x000fe20000000000 */
[----:B------:R-:W-:Y:S01]  /*0560*/  ULDC.64 UR38, c[0x0][0x208] ;  /* 0x0000820000267ab9 */ /* 0x000fe20000000a00 */
[----:B------:R-:W-:Y:S01]  /*0570*/  BSSY B6, `(.L_x_3155) ;  /* 0x0000eea000067945 */ /* 0x000fe20003800000 */
[----:B-12-4-:R-:W-:Y:S09]  /*0580*/  BAR.SYNC.DEFER_BLOCKING 0x0 ;  /* 0x0000000000007b1d */ /* 0x016ff20000010000 */
[----:B------:R-:W-:Y:S05]  /*0590*/  @!P0 BRA `(.L_x_3156) ;  /* 0x000000a800b88947 */ /* 0x000fea0003800000 */
.L_x_3157:
        /* <DEDUP_REMOVED lines=32> */
.L_x_3158:
[----:B------:R-:W-:Y:S01]  /*07a0*/  ULDC UR8, c[0x0][0x8c4] ;  /* 0x0002310000087ab9 */ /* 0x000fe20000000800 */
[----:B------:R-:W-:Y:S01]  /*07b0*/  UMOV UR7, UR9 ;  /* 0x0000000900077c82 */ /* 0x000fe20008000000 */
[----:B------:R-:W-:-:S11]  /*07c0*/  UISETP.NE.AND UP0, UPT, UR8, 0x1, UPT ;  /* 0x000000010800788c */ /* 0x000fd6000bf05270 */
[----:B------:R-:W-:Y:S02]  /*07d0*/  @UP0 ULDC.64 UR10, c[0x0][0x8c8] ;  /* 0x00023200000a0ab9 */ /* 0x000fe40000000a00 */
[----:B------:R-:W-:-:S04]  /*07e0*/  UIMAD.WIDE.U32 UR4, UR9, UR10, URZ ;  /* 0x0000000a090472a5 */ /* 0x000fc8000f8e003f */
[----:B------:R-:W-:-:S04]  /*07f0*/  @UP0 USHF.R.U32.HI UR7, URZ, UR11, UR5 ;  /* 0x0000000b3f070299 */ /* 0x000fc80008011605 */
[----:B------:R-:W-:-:S12]  /*0800*/  UIMAD UR4, UR7, UR8, URZ ;  /* 0x00000008070472a4 */ /* 0x000fd8000f8e023f */
.L_x_3159:
        /* <DEDUP_REMOVED lines=23> */
.L_x_3160:
        /* <DEDUP_REMOVED lines=14> */
.L_x_3162:
[----:B------:R-:W-:-:S05]  /*0a60*/  ULDC UR4, c[0x0][0x8ec] ;  /* 0x00023b0000047ab9 */ /* 0x000fca0000000800 */
.L_x_3161:
[----:B------:R-:W-:Y:S02]  /*0a70*/  UIADD3 UR4, UR4, 0x7f, URZ ;  /* 0x0000007f04047890 */ /* 0x000fe4000fffe03f */
[----:B------:R-:W-:Y:S02]  /*0a80*/  ULOP3.LUT UR41, URZ, UR7, URZ, 0x33, !UPT ;  /* 0x000000073f297292 */ /* 0x000fe4000f8e333f */
[----:B------:R-:W-:-:S04]  /*0a90*/  USHF.R.S32.HI UR5, URZ, 0x1f, UR4 ;  /* 0x0000001f3f057899 */ /* 0x000fc80008011404 */
[----:B------:R-:W-:-:S04]  /*0aa0*/  ULEA.HI UR5, UR5, UR4, URZ, 0x7 ;  /* 0x0000000405057291 */ /* 0x000fc8000f8f383f */
[----:B------:R-:W-:-:S04]  /*0ab0*/  USHF.R.S32.HI UR5, URZ, 0x7, UR5 ;  /* 0x000000073f057899 */ /* 0x000fc80008011405 */
[----:B------:R-:W-:Y:S02]  /*0ac0*/  UISETP.GT.AND UP0, UPT, UR5, UR7, UPT ;  /* 0x000000070500728c */ /* 0x000fe4000bf04270 */
[----:B------:R-:W-:Y:S02]  /*0ad0*/  UIADD3 UR41, UR5, UR41, URZ ;  /* 0x0000002905297290 */ /* 0x000fe4000fffe03f */
[----:B------:R-:W-:-:S06]  /*0ae0*/  USEL UR40, UR40, 0xffffffff, UP0 ;  /* 0xffffffff28287887 */ /* 0x000fcc0008000000 */
        /* <DEDUP_REMOVED lines=17> */
.L_x_3164:
        /* <DEDUP_REMOVED lines=14> */
.L_x_3165:
        /* <DEDUP_REMOVED lines=11> */
.L_x_3166:
        /* <DEDUP_REMOVED lines=13> */
.L_x_3167:
        /* <DEDUP_REMOVED lines=68> */
.L_x_3170:
        /* <DEDUP_REMOVED lines=15> */
.L_x_3169:
        /* <DEDUP_REMOVED lines=22> */
.L_x_3172:
        /* <DEDUP_REMOVED lines=15> */
.L_x_3171:
[----:B------:R-:W-:Y:S01]  /*15e0*/  SHF.R.S32.HI R5, RZ, 0x1f, R16 ;  /* 0x0000001fff057819 */ /* 0x000fe20000011410 */
[----:B------:R-:W-:-:S03]  /*15f0*/  UMOV UR4, 0xffffffff ;  /* 0xffffffff00047882 */ /* 0x000fc60000000000 */
[----:B------:R-:W-:-:S04]  /*1600*/  LEA.HI R0, R5, R16, RZ, 0x7 ;  /* 0x0000001005007211 */ /* 0x000fc800078f38ff */
[----:B------:R-:W-:Y:S01]  /*1610*/  SHF.R.S32.HI R13, RZ, 0x7, R0 ;  /* 0x00000007ff0d7819 */ /* 0x000fe20000011400 */
[----:B------:R-:W-:Y:S06]  /*1620*/  BRA.DIV UR4, `(.L_x_3173) ;  /* 0x000000de04807947 */ /* 0x000fec000b800000 */
[----:B------:R1:W2:Y:S02]  /*1630*/  SHFL.IDX PT, R14, R13, RZ, 0x1f ;  /* 0x00001fff0d0e7589 */ /* 0x0002a400000e0000 */
.L_x_3316:
        /* <DEDUP_REMOVED lines=24> */
.L_x_3174:
        /* <DEDUP_REMOVED lines=128> */
.L_x_3187:
[----:B------:R-:W-:-:S06]  /*1fc0*/  ULOP3.LUT UR4, UR36, 0x1, URZ, 0xfc, !UPT ;  /* 0x0000000124047892 */ /* 0x000fcc000f8efc3f */
[----:B---3--:R-:W-:-:S05]  /*1fd0*/  IMAD.U32 R5, RZ, RZ, UR4 ;  /* 0x00000004ff057e24 */ /* 0x008fca000f8e00ff */
[----:B------:R-:W-:-:S13]  /*1fe0*/  ISETP.NE.AND P0, PT, R5, 0x3, PT ;  /* 0x000000030500780c */ /* 0x000fda0003f05270 */
[----:B------:R-:W-:Y:S05]  /*1ff0*/  @!P0 BRA `(.L_x_3177) ;  /* 0x0000000000048947 */ /* 0x000fea0003800000 */
[----:B------:R-:W-:Y:S01]  /*2000*/  BPT.TRAP 0x1 ;  /* 0x000000040000795c */ /* 0x000fe20000300000 */
.L_x_3177:
[----:B------:R-:W-:Y:S01]  /*2010*/  IMAD R6, R0, 0x8, R236 ;  /* 0x0000000800067824 */ /* 0x000fe200078e02ec */
[----:B------:R-:W-:-:S04]  /*2020*/  SHF.L.U32 R21, R4, 0x1f, RZ ;  /* 0x0000001f04157819 */ /* 0x000fc800000006ff */
[----:B------:R1:W2:Y:S01]  /*2030*/  SYNCS.PHASECHK.TRANS64.TRYWAIT P1, [R6+URZ+0x30c10], R21 ;  /* 0x030c1015060075a7 */ /* 0x0002a2000802017f */
[----:B------:R-:W-:Y:S05]  /*2040*/  @!P0 BRA `(.L_x_3178) ;  /* 0x0000000000048947 */ /* 0x000fea0003800000 */
[----:B------:R-:W-:Y:S01]  /*2050*/  BPT.TRAP 0x1 ;  /* 0x000000040000795c */ /* 0x000fe20000300000 */
.L_x_3178:
[----:B------:R-:W-:-:S05]  /*2060*/  VIADD R5, R236, 0x10000 ;  /* 0x00010000ec057836 */ /* 0x000fca0000000000 */
[----:B------:R-:W-:-:S04]  /*2070*/  SHF.R.U32.HI R5, RZ, 0x4, R5 ;  /* 0x00000004ff057819 */ /* 0x000fc80000011605 */
[----:B------:R-:W-:Y:S01]  /*2080*/  LOP3.LUT R5, R5, 0x3fff, RZ, 0xc0, !PT ;  /* 0x00003fff05057812 */ /* 0x000fe200078ec0ff */
[----:B--2---:R-:W-:Y:S06]  /*2090*/  @P1 BRA `(.L_x_3179) ;  /* 0x0000000000081947 */ /* 0x004fec0003800000 */
[----:B------:R-:W2:Y:S02]  /*20a0*/  SYNCS.PHASECHK.TRANS64.TRYWAIT P1, [R6+URZ+0x30c10], R21 ;  /* 0x030c1015060075a7 */ /* 0x000ea4000802017f */
[----:B--2---:R-:W-:Y:S05]  /*20b0*/  @!P1 BRA `(.L_x_3180) ;  /* 0x000000d4000c9947 */ /* 0x004fea0003800000 */
.L_x_3179:
        /* <DEDUP_REMOVED lines=64> */
.L_x_3181:
[----:B------:R1:W1:Y:S01]  /*24c0*/  SYNCS.PHASECHK.TRANS64.TRYWAIT P1, [R6+URZ+0x30c30], R21 ;  /* 0x030c3015060075a7 */ /* 0x000262000802017f */
[----:B------:R-:W-:Y:S05]  /*24d0*/  @!P0 BRA `(.L_x_3182) ;  /* 0x0000000000048947 */ /* 0x000fea0003800000 */
[----:B------:R-:W-:Y:S01]  /*24e0*/  BPT.TRAP 0x1 ;  /* 0x000000040000795c */ /* 0x000fe20000300000 */
.L_x_3182:
[----:B------:R-:W-:-:S05]  /*24f0*/  VIADD R15, R236, 0x18000 ;  /* 0x00018000ec0f7836 */ /* 0x000fca0000000000 */
[----:B------:R-:W-:-:S04]  /*2500*/  SHF.R.U32.HI R15, RZ, 0x4, R15 ;  /* 0x00000004ff0f7819 */ /* 0x000fc8000001160f */
[----:B------:R-:W-:-:S04]  /*2510*/  LOP3.LUT R15, R15, 0x3fff, RZ, 0xc0, !PT ;  /* 0x00003fff0f0f7812 */ /* 0x000fc800078ec0ff */
[----:B------:R-:W-:Y:S01]  /*2520*/  LOP3.LUT R17, R15, 0x10000, RZ, 0xfc, !PT ;  /* 0x000100000f117812 */ /* 0x000fe200078efcff */
[----:B-1----:R-:W-:Y:S06]  /*2530*/  @P1 BRA `(.L_x_3183) ;  /* 0x0000000000081947 */ /* 0x002fec0003800000 */
[----:B------:R-:W1:Y:S02]  /*2540*/  SYNCS.PHASECHK.TRANS64.TRYWAIT P1, [R6+URZ+0x30c30], R21 ;  /* 0x030c3015060075a7 */ /* 0x000e64000802017f */
[----:B-1----:R-:W-:Y:S05]  /*2550*/  @!P1 BRA `(.L_x_3184) ;  /* 0x000000cc00f89947 */ /* 0x002fea0003800000 */
.L_x_3183:
        /* <DEDUP_REMOVED lines=690> */
.L_x_3185:
        /* <DEDUP_REMOVED lines=68> */
.L_x_3186:
        /* <DEDUP_REMOVED lines=12> */
.L_x_3176:
        /* <DEDUP_REMOVED lines=116> */
.L_x_3199:
[----:B------:R-:W-:-:S05]  /*5cc0*/  IMAD.U32 R7, RZ, RZ, UR36 ;  /* 0x00000024ff077e24 */ /* 0x000fca000f8e00ff */
[----:B------:R-:W-:-:S04]  /*5cd0*/  LOP3.LUT R7, R7, 0x1, RZ, 0xfc, !PT ;  /* 0x0000000107077812 */ /* 0x000fc800078efcff */
[----:B------:R-:W-:-:S13]  /*5ce0*/  ISETP.NE.AND P0, PT, R7, 0x3, PT ;  /* 0x000000030700780c */ /* 0x000fda0003f05270 */
[----:B--2---:R-:W-:Y:S05]  /*5cf0*/  @!P0 BRA `(.L_x_3189) ;  /* 0x0000000000048947 */ /* 0x004fea0003800000 */
[----:B------:R-:W-:Y:S01]  /*5d00*/  BPT.TRAP 0x1 ;  /* 0x000000040000795c */ /* 0x000fe20000300000 */
.L_x_3189:
[----:B------:R-:W-:Y:S01]  /*5d10*/  IMAD R7, R0, 0x8, R236 ;  /* 0x0000000800077824 */ /* 0x000fe200078e02ec */
[----:B------:R-:W-:-:S04]  /*5d20*/  SHF.L.U32 R18, R4, 0x1f, RZ ;  /* 0x0000001f04127819 */ /* 0x000fc800000006ff */
[----:B------:R1:W2:Y:S01]  /*5d30*/  SYNCS.PHASECHK.TRANS64.TRYWAIT P1, [R7+URZ+0x30c10], R18 ;  /* 0x030c1012070075a7 */ /* 0x0002a2000802017f */
[----:B------:R-:W-:Y:S05]  /*5d40*/  @!P0 BRA `(.L_x_3190) ;  /* 0x0000000000048947 */ /* 0x000fea0003800000 */
[----:B------:R-:W-:Y:S01]  /*5d50*/  BPT.TRAP 0x1 ;  /* 0x000000040000795c */ /* 0x000fe20000300000 */
.L_x_3190:
[----:B---3--:R-:W-:-:S05]  /*5d60*/  VIADD R8, R236, 0x10000 ;  /* 0x00010000ec087836 */ /* 0x008fca0000000000 */
[----:B------:R-:W-:-:S04]  /*5d70*/  SHF.R.U32.HI R8, RZ, 0x4, R8 ;  /* 0x00000004ff087819 */ /* 0x000fc80000011608 */
[----:B------:R-:W-:-:S04]  /*5d80*/  LOP3.LUT R8, R8, 0x3fff, RZ, 0xc0, !PT ;  /* 0x00003fff08087812 */ /* 0x000fc800078ec0ff */
[----:B------:R-:W-:Y:S01]  /*5d90*/  LOP3.LUT R9, R8, 0x10000, RZ, 0xfc, !PT ;  /* 0x0001000008097812 */ /* 0x000fe200078efcff */
[----:B--2---:R-:W-:Y:S06]  /*5da0*/  @P1 BRA `(.L_x_3191) ;  /* 0x0000000000081947 */ /* 0x004fec0003800000 */
[----:B------:R-:W2:Y:S02]  /*5db0*/  SYNCS.PHASECHK.TRANS64.TRYWAIT P1, [R7+URZ+0x30c10], R18 ;  /* 0x030c1012070075a7 */ /* 0x000ea4000802017f */
[----:B--2---:R-:W-:Y:S05]  /*5dc0*/  @!P1 BRA `(.L_x_3192) ;  /* 0x0000009400f09947 */ /* 0x004fea0003800000 */
.L_x_3191:
        /* <DEDUP_REMOVED lines=63> */
.L_x_3193:
[----:B------:R1:W1:Y:S01]  /*61c0*/  SYNCS.PHASECHK.TRANS64.TRYWAIT P1, [R7+URZ+0x30c30], R18 ;  /* 0x030c3012070075a7 */ /* 0x000262000802017f */
[----:B------:R-:W-:Y:S05]  /*61d0*/  @!P0 BRA `(.L_x_3194) ;  /* 0x0000000000048947 */ /* 0x000fea0003800000 */
[----:B------:R-:W-:Y:S01]  /*61e0*/  BPT.TRAP 0x1 ;  /* 0x000000040000795c */ /* 0x000fe20000300000 */
.L_x_3194:
        /* <DEDUP_REMOVED lines=8> */
.L_x_3195:
        /* <DEDUP_REMOVED lines=627> */
.L_x_3197:
        /* <DEDUP_REMOVED lines=70> */
.L_x_3198:
        /* <DEDUP_REMOVED lines=12> */
.L_x_3188:
        /* <DEDUP_REMOVED lines=34> */
.L_x_3168:
        /* <DEDUP_REMOVED lines=120> */
.L_x_3201:
        /* <DEDUP_REMOVED lines=51> */
.L_x_3203:
[----:B------:R-:W-:Y:S05]  /*9b90*/  BSYNC B0 ;  /* 0x0000000000007941 */ /* 0x000fea0003800000 */
.L_x_3202:
        /* <DEDUP_REMOVED lines=17> */
.L_x_3205:
[----:B------:R-:W-:Y:S05]  /*9cb0*/  BSYNC B0 ;  /* 0x0000000000007941 */ /* 0x000fea0003800000 */
.L_x_3204:
        /* <DEDUP_REMOVED lines=16> */
.L_x_3207:
[----:B------:R-:W-:Y:S05]  /*9dc0*/  BSYNC B0 ;  /* 0x0000000000007941 */ /* 0x000fea0003800000 */
.L_x_3206:
        /* <DEDUP_REMOVED lines=16> */
.L_x_3209:
[----:B------:R-:W-:Y:S05]  /*9ed0*/  BSYNC B0 ;  /* 0x0000000000007941 */ /* 0x000fea0003800000 */
.L_x_3208:
        /* <DEDUP_REMOVED lines=28> */
.L_x_3211:
[----:B------:R-:W-:Y:S05]  /*a0a0*/  BSYNC B0 ;  /* 0x0000000000007941 */ /* 0x000fea0003800000 */
.L_x_3210:
        /* <DEDUP_REMOVED lines=15> */
.L_x_3213:
[----:B------:R-:W-:Y:S05]  /*a1a0*/  BSYNC B0 ;  /* 0x0000000000007941 */ /* 0x000fea0003800000 */
.L_x_3212:
        /* <DEDUP_REMOVED lines=15> */
.L_x_3215:
[----:B------:R-:W-:Y:S05]  /*a2a0*/  BSYNC B0 ;  /* 0x0000000000007941 */ /* 0x000fea0003800000 */
.L_x_3214:
        /* <DEDUP_REMOVED lines=15> */
.L_x_3200:
        /* <DEDUP_REMOVED lines=37> */
.L_x_3216:
        /* <DEDUP_REMOVED lines=44> */
.L_x_3218:
[----:B------:R-:W-:Y:S05]  /*a8b0*/  BSYNC B0 ;  /* 0x0000000000007941 */ /* 0x000fea0003800000 */
.L_x_3217:
        /* <DEDUP_REMOVED lines=16> */
.L_x_3220:
[----:B------:R-:W-:Y:S05]  /*a9c0*/  BSYNC B0 ;  /* 0x0000000000007941 */ /* 0x000fea0003800000 */
.L_x_3219:
        /* <DEDUP_REMOVED lines=15> */
.L_x_3222:
[----:B------:R-:W-:Y:S05]  /*aac0*/  BSYNC B0 ;  /* 0x0000000000007941 */ /* 0x000fea0003800000 */
.L_x_3221:
        /* <DEDUP_REMOVED lines=15> */
.L_x_3224:
[----:B------:R-:W-:Y:S05]  /*abc0*/  BSYNC B0 ;  /* 0x0000000000007941 */ /* 0x000fea0003800000 */
.L_x_3223:
        /* <DEDUP_REMOVED lines=27> */
.L_x_3226:
[----:B------:R-:W-:Y:S05]  /*ad80*/  BSYNC B0 ;  /* 0x0000000000007941 */ /* 0x000fea0003800000 */
.L_x_3225:
        /* <DEDUP_REMOVED lines=15> */
.L_x_3228:
[----:B------:R-:W-:Y:S05]  /*ae80*/  BSYNC B0 ;  /* 0x0000000000007941 */ /* 0x000fea0003800000 */
.L_x_3227:
        /* <DEDUP_REMOVED lines=15> */
.L_x_3230:
[----:B------:R-:W-:Y:S05]  /*af80*/  BSYNC B0 ;  /* 0x0000000000007941 */ /* 0x000fea0003800000 */
.L_x_3229:
        /* <DEDUP_REMOVED lines=15> */
.L_x_3156:
        /* <DEDUP_REMOVED lines=29> */
.L_x_3232:
[----:B------:R-:W-:Y:S01]  /*b250*/  ULDC UR9, c[0x0][0x8c4] ;  /* 0x0002310000097ab9 */ /* 0x000fe20000000800 */
[----:B------:R-:W-:Y:S01]  /*b260*/  UMOV UR7, UR8 ;  /* 0x0000000800077c82 */ /* 0x000fe20008000000 */
[----:B------:R-:W-:-:S11]  /*b270*/  UISETP.NE.AND UP0, UPT, UR9, 0x1, UPT ;  /* 0x000000010900788c */ /* 0x000fd6000bf05270 */
[----:B------:R-:W-:Y:S02]  /*b280*/  @UP0 ULDC.64 UR10, c[0x0][0x8c8] ;  /* 0x00023200000a0ab9 */ /* 0x000fe40000000a00 */
[----:B------:R-:W-:-:S04]  /*b290*/  UIMAD.WIDE.U32 UR4, UR8, UR10, URZ ;  /* 0x0000000a080472a5 */ /* 0x000fc8000f8e003f */
[----:B------:R-:W-:-:S04]  /*b2a0*/  @UP0 USHF.R.U32.HI UR7, URZ, UR11, UR5 ;  /* 0x0000000b3f070299 */ /* 0x000fc80008011605 */
[----:B------:R-:W-:-:S12]  /*b2b0*/  UIMAD UR4, UR7, UR9, URZ ;  /* 0x00000009070472a4 */ /* 0x000fd8000f8e023f */
.L_x_3233:
        /* <DEDUP_REMOVED lines=23> */
.L_x_3234:
        /* <DEDUP_REMOVED lines=13> */
.L_x_3236:
[----:B------:R-:W-:-:S05]  /*b500*/  ULDC UR4, c[0x0][0x8ec] ;  /* 0x00023b0000047ab9 */ /* 0x000fca0000000800 */
.L_x_3235:
[----:B------:R-:W-:-:S04]  /*b510*/  UIADD3 UR4, UR4, 0x7f, URZ ;  /* 0x0000007f04047890 */ /* 0x000fc8000fffe03f */
[----:B------:R-:W-:-:S04]  /*b520*/  USHF.R.S32.HI UR5, URZ, 0x1f, UR4 ;  /* 0x0000001f3f057899 */ /* 0x000fc80008011404 */
[----:B------:R-:W-:-:S04]  /*b530*/  ULEA.HI UR5, UR5, UR4, URZ, 0x7 ;  /* 0x0000000405057291 */ /* 0x000fc8000f8f383f */
[----:B------:R-:W-:-:S04]  /*b540*/  USHF.R.S32.HI UR5, URZ, 0x7, UR5 ;  /* 0x000000073f057899 */ /* 0x000fc80008011405 */
[----:B------:R-:W-:Y:S02]  /*b550*/  UISETP.GT.AND UP0, UPT, UR5, UR7, UPT ;  /* 0x000000070500728c */ /* 0x000fe4000bf04270 */
[----:B------:R-:W-:Y:S02]  /*b560*/  ULOP3.LUT UR7, URZ, UR7, URZ, 0x33, !UPT ;  /* 0x000000073f077292 */ /* 0x000fe4000f8e333f */
[----:B------:R-:W-:Y:S02]  /*b570*/  USEL UR10, UR10, 0xffffffff, UP0 ;  /* 0xffffffff0a0a7887 */ /* 0x000fe40008000000 */
[----:B------:R-:W-:-:S04]  /*b580*/  UIADD3 UR7, UR5, UR7, URZ ;  /* 0x0000000705077290 */ /* 0x000fc8000fffe03f */
        /* <DEDUP_REMOVED lines=40> */
.L_x_3237:
        /* <DEDUP_REMOVED lines=13> */
.L_x_3238:
        /* <DEDUP_REMOVED lines=12> */
.L_x_3239:
[----:B------:R-:W-:Y:S01]  /*b9a0*/  ULEA UR8, UR7, UR14, 0x7 ;  /* 0x0000000e07087291 */ /* 0x000fe2000f8e383f */
[----:B------:R-:W-:-:S03]  /*b9b0*/  ULDC UR9, c[0x0][0x74c] ;  /* 0x0001d30000097ab9 */ /* 0x000fc60000000800 */
[----:B------:R-:W-:Y:S02]  /*b9c0*/  UIADD3 UR9, UR8, -UR9, -UR11 ;  /* 0x8000000908097290 */ /* 0x000fe4000fffe80b */
        /* <DEDUP_REMOVED lines=13> */
[----:B------:R-:W1:Y:S01]  /*baa0*/  S2R R0, SR_TID.X ;  /* 0x0000000000007919 */ /* 0x000e620000002100 */
[----:B------:R-:W-:Y:S01]  /*bab0*/  UIMAD UR16, UR20, UR18, URZ ;  /* 0x00000012141072a4 */ /* 0x000fe2000f8e023f */
[----:B------:R-:W-:Y:S01]  /*bac0*/  LOP3.LUT R8, RZ, UR7, RZ, 0x33, !PT ;  /* 0x00000007ff087c12 */ /* 0x000fe2000f8e33ff */
[----:B------:R-:W-:Y:S02]  /*bad0*/  USHF.R.S32.HI UR15, URZ, 0x1f, UR10 ;  /* 0x0000001f3f0f7899 */ /* 0x000fe4000801140a */
[----:B------:R-:W-:Y:S02]  /*bae0*/  UIMAD UR17, UR6, UR19, UR16 ;  /* 0x00000013061172a4 */ /* 0x000fe4000f8e0210 */
[----:B------:R-:W-:Y:S02]  /*baf0*/  UIADD3 UR19, UR11, 0x7f, URZ ;  /* 0x0000007f0b137890 */ /* 0x000fe4000fffe03f */
[----:B------:R-:W-:Y:S01]  /*bb00*/  UIMAD.WIDE.U32 UR8, UR6, UR18, URZ ;  /* 0x00000012060872a5 */ /* 0x000fe2000f8e003f */
[----:B------:R-:W-:Y:S01]  /*bb10*/  ULDC UR21, c[0x0][0x288] ;  /* 0x0000a20000157ab9 */ /* 0x000fe20000000800 */
[----:B------:R-:W-:-:S02]  /*bb20*/  UIADD3 UR16, UR12, -UR13, URZ ;  /* 0x8000000d0c107290 */ /* 0x000fc4000fffe03f */
[----:B------:R-:W-:Y:S01]  /*bb30*/  UIADD3 UR14, UR11, 0xff, -UR14 ;  /* 0x000000ff0b0e7890 */ /* 0x000fe2000fffe80e */
[----:B------:R-:W-:Y:S01]  /*bb40*/  ULDC UR22, c[0x0][0x760] ;  /* 0x0001d80000167ab9 */ /* 0x000fe20000000800 */
[----:B------:R-:W-:Y:S02]  /*bb50*/  USEL UR29, UR10, URZ, !UP0 ;  /* 0x0000003f0a1d7287 */ /* 0x000fe4000c000000 */
[----:B------:R-:W-:Y:S02]  /*bb60*/  USEL UR23, UR15, URZ, !UP0 ;  /* 0x0000003f0f177287 */ /* 0x000fe4000c000000 */
[----:B------:R-:W-:Y:S02]  /*bb70*/  UIMAD UR18, UR10, UR21, URZ ;  /* 0x000000150a1272a4 */ /* 0x000fe4000f8e023f */
[----:B------:R-:W-:Y:S02]  /*bb80*/  USHF.R.S32.HI UR11, URZ, 0x1f, UR19 ;  /* 0x0000001f3f0b7899 */ /* 0x000fe40008011413 */
[----:B------:R-:W-:-:S02]  /*bb90*/  UIMAD UR15, UR21, UR22, URZ ;  /* 0x00000016150f72a4 */ /* 0x000fc4000f8e023f */
[----:B------:R-:W-:Y:S02]  /*bba0*/  UIADD3 UR10, UP0, UR4, UR8, URZ ;  /* 0x00000008040a7290 */ /* 0x000fe4000ff1e03f */
[----:B------:R-:W-:Y:S02]  /*bbb0*/  UIADD3 UR17, UR9, UR17, URZ ;  /* 0x0000001109117290 */ /* 0x000fe4000fffe03f */
[----:B------:R-:W-:Y:S01]  /*bbc0*/  ULOP3.LUT UR21, UR16, 0x1, URZ, 0xc0, !UPT ;  /* 0x0000000110157892 */ /* 0x000fe2000f8ec03f */
[----:B-1----:R-:W-:Y:S01]  /*bbd0*/  LOP3.LUT R0, R0, 0x1f, RZ, 0xc0, !PT ;  /* 0x0000001f00007812 */ /* 0x002fe200078ec0ff */
[----:B------:R-:W-:Y:S02]  /*bbe0*/  ULEA.HI UR22, UR11, UR19, URZ, 0x7 ;  /* 0x000000130b167291 */ /* 0x000fe4000f8f383f */
[----:B------:R-:W-:Y:S02]  /*bbf0*/  UIADD3.X UR11, UR5, UR17, URZ, UP0, !UPT ;  /* 0x00000011050b7290 */ /* 0x000fe400087fe43f */
[----:B------:R-:W-:Y:S01]  /*bc00*/  UISETP.NE.U32.AND UP0, UPT, UR21, 0x1, UPT ;  /* 0x000000011500788c */ /* 0x000fe2000bf05070 */
[----:B------:R-:W-:Y:S01]  /*bc10*/  ULDC.64 UR30, c[0x0][0x2e0] ;  /* 0x0000b800001e7ab9 */ /* 0x000fe20000000a00 */
[----:B------:R-:W-:-:S02]  /*bc20*/  UIADD3 UR16, UP1, UR6, UR18, URZ ;  /* 0x0000001206107290 */ /* 0x000fc4000ff3e03f */
[----:B------:R-:W-:Y:S02]  /*bc30*/  UIMAD UR6, UR23, UR30, URZ ;  /* 0x0000001e170672a4 */ /* 0x000fe4000f8e023f */
[----:B------:R-:W-:Y:S01]  /*bc40*/  PLOP3.LUT P1, PT, PT, PT, UP0, 0x80, 0x0 ;  /* 0x000000000000781c */ /* 0x000fe20003f2f008 */
[----:B------:R-:W-:Y:S02]  /*bc50*/  UIMAD.WIDE.U32 UR10, UR29, UR30, UR10 ;  /* 0x0000001e1d0a72a5 */ /* 0x000fe4000f8e000a */
[----:B------:R-:W-:Y:S01]  /*bc60*/  UIMAD UR21, UR29, UR31, UR6 ;  /* 0x0000001f1d1572a4 */ /* 0x000fe2000f8e0206 */
[----:B------:R-:W-:Y:S01]  /*bc70*/  ELECT P0, URZ, PT ;  /* 0x00000000003f782f */ /* 0x000fe20003800000 */
[----:B------:R-:W-:Y:S02]  /*bc80*/  ULEA.HI.X.SX32 UR20, UR18, UR20, 0x1, UP1 ;  /* 0x0000001412147291 */ /* 0x000fe400088f0e3f */
[----:B------:R-:W-:Y:S02]  /*bc90*/  USHF.R.S32.HI UR22, URZ, 0x7, UR22 ;  /* 0x000000073f167899 */ /* 0x000fe40008011416 */
[----:B------:R-:W-:-:S04]  /*bca0*/  UIADD3 UR32, UR11, UR21, URZ ;  /* 0x000000150b207290 */ /* 0x000fc8000fffe03f */
[----:B------:R-:W-:Y:S08]  /*bcb0*/  @P1 BRA `(.L_x_3240) ;  /* 0x0000000400881947 */ /* 0x000ff00003800000 */
        /* <DEDUP_REMOVED lines=18> */
.L_x_3243:
[----:B------:R-:W2:Y:S04]  /*bde0*/  LDG.E.STRONG.GPU R4, desc[UR38][R2.64] ;  /* 0x0000002602047981 */ /* 0x000ea8000c1ef900 */
[----:B--2---:R-:W-:Y:S01]  /*bdf0*/  CCTL.IVALL ;  /* 0x00000000ff00798f */ /* 0x004fe20002000000 */
[----:B------:R-:W-:Y:S05]  /*be00*/  YIELD ;  /* 0x0000000000007946 */ /* 0x000fea0003800000 */
[----:B------:R-:W-:-:S13]  /*be10*/  ISETP.NE.AND P1, PT, R4, R5, PT ;  /* 0x000000050400720c */ /* 0x000fda0003f25270 */
[----:B------:R-:W-:Y:S05]  /*be20*/  @P1 BRA `(.L_x_3243) ;  /* 0xfffffffc00ec1947 */ /* 0x000fea000383ffff */
.L_x_3242:
[----:B------:R-:W-:Y:S05]  /*be30*/  BSYNC B0 ;  /* 0x0000000000007941 */ /* 0x000fea0003800000 */
.L_x_3241:
[----:B------:R-:W-:-:S03]  /*be40*/  UMOV UR6, 0xffffffff ;  /* 0xffffffff00067882 */ /* 0x000fc60000000000 */
[----:B------:R-:W-:Y:S05]  /*be50*/  BRA.DIV UR6, `(.L_x_3244) ;  /* 0x0000003606f47947 */ /* 0x000fea000b800000 */
[----:B------:R-:W-:Y:S01]  /*be60*/  NOP ;  /* 0x0000000000007918 */ /* 0x000fe20000000000 */
.L_x_3319:
        /* <DEDUP_REMOVED lines=22> */
.L_x_3246:
[----:B------:R-:W-:Y:S05]  /*bfd0*/  BSYNC B0 ;  /* 0x0000000000007941 */ /* 0x000fea0003800000 */
.L_x_3245:
        /* <DEDUP_REMOVED lines=9> */
[----:B------:R-:W-:Y:S02]  /*c070*/  UIADD3 UR24, UP0, UR6, UR10, URZ ;  /* 0x0000000a06187290 */ /* 0x000fe4000ff1e03f */
[----:B-1----:R-:W-:Y:S02]  /*c080*/  ULEA UR23, UR23, UR7, 0x18 ;  /* 0x0000000717177291 */ /* 0x002fe4000f8ec03f */
[----:B------:R-:W-:Y:S02]  /*c090*/  ULEA.HI.X.SX32 UR7, UR6, UR32, 0x1, UP0 ;  /* 0x0000002006077291 */ /* 0x000fe400080f0e3f */
        /* <DEDUP_REMOVED lines=8> */
.L_x_3248:
[----:B------:R-:W-:Y:S05]  /*c120*/  BSYNC B0 ;  /* 0x0000000000007941 */ /* 0x000fea0003800000 */
.L_x_3247:
[----:B------:R-:W-:Y:S06]  /*c130*/  BAR.ARV 0xa, 0xa0 ;  /* 0x0282800000007b1d */ /* 0x000fec0000002000 */
[----:B------:R-:W-:Y:S04]  /*c140*/  BSSY B0, `(.L_x_3249) ;  /* 0x0000003000007945 */ /* 0x000fe80003800000 */
[----:B------:R-:W-:Y:S05]  /*c150*/  @!P0 BRA `(.L_x_3250) ;  /* 0x0000000000048947 */ /* 0x000fea0003800000 */
[----:B------:R-:W-:-:S04]  /*c160*/  DEPBAR.LE SB0, 0x0 ;  /* 0x000080000000791a */ /* 0x000fc80000000000 */
.L_x_3250:
[----:B------:R-:W-:Y:S05]  /*c170*/  BSYNC B0 ;  /* 0x0000000000007941 */ /* 0x000fea0003800000 */
.L_x_3249:
        /* <DEDUP_REMOVED lines=19> */
.L_x_3252:
[----:B------:R-:W-:Y:S05]  /*c2b0*/  BSYNC B0 ;  /* 0x0000000000007941 */ /* 0x000fea0003800000 */
.L_x_3251:
[----:B------:R-:W-:Y:S01]  /*c2c0*/  UIADD3 UR7, UR13, 0x1, URZ ;  /* 0x000000010d077890 */ /* 0x000fe2000fffe03f */
[----:B------:R-:W-:Y:S11]  /*c2d0*/  BRA `(.L_x_3253) ;  /* 0x0000000000047947 */ /* 0x000ff60003800000 */
.L_x_3240:
[----:B------:R-:W-:-:S05]  /*c2e0*/  UMOV UR7, UR13 ;  /* 0x0000000d00077c82 */ /* 0x000fca0008000000 */
.L_x_3253:
[----:B------:R-:W-:-:S04]  /*c2f0*/  UIADD3 UR6, UR13, 0x1, URZ ;  /* 0x000000010d067890 */ /* 0x000fc8000fffe03f */
[----:B------:R-:W-:-:S06]  /*c300*/  UISETP.NE.AND UP0, UPT, UR12, UR6, UPT ;  /* 0x000000060c00728c */ /* 0x000fcc000bf05270 */
[----:B------:R-:W-:-:S13]  /*c310*/  PLOP3.LUT P1, PT, PT, PT, UP0, 0x80, 0x0 ;  /* 0x000000000000781c */ /* 0x000fda0003f2f008 */
[----:B------:R-:W-:Y:S05]  /*c320*/  @!P1 BRA `(.L_x_3163) ;  /* 0x0000003000389947 */ /* 0x000fea0003800000 */
[----:B------:R-:W-:Y:S01]  /*c330*/  UMOV UR18, UR8 ;  /* 0x0000000800127c82 */ /* 0x000fe20008000000 */
[----:B------:R-:W-:Y:S01]  /*c340*/  UMOV UR19, UR17 ;  /* 0x0000001100137c82 */ /* 0x000fe20008000000 */
[----:B------:R-:W-:Y:S01]  /*c350*/  ULDC.64 UR24, c[0x0][0x2c0] ;  /* 0x0000b00000187ab9 */ /* 0x000fe20000000a00 */
[----:B------:R-:W-:Y:S01]  /*c360*/  UIMAD.WIDE.U32 UR18, UR29, UR30, UR18 ;  /* 0x0000001e1d1272a5 */ /* 0x000fe2000f8e0012 */
[----:B------:R-:W-:Y:S01]  /*c370*/  UMOV UR23, UR7 ;  /* 0x0000000700177c82 */ /* 0x000fe20008000000 */
[----:B------:R-:W-:Y:S02]  /*c380*/  UMOV UR6, URZ ;  /* 0x0000003f00067c82 */ /* 0x000fe40008000000 */
[----:B------:R-:W-:-:S04]  /*c390*/  UIADD3 UR27, UP0, UR4, UR18, URZ ;  /* 0x00000012041b7290 */ /* 0x000fc8000ff1e03f */
[----:B------:R-:W-:Y:S02]  /*c3a0*/  UIADD3.X UR18, UR5, UR21, UR19, UP0, !UPT ;  /* 0x0000001505127290 */ /* 0x000fe400087fe413 */
[----:B------:R-:W-:-:S04]  /*c3b0*/  ULEA UR26, UP0, UR27, UR24, 0x2 ;  /* 0x000000181b1a7291 */ /* 0x000fc8000f80103f */
[----:B------:R-:W-:Y:S02]  /*c3c0*/  ULEA.HI.X UR27, UR27, UR25, UR18, 0x2, UP0 ;  /* 0x000000191b1b7291 */ /* 0x000fe400080f1412 */
[----:B------:R-:W-:-:S04]  /*c3d0*/  UIADD3 UR26, UP0, UR26, 0x4000, URZ ;  /* 0x000040001a1a7890 */ /* 0x000fc8000ff1e03f */
[----:B------:R-:W-:-:S12]  /*c3e0*/  UIADD3.X UR27, URZ, UR27, URZ, UP0, !UPT ;  /* 0x0000001b3f1b7290 */ /* 0x000fd800087fe43f */
.L_x_3278:
        /* <DEDUP_REMOVED lines=18> */
.L_x_3256:
[----:B------:R-:W2:Y:S04]  /*c510*/  LDG.E.STRONG.GPU R4, desc[UR38][R2.64] ;  /* 0x0000002602047981 */ /* 0x000ea8000c1ef900 */
[----:B--2---:R-:W-:Y:S01]  /*c520*/  CCTL.IVALL ;  /* 0x00000000ff00798f */ /* 0x004fe20002000000 */
[----:B------:R-:W-:Y:S05]  /*c530*/  YIELD ;  /* 0x0000000000007946 */ /* 0x000fea0003800000 */
[----:B------:R-:W-:-:S13]  /*c540*/  ISETP.NE.AND P1, PT, R4, R5, PT ;  /* 0x000000050400720c */ /* 0x000fda0003f25270 */
[----:B------:R-:W-:Y:S05]  /*c550*/  @P1 BRA `(.L_x_3256) ;  /* 0xfffffffc00ec1947 */ /* 0x000fea000383ffff */
.L_x_3255:
[----:B------:R-:W-:Y:S05]  /*c560*/  BSYNC B0 ;  /* 0x0000000000007941 */ /* 0x000fea0003800000 */
.L_x_3254:
[----:B------:R-:W-:-:S03]  /*c570*/  UMOV UR24, 0xffffffff ;  /* 0xffffffff00187882 */ /* 0x000fc60000000000 */
[----:B------:R-:W-:Y:S05]  /*c580*/  BRA.DIV UR24, `(.L_x_3257) ;  /* 0x0000003218447947 */ /* 0x000fea000b800000 */
[----:B------:R-:W-:Y:S01]  /*c590*/  NOP ;  /* 0x0000000000007918 */ /* 0x000fe20000000000 */
.L_x_3322:
        /* <DEDUP_REMOVED lines=19> */
.L_x_3259:
[----:B------:R-:W-:Y:S05]  /*c6d0*/  BSYNC B0 ;  /* 0x0000000000007941 */ /* 0x000fea0003800000 */
.L_x_3258:
        /* <DEDUP_REMOVED lines=15> */
.L_x_3261:
[----:B------:R-:W-:Y:S05]  /*c7d0*/  BSYNC B0 ;  /* 0x0000000000007941 */ /* 0x000fea0003800000 */
.L_x_3260:
[----:B------:R-:W-:Y:S06]  /*c7e0*/  BAR.ARV 0xa, 0xa0 ;  /* 0x0282800000007b1d */ /* 0x000fec0000002000 */
[----:B------:R-:W-:Y:S04]  /*c7f0*/  BSSY B0, `(.L_x_3262) ;  /* 0x0000003000007945 */ /* 0x000fe80003800000 */
[----:B------:R-:W-:Y:S05]  /*c800*/  @!P0 BRA `(.L_x_3263) ;  /* 0x0000000000048947 */ /* 0x000fea0003800000 */
[----:B------:R-:W-:-:S04]  /*c810*/  DEPBAR.LE SB0, 0x0 ;  /* 0x000080000000791a */ /* 0x000fc80000000000 */
.L_x_3263:
[----:B------:R-:W-:Y:S05]  /*c820*/  BSYNC B0 ;  /* 0x0000000000007941 */ /* 0x000fea0003800000 */
.L_x_3262:
        /* <DEDUP_REMOVED lines=19> */
.L_x_3265:
[----:B------:R-:W-:Y:S05]  /*c960*/  BSYNC B0 ;  /* 0x0000000000007941 */ /* 0x000fea0003800000 */
.L_x_3264:
        /* <DEDUP_REMOVED lines=17> */
.L_x_3268:
[----:B------:R-:W2:Y:S04]  /*ca80*/  LDG.E.STRONG.GPU R4, desc[UR38][R2.64] ;  /* 0x0000002602047981 */ /* 0x000ea8000c1ef900 */
[----:B--2---:R-:W-:Y:S01]  /*ca90*/  CCTL.IVALL ;  /* 0x00000000ff00798f */ /* 0x004fe20002000000 */
[----:B------:R-:W-:Y:S05]  /*caa0*/  YIELD ;  /* 0x0000000000007946 */ /* 0x000fea0003800000 */
[----:B------:R-:W-:-:S13]  /*cab0*/  ISETP.NE.AND P1, PT, R4, R5, PT ;  /* 0x000000050400720c */ /* 0x000fda0003f25270 */
[----:B------:R-:W-:Y:S05]  /*cac0*/  @P1 BRA `(.L_x_3268) ;  /* 0xfffffffc00ec1947 */ /* 0x000fea000383ffff */
.L_x_3267:
[----:B------:R-:W-:Y:S05]  /*cad0*/  BSYNC B0 ;  /* 0x0000000000007941 */ /* 0x000fea0003800000 */
.L_x_3266:
[----:B------:R-:W-:-:S03]  /*cae0*/  UMOV UR18, 0xffffffff ;  /* 0xffffffff00127882 */ /* 0x000fc60000000000 */
[----:B------:R-:W-:Y:S05]  /*caf0*/  BRA.DIV UR18, `(.L_x_3269) ;  /* 0x0000002e12047947 */ /* 0x000fea000b800000 */
[----:B------:R-:W-:Y:S01]  /*cb00*/  NOP ;  /* 0x0000000000007918 */ /* 0x000fe20000000000 */
.L_x_3325:
        /* <DEDUP_REMOVED lines=15> */
.L_x_3271:
[----:B------:R-:W-:Y:S05]  /*cc00*/  BSYNC B0 ;  /* 0x0000000000007941 */ /* 0x000fea0003800000 */
.L_x_3270:
        /* <DEDUP_REMOVED lines=15> */
.L_x_3273:
[----:B------:R-:W-:Y:S05]  /*cd00*/  BSYNC B0 ;  /* 0x0000000000007941 */ /* 0x000fea0003800000 */
.L_x_3272:
[----:B------:R-:W-:Y:S06]  /*cd10*/  BAR.ARV 0xa, 0xa0 ;  /* 0x0282800000007b1d */ /* 0x000fec0000002000 */
[----:B------:R-:W-:Y:S04]  /*cd20*/  BSSY B0, `(.L_x_3274) ;  /* 0x0000003000007945 */ /* 0x000fe80003800000 */
[----:B------:R-:W-:Y:S05]  /*cd30*/  @!P0 BRA `(.L_x_3275) ;  /* 0x0000000000048947 */ /* 0x000fea0003800000 */
[----:B------:R-:W-:-:S04]  /*cd40*/  DEPBAR.LE SB0, 0x0 ;  /* 0x000080000000791a */ /* 0x000fc80000000000 */
.L_x_3275:
[----:B------:R-:W-:Y:S05]  /*cd50*/  BSYNC B0 ;  /* 0x0000000000007941 */ /* 0x000fea0003800000 */
.L_x_3274:
        /* <DEDUP_REMOVED lines=19> */
.L_x_3277:
[----:B------:R-:W-:Y:S05]  /*ce90*/  BSYNC B0 ;  /* 0x0000000000007941 */ /* 0x000fea0003800000 */
.L_x_3276:
[----:B------:R-:W-:Y:S02]  /*cea0*/  UIADD3 UR7, UR7, 0x2, URZ ;  /* 0x0000000207077890 */ /* 0x000fe4000fffe03f */
[----:B------:R-:W-:Y:S02]  /*ceb0*/  UIADD3 UR6, UR6, 0x4000, URZ ;  /* 0x0000400006067890 */ /* 0x000fe4000fffe03f */
[----:B------:R-:W-:-:S06]  /*cec0*/  UISETP.GE.AND UP0, UPT, UR7, UR12, UPT ;  /* 0x0000000c0700728c */ /* 0x000fcc000bf06270 */
[----:B------:R-:W-:-:S13]  /*ced0*/  PLOP3.LUT P1, PT, PT, PT, UP0, 0x80, 0x0 ;  /* 0x000000000000781c */ /* 0x000fda0003f2f008 */
[----:B------:R-:W-:Y:S05]  /*cee0*/  @!P1 BRA `(.L_x_3278) ;  /* 0xfffffff400409947 */ /* 0x000fea000383ffff */
[----:B------:R-:W-:Y:S05]  /*cef0*/  BRA `(.L_x_3163) ;  /* 0x0000002400447947 */ /* 0x000fea0003800000 */
.L_x_3231:
[----:B------:R-:W1:Y:S01]  /*cf00*/  LDC R5, c[0x0][0x8d0] ;  /* 0x00023400ff057b82 */ /* 0x000e620000000800 */
[----:B------:R-:W2:Y:S01]  /*cf10*/  S2R R3, SR_CTAID.X ;  /* 0x0000000000037919 */ /* 0x000ea20000002500 */
[----:B------:R-:W-:Y:S01]  /*cf20*/  ULDC UR4, c[0x0][0x8e8] ;  /* 0x00023a0000047ab9 */ /* 0x000fe20000000800 */
[----:B-1----:R-:W-:Y:S01]  /*cf30*/  ISETP.NE.AND P0, PT, R5, 0x1, PT ;  /* 0x000000010500780c */ /* 0x002fe20003f05270 */
[----:B--2---:R-:W-:-:S12]  /*cf40*/  IMAD.MOV.U32 R2, RZ, RZ, R3 ;  /* 0x000000ffff027224 */ /* 0x004fd800078e0003 */
[----:B------:R-:W1:Y:S08]  /*cf50*/  @P0 LDC R0, c[0x0][0x8d4] ;  /* 0x00023500ff000b82 */ /* 0x000e700000000800 */
[----:B------:R-:W2:Y:S01]  /*cf60*/  @P0 LDC R7, c[0x0][0x8d8] ;  /* 0x00023600ff070b82 */ /* 0x000ea20000000800 */
[----:B-1----:R-:W-:-:S05]  /*cf70*/  @P0 IMAD.HI.U32 R0, R3, R0, RZ ;  /* 0x0000000003000227 */ /* 0x002fca00078e00ff */
[----:B--2---:R-:W-:-:S04]  /*cf80*/  @P0 SHF.R.U32.HI R2, RZ, R7, R0 ;  /* 0x00000007ff020219 */ /* 0x004fc80000011600 */
[----:B------:R-:W-:Y:S01]  /*cf90*/  ISETP.GE.AND P0, PT, R2, UR4, PT ;  /* 0x0000000402007c0c */ /* 0x000fe2000bf06270 */
[----:B------:R-:W-:-:S04]  /*cfa0*/  IMAD.MOV R0, RZ, RZ, -R2 ;  /* 0x000000ffff007224 */ /* 0x000fc800078e0a02 */
[----:B------:R-:W-:-:S08]  /*cfb0*/  IMAD R5, R5, R0, R3 ;  /* 0x0000000005057224 */ /* 0x000fd000078e0203 */
[----:B------:R-:W-:Y:S05]  /*cfc0*/  @!P0 BRA `(.L_x_3279) ;  /* 0x0000000000208947 */ /* 0x000fea0003800000 */
[----:B------:R-:W1:Y:S01]  /*cfd0*/  LDC R3, c[0x0][0x8dc] ;  /* 0x00023700ff037b82 */ /* 0x000e620000000800 */
[----:B------:R-:W-:Y:S01]  /*cfe0*/  IMAD.MOV.U32 R0, RZ, RZ, R5 ;  /* 0x000000ffff007224 */ /* 0x000fe200078e0005 */
[----:B-1----:R-:W-:-:S13]  /*cff0*/  ISETP.NE.AND P0, PT, R3, 0x1, PT ;  /* 0x000000010300780c */ /* 0x002fda0003f05270 */
[----:B------:R-:W1:Y:S02]  /*d000*/  @P0 LDC.64 R6, c[0x0][0x8e0] ;  /* 0x00023800ff060b82 */ /* 0x000e640000000a00 */
[----:B-1----:R-:W-:-:S05]  /*d010*/  @P0 IMAD.HI.U32 R4, R5, R6, RZ ;  /* 0x0000000605040227 */ /* 0x002fca00078e00ff */
[----:B------:R-:W-:-:S05]  /*d020*/  @P0 SHF.R.U32.HI R0, RZ, R7, R4 ;  /* 0x00000007ff000219 */ /* 0x000fca0000011604 */
[----:B------:R-:W-:Y:S01]  /*d030*/  IMAD R3, R0, R3, RZ ;  /* 0x0000000300037224 */ /* 0x000fe200078e02ff */
[----:B------:R-:W-:Y:S06]  /*d040*/  BRA `(.L_x_3280) ;  /* 0x00000000001c7947 */ /* 0x000fec0003800000 */
.L_x_3279:
[----:B------:R-:W1:Y:S01]  /*d050*/  LDC R3, c[0x0][0x8c4] ;  /* 0x00023100ff037b82 */ /* 0x000e620000000800 */
[----:B------:R-:W-:Y:S01]  /*d060*/  IMAD.MOV.U32 R0, RZ, RZ, R5 ;  /* 0x000000ffff007224 */ /* 0x000fe200078e0005 */
[----:B-1----:R-:W-:-:S13]  /*d070*/  ISETP.NE.AND P0, PT, R3, 0x1, PT ;  /* 0x000000010300780c */ /* 0x002fda0003f05270 */
[----:B------:R-:W1:Y:S02]  /*d080*/  @P0 LDC.64 R6, c[0x0][0x8c8] ;  /* 0x00023200ff060b82 */ /* 0x000e640000000a00 */
[----:B-1----:R-:W-:-:S05]  /*d090*/  @P0 IMAD.HI.U32 R4, R5, R6, RZ ;  /* 0x0000000605040227 */ /* 0x002fca00078e00ff */
[----:B------:R-:W-:-:S05]  /*d0a0*/  @P0 SHF.R.U32.HI R0, RZ, R7, R4 ;  /* 0x00000007ff000219 */ /* 0x000fca0000011604 */
[----:B------:R-:W-:-:S07]  /*d0b0*/  IMAD R3, R0, R3, RZ ;  /* 0x0000000300037224 */ /* 0x000fce00078e02ff */
.L_x_3280:
[----:B------:R-:W1:Y:S01]  /*d0c0*/  LDC R8, c[0x0][0x8b8] ;  /* 0x00022e00ff087b82 */ /* 0x000e620000000800 */
[----:B------:R-:W-:Y:S01]  /*d0d0*/  IMAD.IADD R3, R5, 0x1, -R3 ;  /* 0x0000000105037824 */ /* 0x000fe200078e0a03 */
[----:B------:R-:W-:-:S06]  /*d0e0*/  ULDC.64 UR6, c[0x0][0x8f8] ;  /* 0x00023e0000067ab9 */ /* 0x000fcc0000000a00 */
[----:B------:R-:W2:Y:S01]  /*d0f0*/  LDC R4, c[0x0][0x8c4] ;  /* 0x00023100ff047b82 */ /* 0x000ea20000000800 */
[C---:B-1----:R-:W-:Y:S02]  /*d100*/  ISETP.NE.AND P0, PT, R8.reuse, 0x1, PT ;  /* 0x000000010800780c */ /* 0x042fe40003f05270 */
[----:B------:R-:W-:Y:S01]  /*d110*/  R2UR UR20, R8 ;  /* 0x00000000081472ca */ /* 0x000fe200000e0000 */
[----:B--2---:R-:W-:-:S04]  /*d120*/  IMAD R3, R2, R4, R3 ;  /* 0x0000000402037224 */ /* 0x004fc800078e0203 */
[----:B------:R-:W-:-:S06]  /*d130*/  IMAD.MOV.U32 R11, RZ, RZ, R3 ;  /* 0x000000ffff0b7224 */ /* 0x000fcc00078e0003 */
[----:B------:R-:W1:Y:S01]  /*d140*/  @P0 LDC R6, c[0x0][0x8bc] ;  /* 0x00022f00ff060b82 */ /* 0x000e620000000800 */
[----:B------:R-:W-:-:S07]  /*d150*/  R2UR UR5, R3 ;  /* 0x00000000030572ca */ /* 0x000fce00000e0000 */
[----:B------:R-:W2:Y:S01]  /*d160*/  @P0 LDC R7, c[0x0][0x8c0] ;  /* 0x00023000ff070b82 */ /* 0x000ea20000000800 */
[----:B-1----:R-:W-:-:S05]  /*d170*/  @P0 IMAD.HI.U32 R2, R3, R6, RZ ;  /* 0x0000000603020227 */ /* 0x002fca00078e00ff */
[----:B--2---:R-:W-:Y:S02]  /*d180*/  @P0 SHF.R.U32.HI R11, RZ, R7, R2 ;  /* 0x00000007ff0b0219 */ /* 0x004fe40000011602 */
[----:B------:R-:W-:-:S03]  /*d190*/  ISETP.NE.U32.AND P0, PT, RZ, UR6, PT ;  /* 0x00000006ff007c0c */ /* 0x000fc6000bf05070 */
[----:B------:R-:W-:Y:S01]  /*d1a0*/  IMAD.MOV R2, RZ, RZ, -R11 ;  /* 0x000000ffff027224 */ /* 0x000fe200078e0a0b */
[----:B------:R-:W-:-:S04]  /*d1b0*/  ISETP.NE.AND.EX P0, PT, RZ, UR7, PT, P0 ;  /* 0x00000007ff007c0c */ /* 0x000fc8000bf05300 */
[----:B------:R-:W-:-:S13]  /*d1c0*/  R2UR UR4, R2 ;  /* 0x00000000020472ca */ /* 0x000fda00000e0000 */
[----:B------:R-:W-:Y:S01]  /*d1d0*/  UIMAD UR20, UR20, UR4, UR5 ;  /* 0x00000004141472a4 */ /* 0x000fe2000f8e0205 */
[----:B------:R-:W-:Y:S11]  /*d1e0*/  @!P0 BRA `(.L_x_3281) ;  /* 0x0000000000108947 */ /* 0x000ff60003800000 */
[----:B------:R-:W1:Y:S02]  /*d1f0*/  LDC.64 R2, c[0x0][0x8f8] ;  /* 0x00023e00ff027b82 */ /* 0x000e640000000a00 */
[----:B-1----:R-:W-:-:S05]  /*d200*/  IMAD.WIDE R2, R11, 0x4, R2 ;  /* 0x000000040b027825 */ /* 0x002fca00078e0202 */
[----:B------:R2:W5:Y:S01]  /*d210*/  LDG.E R4, desc[UR38][R2.64] ;  /* 0x0000002602047981 */ /* 0x000562000c1e1900 */
[----:B------:R-:W-:Y:S05]  /*d220*/  BRA `(.L_x_3282) ;  /* 0x00000000002c7947 */ /* 0x000fea0003800000 */
.L_x_3281:
        /* <DEDUP_REMOVED lines=10> */
.L_x_3283:
[----:B------:R-:W1:Y:S02]  /*d2d0*/  LDC R4, c[0x0][0x8ec] ;  /* 0x00023b00ff047b82 */ /* 0x000e640000000800 */
.L_x_3282:
[----:B-1---5:R-:W-:Y:S01]  /*d2e0*/  VIADD R4, R4, 0x7f ;  /* 0x0000007f04047836 */ /* 0x022fe20000000000 */
[----:B------:R-:W-:Y:S01]  /*d2f0*/  LOP3.LUT R12, R0, 0x1ffffff, RZ, 0x3c, !PT ;  /* 0x01ffffff000c7812 */ /* 0x000fe200078e3cff */
[----:B------:R-:W-:Y:S02]  /*d300*/  IMAD.MOV.U32 R10, RZ, RZ, 0x1 ;  /* 0x00000001ff0a7424 */ /* 0x000fe400078e00ff */
[----:B--2---:R-:W-:Y:S01]  /*d310*/  IMAD.MOV.U32 R2, RZ, RZ, RZ ;  /* 0x000000ffff027224 */ /* 0x004fe200078e00ff */
[----:B------:R-:W-:-:S04]  /*d320*/  SHF.R.S32.HI R3, RZ, 0x1f, R4 ;  /* 0x0000001fff037819 */ /* 0x000fc80000011404 */
[----:B------:R-:W-:-:S04]  /*d330*/  LEA.HI R3, R3, R4, RZ, 0x7 ;  /* 0x0000000403037211 */ /* 0x000fc800078f38ff */
[----:B------:R-:W-:-:S04]  /*d340*/  SHF.R.S32.HI R3, RZ, 0x7, R3 ;  /* 0x00000007ff037819 */ /* 0x000fc80000011403 */
[C---:B------:R-:W-:Y:S01]  /*d350*/  ISETP.GT.AND P0, PT, R3.reuse, R0, PT ;  /* 0x000000000300720c */ /* 0x040fe20003f04270 */
[----:B------:R-:W-:-:S03]  /*d360*/  IMAD.IADD R12, R3, 0x1, R12 ;  /* 0x00000001030c7824 */ /* 0x000fc600078e020c */
[----:B------:R-:W-:-:S04]  /*d370*/  SEL R11, R11, 0xffffffff, P0 ;  /* 0xffffffff0b0b7807 */ /* 0x000fc80000000000 */
[----:B------:R-:W-:-:S13]  /*d380*/  ISETP.GE.AND P0, PT, R11, RZ, PT ;  /* 0x000000ff0b00720c */ /* 0x000fda0003f06270 */
[----:B------:R-:W-:Y:S05]  /*d390*/  @!P0 BRA `(.L_x_3284) ;  /* 0x0000001c00888947 */ /* 0x000fea0003800000 */
[----:B------:R-:W1:Y:S08]  /*d3a0*/  LDC.64 R8, c[0x0][0x770] ;  /* 0x0001dc00ff087b82 */ /* 0x000e700000000a00 */
[----:B------:R-:W2:Y:S08]  /*d3b0*/  LDC.64 R2, c[0x0][0x780] ;  /* 0x0001e000ff027b82 */ /* 0x000eb00000000a00 */
[----:B------:R-:W3:Y:S01]  /*d3c0*/  LDC.64 R6, c[0x0][0x778] ;  /* 0x0001de00ff067b82 */ /* 0x000ee20000000a00 */
[----:B-1----:R-:W-:-:S07]  /*d3d0*/  ISETP.NE.U32.AND P0, PT, R8, RZ, PT ;  /* 0x000000ff0800720c */ /* 0x002fce0003f05070 */
[----:B------:R-:W1:Y:S01]  /*d3e0*/  LDC.64 R14, c[0x0][0x778] ;  /* 0x0001de00ff0e7b82 */ /* 0x000e620000000a00 */
[----:B------:R-:W-:Y:S02]  /*d3f0*/  ISETP.NE.AND.EX P0, PT, R9, RZ, PT, P0 ;  /* 0x000000ff0900720c */ /* 0x000fe40003f05300 */
[----:B--2---:R-:W-:-:S05]  /*d400*/  ISETP.NE.U32.AND P1, PT, R2, RZ, PT ;  /* 0x000000ff0200720c */ /* 0x004fca0003f25070 */
[----:B------:R-:W2:Y:S01]  /*d410*/  LDC.64 R4, c[0x0][0x770] ;  /* 0x0001dc00ff047b82 */ /* 0x000ea20000000a00 */
[----:B------:R-:W-:-:S05]  /*d420*/  ISETP.NE.AND.EX P1, PT, R3, RZ, PT, P1 ;  /* 0x000000ff0300720c */ /* 0x000fca0003f25310 */
[----:B------:R-:W-:Y:S01]  /*d430*/  VOTEU.ANY UP0, P0 ;  /* 0x00000000003f7886 */ /* 0x000fe20000000100 */
[----:B---3--:R-:W-:Y:S02]  /*d440*/  ISETP.NE.U32.AND P0, PT, R6, RZ, PT ;  /* 0x000000ff0600720c */ /* 0x008fe40003f05070 */
[----:B------:R-:W-:Y:S02]  /*d450*/  PLOP3.LUT P2, PT, PT, PT, UP0, 0x80, 0x0 ;  /* 0x000000000000781c */ /* 0x000fe40003f4f008 */
[----:B------:R-:W-:-:S03]  /*d460*/  ISETP.NE.AND.EX P0, PT, R7, RZ, PT, P0 ;  /* 0x000000ff0700720c */ /* 0x000fc60003f05300 */
[----:B------:R-:W3:Y:S01]  /*d470*/  @P1 LDC.64 R6, c[0x0][0x780] ;  /* 0x0001e000ff061b82 */ /* 0x000ee20000000a00 */
[----:B-1----:R-:W-:-:S07]  /*d480*/  IMAD.WIDE R2, R11, 0x4, R14 ;  /* 0x000000040b027825 */ /* 0x002fce00078e020e */
[----:B------:R-:W1:Y:S01]  /*d490*/  LDC R15, c[0x0][0x280] ;  /* 0x0000a000ff0f7b82 */ /* 0x000e620000000800 */
[----:B--2---:R-:W-:-:S05]  /*d4a0*/  IMAD.WIDE R4, R11, 0x4, R4 ;  /* 0x000000040b047825 */ /* 0x004fca00078e0204 */
[----:B------:R-:W2:Y:S01]  /*d4b0*/  @P2 LDG.E R16, desc[UR38][R4.64] ;  /* 0x0000002604102981 */ /* 0x000ea2000c1e1900 */
[----:B------:R-:W-:-:S03]  /*d4c0*/  IMAD.MOV.U32 R13, RZ, RZ, RZ ;  /* 0x000000ffff0d7224 */ /* 0x000fc600078e00ff */
[----:B------:R4:W5:Y:S04]  /*d4d0*/  @P2 LDG.E R0, desc[UR38][R4.64] ;  /* 0x0000002604002981 */ /* 0x000968000c1e1900 */
[----:B------:R4:W5:Y:S01]  /*d4e0*/  @P0 LDG.E R13, desc[UR38][R2.64] ;  /* 0x00000026020d0981 */ /* 0x000962000c1e1900 */
[----:B---3--:R-:W-:-:S05]  /*d4f0*/  @P1 IMAD.WIDE R6, R11, 0x4, R6 ;  /* 0x000000040b061825 */ /* 0x008fca00078e0206 */
[----:B-1----:R4:W5:Y:S01]  /*d500*/  @P1 LDG.E R15, desc[UR38][R6.64] ;  /* 0x00000026060f1981 */ /* 0x002962000c1e1900 */
[----:B--2---:R-:W-:-:S05]  /*d510*/  @P2 IMAD R16, R11, 0x80, R16 ;  /* 0x000000800b102824 */ /* 0x004fca00078e0210 */
[----:B------:R-:W-:Y:S01]  /*d520*/  @P2 R2UR UR4, R16 ;  /* 0x00000000100422ca */ /* 0x000fe200000e0000 */
[----:B----4-:R-:W-:-:S14]  /*d530*/  @P1 BRA `(.L_x_3285) ;  /* 0x0000000000101947 */ /* 0x010fdc0003800000 */
[----:B------:R-:W-:Y:S05]  /*d540*/  @!P2 BRA `(.L_x_3285) ;  /* 0x00000000000ca947 */ /* 0x000fea0003800000 */
[----:B------:R-:W2:Y:S04]  /*d550*/  LDG.E R6, desc[UR38][R4.64] ;  /* 0x0000002604067981 */ /* 0x000ea8000c1e1900 */
[----:B-----5:R-:W2:Y:S02]  /*d560*/  LDG.E R15, desc[UR38][R4.64+0x4] ;  /* 0x00000426040f7981 */ /* 0x020ea4000c1e1900 */
[----:B--2---:R-:W-:-:S07]  /*d570*/  IMAD.IADD R15, R15, 0x1, -R6 ;  /* 0x000000010f0f7824 */ /* 0x004fce00078e0a06 */
.L_x_3285:
[----:B------:R-:W-:Y:S01]  /*d580*/  @UP0 USHF.R.S32.HI UR5, URZ, 0x1f, UR4 ;  /* 0x0000001f3f050899 */ /* 0x000fe20008011404 */
[----:B------:R-:W-:Y:S01]  /*d590*/  ULDC.64 UR8, c[0x0][0x788] ;  /* 0x0001e20000087ab9 */ /* 0x000fe20000000a00 */
[----:B------:R-:W-:Y:S01]  /*d5a0*/  UMOV UR6, URZ ;  /* 0x0000003f00067c82 */ /* 0x000fe20008000000 */
[----:B------:R-:W-:Y:S01]  /*d5b0*/  ISETP.NE.U32.AND P1, PT, RZ, UR8, PT ;  /* 0x00000008ff007c0c */ /* 0x000fe2000bf25070 */
[----:B------:R-:W-:Y:S01]  /*d5c0*/  @UP0 ULEA.HI UR5, UR5, UR4, URZ, 0x7 ;  /* 0x0000000405050291 */ /* 0x000fe2000f8f383f */
[----:B-----5:R-:W-:Y:S02]  /*d5d0*/  @P2 R2UR UR6, R0 ;  /* 0x00000000000622ca */ /* 0x020fe400000e0000 */
[----:B------:R-:W-:Y:S01]  /*d5e0*/  ISETP.NE.AND.EX P1, PT, RZ, UR9, PT, P1 ;  /* 0x00000009ff007c0c */ /* 0x000fe2000bf25310 */
[----:B------:R-:W-:Y:S01]  /*d5f0*/  @UP0 ULOP3.LUT UR7, UR5, 0xffffff80, URZ, 0xc0, !UPT ;  /* 0xffffff8005070892 */ /* 0x000fe2000f8ec03f */
[----:B------:R-:W-:Y:S01]  /*d600*/  ULDC UR9, c[0x0][0x290] ;  /* 0x0000a40000097ab9 */ /* 0x000fe20000000800 */
[----:B------:R-:W-:-:S02]  /*d610*/  UMOV UR4, URZ ;  /* 0x0000003f00047c82 */ /* 0x000fc40008000000 */
[----:B------:R-:W-:Y:S01]  /*d620*/  @UP0 USHF.R.S32.HI UR8, URZ, 0x1f, UR7 ;  /* 0x0000001f3f080899 */ /* 0x000fe20008011407 */
[----:B------:R-:W-:Y:S01]  /*d630*/  IMAD.U32 R0, RZ, RZ, UR9 ;  /* 0x00000009ff007e24 */ /* 0x000fe2000f8e00ff */
[----:B------:R-:W-:Y:S01]  /*d640*/  UMOV UR5, URZ ;  /* 0x0000003f00057c82 */ /* 0x000fe20008000000 */
[----:B------:R-:W-:-:S04]  /*d650*/  @UP0 UMOV UR4, UR7 ;  /* 0x0000000700040c82 */ /* 0x000fc80008000000 */
[----:B------:R-:W-:Y:S01]  /*d660*/  @UP0 UMOV UR5, UR8 ;  /* 0x0000000800050c82 */ /* 0x000fe20008000000 */
[----:B------:R-:W-:Y:S05]  /*d670*/  @!P1 BRA `(.L_x_3286) ;  /* 0x0000000000109947 */ /* 0x000fea0003800000 */
[----:B------:R-:W1:Y:S02]  /*d680*/  LDC.64 R2, c[0x0][0x788] ;  /* 0x0001e200ff027b82 */ /* 0x000e640000000a00 */
[----:B-1----:R-:W-:-:S05]  /*d690*/  IMAD.WIDE R2, R11, 0x4, R2 ;  /* 0x000000040b027825 */ /* 0x002fca00078e0202 */
[----:B------:R1:W5:Y:S01]  /*d6a0*/  LDG.E R0, desc[UR38][R2.64] ;  /* 0x0000002602007981 */ /* 0x000362000c1e1900 */
[----:B------:R-:W-:Y:S05]  /*d6b0*/  BRA `(.L_x_3287) ;  /* 0x0000000000107947 */ /* 0x000fea0003800000 */
.L_x_3286:
[----:B------:R-:W-:Y:S05]  /*d6c0*/  @!P0 BRA `(.L_x_3287) ;  /* 0x00000000000c8947 */ /* 0x000fea0003800000 */
[----:B------:R-:W2:Y:S04]  /*d6d0*/  LDG.E R5, desc[UR38][R2.64] ;  /* 0x0000002602057981 */ /* 0x000ea8000c1e1900 */
[----:B------:R-:W2:Y:S02]  /*d6e0*/  LDG.E R0, desc[UR38][R2.64+0x4] ;  /* 0x0000042602007981 */ /* 0x000ea4000c1e1900 */
[----:B--2---:R-:W-:-:S07]  /*d6f0*/  IMAD.IADD R0, R0, 0x1, -R5 ;  /* 0x0000000100007824 */ /* 0x004fce00078e0a05 */
.L_x_3287:
[----:B-1----:R-:W-:Y:S01]  /*d700*/  IMAD R3, R12, 0x80, R15 ;  /* 0x000000800c037824 */ /* 0x002fe200078e020f */
[----:B------:R-:W-:Y:S01]  /*d710*/  ULDC UR7, c[0x0][0x74c] ;  /* 0x0001d30000077ab9 */ /* 0x000fe20000000800 */
[----:B------:R-:W-:Y:S02]  /*d720*/  VIADD R15, R15, 0x7f ;  /* 0x0000007f0f0f7836 */ /* 0x000fe40000000000 */
[----:B------:R-:W-:Y:S01]  /*d730*/  IMAD.MOV.U32 R2, RZ, RZ, RZ ;  /* 0x000000ffff027224 */ /* 0x000fe200078e00ff */
[----:B-----5:R-:W-:-:S04]  /*d740*/  IADD3 R0, R3, -UR7, -R0 ;  /* 0x8000000703007c10 */ /* 0x020fc8000fffe800 */
[----:B------:R-:W-:-:S04]  /*d750*/  SHF.R.S32.HI R3, RZ, 0x1f, R0 ;  /* 0x0000001fff037819 */ /* 0x000fc80000011400 */
[----:B------:R-:W-:Y:S02]  /*d760*/  LEA.HI R3, R3, R0, RZ, 0x7 ;  /* 0x0000000003037211 */ /* 0x000fe400078f38ff */
[----:B------:R-:W-:Y:S02]  /*d770*/  SHF.R.S32.HI R0, RZ, 0x1f, R15 ;  /* 0x0000001fff007819 */ /* 0x000fe4000001140f */
[----:B------:R-:W-:Y:S02]  /*d780*/  SHF.R.S32.HI R3, RZ, 0x7, R3 ;  /* 0x00000007ff037819 */ /* 0x000fe40000011403 */
[----:B------:R-:W-:Y:S02]  /*d790*/  LEA.HI R0, R0, R15, RZ, 0x7 ;  /* 0x0000000f00007211 */ /* 0x000fe400078f38ff */
[----:B------:R-:W-:Y:S02]  /*d7a0*/  VIMNMX R4, RZ, R3, !PT ;  /* 0x00000003ff047248 */ /* 0x000fe40007fe0100 */
[----:B------:R-:W-:-:S04]  /*d7b0*/  SHF.R.S32.HI R0, RZ, 0x7, R0 ;  /* 0x00000007ff007819 */ /* 0x000fc80000011400 */
[----:B------:R-:W-:-:S13]  /*d7c0*/  ISETP.GT.AND P1, PT, R0, R4, PT ;  /* 0x000000040000720c */ /* 0x000fda0003f24270 */
[----:B------:R-:W-:Y:S05]  /*d7d0*/  @!P1 BRA `(.L_x_3284) ;  /* 0x0000001800789947 */ /* 0x000fea0003800000 */
[----:B------:R-:W-:Y:S01]  /*d7e0*/  ISETP.NE.U32.AND P1, PT, R8, RZ, PT ;  /* 0x000000ff0800720c */ /* 0x000fe20003f25070 */
[----:B------:R-:W-:Y:S01]  /*d7f0*/  USHF.R.S32.HI UR7, URZ, 0x1f, UR20 ;  /* 0x0000001f3f077899 */ /* 0x000fe20008011414 */
[----:B------:R-:W-:Y:S01]  /*d800*/  SHF.R.S32.HI R2, RZ, 0x1f, R11 ;  /* 0x0000001fff027819 */ /* 0x000fe2000001140b */
[----:B------:R-:W-:Y:S01]  /*d810*/  ULDC.64 UR10, c[0x0][0x718] ;  /* 0x0001c600000a7ab9 */ /* 0x000fe20000000a00 */
[----:B------:R-:W-:Y:S01]  /*d820*/  ISETP.NE.AND.EX P1, PT, R9, RZ, PT, P1 ;  /* 0x000000ff0900720c */ /* 0x000fe20003f25310 */
[----:B------:R-:W-:Y:S01]  /*d830*/  UMOV UR8, UR4 ;  /* 0x0000000400087c82 */ /* 0x000fe20008000000 */
[----:B------:R-:W-:Y:S01]  /*d840*/  UMOV UR9, UR5 ;  /* 0x0000000500097c82 */ /* 0x000fe20008000000 */
[----:B------:R-:W-:Y:S01]  /*d850*/  R2UR UR21, R11 ;  /* 0x000000000b1572ca */ /* 0x000fe200000e0000 */
[----:B------:R-:W-:Y:S01]  /*d860*/  UIMAD.WIDE.U32 UR4, UR20, UR10, UR8 ;  /* 0x0000000a140472a5 */ /* 0x000fe2000f8e0008 */
[----:B------:R-:W-:Y:S01]  /*d870*/  SEL R2, R2, RZ, !P1 ;  /* 0x000000ff02027207 */ /* 0x000fe20004800000 */
[----:B------:R-:W-:Y:S01]  /*d880*/  UIMAD UR10, UR7, UR10, URZ ;  /* 0x0000000a070a72a4 */ /* 0x000fe2000f8e023f */
[----:B------:R-:W-:Y:S01]  /*d890*/  R2UR UR18, R12 ;  /* 0x000000000c1272ca */ /* 0x000fe200000e0000 */
[----:B------:R-:W-:Y:S01]  /*d8a0*/  ULDC.64 UR14, c[0x0][0x730] ;  /* 0x0001cc00000e7ab9 */ /* 0x000fe20000000a00 */
[----:B------:R-:W-:Y:S01]  /*d8b0*/  R2UR UR12, R2 ;  /* 0x00000000020c72ca */ /* 0x000fe200000e0000 */
[----:B------:R-:W-:Y:S01]  /*d8c0*/  UIMAD UR7, UR7, UR14, URZ ;  /* 0x0000000e070772a4 */ /* 0x000fe2000f8e023f */
[----:B------:R-:W-:Y:S01]  /*d8d0*/  R2UR UR19, R13 ;  /* 0x000000000d1372ca */ /* 0x000fe200000e0000 */
[----:B------:R-:W-:Y:S01]  /*d8e0*/  UIMAD UR10, UR20, UR11, UR10 ;  /* 0x0000000b140a72a4 */ /* 0x000fe2000f8e020a */
[----:B------:R-:W-:Y:S01]  /*d8f0*/  SEL R11, R11, RZ, !P0 ;  /* 0x000000ff0b0b7207 */ /* 0x000fe20004000000 */
[----:B------:R-:W-:Y:S01]  /*d900*/  UIMAD.WIDE.U32 UR8, UR20, UR14, UR8 ;  /* 0x0000000e140872a5 */ /* 0x000fe2000f8e0008 */
[----:B------:R-:W-:Y:S01]  /*d910*/  BSSY B0, `(.L_x_3284) ;  /* 0x000018a000007945 */ /* 0x000fe20003800000 */
[----:B------:R-:W-:Y:S01]  /*d920*/  ULDC UR11, c[0x0][0x2e8] ;  /* 0x0000ba00000b7ab9 */ /* 0x000fe20000000800 */
[----:B------:R-:W-:Y:S01]  /*d930*/  UIMAD UR7, UR20, UR15, UR7 ;  /* 0x0000000f140772a4 */ /* 0x000fe2000f8e0207 */
[----:B------:R-:W-:Y:S01]  /*d940*/  R2UR UR13, R11 ;  /* 0x000000000b0d72ca */ /* 0x000fe200000e0000 */
[----:B------:R-:W-:Y:S01]  /*d950*/  UISETP.NE.AND UP0, UPT, UR11, 0x1, UPT ;  /* 0x000000010b00788c */ /* 0x000fe2000bf05270 */
[----:B------:R-:W-:Y:S01]  /*d960*/  IMAD.MOV.U32 R2, RZ, RZ, RZ ;  /* 0x000000ffff027224 */ /* 0x000fe200078e00ff */
[----:B------:R-:W-:Y:S01]  /*d970*/  ULDC.64 UR14, c[0x0][0x720] ;  /* 0x0001c800000e7ab9 */ /* 0x000fe20000000a00 */
[----:B------:R-:W-:Y:S01]  /*d980*/  VOTEU.ANY UP1, P1 ;  /* 0x00000000003f7886 */ /* 0x000fe20000820100 */
[----:B------:R-:W-:-:S02]  /*d990*/  UIADD3 UR5, UR5, UR10, URZ ;  /* 0x0000000a05057290 */ /* 0x000fc4000fffe03f */
[----:B------:R-:W-:Y:S02]  /*d9a0*/  UIADD3 UR9, UR9, UR7, URZ ;  /* 0x0000000709097290 */ /* 0x000fe4000fffe03f */
[----:B------:R-:W-:Y:S02]  /*d9b0*/  USEL UR21, UR21, URZ, !UP1 ;  /* 0x0000003f15157287 */ /* 0x000fe4000c800000 */
[----:B------:R-:W-:Y:S01]  /*d9c0*/  UIMAD UR7, UR12, UR14, URZ ;  /* 0x0000000e0c0772a4 */ /* 0x000fe2000f8e023f */
[----:B------:R-:W-:Y:S01]  /*d9d0*/  ELECT P0, URZ, PT ;  /* 0x00000000003f782f */ /* 0x000fe20003800000 */
[----:B------:R-:W-:Y:S01]  /*d9e0*/  ULDC.64 UR16, c[0x0][0x738] ;  /* 0x0001ce0000107ab9 */ /* 0x000fe20000000a00 */
[----:B------:R-:W-:Y:S02]  /*d9f0*/  UIMAD.WIDE.U32 UR22, UR14, UR21, UR4 ;  /* 0x000000150e1672a5 */ /* 0x000fe4000f8e0004 */
[----:B------:R-:W-:Y:S02]  /*da00*/  UIMAD UR5, UR15, UR21, UR7 ;  /* 0x000000150f0572a4 */ /* 0x000fe4000f8e0207 */
[----:B------:R-:W-:-:S02]  /*da10*/  UIMAD.WIDE.U32 UR14, UR16, UR21, UR8 ;  /* 0x00000015100e72a5 */ /* 0x000fc4000f8e0008 */
[----:B------:R-:W-:Y:S01]  /*da20*/  UIMAD UR10, UR12, UR16, URZ ;  /* 0x000000100c0a72a4 */ /* 0x000fe2000f8e023f */
[----:B------:R-:W-:Y:S01]  /*da30*/  @UP0 ULDC UR8, c[0x0][0x2ec] ;  /* 0x0000bb0000080ab9 */ /* 0x000fe20000000800 */
[----:B------:R-:W-:Y:S01]  /*da40*/  @UP0 ULDC UR7, c[0x0][0x2f0] ;  /* 0x0000bc0000070ab9 */ /* 0x000fe20000000800 */
[----:B------:R-:W-:Y:S02]  /*da50*/  UIMAD.WIDE.U32 UR8, UR20, UR8, URZ ;  /* 0x00000008140872a5 */ /* 0x000fe4000f8e003f */
[----:B------:R-:W-:Y:S01]  /*da60*/  UMOV UR12, UR20 ;  /* 0x00000014000c7c82 */ /* 0x000fe20008000000 */
[----:B------:R-:W-:Y:S02]  /*da70*/  UIMAD UR4, UR17, UR21, UR10 ;  /* 0x00000015110472a4 */ /* 0x000fe4000f8e020a */
[----:B------:R-:W-:Y:S02]  /*da80*/  ULEA UR11, UR18, UR19, 0x7 ;  /* 0x00000013120b7291 */ /* 0x000fe4000f8e383f */
        /* <DEDUP_REMOVED lines=9> */
.L_x_3326:
        /* <DEDUP_REMOVED lines=15> */
.L_x_3290:
        /* <DEDUP_REMOVED lines=72> */
.L_x_3301:
[----:B-123--:R-:W-:-:S04]  /*e090*/  SHF.L.U32 R18, R10, 0x1f, RZ ;  /* 0x0000001f0a127819 */ /* 0x00efc800000006ff */
[----:B------:R-:W3:Y:S02]  /*e0a0*/  SYNCS.PHASECHK.TRANS64.TRYWAIT P1, [R15+URZ+0x30c40], R18 ;  /* 0x030c40120f0075a7 */ /* 0x000ee4000802017f */
[----:B---3--:R-:W-:Y:S05]  /*e0b0*/  @!P1 BRA `(.L_x_3293) ;  /* 0x0000001400c49947 */ /* 0x008fea0003800000 */
.L_x_3327:
        /* <DEDUP_REMOVED lines=8> */
.L_x_3294:
        /* <DEDUP_REMOVED lines=30> */
.L_x_3328:
        /* <DEDUP_REMOVED lines=8> */
.L_x_3296:
        /* <DEDUP_REMOVED lines=30> */
.L_x_3329:
        /* <DEDUP_REMOVED lines=8> */
.L_x_3298:
        /* <DEDUP_REMOVED lines=24> */
.L_x_3331:
        /* <DEDUP_REMOVED lines=8> */
.L_x_3300:
        /* <DEDUP_REMOVED lines=30> */
.L_x_3292:
[----:B------:R-:W4:Y:S02]  /*e9e0*/  LDL.LU R4, [R1+0x8] ;  /* 0x0000080001047983 */ /* 0x000f240000300800 */
[----:B----4-:R-:W-:Y:S02]  /*e9f0*/  ISETP.NE.AND P1, PT, R4, RZ, PT ;  /* 0x000000ff0400720c */ /* 0x010fe40003f25270 */
[----:B------:R4:W5:Y:S11]  /*ea00*/  LDL R4, [R1+0x4] ;  /* 0x0000040001047983 */ /* 0x0009760000100800 */
[----:B----4-:R-:W-:Y:S05]  /*ea10*/  @!P1 BRA `(.L_x_3291) ;  /* 0x0000000400249947 */ /* 0x010fea0003800000 */
[----:B-1----:R-:W-:-:S04]  /*ea20*/  SHF.L.U32 R12, R10, 0x1f, RZ ;  /* 0x0000001f0a0c7819 */ /* 0x002fc800000006ff */
[----:B------:R-:W1:Y:S02]  /*ea30*/  SYNCS.PHASECHK.TRANS64.TRYWAIT P1, [R15+URZ+0x30c40], R12 ;  /* 0x030c400c0f0075a7 */ /* 0x000e64000802017f */
[----:B-1----:R-:W-:Y:S05]  /*ea40*/  @!P1 BRA `(.L_x_3302) ;  /* 0x0000000c00b49947 */ /* 0x002fea0003800000 */
.L_x_3332:
        /* <DEDUP_REMOVED lines=8> */
.L_x_3303:
        /* <DEDUP_REMOVED lines=27> */
.L_x_3333:
        /* <DEDUP_REMOVED lines=8> */
.L_x_3305:
        /* <DEDUP_REMOVED lines=27> */
.L_x_3291:
[----:B------:R-:W4:Y:S01]  /*eeb0*/  S2R R0, SR_TID.X ;  /* 0x0000000000007919 */ /* 0x000f220000002100 */
[----:B------:R-:W-:Y:S01]  /*eec0*/  IMAD R3, R16, 0x8, R15 ;  /* 0x0000000810037824 */ /* 0x000fe200078e020f */
[----:B----4-:R-:W-:Y:S02]  /*eed0*/  LOP3.LUT R2, R0, 0x7f, RZ, 0xc0, !PT ;  /* 0x0000007f00027812 */ /* 0x010fe400078ec0ff */
[----:B------:R-:W-:Y:S02]  /*eee0*/  SHF.L.U32 R0, R10, 0x1f, RZ ;  /* 0x0000001f0a007819 */ /* 0x000fe400000006ff */
[----:B------:R-:W-:Y:S02]  /*eef0*/  ISETP.NE.AND P1, PT, R2, RZ, PT ;  /* 0x000000ff0200720c */ /* 0x000fe40003f25270 */
[----:B------:R-:W4:Y:S02]  /*ef00*/  SYNCS.PHASECHK.TRANS64.TRYWAIT P0, [R3+URZ+0x30c40], R0 ;  /* 0x030c4000030075a7 */ /* 0x000f24000800017f */
[----:B----4-:R-:W-:Y:S09]  /*ef10*/  @!P0 BRA `(.L_x_3306) ;  /* 0x0000000800a88947 */ /* 0x010ff20003800000 */
.L_x_3334:
[----:B------:R-:W-:Y:S05]  /*ef20*/  @P1 BRA `(.L_x_3307) ;  /* 0x0000000000181947 */ /* 0x000fea0003800000 */
[----:B------:R-:W1:Y:S01]  /*ef30*/  S2R R2, SR_TID.X ;  /* 0x0000000000027919 */ /* 0x000e620000002100 */
[----:B----4-:R-:W-:-:S04]  /*ef40*/  IMAD.MOV.U32 R0, RZ, RZ, 0x4200 ;  /* 0x00004200ff007424 */ /* 0x010fc800078e00ff */
[----:B------:R4:W-:Y:S01]  /*ef50*/  SYNCS.ARRIVE.TRANS64 RZ, [R3+URZ+0x30c30], R0 ;  /* 0x030c300003ff79a7 */ /* 0x0009e2000800003f */
[----:B-1----:R-:W-:-:S13]  /*ef60*/  LOP3.LUT P0, RZ, R2, 0x1f, RZ, 0xc0, !PT ;  /* 0x0000001f02ff7812 */ /* 0x002fda000780c0ff */
[----:B----4-:R-:W-:Y:S05]  /*ef70*/  @!P0 BRA `(.L_x_3307) ;  /* 0x0000000000048947 */ /* 0x010fea0003800000 */
[----:B------:R-:W-:Y:S01]  /*ef80*/  BPT.TRAP 0x1 ;  /* 0x000000040000795c */ /* 0x000fe20000300000 */
.L_x_3307:
        /* <DEDUP_REMOVED lines=34> */
.L_x_3288:
[----:B------:R-:W-:Y:S05]  /*f1b0*/  BSYNC B0 ;  /* 0x0000000000007941 */ /* 0x000fea0003800000 */
.L_x_3284:
[----:B------:R-:W-:-:S03]  /*f1c0*/  UMOV UR7, 0xffffffff ;  /* 0xffffffff00077882 */ /* 0x000fc60000000000 */
[----:B------:R-:W-:Y:S05]  /*f1d0*/  BRA.DIV UR7, `(.L_x_3308) ;  /* 0x0000000a070c7947 */ /* 0x000fea000b800000 */
[----:B------:R-:W-:-:S13]  /*f1e0*/  ELECT P6, URZ, PT ;  /* 0x00000000003f782f */ /* 0x000fda00038c0000 */
.L_x_3337:
[----:B------:R-:W-:Y:S05]  /*f1f0*/  @!P6 BRA `(.L_x_3163) ;  /* 0x000000000084e947 */ /* 0x000fea0003800000 */
[----:B------:R-:W-:-:S06]  /*f200*/  ULOP3.LUT UR7, UR36, 0x2, URZ, 0xfc, !UPT ;  /* 0x0000000224077892 */ /* 0x000fcc000f8efc3f */
[----:B------:R-:W-:-:S05]  /*f210*/  IMAD.U32 R0, RZ, RZ, UR7 ;  /* 0x00000007ff007e24 */ /* 0x000fca000f8e00ff */
[----:B------:R-:W-:-:S13]  /*f220*/  ISETP.NE.AND P2, PT, R0, 0x3, PT ;  /* 0x000000030000780c */ /* 0x000fda0003f45270 */
[----:B------:R-:W-:Y:S05]  /*f230*/  @!P2 BRA `(.L_x_3309) ;  /* 0x000000000004a947 */ /* 0x000fea0003800000 */
[----:B------:R-:W-:Y:S01]  /*f240*/  BPT.TRAP 0x1 ;  /* 0x000000040000795c */ /* 0x000fe20000300000 */
.L_x_3309:
        /* <DEDUP_REMOVED lines=15> */
.L_x_3338:
[----:B------:R-:W2:Y:S02]  /*f340*/  SYNCS.PHASECHK.TRANS64.TRYWAIT P0, [R3+URZ], R0 ;  /* 0x00000000030075a7 */ /* 0x000ea4000800017f */
[----:B--2---:R-:W-:Y:S05]  /*f350*/  @!P0 BRA `(.L_x_3311) ;  /* 0x0000000400e08947 */ /* 0x004fea0003800000 */
.L_x_3339:
[----:B------:R-:W-:Y:S05]  /*f360*/  @!P2 BRA `(.L_x_3312) ;  /* 0x000000000004a947 */ /* 0x000fea0003800000 */
[----:B------:R-:W-:Y:S01]  /*f370*/  BPT.TRAP 0x1 ;  /* 0x000000040000795c */ /* 0x000fe20000300000 */
.L_x_3312:
[----:B--2---:R-:W-:-:S04]  /*f380*/  VIADD R3, R8, 0x30c40 ;  /* 0x00030c4008037836 */ /* 0x004fc80000000000 */
[----:B------:R-:W-:-:S04]  /*f390*/  IMAD R5, R2, 0x8, R3 ;  /* 0x0000000802057824 */ /* 0x000fc800078e0203 */
[----:B------:R-:W2:Y:S02]  /*f3a0*/  SYNCS.PHASECHK.TRANS64.TRYWAIT P0, [R5+URZ], R4 ;  /* 0x00000004050075a7 */ /* 0x000ea4000800017f */
[----:B--2---:R-:W-:Y:S05]  /*f3b0*/  @!P0 BRA `(.L_x_3313) ;  /* 0x0000000400dc8947 */ /* 0x004fea0003800000 */
.L_x_3340:
[----:B------:R-:W-:-:S07]  /*f3c0*/  IMAD R3, R6, 0x8, R3 ;  /* 0x0000000806037824 */ /* 0x000fce00078e0203 */
.L_x_3314:
[----:B---3--:R3:W4:Y:S02]  /*f3d0*/  SYNCS.PHASECHK.TRANS64.TRYWAIT P0, [R3+URZ], R0 ;  /* 0x00000000030075a7 */ /* 0x008724000800017f */
[----:B----4-:R-:W-:Y:S05]  /*f3e0*/  @!P0 NANOSLEEP.SYNCS 0x989680 ;  /* 0x009896800000895d */ /* 0x010fea0003900000 */
[----:B------:R-:W4:Y:S02]  /*f3f0*/  @!P0 SYNCS.PHASECHK.TRANS64 P0, [R3+URZ], R0 ;  /* 0x00000000030085a7 */ /* 0x000f24000800007f */
[----:B----4-:R-:W-:Y:S05]  /*f400*/  @!P0 BRA `(.L_x_3314) ;  /* 0xfffffffc00f08947 */ /* 0x010fea000383ffff */
.L_x_3163:
[----:B------:R-:W-:Y:S05]  /*f410*/  BSYNC B6 ;  /* 0x0000000000067941 */ /* 0x000fea0003800000 */
.L_x_3155:
[----:B------:R-:W-:Y:S05]  /*f420*/  EXIT ;  /* 0x000000000000794d */ /* 0x000fea0003800000 */
.L_x_3173:
[----:B------:R-:W-:Y:S02]  /*f430*/  IMAD.MOV.U32 R12, RZ, RZ, RZ ;  /* 0x000000ffff0c7224 */ /* 0x000fe400078e00ff */
[----:B------:R-:W-:Y:S02]  /*f440*/  IMAD.MOV.U32 R11, RZ, RZ, 0x1f ;  /* 0x0000001fff0b7424 */ /* 0x000fe400078e00ff */
[----:B------:R-:W-:-:S07]  /*f450*/  IMAD.MOV.U32 R15, RZ, RZ, -0x1 ;  /* 0xffffffffff0f7424 */ /* 0x000fce00078e00ff */
[----:B------:R-:W-:Y:S05]  /*f460*/  WARPSYNC.COLLECTIVE R15, `(.L_x_3315) ;  /* 0x000000000f087348 */ /* 0x000fea0003c00000 */
[----:B------:R1:W2:Y:S02]  /*f470*/  SHFL.IDX P6, R14, R13, R12, R11 ;  /* 0x0000000c0d0e7389 */ /* 0x0002a400000c000b */
[----:B-12---:R-:W-:Y:S01]  /*f480*/  ENDCOLLECTIVE ;  /* 0x000000000000791b */ /* 0x006fe20003800000 */
.L_x_3315:
[----:B------:R-:W-:Y:S05]  /*f490*/  BRA `(.L_x_3316) ;  /* 0xffffff2000687947 */ /* 0x000fea000383ffff */
.L_x_3175:
[----:B--2---:R2:W3:Y:S02]  /*f4a0*/  SYNCS.PHASECHK.TRANS64.TRYWAIT P0, [R236+URZ+0x30c00], R15 ;  /* 0x030c000fec0075a7 */ /* 0x0044e4000800017f */
[----:B---3--:R-:W-:Y:S05]  /*f4b0*/  @!P0 NANOSLEEP.SYNCS 0x989680 ;  /* 0x009896800000895d */ /* 0x008fea0003900000 */
[----:B------:R-:W3:Y:S02]  /*f4c0*/  @!P0 SYNCS.PHASECHK.TRANS64 P0, [R236+URZ+0x30c00], R15 ;  /* 0x030c000fec0085a7 */ /* 0x000ee4000800007f */
[----:B---3--:R-:W-:Y:S05]  /*f4d0*/  @!P0 BRA `(.L_x_3175) ;  /* 0xfffffffc00f08947 */ /* 0x008fea000383ffff */
[----:B------:R-:W-:Y:S05]  /*f4e0*/  BRA `(.L_x_3174) ;  /* 0xffffff2000b47947 */ /* 0x000fea000383ffff */
.L_x_3180:
[----:B--2---:R2:W3:Y:S02]  /*f4f0*/  SYNCS.PHASECHK.TRANS64.TRYWAIT P1, [R6+URZ+0x30c10], R21 ;  /* 0x030c1015060075a7 */ /* 0x0044e4000802017f */
[----:B---3--:R-:W-:Y:S05]  /*f500*/  @!P1 NANOSLEEP.SYNCS 0x989680 ;  /* 0x009896800000995d */ /* 0x008fea0003900000 */
[----:B------:R-:W3:Y:S02]  /*f510*/  @!P1 SYNCS.PHASECHK.TRANS64 P1, [R6+URZ+0x30c10], R21 ;  /* 0x030c1015060095a7 */ /* 0x000ee4000802007f */
[----:B---3--:R-:W-:Y:S05]  /*f520*/  @!P1 BRA `(.L_x_3180) ;  /* 0xfffffffc00f09947 */ /* 0x008fea000383ffff */
[----:B------:R-:W-:Y:S05]  /*f530*/  BRA `(.L_x_3179) ;  /* 0xffffff2800e07947 */ /* 0x000fea000383ffff */
.L_x_3184:
[----:B------:R1:W1:Y:S02]  /*f540*/  SYNCS.PHASECHK.TRANS64.TRYWAIT P1, [R6+URZ+0x30c30], R21 ;  /* 0x030c3015060075a7 */ /* 0x000264000802017f */
[----:B-1----:R-:W-:Y:S05]  /*f550*/  @!P1 NANOSLEEP.SYNCS 0x989680 ;  /* 0x009896800000995d */ /* 0x002fea0003900000 */
[----:B------:R-:W1:Y:S02]  /*f560*/  @!P1 SYNCS.PHASECHK.TRANS64 P1, [R6+URZ+0x30c30], R21 ;  /* 0x030c3015060095a7 */ /* 0x000e64000802007f */
[----:B-1----:R-:W-:Y:S05]  /*f570*/  @!P1 BRA `(.L_x_3184) ;  /* 0xfffffffc00f09947 */ /* 0x002fea000383ffff */
[----:B------:R-:W-:Y:S05]  /*f580*/  BRA `(.L_x_3183) ;  /* 0xffffff2c00f47947 */ /* 0x000fea000383ffff */
.L_x_3192:
[----:B--2---:R2:W3:Y:S02]  /*f590*/  SYNCS.PHASECHK.TRANS64.TRYWAIT P1, [R7+URZ+0x30c10], R18 ;  /* 0x030c1012070075a7 */ /* 0x0044e4000802017f */
[----:B---3--:R-:W-:Y:S05]  /*f5a0*/  @!P1 NANOSLEEP.SYNCS 0x989680 ;  /* 0x009896800000995d */ /* 0x008fea0003900000 */
[----:B------:R-:W3:Y:S02]  /*f5b0*/  @!P1 SYNCS.PHASECHK.TRANS64 P1, [R7+URZ+0x30c10], R18 ;  /* 0x030c1012070095a7 */ /* 0x000ee4000802007f */
[----:B---3--:R-:W-:Y:S05]  /*f5c0*/  @!P1 BRA `(.L_x_3192) ;  /* 0xfffffffc00f09947 */ /* 0x008fea000383ffff */
[----:B------:R-:W-:Y:S05]  /*f5d0*/  BRA `(.L_x_3191) ;  /* 0xffffff6400fc7947 */ /* 0x000fea000383ffff */
.L_x_3196:
[----:B------:R1:W1:Y:S02]  /*f5e0*/  SYNCS.PHASECHK.TRANS64.TRYWAIT P1, [R7+URZ+0x30c30], R18 ;  /* 0x030c3012070075a7 */ /* 0x000264000802017f */
[----:B-1----:R-:W-:Y:S05]  /*f5f0*/  @!P1 NANOSLEEP.SYNCS 0x989680 ;  /* 0x009896800000995d */ /* 0x002fea0003900000 */
[----:B------:R-:W1:Y:S02]  /*f600*/  @!P1 SYNCS.PHASECHK.TRANS64 P1, [R7+URZ+0x30c30], R18 ;  /* 0x030c3012070095a7 */ /* 0x000e64000802007f */
[----:B-1----:R-:W-:Y:S05]  /*f610*/  @!P1 BRA `(.L_x_3196) ;  /* 0xfffffffc00f09947 */ /* 0x002fea000383ffff */
[----:B------:R-:W-:Y:S05]  /*f620*/  BRA `(.L_x_3195) ;  /* 0xffffff6c00107947 */ /* 0x000fea000383ffff */
.L_x_3244:
[----:B------:R-:W-:Y:S01]  /*f630*/  BSSY B0, `(.L_x_3317) ;  /* 0x0000005000007945 */ /* 0x000fe20003800000 */
[----:B------:R-:W-:-:S07]  /*f640*/  IMAD.MOV.U32 R15, RZ, RZ, -0x1 ;  /* 0xffffffffff0f7424 */ /* 0x000fce00078e00ff */
[----:B------:R-:W-:Y:S05]  /*f650*/  WARPSYNC.COLLECTIVE R15, `(.L_x_3318) ;  /* 0x000000000f087348 */ /* 0x000fea0003c00000 */
[----:B------:R-:W-:Y:S01]  /*f660*/  NOP ;  /* 0x0000000000007918 */ /* 0x000fe20000000000 */
[----:B------:R-:W-:Y:S01]  /*f670*/  ENDCOLLECTIVE ;  /* 0x000000000000791b */ /* 0x000fe20003800000 */
.L_x_3318:
[----:B------:R-:W-:Y:S05]  /*f680*/  BSYNC B0 ;  /* 0x0000000000007941 */ /* 0x000fea0003800000 */
.L_x_3317:
[----:B------:R-:W-:Y:S05]  /*f690*/  BRA `(.L_x_3319) ;  /* 0xffffffc400f47947 */ /* 0x000fea000383ffff */
.L_x_3257:
[----:B------:R-:W-:Y:S01]  /*f6a0*/  BSSY B0, `(.L_x_3320) ;  /* 0x0000005000007945 */ /* 0x000fe20003800000 */
[----:B------:R-:W-:-:S07]  /*f6b0*/  IMAD.MOV.U32 R15, RZ, RZ, -0x1 ;  /* 0xffffffffff0f7424 */ /* 0x000fce00078e00ff */
[----:B------:R-:W-:Y:S05]  /*f6c0*/  WARPSYNC.COLLECTIVE R15, `(.L_x_3321) ;  /* 0x000000000f087348 */ /* 0x000fea0003c00000 */
[----:B------:R-:W-:Y:S01]  /*f6d0*/  NOP ;  /* 0x0000000000007918 */ /* 0x000fe20000000000 */
[----:B------:R-:W-:Y:S01]  /*f6e0*/  ENDCOLLECTIVE ;  /* 0x000000000000791b */ /* 0x000fe20003800000 */
.L_x_3321:
[----:B------:R-:W-:Y:S05]  /*f6f0*/  BSYNC B0 ;  /* 0x0000000000007941 */ /* 0x000fea0003800000 */
.L_x_3320:
[----:B------:R-:W-:Y:S05]  /*f700*/  BRA `(.L_x_3322) ;  /* 0xffffffcc00a47947 */ /* 0x000fea000383ffff */
.L_x_3269:
[----:B------:R-:W-:Y:S01]  /*f710*/  BSSY B0, `(.L_x_3323) ;  /* 0x0000005000007945 */ /* 0x000fe20003800000 */
[----:B------:R-:W-:-:S07]  /*f720*/  IMAD.MOV.U32 R15, RZ, RZ, -0x1 ;  /* 0xffffffffff0f7424 */ /* 0x000fce00078e00ff */
[----:B------:R-:W-:Y:S05]  /*f730*/  WARPSYNC.COLLECTIVE R15, `(.L_x_3324) ;  /* 0x000000000f087348 */ /* 0x000fea0003c00000 */
[----:B------:R-:W-:Y:S01]  /*f740*/  NOP ;  /* 0x0000000000007918 */ /* 0x000fe20000000000 */
[----:B------:R-:W-:Y:S01]  /*f750*/  ENDCOLLECTIVE ;  /* 0x000000000000791b */ /* 0x000fe20003800000 */
.L_x_3324:
[----:B------:R-:W-:Y:S05]  /*f760*/  BSYNC B0 ;  /* 0x0000000000007941 */ /* 0x000fea0003800000 */
.L_x_3323:
[----:B------:R-:W-:Y:S05]  /*f770*/  BRA `(.L_x_3325) ;  /* 0xffffffd000e47947 */ /* 0x000fea000383ffff */
.L_x_3289:
[----:B-1----:R1:W2:Y:S02]  /*f780*/  SYNCS.PHASECHK.TRANS64.TRYWAIT P0, [R15+URZ+0x30c20], R2 ;  /* 0x030c20020f0075a7 */ /* 0x0022a4000800017f */
[----:B--2---:R-:W-:Y:S05]  /*f790*/  @!P0 NANOSLEEP.SYNCS 0x989680 ;  /* 0x009896800000895d */ /* 0x004fea0003900000 */
[----:B------:R-:W2:Y:S02]  /*f7a0*/  @!P0 SYNCS.PHASECHK.TRANS64 P0, [R15+URZ+0x30c20], R2 ;  /* 0x030c20020f0085a7 */ /* 0x000ea4000800007f */
[----:B--2---:R-:W-:Y:S05]  /*f7b0*/  @!P0 BRA `(.L_x_3289) ;  /* 0xfffffffc00f08947 */ /* 0x004fea000383ffff */
[----:B------:R-:W-:Y:S05]  /*f7c0*/  BRA `(.L_x_3326) ;  /* 0xffffffe000d47947 */ /* 0x000fea000383ffff */
.L_x_3293:
[----:B---3--:R3:W4:Y:S02]  /*f7d0*/  SYNCS.PHASECHK.TRANS64.TRYWAIT P1, [R15+URZ+0x30c40], R18 ;  /* 0x030c40120f0075a7 */ /* 0x008724000802017f */
[----:B----4-:R-:W-:Y:S05]  /*f7e0*/  @!P1 NANOSLEEP.SYNCS 0x989680 ;  /* 0x009896800000995d */ /* 0x010fea0003900000 */
[----:B------:R-:W4:Y:S02]  /*f7f0*/  @!P1 SYNCS.PHASECHK.TRANS64 P1, [R15+URZ+0x30c40], R18 ;  /* 0x030c40120f0095a7 */ /* 0x000f24000802007f */
[----:B----4-:R-:W-:Y:S05]  /*f800*/  @!P1 BRA `(.L_x_3293) ;  /* 0xfffffffc00f09947 */ /* 0x010fea000383ffff */
[----:B------:R-:W-:Y:S05]  /*f810*/  BRA `(.L_x_3327) ;  /* 0xffffffe800287947 */ /* 0x000fea000383ffff */
.L_x_3295:
[----:B-1----:R1:W2:Y:S02]  /*f820*/  SYNCS.PHASECHK.TRANS64.TRYWAIT P1, [R15+URZ+0x30c28], R18 ;  /* 0x030c28120f0075a7 */ /* 0x0022a4000802017f */
[----:B--2---:R-:W-:Y:S05]  /*f830*/  @!P1 NANOSLEEP.SYNCS 0x989680 ;  /* 0x009896800000995d */ /* 0x004fea0003900000 */
[----:B------:R-:W2:Y:S02]  /*f840*/  @!P1 SYNCS.PHASECHK.TRANS64 P1, [R15+URZ+0x30c28], R18 ;  /* 0x030c28120f0095a7 */ /* 0x000ea4000802007f */
[----:B--2---:R-:W-:Y:S05]  /*f850*/  @!P1 BRA `(.L_x_3295) ;  /* 0xfffffffc00f09947 */ /* 0x004fea000383ffff */
[----:B------:R-:W-:Y:S05]  /*f860*/  BRA `(.L_x_3328) ;  /* 0xffffffe800ac7947 */ /* 0x000fea000383ffff */
.L_x_3297:
[----:B--2---:R2:W4:Y:S02]  /*f870*/  SYNCS.PHASECHK.TRANS64.TRYWAIT P1, [R15+URZ+0x30c48], R18 ;  /* 0x030c48120f0075a7 */ /* 0x004524000802017f */
[----:B----4-:R-:W-:Y:S05]  /*f880*/  @!P1 NANOSLEEP.SYNCS 0x989680 ;  /* 0x009896800000995d */ /* 0x010fea0003900000 */
[----:B------:R-:W4:Y:S02]  /*f890*/  @!P1 SYNCS.PHASECHK.TRANS64 P1, [R15+URZ+0x30c48], R18 ;  /* 0x030c48120f0095a7 */ /* 0x000f24000802007f */
[----:B----4-:R-:W-:Y:S05]  /*f8a0*/  @!P1 BRA `(.L_x_3297) ;  /* 0xfffffffc00f09947 */ /* 0x010fea000383ffff */
[----:B------:R-:W-:Y:S05]  /*f8b0*/  BRA `(.L_x_3329) ;  /* 0xffffffec00307947 */ /* 0x000fea000383ffff */
.L_x_3299:
[----:B------:R-:W-:-:S07]  /*f8c0*/  SHF.L.U32 R4, R10, 0x1f, RZ ;  /* 0x0000001f0a047819 */ /* 0x000fce00000006ff */
.L_x_3330:
[----:B----4-:R4:W1:Y:S02]  /*f8d0*/  SYNCS.PHASECHK.TRANS64.TRYWAIT P1, [R15+URZ+0x30c20], R4 ;  /* 0x030c20040f0075a7 */ /* 0x010864000802017f */
[----:B-1----:R-:W-:Y:S05]  /*f8e0*/  @!P1 NANOSLEEP.SYNCS 0x989680 ;  /* 0x009896800000995d */ /* 0x002fea0003900000 */
[----:B------:R-:W1:Y:S02]  /*f8f0*/  @!P1 SYNCS.PHASECHK.TRANS64 P1, [R15+URZ+0x30c20], R4 ;  /* 0x030c20040f0095a7 */ /* 0x000e64000802007f */
[----:B-1----:R-:W-:Y:S05]  /*f900*/  @!P1 BRA `(.L_x_3330) ;  /* 0xfffffffc00f09947 */ /* 0x002fea000383ffff */
[----:B------:R-:W-:Y:S05]  /*f910*/  BRA `(.L_x_3331) ;  /* 0xffffffec00987947 */ /* 0x000fea000383ffff */
.L_x_3302:
[----:B-1----:R1:W4:Y:S02]  /*f920*/  SYNCS.PHASECHK.TRANS64.TRYWAIT P1, [R15+URZ+0x30c40], R12 ;  /* 0x030c400c0f0075a7 */ /* 0x002324000802017f */
[----:B----4-:R-:W-:Y:S05]  /*f930*/  @!P1 NANOSLEEP.SYNCS 0x989680 ;  /* 0x009896800000995d */ /* 0x010fea0003900000 */
[----:B------:R-:W4:Y:S02]  /*f940*/  @!P1 SYNCS.PHASECHK.TRANS64 P1, [R15+URZ+0x30c40], R12 ;  /* 0x030c400c0f0095a7 */ /* 0x000f24000802007f */
[----:B----4-:R-:W-:Y:S05]  /*f950*/  @!P1 BRA `(.L_x_3302) ;  /* 0xfffffffc00f09947 */ /* 0x010fea000383ffff */
[----:B------:R-:W-:Y:S05]  /*f960*/  BRA `(.L_x_3332) ;  /* 0xfffffff000387947 */ /* 0x000fea000383ffff */
.L_x_3304:
[----:B--2---:R2:W4:Y:S02]  /*f970*/  SYNCS.PHASECHK.TRANS64.TRYWAIT P1, [R15+URZ+0x30c28], R12 ;  /* 0x030c280c0f0075a7 */ /* 0x004524000802017f */
[----:B----4-:R-:W-:Y:S05]  /*f980*/  @!P1 NANOSLEEP.SYNCS 0x989680 ;  /* 0x009896800000995d */ /* 0x010fea0003900000 */
[----:B------:R-:W4:Y:S02]  /*f990*/  @!P1 SYNCS.PHASECHK.TRANS64 P1, [R15+URZ+0x30c28], R12 ;  /* 0x030c280c0f0095a7 */ /* 0x000f24000802007f */
[----:B----4-:R-:W-:Y:S05]  /*f9a0*/  @!P1 BRA `(.L_x_3304) ;  /* 0xfffffffc00f09947 */ /* 0x010fea000383ffff */
[----:B------:R-:W-:Y:S05]  /*f9b0*/  BRA `(.L_x_3333) ;  /* 0xfffffff000b07947 */ /* 0x000fea000383ffff */
.L_x_3306:
[----:B----4-:R4:W1:Y:S02]  /*f9c0*/  SYNCS.PHASECHK.TRANS64.TRYWAIT P0, [R3+URZ+0x30c40], R0 ;  /* 0x030c4000030075a7 */ /* 0x010864000800017f */
[----:B-1----:R-:W-:Y:S05]  /*f9d0*/  @!P0 NANOSLEEP.SYNCS 0x989680 ;  /* 0x009896800000895d */ /* 0x002fea0003900000 */
[----:B------:R-:W1:Y:S02]  /*f9e0*/  @!P0 SYNCS.PHASECHK.TRANS64 P0, [R3+URZ+0x30c40], R0 ;  /* 0x030c4000030085a7 */ /* 0x000e64000800007f */
[----:B-1----:R-:W-:Y:S05]  /*f9f0*/  @!P0 BRA `(.L_x_3306) ;  /* 0xfffffffc00f08947 */ /* 0x002fea000383ffff */
[----:B------:R-:W-:Y:S05]  /*fa00*/  BRA `(.L_x_3334) ;  /* 0xfffffff400447947 */ /* 0x000fea000383ffff */
.L_x_3308:
[----:B------:R-:W-:Y:S01]  /*fa10*/  BSSY B0, `(.L_x_3335) ;  /* 0x0000006000007945 */ /* 0x000fe20003800000 */
[----:B------:R-:W-:-:S07]  /*fa20*/  IMAD.MOV.U32 R15, RZ, RZ, -0x1 ;  /* 0xffffffffff0f7424 */ /* 0x000fce00078e00ff */
[----:B------:R-:W-:Y:S05]  /*fa30*/  WARPSYNC.COLLECTIVE R15, `(.L_x_3336) ;  /* 0x000000000f0c7348 */ /* 0x000fea0003c00000 */
[----:B------:R-:W-:Y:S02]  /*fa40*/  ELECT P6, UR62, PT ;  /* 0x00000000003e782f */ /* 0x000fe400038c0000 */
[----:B------:R-:W-:Y:S01]  /*fa50*/  MOV R14, UR62 ;  /* 0x0000003e000e7c02 */ /* 0x000fe20008000f00 */
[----:B------:R-:W-:Y:S10]  /*fa60*/  ENDCOLLECTIVE ;  /* 0x000000000000791b */ /* 0x000ff40003800000 */
.L_x_3336:
[----:B------:R-:W-:Y:S05]  /*fa70*/  BSYNC B0 ;  /* 0x0000000000007941 */ /* 0x000fea0003800000 */
.L_x_3335:
[----:B------:R-:W-:Y:S05]  /*fa80*/  BRA `(.L_x_3337) ;  /* 0xfffffff400d87947 */ /* 0x000fea000383ffff */
.L_x_3310:
[----:B-1----:R1:W2:Y:S02]  /*fa90*/  SYNCS.PHASECHK.TRANS64.TRYWAIT P0, [R7+URZ], R4 ;  /* 0x00000004070075a7 */ /* 0x0022a4000800017f */
[----:B--2---:R-:W-:Y:S05]  /*faa0*/  @!P0 NANOSLEEP.SYNCS 0x989680 ;  /* 0x009896800000895d */ /* 0x004fea0003900000 */
[----:B------:R-:W2:Y:S02]  /*fab0*/  @!P0 SYNCS.PHASECHK.TRANS64 P0, [R7+URZ], R4 ;  /* 0x00000004070085a7 */ /* 0x000ea4000800007f */
[----:B--2---:R-:W-:Y:S05]  /*fac0*/  @!P0 BRA `(.L_x_3310) ;  /* 0xfffffffc00f08947 */ /* 0x004fea000383ffff */
[----:B------:R-:W-:Y:S05]  /*fad0*/  BRA `(.L_x_3338) ;  /* 0xfffffff800187947 */ /* 0x000fea000383ffff */
.L_x_3311:
[----:B--2---:R2:W3:Y:S02]  /*fae0*/  SYNCS.PHASECHK.TRANS64.TRYWAIT P0, [R3+URZ], R0 ;  /* 0x00000000030075a7 */ /* 0x0044e4000800017f */
[----:B---3--:R-:W-:Y:S05]  /*faf0*/  @!P0 NANOSLEEP.SYNCS 0x989680 ;  /* 0x009896800000895d */ /* 0x008fea0003900000 */
[----:B------:R-:W3:Y:S02]  /*fb00*/  @!P0 SYNCS.PHASECHK.TRANS64 P0, [R3+URZ], R0 ;  /* 0x00000000030085a7 */ /* 0x000ee4000800007f */
[----:B---3--:R-:W-:Y:S05]  /*fb10*/  @!P0 BRA `(.L_x_3311) ;  /* 0xfffffffc00f08947 */ /* 0x008fea000383ffff */
[----:B------:R-:W-:Y:S05]  /*fb20*/  BRA `(.L_x_3339) ;  /* 0xfffffff8000c7947 */ /* 0x000fea000383ffff */
.L_x_3313:
[----:B--2---:R2:W3:Y:S02]  /*fb30*/  SYNCS.PHASECHK.TRANS64.TRYWAIT P0, [R5+URZ], R4 ;  /* 0x00000004050075a7 */ /* 0x0044e4000800017f */
[----:B---3--:R-:W-:Y:S05]  /*fb40*/  @!P0 NANOSLEEP.SYNCS 0x989680 ;  /* 0x009896800000895d */ /* 0x008fea0003900000 */
[----:B------:R-:W3:Y:S02]  /*fb50*/  @!P0 SYNCS.PHASECHK.TRANS64 P0, [R5+URZ], R4 ;  /* 0x00000004050085a7 */ /* 0x000ee4000800007f */
[----:B---3--:R-:W-:Y:S05]  /*fb60*/  @!P0 BRA `(.L_x_3313) ;  /* 0xfffffffc00f08947 */ /* 0x008fea000383ffff */
[----:B------:R-:W-:Y:S05]  /*fb70*/  BRA `(.L_x_3340) ;  /* 0xfffffff800107947 */ /* 0x000fea000383ffff */
.L_x_3341:
        /* <DEDUP_REMOVED lines=16> */
.L_x_3715:


//--------------------- .text._ZN7cutlass13device_kernelIN5flash11enable_sm90INS1_16FlashAttnBwdSm90INS1_25CollectiveMainloopBwdSm90ILi2ELi2ELi2EN4cute5tupleIJNS5_1CILi1EEES8_S8_EEENS6_IJNS7_ILi128EEESA_NS7_ILi64EEEEEENS_10bfloat16_tEfNS_4arch4Sm90ELb1ELb0ELb0ELb1ELb0ELb1ELb0ELb0ELi2ELi1ELi2ELi2ELb0EEENS1_24CollectiveEpilogueBwdGQAISC_fSF_Li256ELb1ELb0EEENS1_25SingleTileBwdLPTSchedulerILb1ELi128ELb0EEEEEEEEEvNT_6ParamsE --------------------------
	.section	.text._ZN7cutlass13device_kernelIN5flash11enable_sm90INS1_16FlashAttnBwdSm90INS1_25CollectiveMainloopBwdSm90ILi2ELi2ELi2EN4cute5tupleIJNS5_1CILi1EEES8_S8_EEENS6_IJNS7_ILi128EEESA_NS7_ILi64EEEEEENS_10bfloat16_tEfNS_4arch4Sm90ELb1ELb0ELb0ELb1ELb0ELb1ELb0ELb0ELi2ELi1ELi2ELi2ELb0EEENS1_24CollectiveEpilogueBwdGQAISC_fSF_Li256ELb1ELb0EEENS1_25SingleTileBwdLPTSchedulerILb1ELi128ELb0EEEEEEEEEvNT_6ParamsE,"ax",@progbits
	.align	128
.text._ZN7cutlass13device_kernelIN5flash11enable_sm90INS1_16FlashAttnBwdSm90INS1_25CollectiveMainloopBwdSm90ILi2ELi2ELi2EN4cute5tupleIJNS5_1CILi1EEES8_S8_EEENS6_IJNS7_ILi128EEESA_NS7_ILi64EEEEEENS_10bfloat16_tEfNS_4arch4Sm90ELb1ELb0ELb0ELb1ELb0ELb1ELb0ELb0ELi2ELi1ELi2ELi2ELb0EEENS1_24CollectiveEpilogueBwdGQAISC_fSF_Li256ELb1ELb0EEENS1_25SingleTileBwdLPTSchedulerILb1ELi128ELb0EEEEEEEEEvNT_6ParamsE:
        .type           _ZN7cutlass13device_kernelIN5flash11enable_sm90INS1_16FlashAttnBwdSm90INS1_25CollectiveMainloopBwdSm90ILi2ELi2ELi2EN4cute5tupleIJNS5_1CILi1EEES8_S8_EEENS6_IJNS7_ILi128EEESA_NS7_ILi64EEEEEENS_10bfloat16_tEfNS_4arch4Sm90ELb1ELb0ELb0ELb1ELb0ELb1ELb0ELb0ELi2ELi1ELi2ELi2ELb0EEENS1_24CollectiveEpilogueBwdGQAISC_fSF_Li256ELb1ELb0EEENS1_25SingleTileBwdLPTSchedulerILb1ELi128ELb0EEEEEEEEEvNT_6ParamsE,@function
        .size           _ZN7cutlass13device_kernelIN5flash11enable_sm90INS1_16FlashAttnBwdSm90INS1_25CollectiveMainloopBwdSm90ILi2ELi2ELi2EN4cute5tupleIJNS5_1CILi1EEES8_S8_EEENS6_IJNS7_ILi128EEESA_NS7_ILi64EEEEEENS_10bfloat16_tEfNS_4arch4Sm90ELb1ELb0ELb0ELb1ELb0ELb1ELb0ELb0ELi2ELi1ELi2ELi2ELb0EEENS1_24CollectiveEpilogueBwdGQAISC_fSF_Li256ELb1ELb0EEENS1_25SingleTileBwdLPTSchedulerILb1ELi128ELb0EEEEEEEEEvNT_6ParamsE,(.L_x_3716 - _ZN7cutlass13device_kernelIN5flash11enable_sm90INS1_16FlashAttnBwdSm90INS1_25CollectiveMainloopBwdSm90ILi2ELi2ELi2EN4cute5tupleIJNS5_1CILi1EEES8_S8_EEENS6_IJNS7_ILi128EEESA_NS7_ILi64EEEEEENS_10bfloat16_tEfNS_4arch4Sm90ELb1ELb0ELb0ELb1ELb0ELb1ELb0ELb0ELi2ELi1ELi2ELi2ELb0EEENS1_24CollectiveEpilogueBwdGQAISC_fSF_Li256ELb1ELb0EEENS1_25SingleTileBwdLPTSchedulerILb1ELi128ELb0EEEEEEEEEvNT_6ParamsE)
        .other          _ZN7cutlass13device_kernelIN5flash11enable_sm90INS1_16FlashAttnBwdSm90INS1_25CollectiveMainloopBwdSm90ILi2ELi2ELi2EN4cute5tupleIJNS5_1CILi1EEES8_S8_EEENS6_IJNS7_ILi128EEESA_NS7_ILi64EEEEEENS_10bfloat16_tEfNS_4arch4Sm90ELb1ELb0ELb0ELb1ELb0ELb1ELb0ELb0ELi2ELi1ELi2ELi2ELb0EEENS1_24CollectiveEpilogueBwdGQAISC_fSF_Li256ELb1ELb0EEENS1_25SingleTileBwdLPTSchedulerILb1ELi128ELb0EEEEEEEEEvNT_6ParamsE,@"STO_CUDA_ENTRY STV_DEFAULT"
_ZN7cutlass13device_kernelIN5flash11enable_sm90INS1_16FlashAttnBwdSm90INS1_25CollectiveMainloopBwdSm90ILi2ELi2ELi2EN4cute5tupleIJNS5_1CILi1EEES8_S8_EEENS6_IJNS7_ILi128EEESA_NS7_ILi64EEEEEENS_10bfloat16_tEfNS_4arch4Sm90ELb1ELb0ELb0ELb1ELb0ELb1ELb0ELb0ELi2ELi1ELi2ELi2ELb0EEENS1_24CollectiveEpilogueBwdGQAISC_fSF_Li256ELb1ELb0EEENS1_25SingleTileBwdLPTSchedulerILb1ELi128ELb0EEEEEEEEEvNT_6ParamsE:
        /* <DEDUP_REMOVED lines=24> */
.L_x_3343:
[----:B------:R-:W-:Y:S05]  /*0180*/  BSYNC B0 ;  /* 0x0000000000007941 */ /* 0x000fea0003800000 */
.L_x_3342:
        /* <DEDUP_REMOVED lines=37> */
.L_x_3344:
        /* <DEDUP_REMOVED lines=22> */
.L_x_3345:
[----:B------:R-:W-:Y:S01]  /*0540*/  PLOP3.LUT P0, PT, PT, PT, UP0, 0x80, 0x0 ;  /* 0x000000000000781c */ /* 0x000fe20003f0f008 */
[----:B------:R-:W-:Y:S01]  /*0550*/  NOP ;  /* 0x0000000000007918 */ /* 0x000fe20000000000 */
[----:B------:R-:W-:Y:S01]  /*0560*/  ULDC.64 UR38, c[0x0][0x208] ;  /* 0x0000820000267ab9 */ /* 0x000fe20000000a00 */
[----:B------:R-:W-:Y:S01]  /*0570*/  BSSY B6, `(.L_x_3346) ;  /* 0x0000d12000067945 */ /* 0x000fe20003800000 */
[----:B-12-4-:R-:W-:Y:S09]  /*0580*/  BAR.SYNC.DEFER_BLOCKING 0x0 ;  /* 0x0000000000007b1d */ /* 0x016ff20000010000 */
[----:B------:R-:W-:Y:S05]  /*0590*/  @!P0 BRA `(.L_x_3347) ;  /* 0x0000009400988947 */ /* 0x000fea0003800000 */
.L_x_3348:
        /* <DEDUP_REMOVED lines=32> */
.L_x_3349:
[----:B------:R-:W-:Y:S01]  /*07a0*/  ULDC UR7, c[0x0][0x8cc] ;  /* 0x0002330000077ab9 */ /* 0x000fe20000000800 */
[----:B------:R-:W-:Y:S01]  /*07b0*/  UMOV UR37, UR10 ;  /* 0x0000000a00257c82 */ /* 0x000fe20008000000 */
[----:B------:R-:W-:-:S11]  /*07c0*/  UISETP.NE.AND UP0, UPT, UR7, 0x1, UPT ;  /* 0x000000010700788c */ /* 0x000fd6000bf05270 */
[----:B------:R-:W-:Y:S02]  /*07d0*/  @UP0 ULDC.64 UR8, c[0x0][0x8d0] ;  /* 0x0002340000080ab9 */ /* 0x000fe40000000a00 */
[----:B------:R-:W-:-:S04]  /*07e0*/  UIMAD.WIDE.U32 UR4, UR10, UR8, URZ ;  /* 0x000000080a0472a5 */ /* 0x000fc8000f8e003f */
[----:B------:R-:W-:-:S04]  /*07f0*/  @UP0 USHF.R.U32.HI UR37, URZ, UR9, UR5 ;  /* 0x000000093f250299 */ /* 0x000fc80008011605 */
[----:B------:R-:W-:-:S12]  /*0800*/  UIMAD UR4, UR37, UR7, URZ ;  /* 0x00000007250472a4 */ /* 0x000fd8000f8e023f */
.L_x_3350:
        /* <DEDUP_REMOVED lines=14> */
[----:B------:R-:W-:-:S06]  /*08f0*/  UIMAD UR4, UR7, UR4, UR6 ;  /* 0x00000004070472a4 */ /* 0x000fcc000f8e0206 */
[----:B------:R-:W-:-:S05]  /*0900*/  IMAD.U32 R0, RZ, RZ, UR4 ;  /* 0x00000004ff007e24 */ /* 0x000fca000f8e00ff */
[----:B------:R1:W-:Y:S01]  /*0910*/  STL [R1+0x3c], R0 ;  /* 0x00003c0001007387 */ /* 0x0003e20000100800 */
        /* <DEDUP_REMOVED lines=8> */
.L_x_3351:
        /* <DEDUP_REMOVED lines=9> */
[----:B-1----:R-:W3:Y:S01]  /*0a30*/  LDG.E R0, desc[UR38][R2.64+0x4] ;  /* 0x0000042602007981 */ /* 0x002ee2000c1e1900 */
[----:B--2---:R-:W-:Y:S02]  /*0a40*/  R2UR UR4, R4 ;  /* 0x00000000040472ca */ /* 0x004fe400000e0000 */
[----:B---3--:R-:W-:-:S13]  /*0a50*/  R2UR UR5, R0 ;  /* 0x00000000000572ca */ /* 0x008fda00000e0000 */
[----:B------:R-:W-:Y:S01]  /*0a60*/  UIADD3 UR4, -UR4, UR5, URZ ;  /* 0x0000000504047290 */ /* 0x000fe2000fffe13f */
[----:B------:R-:W-:Y:S11]  /*0a70*/  BRA `(.L_x_3352) ;  /* 0x0000000000047947 */ /* 0x000ff60003800000 */
.L_x_3353:
[----:B------:R-:W-:-:S05]  /*0a80*/  ULDC UR4, c[0x0][0x8f4] ;  /* 0x00023d0000047ab9 */ /* 0x000fca0000000800 */
.L_x_3352:
        /* <DEDUP_REMOVED lines=8> */
[----:B-1----:R-:W1:Y:S01]  /*0b10*/  S2R R0, SR_TID.X ;  /* 0x0000000000007919 */ /* 0x002e620000002100 */
        /* <DEDUP_REMOVED lines=13> */
.L_x_3355:
        /* <DEDUP_REMOVED lines=14> */
.L_x_3356:
        /* <DEDUP_REMOVED lines=11> */
.L_x_3357:
        /* <DEDUP_REMOVED lines=13> */
.L_x_3358:
        /* <DEDUP_REMOVED lines=68> */
.L_x_3361:
        /* <DEDUP_REMOVED lines=15> */
.L_x_3360:
        /* <DEDUP_REMOVED lines=22> */
.L_x_3363:
        /* <DEDUP_REMOVED lines=15> */
.L_x_3362:
[----:B------:R-:W-:Y:S01]  /*15d0*/  SHF.R.S32.HI R5, RZ, 0x1f, R16 ;  /* 0x0000001fff057819 */ /* 0x000fe20000011410 */
[----:B------:R-:W-:-:S03]  /*15e0*/  UMOV UR4, 0xffffffff ;  /* 0xffffffff00047882 */ /* 0x000fc60000000000 */
[----:B------:R-:W-:-:S04]  /*15f0*/  LEA.HI R0, R5, R16, RZ, 0x7 ;  /* 0x0000001005007211 */ /* 0x000fc800078f38ff */
[----:B------:R-:W-:Y:S01]  /*1600*/  SHF.R.S32.HI R13, RZ, 0x7, R0 ;  /* 0x00000007ff0d7819 */ /* 0x000fe20000011400 */
[----:B------:R-:W-:Y:S06]  /*1610*/  BRA.DIV UR4, `(.L_x_3364) ;  /* 0x000000c204247947 */ /* 0x000fec000b800000 */
[----:B------:R1:W2:Y:S02]  /*1620*/  SHFL.IDX PT, R14, R13, RZ, 0x1f ;  /* 0x00001fff0d0e7589 */ /* 0x0002a400000e0000 */
.L_x_3462:
        /* <DEDUP_REMOVED lines=24> */
.L_x_3365:
        /* <DEDUP_REMOVED lines=159> */
.L_x_3378:
[----:B------:R-:W-:-:S06]  /*21a0*/  ULOP3.LUT UR4, UR36, 0x1, URZ, 0xfc, !UPT ;  /* 0x0000000124047892 */ /* 0x000fcc000f8efc3f */
[----:B---3--:R-:W-:-:S05]  /*21b0*/  IMAD.U32 R5, RZ, RZ, UR4 ;  /* 0x00000004ff057e24 */ /* 0x008fca000f8e00ff */
[----:B------:R-:W-:-:S13]  /*21c0*/  ISETP.NE.AND P0, PT, R5, 0x3, PT ;  /* 0x000000030500780c */ /* 0x000fda0003f05270 */
[----:B------:R-:W-:Y:S05]  /*21d0*/  @!P0 BRA `(.L_x_3368) ;  /* 0x0000000000048947 */ /* 0x000fea0003800000 */
[----:B------:R-:W-:Y:S01]  /*21e0*/  BPT.TRAP 0x1 ;  /* 0x000000040000795c */ /* 0x000fe20000300000 */
.L_x_3368:
[----:B------:R-:W-:Y:S01]  /*21f0*/  IMAD R6, R0, 0x8, R236 ;  /* 0x0000000800067824 */ /* 0x000fe200078e02ec */
[----:B------:R-:W-:-:S04]  /*2200*/  SHF.L.U32 R21, R4, 0x1f, RZ ;  /* 0x0000001f04157819 */ /* 0x000fc800000006ff */
[----:B------:R1:W2:Y:S01]  /*2210*/  SYNCS.PHASECHK.TRANS64.TRYWAIT P1, [R6+URZ+0x30c10], R21 ;  /* 0x030c1015060075a7 */ /* 0x0002a2000802017f */
[----:B------:R-:W-:Y:S05]  /*2220*/  @!P0 BRA `(.L_x_3369) ;  /* 0x0000000000048947 */ /* 0x000fea0003800000 */
[----:B------:R-:W-:Y:S01]  /*2230*/  BPT.TRAP 0x1 ;  /* 0x000000040000795c */ /* 0x000fe20000300000 */
.L_x_3369:
[----:B------:R-:W-:-:S05]  /*2240*/  VIADD R5, R236, 0x10000 ;  /* 0x00010000ec057836 */ /* 0x000fca0000000000 */
[----:B------:R-:W-:-:S04]  /*2250*/  SHF.R.U32.HI R5, RZ, 0x4, R5 ;  /* 0x00000004ff057819 */ /* 0x000fc80000011605 */
[----:B------:R-:W-:Y:S01]  /*2260*/  LOP3.LUT R5, R5, 0x3fff, RZ, 0xc0, !PT ;  /* 0x00003fff05057812 */ /* 0x000fe200078ec0ff */
[----:B--2---:R-:W-:Y:S06]  /*2270*/  @P1 BRA `(.L_x_3370) ;  /* 0x0000000000081947 */ /* 0x004fec0003800000 */
[----:B------:R-:W2:Y:S02]  /*2280*/  SYNCS.PHASECHK.TRANS64.TRYWAIT P1, [R6+URZ+0x30c10], R21 ;  /* 0x030c1015060075a7 */ /* 0x000ea4000802017f */
[----:B--2---:R-:W-:Y:S05]  /*2290*/  @!P1 BRA `(.L_x_3371) ;  /* 0x000000b400349947 */ /* 0x004fea0003800000 */
.L_x_3370:
        /* <DEDUP_REMOVED lines=64> */
.L_x_3372:
[----:B------:R1:W1:Y:S01]  /*26a0*/  SYNCS.PHASECHK.TRANS64.TRYWAIT P1, [R6+URZ+0x30c30], R21 ;  /* 0x030c3015060075a7 */ /* 0x000262000802017f */
[----:B------:R-:W-:Y:S05]  /*26b0*/  @!P0 BRA `(.L_x_3373) ;  /* 0x0000000000048947 */ /* 0x000fea0003800000 */
[----:B------:R-:W-:Y:S01]  /*26c0*/  BPT.TRAP 0x1 ;  /* 0x000000040000795c */ /* 0x000fe20000300000 */
.L_x_3373:
[----:B------:R-:W-:-:S05]  /*26d0*/  VIADD R15, R236, 0x18000 ;  /* 0x00018000ec0f7836 */ /* 0x000fca0000000000 */
[----:B------:R-:W-:-:S04]  /*26e0*/  SHF.R.U32.HI R15, RZ, 0x4, R15 ;  /* 0x00000004ff0f7819 */ /* 0x000fc8000001160f */
[----:B------:R-:W-:-:S04]  /*26f0*/  LOP3.LUT R15, R15, 0x3fff, RZ, 0xc0, !PT ;  /* 0x00003fff0f0f7812 */ /* 0x000fc800078ec0ff */
[----:B------:R-:W-:Y:S01]  /*2700*/  LOP3.LUT R17, R15, 0x10000, RZ, 0xfc, !PT ;  /* 0x000100000f117812 */ /* 0x000fe200078efcff */
[----:B-1----:R-:W-:Y:S06]  /*2710*/  @P1 BRA `(.L_x_3374) ;  /* 0x0000000000081947 */ /* 0x002fec0003800000 */
[----:B------:R-:W1:Y:S02]  /*2720*/  SYNCS.PHASECHK.TRANS64.TRYWAIT P1, [R6+URZ+0x30c30], R21 ;  /* 0x030c3015060075a7 */ /* 0x000e64000802017f */
[----:B-1----:R-:W-:Y:S05]  /*2730*/  @!P1 BRA `(.L_x_3375) ;  /* 0x000000b000209947 */ /* 0x002fea0003800000 */
.L_x_3374:
        /* <DEDUP_REMOVED lines=21> */
[----:B--2---:R-:W1:Y:S01]  /*2890*/  SHFL.IDX PT, R19, R10, R237, 0x1f ;  /* 0x00001fed0a137589 */ /* 0x004e6200000e0000 */
[----:B------:R-:W-:Y:S01]  /*28a0*/  HGMMA.64x128x16.F32.BF16 R24, gdesc[UR4], RZ, !UPT, gsb0 ;  /* 0x01e00000041879f0 */ /* 0x000fe2000c0018ff */
[----:B------:R-:W-:Y:S01]  /*28b0*/  UIADD3 UR6, UR8, 0x2, URZ ;  /* 0x0000000208067890 */ /* 0x000fe2000fffe03f */
[C---:B------:R-:W-:Y:S01]  /*28c0*/  ISETP.GT.AND P5, PT, R18.reuse, RZ, PT ;  /* 0x000000ff1200720c */ /* 0x040fe20003fa4270 */
[----:B------:R-:W-:Y:S01]  /*28d0*/  UIADD3 UR4, UR9, 0x2, URZ ;  /* 0x0000000209047890 */ /* 0x000fe2000fffe03f */
[----:B------:R-:W-:Y:S01]  /*28e0*/  ISETP.GT.AND P6, PT, R18, 0x1, PT ;  /* 0x000000011200780c */ /* 0x000fe20003fc4270 */
[----:B------:R-:W-:Y:S01]  /*28f0*/  UMOV UR7, 0x40000040 ;  /* 0x4000004000077882 */ /* 0x000fe20000000000 */
[----:B------:R-:W-:Y:S01]  /*2900*/  UMOV UR5, 0x40000040 ;  /* 0x4000004000057882 */ /* 0x000fe20000000000 */
[----:B------:R-:W-:Y:S01]  /*2910*/  FSEL R88, R88, -INF , !P5 ;  /* 0xff80000058587808 */ /* 0x000fe20006800000 */
[----:B------:R-:W2:Y:S01]  /*2920*/  SHFL.IDX PT, R222, R10, R233, 0x1f ;  /* 0x00001fe90ade7589 */ /* 0x000ea200000e0000 */
[----:B------:R-:W-:Y:S01]  /*2930*/  FSEL R89, R89, -INF , !P6 ;  /* 0xff80000059597808 */ /* 0x000fe20007000000 */
[----:B------:R-:W-:Y:S01]  /*2940*/  VIADD R232, R8, 0x14 ;  /* 0x0000001408e87836 */ /* 0x000fe20000000000 */
        /* <DEDUP_REMOVED lines=11> */
[----:B------:R-:W-:Y:S01]  /*2a00*/  SHFL.IDX PT, R221, R10, R234, 0x1f ;  /* 0x00001fea0add7589 */ /* 0x000fe200000e0000 */
[----:B------:R-:W-:Y:S01]  /*2a10*/  FSEL R92, R92, -INF , !P1 ;  /* 0xff8000005c5c7808 */ /* 0x000fe20004800000 */
[----:B-1----:R-:W-:Y:S01]  /*2a20*/  FFMA.FTZ R219, R89, UR10, -R19 ;  /* 0x0000000a59db7c23 */ /* 0x002fe20008010813 */
[----:B------:R-:W-:Y:S01]  /*2a30*/  FSEL R93, R93, -INF , !P2 ;  /* 0xff8000005d5d7808 */ /* 0x000fe20005000000 */
[----:B------:R-:W1:Y:S01]  /*2a40*/  SHFL.IDX PT, R89, R10, R232, 0x1f ;  /* 0x00001fe80a597589 */ /* 0x000e6200000e0000 */
[----:B------:R-:W-:-:S02]  /*2a50*/  FSEL R96, R96, -INF , !P3 ;  /* 0xff80000060607808 */ /* 0x000fc40005800000 */
[----:B------:R-:W-:Y:S01]  /*2a60*/  FSEL R97, R97, -INF , !P4 ;  /* 0xff80000061617808 */ /* 0x000fe20006000000 */
[----:B---3--:R-:W-:Y:S01]  /*2a70*/  SHFL.IDX PT, R223, R14, R230, 0x1f ;  /* 0x00001fe60edf7589 */ /* 0x008fe200000e0000 */
[----:B------:R-:W-:Y:S01]  /*2a80*/  FSEL R100, R100, -INF , !P5 ;  /* 0xff80000064647808 */ /* 0x000fe20006800000 */
[----:B--2---:R-:W-:Y:S01]  /*2a90*/  FFMA.FTZ R21, R96, UR10, -R222 ;  /* 0x0000000a60157c23 */ /* 0x004fe200080108de */
[----:B------:R-:W-:Y:S01]  /*2aa0*/  FSEL R101, R101, -INF , !P6 ;  /* 0xff80000065657808 */ /* 0x000fe20007000000 */
[----:B------:R-:W-:Y:S01]  /*2ab0*/  SHFL.IDX PT, R96, R14, R235, 0x1f ;  /* 0x00001feb0e607589 */ /* 0x000fe200000e0000 */
[----:B------:R-:W-:Y:S01]  /*2ac0*/  ISETP.GT.AND P1, PT, R18, 0x20, PT ;  /* 0x000000201200780c */ /* 0x000fe20003f24270 */
[----:B------:R-:W-:Y:S01]  /*2ad0*/  IMAD R15, R0, 0x400, R15 ;  /* 0x00000400000f7824 */ /* 0x000fe200078e020f */
[C---:B------:R-:W-:Y:S01]  /*2ae0*/  ISETP.GT.AND P2, PT, R18.reuse, 0x21, PT ;  /* 0x000000211200780c */ /* 0x040fe20003f44270 */
[----:B------:R-:W-:Y:S01]  /*2af0*/  SHFL.IDX PT, R225, R11, R235, 0x1f ;  /* 0x00001feb0be17589 */ /* 0x000fe200000e0000 */
[C---:B------:R-:W-:Y:S01]  /*2b00*/  ISETP.GT.AND P3, PT, R18.reuse, 0x28, PT ;  /* 0x000000281200780c */ /* 0x040fe20003f64270 */
[----:B------:R-:W-:Y:S01]  /*2b10*/  MUFU.EX2 R219, R219 ;  /* 0x000000db00db7308 */ /* 0x000fe20000000800 */
[C---:B------:R-:W-:Y:S01]  /*2b20*/  ISETP.GT.AND P4, PT, R18.reuse, 0x29, PT ;  /* 0x000000291200780c */ /* 0x040fe20003f84270 */
[----:B------:R-:W-:Y:S01]  /*2b30*/  SHFL.IDX PT, R226, R11, R234, 0x1f ;  /* 0x00001fea0be27589 */ /* 0x000fe200000e0000 */
[----:B------:R-:W-:-:S02]  /*2b40*/  ISETP.GT.AND P5, PT, R18, 0x30, PT ;  /* 0x000000301200780c */ /* 0x000fc40003fa4270 */
[----:B------:R-:W-:Y:S01]  /*2b50*/  ISETP.GT.AND P6, PT, R18, 0x31, PT ;  /* 0x000000311200780c */ /* 0x000fe20003fc4270 */
[----:B------:R-:W-:Y:S01]  /*2b60*/  SHFL.IDX PT, R227, R13, R231, 0x1f ;  /* 0x00001fe70de37589 */ /* 0x000fe200000e0000 */
        /* <DEDUP_REMOVED lines=38> */
[----:B------:R-:W2:Y:S01]  /*2dd0*/  SHFL.IDX PT, R17, R10, R8, 0x1f ;  /* 0x00001f080a117589 */ /* 0x000ea200000e0000 */
[----:B------:R-:W-:Y:S02]  /*2de0*/  ISETP.GT.AND P1, PT, R7, 0x8, PT ;  /* 0x000000080700780c */ /* 0x000fe40003f24270 */
[----:B------:R-:W-:Y:S02]  /*2df0*/  FSEL R149, R149, -INF , !P6 ;  /* 0xff80000095957808 */ /* 0x000fe40007000000 */
[----:B------:R-:W-:Y:S02]  /*2e00*/  SEL R18, R18, 0x80, P1 ;  /* 0x0000008012127807 */ /* 0x000fe40000800000 */
[----:B------:R-:W-:-:S02]  /*2e10*/  FSEL R141, R141, -INF , !P2 ;  /* 0xff8000008d8d7808 */ /* 0x000fc40005000000 */
[C---:B------:R-:W-:Y:S02]  /*2e20*/  ISETP.GT.AND P1, PT, R18.reuse, 0x1, PT ;  /* 0x000000011200780c */ /* 0x040fe40003f24270 */
[----:B------:R-:W-:Y:S02]  /*2e30*/  ISETP.GT.AND P6, PT, R18, RZ, PT ;  /* 0x000000ff1200720c */ /* 0x000fe40003fc4270 */
[----:B------:R-:W-:Y:S01]  /*2e40*/  FSEL R218, R91, -INF , !P1 ;  /* 0xff8000005bda7808 */ /* 0x000fe20004800000 */
[----:B------:R-:W-:Y:S02]  /*2e50*/  WARPGROUP.DEPBAR.LE gsb0, 0x0 ;  /* 0x00008000000079c5 */ /* 0x000fe40000010000 */
[----:B------:R-:W-:Y:S01]  /*2e60*/  WARPGROUP.ARRIVE ;  /* 0x00000000000079c5 */ /* 0x000fe20000000000 */
[----:B------:R-:W3:Y:S01]  /*2e70*/  SHFL.IDX PT, R91, R10, R231, 0x1f ;  /* 0x00001fe70a5b7589 */ /* 0x000ee200000e0000 */
[----:B------:R-:W-:Y:S01]  /*2e80*/  FFMA.FTZ R218, R218, UR10, -R19 ;  /* 0x0000000adada7c23 */ /* 0x000fe20008010813 */
[----:B-1----:R-:W-:Y:S01]  /*2e90*/  FFMA.FTZ R19, R97, UR10, -R89 ;  /* 0x0000000a61137c23 */ /* 0x002fe20008010859 */
[----:B------:R-:W-:Y:S01]  /*2ea0*/  FSEL R144, R144, -INF , !P3 ;  /* 0xff80000090907808 */ /* 0x000fe20005800000 */
[----:B------:R-:W-:Y:S01]  /*2eb0*/  SHFL.IDX PT, R97, R14, R234, 0x1f ;  /* 0x00001fea0e617589 */ /* 0x000fe200000e0000 */
[----:B------:R-:W-:Y:S01]  /*2ec0*/  HGMMA.64x128x16.F32.BF16 R24, gdesc[UR4], R24, gsb0 ;  /* 0x01e00000041879f0 */ /* 0x000fe20008001818 */
[----:B------:R-:W-:Y:S01]  /*2ed0*/  FSEL R145, R145, -INF , !P4 ;  /* 0xff80000091917808 */ /* 0x000fe20006000000 */
[--C-:B--2---:R-:W-:Y:S01]  /*2ee0*/  FFMA.FTZ R88, R88, UR10, -R17.reuse ;  /* 0x0000000a58587c23 */ /* 0x104fe20008010811 */
[----:B------:R-:W-:Y:S01]  /*2ef0*/  FSEL R148, R148, -INF , !P5 ;  /* 0xff80000094947808 */ /* 0x000fe20006800000 */
[----:B------:R-:W-:Y:S01]  /*2f00*/  UIADD3 UR6, UR8, 0x4, URZ ;  /* 0x0000000408067890 */ /* 0x000fe2000fffe03f */
[----:B------:R-:W-:Y:S01]  /*2f10*/  FSEL R217, R90, -INF , !P6 ;  /* 0xff8000005ad97808 */ /* 0x000fe20007000000 */
[----:B------:R1:W2:Y:S01]  /*2f20*/  MUFU.EX2 R216, R88 ;  /* 0x0000005800d87308 */ /* 0x0002a20000000800 */
[C---:B------:R-:W-:Y:S01]  /*2f30*/  ISETP.GT.AND P2, PT, R18.reuse, 0x8, PT ;  /* 0x000000081200780c */ /* 0x040fe20003f44270 */
[----:B------:R-:W4:Y:S01]  /*2f40*/  SHFL.IDX PT, R90, R10, R230, 0x1f ;  /* 0x00001fe60a5a7589 */ /* 0x000f2200000e0000 */
[C---:B------:R-:W-:Y:S01]  /*2f50*/  ISETP.GT.AND P3, PT, R18.reuse, 0x9, PT ;  /* 0x000000091200780c */ /* 0x040fe20003f64270 */
[----:B------:R-:W-:Y:S01]  /*2f60*/  FFMA.FTZ R217, R217, UR10, -R17 ;  /* 0x0000000ad9d97c23 */ /* 0x000fe20008010811 */
[----:B------:R-:W-:Y:S01]  /*2f70*/  ISETP.GT.AND P4, PT, R18, 0x10, PT ;  /* 0x000000101200780c */ /* 0x000fe20003f84270 */
[----:B------:R-:W-:Y:S01]  /*2f80*/  FFMA.FTZ R17, R92, UR10, -R20 ;  /* 0x0000000a5c117c23 */ /* 0x000fe20008010814 */
[----:B------:R-:W-:Y:S01]  /*2f90*/  ISETP.GT.AND P5, PT, R18, 0x11, PT ;  /* 0x000000111200780c */ /* 0x000fe20003fa4270 */
[----:B------:R-:W5:Y:S01]  /*2fa0*/  SHFL.IDX PT, R92, R14, R8, 0x1f ;  /* 0x00001f080e5c7589 */ /* 0x000f6200000e0000 */
[----:B-1----:R-:W-:Y:S01]  /*2fb0*/  FFMA.FTZ R88, R108, UR10, -R96 ;  /* 0x0000000a6c587c23 */ /* 0x002fe20008010860 */
[C---:B------:R-:W-:Y:S01]  /*2fc0*/  ISETP.GT.AND P6, PT, R18.reuse, 0x18, PT ;  /* 0x000000181200780c */ /* 0x040fe20003fc4270 */
[----:B------:R-:W-:Y:S01]  /*2fd0*/  UIADD3 UR4, UR9, 0x4, URZ ;  /* 0x0000000409047890 */ /* 0x000fe2000fffe03f */
[----:B------:R-:W-:Y:S01]  /*2fe0*/  ISETP.GT.AND P1, PT, R18, 0x19, PT ;  /* 0x000000191200780c */ /* 0x000fe20003f24270 */
[----:B------:R-:W-:Y:S01]  /*2ff0*/  SHFL.IDX PT, R108, R14, R231, 0x1f ;  /* 0x00001fe70e6c7589 */ /* 0x000fe200000e0000 */
[----:B------:R-:W-:Y:S01]  /*3000*/  FSEL R220, R94, -INF , !P2 ;  /* 0xff8000005edc7808 */ /* 0x000fe20005000000 */
[----:B------:R-:W-:Y:S01]  /*3010*/  UMOV UR7, 0x40000040 ;  /* 0x4000004000077882 */ /* 0x000fe20000000000 */
[----:B------:R-:W-:Y:S01]  /*3020*/  FSEL R95, R95, -INF , !P3 ;  /* 0xff8000005f5f7808 */ /* 0x000fe20005800000 */
[----:B------:R-:W1:Y:S01]  /*3030*/  SHFL.IDX PT, R94, R14, R237, 0x1f ;  /* 0x00001fed0e5e7589 */ /* 0x000e6200000e0000 */
[----:B------:R-:W-:Y:S01]  /*3040*/  FSEL R98, R98, -INF , !P4 ;  /* 0xff80000062627808 */ /* 0x000fe20006000000 */
[----:B------:R-:W-:Y:S01]  /*3050*/  FFMA.FTZ R220, R220, UR10, -R20 ;  /* 0x0000000adcdc7c23 */ /* 0x000fe20008010814 */
[----:B------:R-:W-:Y:S01]  /*3060*/  FSEL R99, R99, -INF , !P5 ;  /* 0xff80000063637808 */ /* 0x000fe20006800000 */
[----:B---3--:R-:W-:Y:S01]  /*3070*/  FFMA.FTZ R20, R100, UR10, -R91 ;  /* 0x0000000a64147c23 */ /* 0x008fe2000801085b */
[----:B------:R-:W-:Y:S01]  /*3080*/  FSEL R102, R102, -INF , !P6 ;  /* 0xff80000066667808 */ /* 0x000fe20007000000 */
[----:B------:R-:W-:Y:S01]  /*3090*/  FFMA.FTZ R222, R98, UR10, -R222 ;  /* 0x0000000a62de7c23 */ /* 0x000fe200080108de */
[----:B------:R-:W-:Y:S01]  /*30a0*/  FSEL R103, R103, -INF , !P1 ;  /* 0xff80000067677808 */ /* 0x000fe20004800000 */
[----:B------:R-:W3:Y:S01]  /*30b0*/  SHFL.IDX PT, R98, R14, R233, 0x1f ;  /* 0x00001fe90e627589 */ /* 0x000ee200000e0000 */
[C---:B------:R-:W-:Y:S01]  /*30c0*/  ISETP.GT.AND P2, PT, R18.reuse, 0x20, PT ;  /* 0x000000201200780c */ /* 0x040fe20003f44270 */
[----:B------:R-:W-:Y:S01]  /*30d0*/  UMOV UR5, 0x40000040 ;  /* 0x4000004000057882 */ /* 0x000fe20000000000 */
[C---:B------:R-:W-:Y:S01]  /*30e0*/  ISETP.GT.AND P3, PT, R18.reuse, 0x21, PT ;  /* 0x000000211200780c */ /* 0x040fe20003f64270 */
[----:B------:R3:W2:Y:S01]  /*30f0*/  SHFL.IDX PT, R100, R14, R232, 0x1f ;  /* 0x00001fe80e647589 */ /* 0x0006a200000e0000 */
[C---:B------:R-:W-:Y:S01]  /*3100*/  ISETP.GT.AND P4, PT, R18.reuse, 0x28, PT ;  /* 0x000000281200780c */ /* 0x040fe20003f84270 */
[----:B----4-:R-:W-:Y:S01]  /*3110*/  FFMA.FTZ R101, R101, UR10, -R90 ;  /* 0x0000000a65657c23 */ /* 0x010fe2000801085a */
[----:B------:R-:W-:Y:S01]  /*3120*/  ISETP.GT.AND P5, PT, R18, 0x29, PT ;  /* 0x000000291200780c */ /* 0x000fe20003fa4270 */
[----:B-----5:R-:W-:Y:S01]  /*3130*/  FFMA.FTZ R22, R104, UR10, -R92 ;  /* 0x0000000a68167c23 */ /* 0x020fe2000801085c */
[C---:B------:R-:W-:Y:S01]  /*3140*/  ISETP.GT.AND P6, PT, R18.reuse, 0x30, PT ;  /* 0x000000301200780c */ /* 0x040fe20003fc4270 */
[----:B------:R-:W-:Y:S01]  /*3150*/  MUFU.EX2 R10, R21 ;  /* 0x00000015000a7308 */ /* 0x000fe20000000800 */
[----:B------:R-:W-:-:S02]  /*3160*/  ISETP.GT.AND P1, PT, R18, 0x31, PT ;  /* 0x000000311200780c */ /* 0x000fc40003f24270 */
[----:B------:R-:W-:Y:S02]  /*3170*/  FSEL R106, R106, -INF , !P2 ;  /* 0xff8000006a6a7808 */ /* 0x000fe40005000000 */
[----:B------:R-:W-:Y:S01]  /*3180*/  FSEL R107, R107, -INF , !P3 ;  /* 0xff8000006b6b7808 */ /* 0x000fe20005800000 */
[--C-:B-1----:R-:W-:Y:S01]  /*3190*/  FFMA.FTZ R23, R105, UR10, -R94.reuse ;  /* 0x0000000a69177c23 */ /* 0x102fe2000801085e */
[----:B------:R-:W-:Y:S01]  /*31a0*/  FSEL R110, R110, -INF , !P4 ;  /* 0xff8000006e6e7808 */ /* 0x000fe20006000000 */
[----:B------:R-:W-:Y:S01]  /*31b0*/  MUFU.EX2 R21, R101 ;  /* 0x0000006500157308 */ /* 0x000fe20000000800 */
[----:B------:R-:W-:Y:S01]  /*31c0*/  FSEL R111, R111, -INF , !P5 ;  /* 0xff8000006f6f7808 */ /* 0x000fe20006800000 */
[----:B------:R-:W-:Y:S01]  /*31d0*/  FFMA.FTZ R107, R107, UR10, -R94 ;  /* 0x0000000a6b6b7c23 */ /* 0x000fe2000801085e */
[----:B------:R-:W-:Y:S01]  /*31e0*/  FSEL R114, R114, -INF , !P6 ;  /* 0xff80000072727808 */ /* 0x000fe20007000000 */
[----:B------:R-:W-:Y:S01]  /*31f0*/  FFMA.FTZ R110, R110, UR10, -R96 ;  /* 0x0000000a6e6e7c23 */ /* 0x000fe20008010860 */
[----:B------:R-:W-:Y:S01]  /*3200*/  FSEL R115, R115, -INF , !P1 ;  /* 0xff80000073737808 */ /* 0x000fe20004800000 */
[----:B---3--:R-:W-:Y:S01]  /*3210*/  FFMA.FTZ R14, R112, UR10, -R98 ;  /* 0x0000000a700e7c23 */ /* 0x008fe20008010862 */
[----:B------:R-:W-:Y:S01]  /*3220*/  ISETP.GT.AND P2, PT, R18, 0x38, PT ;  /* 0x000000381200780c */ /* 0x000fe20003f44270 */
[----:B------:R-:W-:Y:S01]  /*3230*/  FFMA.FTZ R112, R102, UR10, -R91 ;  /* 0x0000000a66707c23 */ /* 0x000fe2000801085b */
[C---:B------:R-:W-:Y:S01]  /*3240*/  ISETP.GT.AND P3, PT, R18.reuse, 0x39, PT ;  /* 0x000000391200780c */ /* 0x040fe20003f64270 */
[----:B--2---:R-:W-:Y:S01]  /*3250*/  FFMA.FTZ R91, R113, UR10, -R100 ;  /* 0x0000000a715b7c23 */ /* 0x004fe20008010864 */
[C---:B------:R-:W-:Y:S01]  /*3260*/  ISETP.GT.AND P4, PT, R18.reuse, 0x40, PT ;  /* 0x000000401200780c */ /* 0x040fe20003f84270 */
[----:B------:R-:W-:Y:S01]  /*3270*/  FFMA.FTZ R113, R103, UR10, -R90 ;  /* 0x0000000a67717c23 */ /* 0x000fe2000801085a */
[C---:B------:R-:W-:Y:S01]  /*3280*/  ISETP.GT.AND P5, PT, R18.reuse, 0x41, PT ;  /* 0x000000411200780c */ /* 0x040fe20003fa4270 */
[----:B------:R-:W-:Y:S01]  /*3290*/  MUFU.EX2 R90, R91 ;  /* 0x0000005b005a7308 */ /* 0x000fe20000000800 */
[----:B------:R-:W-:Y:S01]  /*32a0*/  ISETP.GT.AND P6, PT, R18, 0x48, PT ;  /* 0x000000481200780c */ /* 0x000fe20003fc4270 */
[----:B------:R-:W-:Y:S01]  /*32b0*/  FFMA.FTZ R114, R114, UR10, -R98 ;  /* 0x0000000a72727c23 */ /* 0x000fe20008010862 */
[----:B------:R-:W-:Y:S01]  /*32c0*/  ISETP.GT.AND P1, PT, R18, 0x49, PT ;  /* 0x000000491200780c */ /* 0x000fe20003f24270 */
[----:B------:R-:W-:Y:S01]  /*32d0*/  FFMA.FTZ R111, R111, UR10, -R97 ;  /* 0x0000000a6f6f7c23 */ /* 0x000fe20008010861 */
[----:B------:R-:W-:Y:S01]  /*32e0*/  FSEL R118, R118, -INF , !P2 ;  /* 0xff80000076767808 */ /* 0x000fe20005000000 */
[----:B------:R-:W-:Y:S01]  /*32f0*/  FFMA.FTZ R115, R115, UR10, -R100 ;  /* 0x0000000a73737c23 */ /* 0x000fe20008010864 */
        /* <DEDUP_REMOVED lines=13> */
[----:B------:R-:W-:Y:S02]  /*33d0*/  ISETP.GT.AND P1, PT, R18, 0x61, PT ;  /* 0x000000611200780c */ /* 0x000fe40003f24270 */
[----:B------:R-:W-:Y:S02]  /*33e0*/  FSEL R130, R130, -INF , !P2 ;  /* 0xff80000082827808 */ /* 0x000fe40005000000 */
[----:B------:R-:W-:Y:S01]  /*33f0*/  FSEL R131, R131, -INF , !P3 ;  /* 0xff80000083837808 */ /* 0x000fe20005800000 */
[----:B------:R-:W-:Y:S02]  /*3400*/  WARPGROUP.DEPBAR.LE gsb0, 0x0 ;  /* 0x00008000000079c5 */ /* 0x000fe40000010000 */
[----:B------:R-:W-:Y:S01]  /*3410*/  FSEL R134, R134, -INF , !P4 ;  /* 0xff80000086867808 */ /* 0x000fe20006000000 */
[----:B------:R-:W-:Y:S01]  /*3420*/  WARPGROUP.ARRIVE ;  /* 0x00000000000079c5 */ /* 0x000fe20000000000 */
[----:B------:R-:W-:Y:S01]  /*3430*/  FSEL R135, R135, -INF , !P5 ;  /* 0xff80000087877808 */ /* 0x000fe20006800000 */
[----:B------:R-:W-:Y:S01]  /*3440*/  MUFU.EX2 R217, R217 ;  /* 0x000000d900d97308 */ /* 0x000fe20000000800 */
[----:B------:R-:W-:-:S02]  /*3450*/  FSEL R138, R138, -INF , !P6 ;  /* 0xff8000008a8a7808 */ /* 0x000fc40007000000 */
[----:B------:R-:W-:Y:S01]  /*3460*/  FSEL R139, R139, -INF , !P1 ;  /* 0xff8000008b8b7808 */ /* 0x000fe20004800000 */
[----:B------:R-:W-:Y:S01]  /*3470*/  HGMMA.64x128x16.F32.BF16 R24, gdesc[UR4], R24, gsb0 ;  /* 0x01e00000041879f0 */ /* 0x000fe20008001818 */
[C---:B------:R-:W-:Y:S01]  /*3480*/  ISETP.GT.AND P2, PT, R18.reuse, 0x68, PT ;  /* 0x000000681200780c */ /* 0x040fe20003f44270 */
[----:B------:R-:W-:Y:S01]  /*3490*/  UIADD3 UR6, UR8, 0x6, URZ ;  /* 0x0000000608067890 */ /* 0x000fe2000fffe03f */
[C---:B------:R-:W-:Y:S01]  /*34a0*/  ISETP.GT.AND P3, PT, R18.reuse, 0x69, PT ;  /* 0x000000691200780c */ /* 0x040fe20003f64270 */
[----:B------:R-:W-:Y:S01]  /*34b0*/  UIADD3 UR4, UR9, 0x6, URZ ;  /* 0x0000000609047890 */ /* 0x000fe2000fffe03f */
[C---:B------:R-:W-:Y:S01]  /*34c0*/  ISETP.GT.AND P4, PT, R18.reuse, 0x70, PT ;  /* 0x000000701200780c */ /* 0x040fe20003f84270 */
[----:B------:R-:W-:Y:S01]  /*34d0*/  UMOV UR7, 0x40000040 ;  /* 0x4000004000077882 */ /* 0x000fe20000000000 */
[C---:B------:R-:W-:Y:S01]  /*34e0*/  ISETP.GT.AND P5, PT, R18.reuse, 0x71, PT ;  /* 0x000000711200780c */ /* 0x040fe20003fa4270 */
[----:B------:R-:W-:Y:S01]  /*34f0*/  UMOV UR5, 0x40000040 ;  /* 0x4000004000057882 */ /* 0x000fe20000000000 */
[C---:B------:R-:W-:Y:S01]  /*3500*/  ISETP.GT.AND P6, PT, R18.reuse, 0x78, PT ;  /* 0x000000781200780c */ /* 0x040fe20003fc4270 */
[----:B------:R-:W-:Y:S01]  /*3510*/  MUFU.EX2 R220, R220 ;  /* 0x000000dc00dc7308 */ /* 0x000fe20000000800 */
[----:B------:R-:W-:Y:S01]  /*3520*/  ISETP.GT.AND P1, PT, R18, 0x79, PT ;  /* 0x000000791200780c */ /* 0x000fe20003f24270 */
[----:B------:R-:W-:Y:S01]  /*3530*/  FFMA.FTZ R18, R93, UR10, -R221 ;  /* 0x0000000a5d127c23 */ /* 0x000fe200080108dd */
[----:B------:R-:W-:Y:S01]  /*3540*/  FFMA.FTZ R93, R109, UR10, -R97 ;  /* 0x0000000a6d5d7c23 */ /* 0x000fe20008010861 */
[----:B------:R-:W-:Y:S01]  /*3550*/  FFMA.FTZ R221, R95, UR10, -R221 ;  /* 0x0000000a5fdd7c23 */ /* 0x000fe200080108dd */
[----:B------:R-:W-:Y:S01]  /*3560*/  FFMA.FTZ R95, R116, UR10, -R108 ;  /* 0x0000000a745f7c23 */ /* 0x000fe2000801086c */
[----:B------:R-:W-:Y:S01]  /*3570*/  FFMA.FTZ R109, R99, UR10, -R89 ;  /* 0x0000000a636d7c23 */ /* 0x000fe20008010859 */
[----:B------:R-:W1:Y:S01]  /*3580*/  SHFL.IDX PT, R116, R11, R237, 0x1f ;  /* 0x00001fed0b747589 */ /* 0x000e6200000e0000 */
[----:B------:R2:W-:Y:S01]  /*3590*/  MUFU.EX2 R89, R93 ;  /* 0x0000005d00597308 */ /* 0x0005e20000000800 */
[----:B------:R-:W-:-:S02]  /*35a0*/  FFMA.FTZ R99, R125, UR10, -R226 ;  /* 0x0000000a7d637c23 */ /* 0x000fc400080108e2 */
[----:B------:R-:W-:Y:S05]  /*35b0*/  SHFL.IDX PT, R125, R11, R230, 0x1f ;  /* 0x00001fe60b7d7589 */ /* 0x000fea00000e0000 */
[----:B------:R3:W-:Y:S01]  /*35c0*/  MUFU.EX2 R91, R95 ;  /* 0x0000005f005b7308 */ /* 0x0007e20000000800 */
[----:B--2---:R-:W-:Y:S01]  /*35d0*/  FFMA.FTZ R93, R117, UR10, -R223 ;  /* 0x0000000a755d7c23 */ /* 0x004fe200080108df */
[----:B------:R-:W-:-:S06]  /*35e0*/  FFMA.FTZ R117, R106, UR10, -R92 ;  /* 0x0000000a6a757c23 */ /* 0x000fcc000801085c */
[----:B------:R2:W-:Y:S01]  /*35f0*/  MUFU.EX2 R92, R93 ;  /* 0x0000005d005c7308 */ /* 0x0005e20000000800 */
[----:B---3--:R-:W-:Y:S02]  /*3600*/  FFMA.FTZ R95, R124, UR10, -R225 ;  /* 0x0000000a7c5f7c23 */ /* 0x008fe400080108e1 */
[----:B------:R-:W3:Y:S01]  /*3610*/  SHFL.IDX PT, R124, R11, R231, 0x1f ;  /* 0x00001fe70b7c7589 */ /* 0x000ee200000e0000 */
[----:B-1----:R-:W-:-:S04]  /*3620*/  FFMA.FTZ R121, R121, UR10, -R116 ;  /* 0x0000000a79797c23 */ /* 0x002fc80008010874 */
[----:B------:R-:W-:Y:S01]  /*3630*/  MUFU.EX2 R20, R20 ;  /* 0x0000001400147308 */ /* 0x000fe20000000800 */
[----:B--2---:R-:W-:Y:S02]  /*3640*/  FFMA.FTZ R93, R120, UR10, -R224 ;  /* 0x0000000a785d7c23 */ /* 0x004fe400080108e0 */
[----:B------:R-:W1:Y:S05]  /*3650*/  SHFL.IDX PT, R120, R11, R233, 0x1f ;  /* 0x00001fe90b787589 */ /* 0x000e6a00000e0000 */
[----:B------:R2:W-:Y:S01]  /*3660*/  MUFU.EX2 R94, R121 ;  /* 0x00000079005e7308 */ /* 0x0005e20000000800 */
[----:B------:R-:W-:-:S07]  /*3670*/  FFMA.FTZ R105, R148, UR10, -R227 ;  /* 0x0000000a94697c23 */ /* 0x000fce00080108e3 */
[----:B------:R-:W-:Y:S01]  /*3680*/  MUFU.EX2 R222, R222 ;  /* 0x000000de00de7308 */ /* 0x000fe20000000800 */
[----:B--2---:R2:W4:Y:S01]  /*3690*/  SHFL.IDX PT, R121, R11, R232, 0x1f ;  /* 0x00001fe80b797589 */ /* 0x00452200000e0000 */
[----:B---3--:R-:W-:-:S03]  /*36a0*/  FFMA.FTZ R98, R132, UR10, -R124 ;  /* 0x0000000a84627c23 */ /* 0x008fc6000801087c */
[----:B------:R-:W3:Y:S03]  /*36b0*/  SHFL.IDX PT, R132, R13, R235, 0x1f ;  /* 0x00001feb0d847589 */ /* 0x000ee600000e0000 */
[----:B------:R-:W-:Y:S01]  /*36c0*/  MUFU.EX2 R22, R22 ;  /* 0x0000001600167308 */ /* 0x000fe20000000800 */
[----:B-1----:R-:W-:Y:S02]  /*36d0*/  FFMA.FTZ R96, R128, UR10, -R120 ;  /* 0x0000000a80607c23 */ /* 0x002fe40008010878 */
[----:B------:R-:W1:Y:S05]  /*36e0*/  SHFL.IDX PT, R128, R13, R8, 0x1f ;  /* 0x00001f080d807589 */ /* 0x000e6a00000e0000 */
[----:B--2---:R2:W-:Y:S08]  /*36f0*/  MUFU.EX2 R11, R99 ;  /* 0x00000063000b7308 */ /* 0x0045f00000000800 */
[----:B------:R-:W-:Y:S01]  /*3700*/  MUFU.EX2 R23, R23 ;  /* 0x0000001700177308 */ /* 0x000fe20000000800 */
[----:B----4-:R-:W-:Y:S01]  /*3710*/  FFMA.FTZ R97, R129, UR10, -R121 ;  /* 0x0000000a81617c23 */ /* 0x010fe20008010879 */
[----:B--2---:R-:W-:Y:S01]  /*3720*/  FFMA.FTZ R99, R133, UR10, -R125 ;  /* 0x0000000a85637c23 */ /* 0x004fe2000801087d */
[----:B------:R-:W2:Y:S01]  /*3730*/  SHFL.IDX PT, R129, R13, R237, 0x1f ;  /* 0x00001fed0d817589 */ /* 0x000ea200000e0000 */
[----:B---3--:R-:W-:-:S03]  /*3740*/  FFMA.FTZ R102, R140, UR10, -R132 ;  /* 0x0000000a8c667c23 */ /* 0x008fc60008010884 */
[----:B------:R-:W-:Y:S01]  /*3750*/  SHFL.IDX PT, R133, R13, R233, 0x1f ;  /* 0x00001fe90d857589 */ /* 0x000fe200000e0000 */
[----:B------:R-:W-:Y:S03]  /*3760*/  MUFU.EX2 R88, R88 ;  /* 0x0000005800587308 */ /* 0x000fe60000000800 */
[----:B------:R-:W-:Y:S01]  /*3770*/  SHFL.IDX PT, R140, R13, R230, 0x1f ;  /* 0x00001fe60d8c7589 */ /* 0x000fe200000e0000 */
[----:B-1----:R-:W-:-:S03]  /*3780*/  FFMA.FTZ R100, R136, UR10, -R128 ;  /* 0x0000000a88647c23 */ /* 0x002fc60008010880 */
[----:B------:R-:W1:Y:S01]  /*3790*/  SHFL.IDX PT, R136, R13, R234, 0x1f ;  /* 0x00001fea0d887589 */ /* 0x000e6200000e0000 */
[----:B------:R-:W-:Y:S08]  /*37a0*/  MUFU.EX2 R107, R107 ;  /* 0x0000006b006b7308 */ /* 0x000ff00000000800 */
[----:B------:R-:W-:Y:S01]  /*37b0*/  MUFU.EX2 R110, R110 ;  /* 0x0000006e006e7308 */ /* 0x000fe20000000800 */
[----:B--2---:R-:W-:-:S02]  /*37c0*/  FFMA.FTZ R101, R137, UR10, -R129 ;  /* 0x0000000a89657c23 */ /* 0x004fc40008010881 */
[----:B------:R2:W3:Y:S05]  /*37d0*/  SHFL.IDX PT, R137, R13, R232, 0x1f ;  /* 0x00001fe80d897589 */ /* 0x0004ea00000e0000 */
[----:B------:R-:W-:Y:S08]  /*37e0*/  MUFU.EX2 R14, R14 ;  /* 0x0000000e000e7308 */ /* 0x000ff00000000800 */
[----:B--2---:R1:W-:Y:S01]  /*37f0*/  MUFU.EX2 R13, R102 ;  /* 0x00000066000d7308 */ /* 0x0043e20000000800 */
[----:B------:R-:W-:-:S02]  /*3800*/  WARPGROUP.DEPBAR.LE gsb0, 0x0 ;  /* 0x00008000000079c5 */ /* 0x000fc40000010000 */
[----:B-1----:R-:W-:Y:S01]  /*3810*/  FFMA.FTZ R102, R141, UR10, -R136 ;  /* 0x0000000a8d667c23 */ /* 0x002fe20008010888 */
[----:B------:R-:W-:Y:S01]  /*3820*/  WARPGROUP.ARRIVE ;  /* 0x00000000000079c5 */ /* 0x000fe20000000000 */
[----:B------:R-:W2:Y:S01]  /*3830*/  LDL R141, [R1+0x28] ;  /* 0x00002800018d7983 */ /* 0x000ea20000100800 */
[----:B------:R-:W-:Y:S01]  /*3840*/  FFMA.FTZ R118, R118, UR10, -R108 ;  /* 0x0000000a76767c23 */ /* 0x000fe2000801086c */
[----:B------:R-:W-:Y:S01]  /*3850*/  FFMA.FTZ R135, R135, UR10, -R125 ;  /* 0x0000000a87877c23 */ /* 0x000fe2000801087d */
[----:B------:R-:W-:Y:S01]  /*3860*/  FFMA.FTZ R123, R123, UR10, -R116 ;  /* 0x0000000a7b7b7c23 */ /* 0x000fe20008010874 */
[----:B------:R-:W-:Y:S01]  /*3870*/  FFMA.FTZ R131, R131, UR10, -R121 ;  /* 0x0000000a83837c23 */ /* 0x000fe20008010879 */
[----:B------:R-:W-:Y:S01]  /*3880*/  HGMMA.64x128x16.F32.BF16 R24, gdesc[UR4], R24, gsb0 ;  /* 0x01e00000041879f0 */ /* 0x000fe20008001818 */
[----:B------:R-:W-:Y:S01]  /*3890*/  R2UR UR4, R15 ;  /* 0x000000000f0472ca */ /* 0x000fe200000e0000 */
[----:B------:R-:W-:Y:S01]  /*38a0*/  FFMA.FTZ R134, R134, UR10, -R124 ;  /* 0x0000000a86867c23 */ /* 0x000fe2000801087c */
[----:B------:R-:W-:Y:S01]  /*38b0*/  FSEL R108, R147, -INF , !P5 ;  /* 0xff800000936c7808 */ /* 0x000fe20006800000 */
[----:B------:R-:W-:Y:S01]  /*38c0*/  FFMA.FTZ R130, R130, UR10, -R120 ;  /* 0x0000000a82827c23 */ /* 0x000fe20008010878 */
[----:B------:R-:W-:Y:S01]  /*38d0*/  FSEL R15, R142, -INF , !P2 ;  /* 0xff8000008e0f7808 */ /* 0x000fe20005000000 */
[--C-:B---3--:R-:W-:Y:S01]  /*38e0*/  FFMA.FTZ R104, R145, UR10, -R137.reuse ;  /* 0x0000000a91687c23 */ /* 0x108fe20008010889 */
[----:B------:R-:W1:Y:S01]  /*38f0*/  MUFU.EX2 R97, R97 ;  /* 0x0000006100617308 */ /* 0x000e620000000800 */
[----:B------:R-:W-:-:S02]  /*3900*/  FFMA.FTZ R137, R108, UR10, -R137 ;  /* 0x0000000a6c897c23 */ /* 0x000fc40008010889 */
[----:B------:R-:W-:Y:S01]  /*3910*/  FFMA.FTZ R132, R15, UR10, -R132 ;  /* 0x0000000a0f847c23 */ /* 0x000fe20008010884 */
[----:B------:R-:W-:Y:S01]  /*3920*/  FFMA.FTZ R126, R126, UR10, -R225 ;  /* 0x0000000a7e7e7c23 */ /* 0x000fe200080108e1 */
[----:B------:R-:W-:-:S03]  /*3930*/  FFMA.FTZ R127, R127, UR10, -R226 ;  /* 0x0000000a7f7f7c23 */ /* 0x000fc600080108e2 */
[----:B------:R-:W3:Y:S01]  /*3940*/  MUFU.EX2 R130, R130 ;  /* 0x0000008200827308 */ /* 0x000ee20000000800 */
[----:B------:R-:W-:-:S07]  /*3950*/  FFMA.FTZ R138, R138, UR10, -R128 ;  /* 0x0000000a8a8a7c23 */ /* 0x000fce0008010880 */
[----:B------:R-:W4:Y:S08]  /*3960*/  MUFU.EX2 R18, R18 ;  /* 0x0000001200127308 */ /* 0x000f300000000800 */
[----:B------:R-:W5:Y:S08]  /*3970*/  MUFU.EX2 R98, R98 ;  /* 0x0000006200627308 */ /* 0x000f700000000800 */
        /* <DEDUP_REMOVED lines=14> */
[----:B------:R-:W-:Y:S01]  /*3a60*/  MUFU.EX2 R93, R93 ;  /* 0x0000005d005d7308 */ /* 0x000fe20000000800 */
[----:B------:R-:W-:-:S02]  /*3a70*/  WARPGROUP.DEPBAR.LE gsb0, 0x0 ;  /* 0x00008000000079c5 */ /* 0x000fc40000010000 */
[----:B------:R-:W1:Y:S04]  /*3a80*/  LDS R16, [R16+0x400] ;  /* 0x0004000010107984 */ /* 0x000e680000000800 */
[----:B------:R-:W-:Y:S04]  /*3a90*/  LDS R228, [R228+0x400] ;  /* 0x00040000e4e47984 */ /* 0x000fe80000000800 */
[----:B------:R-:W-:Y:S04]  /*3aa0*/  LDS R12, [R12+0x400] ;  /* 0x000400000c0c7984 */ /* 0x000fe80000000800 */
[----:B------:R-:W-:Y:S04]  /*3ab0*/  LDS R9, [R9+0x400] ;  /* 0x0004000009097984 */ /* 0x000fe80000000800 */
[----:B-1----:R-:W1:Y:S04]  /*3ac0*/  SHFL.IDX PT, R125, R16, R8, 0x1f ;  /* 0x00001f08107d7589 */ /* 0x002e6800000e0000 */
[----:B------:R-:W3:Y:S04]  /*3ad0*/  SHFL.IDX PT, R108, R16, R232, 0x1f ;  /* 0x00001fe8106c7589 */ /* 0x000ee800000e0000 */
[----:B------:R-:W4:Y:S04]  /*3ae0*/  SHFL.IDX PT, R124, R16, R237, 0x1f ;  /* 0x00001fed107c7589 */ /* 0x000f2800000e0000 */
[----:B------:R-:W5:Y:S04]  /*3af0*/  SHFL.IDX PT, R121, R16, R235, 0x1f ;  /* 0x00001feb10797589 */ /* 0x000f6800000e0000 */
[----:B------:R-:W5:Y:S04]  /*3b00*/  SHFL.IDX PT, R116, R16, R233, 0x1f ;  /* 0x00001fe910747589 */ /* 0x000f6800000e0000 */
[----:B------:R-:W5:Y:S04]  /*3b10*/  SHFL.IDX PT, R15, R16, R231, 0x1f ;  /* 0x00001fe7100f7589 */ /* 0x000f6800000e0000 */
[----:B------:R-:W5:Y:S01]  /*3b20*/  SHFL.IDX PT, R120, R16, R234, 0x1f ;  /* 0x00001fea10787589 */ /* 0x000f6200000e0000 */
[--C-:B-1----:R-:W-:Y:S01]  /*3b30*/  FADD.FTZ R24, R24, -R125.reuse ;  /* 0x8000007d18187221 */ /* 0x102fe20000010000 */
[----:B------:R-:W-:-:S02]  /*3b40*/  FADD.FTZ R26, R26, -R125 ;  /* 0x8000007d1a1a7221 */ /* 0x000fc40000010000 */
[----:B------:R-:W-:Y:S01]  /*3b50*/  SHFL.IDX PT, R125, R16, R230, 0x1f ;  /* 0x00001fe6107d7589 */ /* 0x000fe200000e0000 */
[----:B---3--:R-:W-:-:S03]  /*3b60*/  FADD.FTZ R33, R33, -R108 ;  /* 0x8000006c21217221 */ /* 0x008fc60000010000 */
[----:B------:R-:W1:Y:S01]  /*3b70*/  SHFL.IDX PT, R16, R228, R232, 0x1f ;  /* 0x00001fe8e4107589 */ /* 0x000e6200000e0000 */
[----:B------:R-:W-:Y:S01]  /*3b80*/  FADD.FTZ R35, R35, -R108 ;  /* 0x8000006c23237221 */ /* 0x000fe20000010000 */
[--C-:B----4-:R-:W-:Y:S01]  /*3b90*/  FADD.FTZ R25, R25, -R124.reuse ;  /* 0x8000007c19197221 */ /* 0x110fe20000010000 */
[----:B------:R-:W-:Y:S01]  /*3ba0*/  FADD.FTZ R27, R27, -R124 ;  /* 0x8000007c1b1b7221 */ /* 0x000fe20000010000 */
[--C-:B-----5:R-:W-:Y:S01]  /*3bb0*/  FADD.FTZ R28, R28, -R121.reuse ;  /* 0x800000791c1c7221 */ /* 0x120fe20000010000 */
[----:B------:R-:W-:Y:S01]  /*3bc0*/  FADD.FTZ R30, R30, -R121 ;  /* 0x800000791e1e7221 */ /* 0x000fe20000010000 */
[----:B------:R-:W3:Y:S01]  /*3bd0*/  SHFL.IDX PT, R108, R228, R233, 0x1f ;  /* 0x00001fe9e46c7589 */ /* 0x000ee200000e0000 */
[--C-:B------:R-:W-:Y:S01]  /*3be0*/  FADD.FTZ R32, R32, -R116.reuse ;  /* 0x8000007420207221 */ /* 0x100fe20000010000 */
[----:B------:R-:W-:Y:S02]  /*3bf0*/  FADD.FTZ R34, R34, -R116 ;  /* 0x8000007422227221 */ /* 0x000fe40000010000 */
[----:B------:R-:W4:Y:S01]  /*3c00*/  SHFL.IDX PT, R124, R228, R8, 0x1f ;  /* 0x00001f08e47c7589 */ /* 0x000f2200000e0000 */
        /* <DEDUP_REMOVED lines=11> */
[--C-:B---3--:R-:W-:Y:S01]  /*3cc0*/  FADD.FTZ R48, R48, -R108.reuse ;  /* 0x8000006c30307221 */ /* 0x108fe20000010000 */
[----:B------:R-:W-:Y:S02]  /*3cd0*/  FADD.FTZ R50, R50, -R108 ;  /* 0x8000006c32327221 */ /* 0x000fe40000010000 */
[----:B------:R-:W1:Y:S01]  /*3ce0*/  SHFL.IDX PT, R231, R9, R231, 0x1f ;  /* 0x00001fe709e77589 */ /* 0x000e6200000e0000 */
[--C-:B------:R-:W-:Y:S01]  /*3cf0*/  FADD.FTZ R37, R37, -R125.reuse ;  /* 0x8000007d25257221 */ /* 0x100fe20000010000 */
[----:B------:R-:W-:Y:S01]  /*3d00*/  FADD.FTZ R39, R39, -R125 ;  /* 0x8000007d27277221 */ /* 0x000fe20000010000 */
[--C-:B----4-:R-:W-:Y:S01]  /*3d10*/  FADD.FTZ R40, R40, -R124.reuse ;  /* 0x8000007c28287221 */ /* 0x110fe20000010000 */
[----:B------:R-:W-:Y:S01]  /*3d20*/  FADD.FTZ R42, R42, -R124 ;  /* 0x8000007c2a2a7221 */ /* 0x000fe20000010000 */
[--C-:B-----5:R-:W-:Y:S01]  /*3d30*/  FADD.FTZ R44, R44, -R121.reuse ;  /* 0x800000792c2c7221 */ /* 0x120fe20000010000 */
[----:B------:R-:W-:Y:S01]  /*3d40*/  FADD.FTZ R46, R46, -R121 ;  /* 0x800000792e2e7221 */ /* 0x000fe20000010000 */
[----:B------:R-:W3:Y:S01]  /*3d50*/  SHFL.IDX PT, R108, R12, R232, 0x1f ;  /* 0x00001fe80c6c7589 */ /* 0x000ee200000e0000 */
        /* <DEDUP_REMOVED lines=8> */
[----:B------:R-:W4:Y:S04]  /*3de0*/  SHFL.IDX PT, R116, R12, R233, 0x1f ;  /* 0x00001fe90c747589 */ /* 0x000f2800000e0000 */
[----:B------:R-:W5:Y:S01]  /*3df0*/  SHFL.IDX PT, R12, R12, R230, 0x1f ;  /* 0x00001fe60c0c7589 */ /* 0x000f6200000e0000 */
[--C-:B------:R-:W-:Y:S01]  /*3e00*/  FADD.FTZ R41, R41, -R120.reuse ;  /* 0x8000007829297221 */ /* 0x100fe20000010000 */
[----:B------:R-:W-:-:S02]  /*3e10*/  FADD.FTZ R43, R43, -R120 ;  /* 0x800000782b2b7221 */ /* 0x000fc40000010000 */
[----:B------:R-:W-:Y:S04]  /*3e20*/  SHFL.IDX PT, R237, R9, R237, 0x1f ;  /* 0x00001fed09ed7589 */ /* 0x000fe800000e0000 */
[----:B------:R-:W2:Y:S01]  /*3e30*/  SHFL.IDX PT, R120, R9, R8, 0x1f ;  /* 0x00001f0809787589 */ /* 0x000ea200000e0000 */
[----:B------:R-:W5:Y:S01]  /*3e40*/  MUFU.EX2 R126, R126 ;  /* 0x0000007e007e7308 */ /* 0x000f620000000800 */
[----:B-1----:R-:W-:Y:S01]  /*3e50*/  FADD.FTZ R128, R84, -R231 ;  /* 0x800000e754807221 */ /* 0x002fe20000010000 */
[----:B------:R-:W-:Y:S01]  /*3e60*/  FMUL.FTZ R84, R216, R24 ;  /* 0x00000018d8547220 */ /* 0x000fe20000410000 */
[----:B------:R-:W1:Y:S01]  /*3e70*/  SHFL.IDX PT, R228, R228, R230, 0x1f ;  /* 0x00001fe6e4e47589 */ /* 0x000e6200000e0000 */
[----:B------:R-:W-:-:S04]  /*3e80*/  FMUL.FTZ R25, R219, R25 ;  /* 0x00000019db197220 */ /* 0x000fc80000410000 */
[----:B------:R-:W1:Y:S01]  /*3e90*/  MUFU.EX2 R127, R127 ;  /* 0x0000007f007f7308 */ /* 0x000e620000000800 */
[----:B------:R-:W2:Y:S01]  /*3ea0*/  SHFL.IDX PT, R235, R9, R235, 0x1f ;  /* 0x00001feb09eb7589 */ /* 0x000ea200000e0000 */
[----:B---3--:R-:W-:Y:S01]  /*3eb0*/  FADD.FTZ R65, R65, -R108 ;  /* 0x8000006c41417221 */ /* 0x008fe20000010000 */
[----:B----4-:R-:W-:Y:S02]  /*3ec0*/  FADD.FTZ R66, R66, -R116 ;  /* 0x8000007442427221 */ /* 0x010fe40000010000 */
[----:B------:R-:W3:Y:S04]  /*3ed0*/  SHFL.IDX PT, R234, R9, R234, 0x1f ;  /* 0x00001fea09ea7589 */ /* 0x000ee800000e0000 */
[----:B------:R-:W4:Y:S04]  /*3ee0*/  SHFL.IDX PT, R233, R9, R233, 0x1f ;  /* 0x00001fe909e97589 */ /* 0x000f2800000e0000 */
[----:B------:R-:W4:Y:S04]  /*3ef0*/  SHFL.IDX PT, R232, R9, R232, 0x1f ;  /* 0x00001fe809e87589 */ /* 0x000f2800000e0000 */
[----:B------:R5:W4:Y:S01]  /*3f00*/  SHFL.IDX PT, R230, R9, R230, 0x1f ;  /* 0x00001fe609e67589 */ /* 0x000b2200000e0000 */
        /* <DEDUP_REMOVED lines=16> */
[----:B------:R-:W4:Y:S01]  /*4010*/  MUFU.EX2 R112, R112 ;  /* 0x0000007000707308 */ /* 0x000f220000000800 */
[----:B------:R-:W-:Y:S01]  /*4020*/  FADD.FTZ R62, R62, -R121 ;  /* 0x800000793e3e7221 */ /* 0x000fe20000010000 */
[----:B------:R-:W-:Y:S01]  /*4030*/  FADD.FTZ R15, R63, -R15 ;  /* 0x8000000f3f0f7221 */ /* 0x000fe20000010000 */
[----:B------:R-:W-:Y:S01]  /*4040*/  FFMA.FTZ R227, R150, UR10, -R227 ;  /* 0x0000000a96e37c23 */ /* 0x000fe200080108e3 */
[----:B------:R-:W-:-:S04]  /*4050*/  FFMA.FTZ R140, R151, UR10, -R140 ;  /* 0x0000000a978c7c23 */ /* 0x000fc8000801088c */
[----:B------:R-:W4:Y:S01]  /*4060*/  MUFU.EX2 R113, R113 ;  /* 0x0000007100717308 */ /* 0x000f220000000800 */
[----:B------:R-:W-:Y:S01]  /*4070*/  FADD.FTZ R231, R86, -R231 ;  /* 0x800000e756e77221 */ /* 0x000fe20000010000 */
[----:B------:R-:W-:Y:S01]  /*4080*/  F2FP.BF16.F32.PACK_AB R86, R29, R28 ;  /* 0x0000001c1d56723e */ /* 0x000fe200000010ff */
[----:B------:R-:W-:-:S05]  /*4090*/  FMUL.FTZ R60, R95, R60 ;  /* 0x0000003c5f3c7220 */ /* 0x000fca0000410000 */
[----:B------:R-:W4:Y:S01]  /*40a0*/  MUFU.EX2 R122, R122 ;  /* 0x0000007a007a7308 */ /* 0x000f220000000800 */
[----:B------:R-:W-:Y:S01]  /*40b0*/  FMUL.FTZ R61, R11, R61 ;  /* 0x0000003d0b3d7220 */ /* 0x000fe20000410000 */
[----:B------:R-:W-:Y:S01]  /*40c0*/  FMUL.FTZ R62, R126, R62 ;  /* 0x0000003e7e3e7220 */ /* 0x000fe20000410000 */
[----:B-1----:R-:W-:-:S05]  /*40d0*/  FMUL.FTZ R15, R127, R15 ;  /* 0x0000000f7f0f7220 */ /* 0x002fca0000410000 */
[----:B------:R-:W1:Y:S01]  /*40e0*/  MUFU.EX2 R123, R123 ;  /* 0x0000007b007b7308 */ /* 0x000e620000000800 */
[----:B------:R-:W-:Y:S01]  /*40f0*/  F2FP.BF16.F32.PACK_AB R66, R66, R9 ;  /* 0x000000094242723e */ /* 0x000fe200000010ff */
[----:B------:R-:W-:-:S06]  /*4100*/  FADD.FTZ R67, R67, -R108 ;  /* 0x8000006c43437221 */ /* 0x000fcc0000010000 */
[----:B------:R-:W1:Y:S01]  /*4110*/  MUFU.EX2 R117, R117 ;  /* 0x0000007500757308 */ /* 0x000e620000000800 */
[----:B--2---:R-:W-:Y:S01]  /*4120*/  FADD.FTZ R63, R72, -R120 ;  /* 0x80000078483f7221 */ /* 0x004fe20000010000 */
[----:B------:R-:W-:-:S06]  /*4130*/  FADD.FTZ R108, R73, -R237 ;  /* 0x800000ed496c7221 */ /* 0x000fcc0000010000 */
[----:B------:R-:W2:Y:S01]  /*4140*/  MUFU.EX2 R111, R111 ;  /* 0x0000006f006f7308 */ /* 0x000ea20000000800 */
[----:B------:R-:W-:-:S07]  /*4150*/  FADD.FTZ R12, R71, -R12 ;  /* 0x8000000c470c7221 */ /* 0x000fce0000010000 */
[----:B------:R-:W2:Y:S08]  /*4160*/  MUFU.EX2 R114, R114 ;  /* 0x0000007200727308 */ /* 0x000eb00000000800 */
[----:B------:R-:W2:Y:S08]  /*4170*/  MUFU.EX2 R115, R115 ;  /* 0x0000007300737308 */ /* 0x000eb00000000800 */
[----:B------:R-:W2:Y:S08]  /*4180*/  MUFU.EX2 R118, R118 ;  /* 0x0000007600767308 */ /* 0x000eb00000000800 */
[----:B------:R-:W2:Y:S01]  /*4190*/  MUFU.EX2 R119, R119 ;  /* 0x0000007700777308 */ /* 0x000ea20000000800 */
[----:B------:R-:W-:-:S07]  /*41a0*/  F2FP.BF16.F32.PACK_AB R70, R61, R60 ;  /* 0x0000003c3d46723e */ /* 0x000fce00000010ff */
[----:B------:R-:W2:Y:S01]  /*41b0*/  MUFU.EX2 R131, R131 ;  /* 0x0000008300837308 */ /* 0x000ea20000000800 */
[----:B------:R-:W-:-:S07]  /*41c0*/  F2FP.BF16.F32.PACK_AB R71, R15, R62 ;  /* 0x0000003e0f47723e */ /* 0x000fce00000010ff */
[----:B------:R-:W2:Y:S01]  /*41d0*/  MUFU.EX2 R134, R134 ;  /* 0x0000008600867308 */ /* 0x000ea20000000800 */
[----:B------:R-:W-:-:S07]  /*41e0*/  FMUL.FTZ R60, R100, R63 ;  /* 0x0000003f643c7220 */ /* 0x000fce0000410000 */
[----:B------:R-:W2:Y:S01]  /*41f0*/  MUFU.EX2 R135, R135 ;  /* 0x0000008700877308 */ /* 0x000ea20000000800 */
[----:B------:R-:W-:-:S07]  /*4200*/  FMUL.FTZ R15, R101, R108 ;  /* 0x0000006c650f7220 */ /* 0x000fce0000410000 */
[----:B------:R-:W-:Y:S01]  /*4210*/  MUFU.EX2 R102, R102 ;  /* 0x0000006600667308 */ /* 0x000fe20000000800 */
[----:B------:R-:W-:-:S07]  /*4220*/  FADD.FTZ R64, R64, -R116 ;  /* 0x8000007440407221 */ /* 0x000fce0000010000 */
[----:B------:R-:W2:Y:S08]  /*4230*/  MUFU.EX2 R138, R138 ;  /* 0x0000008a008a7308 */ /* 0x000eb00000000800 */
[----:B------:R-:W2:Y:S08]  /*4240*/  MUFU.EX2 R139, R139 ;  /* 0x0000008b008b7308 */ /* 0x000eb00000000800 */
[----:B------:R-:W2:Y:S08]  /*4250*/  MUFU.EX2 R132, R132 ;  /* 0x0000008400847308 */ /* 0x000eb00000000800 */
[----:B------:R-:W2:Y:S01]  /*4260*/  MUFU.EX2 R136, R136 ;  /* 0x0000008800887308 */ /* 0x000ea20000000800 */
[----:B------:R-:W-:-:S07]  /*4270*/  FADD.FTZ R56, R56, -R124 ;  /* 0x8000007c38387221 */ /* 0x000fce0000010000 */
[----:B------:R-:W2:Y:S01]  /*4280*/  MUFU.EX2 R103, R103 ;  /* 0x0000006700677308 */ /* 0x000ea20000000800 */
[----:B------:R-:W-:-:S07]  /*4290*/  FADD.FTZ R58, R58, -R124 ;  /* 0x8000007c3a3a7221 */ /* 0x000fce0000010000 */
[----:B------:R-:W-:Y:S01]  /*42a0*/  MUFU.EX2 R104, R104 ;  /* 0x0000006800687308 */ /* 0x000fe20000000800 */
[----:B------:R-:W-:-:S07]  /*42b0*/  FADD.FTZ R57, R57, -R125 ;  /* 0x8000007d39397221 */ /* 0x000fce0000010000 */
[----:B------:R-:W-:Y:S01]  /*42c0*/  MUFU.EX2 R105, R105 ;  /* 0x0000006900697308 */ /* 0x000fe20000000800 */
[----:B------:R-:W-:-:S07]  /*42d0*/  FADD.FTZ R59, R59, -R125 ;  /* 0x8000007d3b3b7221 */ /* 0x000fce0000010000 */
[----:B------:R-:W-:Y:S08]  /*42e0*/  MUFU.EX2 R106, R106 ;  /* 0x0000006a006a7308 */ /* 0x000ff00000000800 */
[----:B------:R-:W2:Y:S08]  /*42f0*/  MUFU.EX2 R133, R133 ;  /* 0x0000008500857308 */ /* 0x000eb00000000800 */
[----:B------:R-:W2:Y:S08]  /*4300*/  MUFU.EX2 R137, R137 ;  /* 0x0000008900897308 */ /* 0x000eb00000000800 */
[----:B------:R-:W2:Y:S08]  /*4310*/  MUFU.EX2 R28, R227 ;  /* 0x000000e3001c7308 */ /* 0x000eb00000000800 */
[----:B------:R-:W2:Y:S01]  /*4320*/  MUFU.EX2 R9, R140 ;  /* 0x0000008c00097308 */ /* 0x000ea20000000800 */
[----:B------:R-:W-:Y:S01]  /*4330*/  FMUL.FTZ R26, R217, R26 ;  /* 0x0000001ad91a7220 */ /* 0x000fe20000410000 */
[----:B------:R-:W-:Y:S01]  /*4340*/  FMUL.FTZ R27, R218, R27 ;  /* 0x0000001bda1b7220 */ /* 0x000fe20000410000 */
[--C-:B------:R-:W-:Y:S01]  /*4350*/  FADD.FTZ R53, R53, -R228.reuse ;  /* 0x800000e435357221 */ /* 0x100fe20000010000 */
[----:B------:R-:W-:Y:S01]  /*4360*/  FADD.FTZ R55, R55, -R228 ;  /* 0x800000e437377221 */ /* 0x000fe20000010000 */
[----:B------:R-:W-:Y:S01]  /*4370*/  FMUL.FTZ R30, R220, R30 ;  /* 0x0000001edc1e7220 */ /* 0x000fe20000410000 */
[----:B------:R-:W-:Y:S01]  /*4380*/  FMUL.FTZ R31, R221, R31 ;  /* 0x0000001fdd1f7220 */ /* 0x000fe20000410000 */
[----:B------:R-:W-:Y:S01]  /*4390*/  FMUL.FTZ R64, R96, R64 ;  /* 0x0000004060407220 */ /* 0x000fe20000410000 */
[----:B------:R-:W-:Y:S01]  /*43a0*/  F2FP.BF16.F32.PACK_AB R60, R15, R60 ;  /* 0x0000003c0f3c723e */ /* 0x000fe200000010ff */
[----:B------:R-:W-:Y:S01]  /*43b0*/  FADD.FTZ R116, R76, -R235 ;  /* 0x800000eb4c747221 */ /* 0x000fe20000010000 */
[----:B---3--:R-:W-:Y:S01]  /*43c0*/  FADD.FTZ R124, R77, -R234 ;  /* 0x800000ea4d7c7221 */ /* 0x008fe20000010000 */
[----:B------:R-:W-:Y:S01]  /*43d0*/  FMUL.FTZ R32, R10, R32 ;  /* 0x000000200a207220 */ /* 0x000fe20000410000 */
[----:B------:R-:W-:Y:S01]  /*43e0*/  FMUL.FTZ R33, R19, R33 ;  /* 0x0000002113217220 */ /* 0x000fe20000410000 */
[----:B------:R-:W-:Y:S01]  /*43f0*/  FMUL.FTZ R34, R222, R34 ;  /* 0x00000022de227220 */ /* 0x000fe20000410000 */
[----:B-----5:R-:W-:Y:S01]  /*4400*/  FMUL.FTZ R35, R109, R35 ;  /* 0x000000236d237220 */ /* 0x020fe20000410000 */
[----:B------:R-:W-:Y:S01]  /*4410*/  FMUL.FTZ R36, R20, R36 ;  /* 0x0000002414247220 */ /* 0x000fe20000410000 */
[----:B------:R-:W-:Y:S01]  /*4420*/  FMUL.FTZ R37, R21, R37 ;  /* 0x0000002515257220 */ /* 0x000fe20000410000 */
[----:B----4-:R-:W-:Y:S01]  /*4430*/  FMUL.FTZ R38, R112, R38 ;  /* 0x0000002670267220 */ /* 0x010fe20000410000 */
[----:B------:R-:W-:Y:S01]  /*4440*/  FMUL.FTZ R39, R113, R39 ;  /* 0x0000002771277220 */ /* 0x000fe20000410000 */
[----:B------:R-:W-:Y:S01]  /*4450*/  FMUL.FTZ R56, R93, R56 ;  /* 0x000000385d387220 */ /* 0x000fe20000410000 */
[----:B------:R-:W-:Y:S01]  /*4460*/  FMUL.FTZ R57, R94, R57 ;  /* 0x000000395e397220 */ /* 0x000fe20000410000 */
[----:B------:R-:W-:Y:S01]  /*4470*/  FMUL.FTZ R58, R122, R58 ;  /* 0x0000003a7a3a7220 */ /* 0x000fe20000410000 */
[----:B-1----:R-:W-:Y:S01]  /*4480*/  FMUL.FTZ R59, R123, R59 ;  /* 0x0000003b7b3b7220 */ /* 0x002fe20000410000 */
        /* <DEDUP_REMOVED lines=15> */
[----:B--2---:R-:W-:Y:S01]  /*4580*/  FMUL.FTZ R47, R111, R47 ;  /* 0x0000002f6f2f7220 */ /* 0x004fe20000410000 */
        /* <DEDUP_REMOVED lines=207> */
.L_x_3376:
        /* <DEDUP_REMOVED lines=68> */
.L_x_3377:
        /* <DEDUP_REMOVED lines=12> */
.L_x_3367:
        /* <DEDUP_REMOVED lines=116> */
.L_x_3390:
[----:B------:R-:W-:-:S05]  /*5ec0*/  IMAD.U32 R7, RZ, RZ, UR36 ;  /* 0x00000024ff077e24 */ /* 0x000fca000f8e00ff */
[----:B------:R-:W-:-:S04]  /*5ed0*/  LOP3.LUT R7, R7, 0x1, RZ, 0xfc, !PT ;  /* 0x0000000107077812 */ /* 0x000fc800078efcff */
[----:B------:R-:W-:-:S13]  /*5ee0*/  ISETP.NE.AND P0, PT, R7, 0x3, PT ;  /* 0x000000030700780c */ /* 0x000fda0003f05270 */
[----:B--2---:R-:W-:Y:S05]  /*5ef0*/  @!P0 BRA `(.L_x_3380) ;  /* 0x0000000000048947 */ /* 0x004fea0003800000 */
[----:B------:R-:W-:Y:S01]  /*5f00*/  BPT.TRAP 0x1 ;  /* 0x000000040000795c */ /* 0x000fe20000300000 */
.L_x_3380:
[----:B------:R-:W-:Y:S01]  /*5f10*/  IMAD R7, R0, 0x8, R236 ;  /* 0x0000000800077824 */ /* 0x000fe200078e02ec */
[----:B------:R-:W-:-:S04]  /*5f20*/  SHF.L.U32 R18, R4, 0x1f, RZ ;  /* 0x0000001f04127819 */ /* 0x000fc800000006ff */
[----:B------:R1:W2:Y:S01]  /*5f30*/  SYNCS.PHASECHK.TRANS64.TRYWAIT P1, [R7+URZ+0x30c10], R18 ;  /* 0x030c1012070075a7 */ /* 0x0002a2000802017f */
[----:B------:R-:W-:Y:S05]  /*5f40*/  @!P0 BRA `(.L_x_3381) ;  /* 0x0000000000048947 */ /* 0x000fea0003800000 */
[----:B------:R-:W-:Y:S01]  /*5f50*/  BPT.TRAP 0x1 ;  /* 0x000000040000795c */ /* 0x000fe20000300000 */
.L_x_3381:
[----:B---3--:R-:W-:-:S05]  /*5f60*/  VIADD R8, R236, 0x10000 ;  /* 0x00010000ec087836 */ /* 0x008fca0000000000 */
[----:B------:R-:W-:-:S04]  /*5f70*/  SHF.R.U32.HI R8, RZ, 0x4, R8 ;  /* 0x00000004ff087819 */ /* 0x000fc80000011608 */
[----:B------:R-:W-:-:S04]  /*5f80*/  LOP3.LUT R8, R8, 0x3fff, RZ, 0xc0, !PT ;  /* 0x00003fff08087812 */ /* 0x000fc800078ec0ff */
[----:B------:R-:W-:Y:S01]  /*5f90*/  LOP3.LUT R9, R8, 0x10000, RZ, 0xfc, !PT ;  /* 0x0001000008097812 */ /* 0x000fe200078efcff */
[----:B--2---:R-:W-:Y:S06]  /*5fa0*/  @P1 BRA `(.L_x_3382) ;  /* 0x0000000000081947 */ /* 0x004fec0003800000 */
[----:B------:R-:W2:Y:S02]  /*5fb0*/  SYNCS.PHASECHK.TRANS64.TRYWAIT P1, [R7+URZ+0x30c10], R18 ;  /* 0x030c1012070075a7 */ /* 0x000ea4000802017f */
[----:B--2---:R-:W-:Y:S05]  /*5fc0*/  @!P1 BRA `(.L_x_3383) ;  /* 0x0000007800109947 */ /* 0x004fea0003800000 */
.L_x_3382:
        /* <DEDUP_REMOVED lines=63> */
.L_x_3384:
[----:B------:R1:W1:Y:S01]  /*63c0*/  SYNCS.PHASECHK.TRANS64.TRYWAIT P1, [R7+URZ+0x30c30], R18 ;  /* 0x030c3012070075a7 */ /* 0x000262000802017f */
[----:B------:R-:W-:Y:S05]  /*63d0*/  @!P0 BRA `(.L_x_3385) ;  /* 0x0000000000048947 */ /* 0x000fea0003800000 */
[----:B------:R-:W-:Y:S01]  /*63e0*/  BPT.TRAP 0x1 ;  /* 0x000000040000795c */ /* 0x000fe20000300000 */
.L_x_3385:
        /* <DEDUP_REMOVED lines=8> */
.L_x_3386:
        /* <DEDUP_REMOVED lines=8> */
[----:B---3--:R-:W-:Y:S01]  /*64f0*/  SHFL.IDX PT, R18, R231, R5, 0x1f ;  /* 0x00001f05e7127589 */ /* 0x008fe200000e0000 */
[C---:B------:R-:W-:Y:S01]  /*6500*/  VIADD R13, R5.reuse, 0x10 ;  /* 0x00000010050d7836 */ /* 0x040fe20000000000 */
[----:B------:R-:W-:Y:S01]  /*6510*/  ISETP.GT.AND P2, PT, R6, RZ, PT ;  /* 0x000000ff0600720c */ /* 0x000fe20003f44270 */
[C---:B------:R-:W-:Y:S01]  /*6520*/  VIADD R14, R5.reuse, 0x14 ;  /* 0x00000014050e7836 */ /* 0x040fe20000000000 */
[----:B--2---:R-:W-:Y:S01]  /*6530*/  SHFL.IDX PT, R9, R16, R5, 0x1f ;  /* 0x00001f0510097589 */ /* 0x004fe200000e0000 */
[C---:B------:R-:W-:Y:S01]  /*6540*/  VIADD R15, R5.reuse, 0x18 ;  /* 0x00000018050f7836 */ /* 0x040fe20000000000 */
[----:B------:R-:W-:Y:S01]  /*6550*/  FSEL R104, R104, -INF , P2 ;  /* 0xff80000068687808 */ /* 0x000fe20001000000 */
[C---:B------:R-:W-:Y:S01]  /*6560*/  VIADD R19, R5.reuse, 0x4 ;  /* 0x0000000405137836 */ /* 0x040fe20000000000 */
[----:B------:R-:W-:Y:S01]  /*6570*/  HGMMA.64x128x16.F32.BF16 R24, gdesc[UR4], RZ, !UPT, gsb0 ;  /* 0x01e00000041879f0 */ /* 0x000fe2000c0018ff */
[----:B------:R-:W-:Y:S01]  /*6580*/  UIADD3 UR4, UR6, 0x2, URZ ;  /* 0x0000000206047890 */ /* 0x000fe2000fffe03f */
[C---:B------:R-:W-:Y:S01]  /*6590*/  VIADD R17, R5.reuse, 0x8 ;  /* 0x0000000805117836 */ /* 0x040fe20000000000 */
[----:B------:R-:W1:Y:S01]  /*65a0*/  SHFL.IDX PT, R12, R16, R12, 0x1f ;  /* 0x00001f0c100c7589 */ /* 0x000e6200000e0000 */
[----:B------:R-:W-:Y:S01]  /*65b0*/  VIADD R20, R5, 0x1c ;  /* 0x0000001c05147836 */ /* 0x000fe20000000000 */
[----:B------:R-:W-:Y:S01]  /*65c0*/  ISETP.GT.AND P1, PT, R6, 0x8, PT ;  /* 0x000000080600780c */ /* 0x000fe20003f24270 */
[----:B------:R-:W-:Y:S01]  /*65d0*/  ULDC UR5, c[0x0][0x744] ;  /* 0x0001d10000057ab9 */ /* 0x000fe20000000800 */
[----:B------:R-:W-:Y:S01]  /*65e0*/  SHFL.IDX PT, R13, R16, R13, 0x1f ;  /* 0x00001f0d100d7589 */ /* 0x000fe200000e0000 */
[----:B------:R-:W-:Y:S01]  /*65f0*/  UMOV UR10, UR4 ;  /* 0x00000004000a7c82 */ /* 0x000fe20008000000 */
[----:B------:R-:W-:Y:S01]  /*6600*/  UIADD3 UR4, UR6, 0x4, URZ ;  /* 0x0000000406047890 */ /* 0x000fe2000fffe03f */
[----:B------:R-:W-:Y:S01]  /*6610*/  FSEL R101, R101, -INF , P2 ;  /* 0xff80000065657808 */ /* 0x000fe20001000000 */
[----:B------:R-:W-:Y:S01]  /*6620*/  SHFL.IDX PT, R14, R16, R14, 0x1f ;  /* 0x00001f0e100e7589 */ /* 0x000fe200000e0000 */
[----:B------:R-:W-:Y:S01]  /*6630*/  FSEL R93, R93, -INF , P2 ;  /* 0xff8000005d5d7808 */ /* 0x000fe20001000000 */
[----:B------:R-:W-:Y:S01]  /*6640*/  UIADD3 UR6, UR6, 0x6, URZ ;  /* 0x0000000606067890 */ /* 0x000fe2000fffe03f */
[----:B------:R-:W-:Y:S01]  /*6650*/  FSEL R230, R92, -INF , P2 ;  /* 0xff8000005ce67808 */ /* 0x000fe20001000000 */
[----:B------:R-:W2:Y:S01]  /*6660*/  SHFL.IDX PT, R15, R16, R15, 0x1f ;  /* 0x00001f0f100f7589 */ /* 0x000ea200000e0000 */
[----:B------:R-:W-:Y:S01]  /*6670*/  FSEL R94, R94, -INF , P1 ;  /* 0xff8000005e5e7808 */ /* 0x000fe20000800000 */
[----:B------:R-:W-:Y:S01]  /*6680*/  IMAD R217, R0, 0x400, R217 ;  /* 0x0000040000d97824 */ /* 0x000fe200078e02d9 */
[----:B------:R-:W-:Y:S01]  /*6690*/  FSEL R103, R103, -INF , P1 ;  /* 0xff80000067677808 */ /* 0x000fe20000800000 */
[----:B------:R-:W3:Y:S01]  /*66a0*/  SHFL.IDX PT, R22, R231, R17, 0x1f ;  /* 0x00001f11e7167589 */ /* 0x000ee200000e0000 */
[----:B------:R-:W-:-:S02]  /*66b0*/  FSEL R106, R106, -INF , P1 ;  /* 0xff8000006a6a7808 */ /* 0x000fc40000800000 */
        /* <DEDUP_REMOVED lines=10> */
[----:B------:R-:W-:Y:S01]  /*6760*/  FSEL R147, R147, -INF , P1 ;  /* 0xff80000093937808 */ /* 0x000fe20000800000 */
[----:B------:R-:W-:Y:S01]  /*6770*/  FFMA.FTZ R12, R95, UR5, -R12 ;  /* 0x000000055f0c7c23 */ /* 0x000fe2000801080c */
[----:B------:R-:W-:Y:S01]  /*6780*/  FSEL R89, R89, -INF , P2 ;  /* 0xff80000059597808 */ /* 0x000fe20001000000 */
[----:B------:R-:W5:Y:S01]  /*6790*/  MUFU.EX2 R9, R9 ;  /* 0x0000000900097308 */ /* 0x000f620000000800 */
[----:B-1----:R-:W-:Y:S01]  /*67a0*/  VIADD R93, R5, 0x1c ;  /* 0x0000001c055d7836 */ /* 0x002fe20000000000 */
[----:B------:R-:W-:Y:S02]  /*67b0*/  FSEL R91, R91, -INF , P1 ;  /* 0xff8000005b5b7808 */ /* 0x000fe40000800000 */
[----:B------:R-:W-:Y:S02]  /*67c0*/  FSEL R100, R100, -INF , P2 ;  /* 0xff80000064647808 */ /* 0x000fe40001000000 */
[----:B------:R-:W-:-:S02]  /*67d0*/  FSEL R113, R113, -INF , P2 ;  /* 0xff80000071717808 */ /* 0x000fc40001000000 */
[----:B------:R-:W-:Y:S01]  /*67e0*/  FSEL R108, R108, -INF , P2 ;  /* 0xff8000006c6c7808 */ /* 0x000fe20001000000 */
[----:B--2---:R-:W-:Y:S01]  /*67f0*/  FFMA.FTZ R100, R100, UR5, -R15 ;  /* 0x0000000564647c23 */ /* 0x004fe2000801080f */
[----:B------:R-:W-:Y:S01]  /*6800*/  FSEL R110, R110, -INF , P1 ;  /* 0xff8000006e6e7808 */ /* 0x000fe20000800000 */
[----:B------:R-:W-:Y:S01]  /*6810*/  MUFU.EX2 R12, R12 ;  /* 0x0000000c000c7308 */ /* 0x000fe20000000800 */
[----:B------:R-:W-:Y:S01]  /*6820*/  FSEL R112, R112, -INF , P2 ;  /* 0xff80000070707808 */ /* 0x000fe20001000000 */
[--C-:B---3--:R-:W-:Y:S01]  /*6830*/  FFMA.FTZ R21, R108, UR5, -R22.reuse ;  /* 0x000000056c157c23 */ /* 0x108fe20008010816 */
[----:B------:R-:W-:Y:S01]  /*6840*/  FSEL R114, R114, -INF , P1 ;  /* 0xff80000072727808 */ /* 0x000fe20000800000 */
[----:B------:R-:W-:Y:S01]  /*6850*/  FFMA.FTZ R22, R110, UR5, -R22 ;  /* 0x000000056e167c23 */ /* 0x000fe20008010816 */
[----:B------:R-:W-:Y:S02]  /*6860*/  FSEL R96, R96, -INF , P2 ;  /* 0xff80000060607808 */ /* 0x000fe40001000000 */
[----:B------:R-:W-:Y:S01]  /*6870*/  FSEL R98, R98, -INF , P1 ;  /* 0xff80000062627808 */ /* 0x000fe20000800000 */
[----:B------:R-:W-:Y:S01]  /*6880*/  MUFU.EX2 R228, R100 ;  /* 0x0000006400e47308 */ /* 0x000fe20000000800 */
[----:B------:R-:W-:Y:S01]  /*6890*/  FSEL R102, R102, -INF , P1 ;  /* 0xff80000066667808 */ /* 0x000fe20000800000 */
[--C-:B------:R-:W-:Y:S01]  /*68a0*/  FFMA.FTZ R96, R96, UR5, -R13.reuse ;  /* 0x0000000560607c23 */ /* 0x100fe2000801080d */
[----:B------:R-:W-:Y:S01]  /*68b0*/  FSEL R109, R109, -INF , P2 ;  /* 0xff8000006d6d7808 */ /* 0x000fe20001000000 */
[----:B------:R-:W-:Y:S01]  /*68c0*/  FFMA.FTZ R13, R98, UR5, -R13 ;  /* 0x00000005620d7c23 */ /* 0x000fe2000801080d */
[----:B------:R-:W-:Y:S01]  /*68d0*/  FSEL R97, R97, -INF , P2 ;  /* 0xff80000061617808 */ /* 0x000fe20001000000 */
[----:B----4-:R-:W1:Y:S01]  /*68e0*/  SHFL.IDX PT, R98, R223, R5, 0x1f ;  /* 0x00001f05df627589 */ /* 0x010e6200000e0000 */
[----:B------:R-:W-:Y:S01]  /*68f0*/  FFMA.FTZ R15, R102, UR5, -R15 ;  /* 0x00000005660f7c23 */ /* 0x000fe2000801080f */
[----:B------:R-:W-:Y:S01]  /*6900*/  FSEL R99, R99, -INF , P1 ;  /* 0xff80000063637808 */ /* 0x000fe20000800000 */
[----:B------:R-:W-:Y:S01]  /*6910*/  MUFU.EX2 R229, R96 ;  /* 0x0000006000e57308 */ /* 0x000fe20000000800 */
[----:B------:R-:W-:Y:S01]  /*6920*/  FSEL R119, R119, -INF , P1 ;  /* 0xff80000077777808 */ /* 0x000fe20000800000 */
[--C-:B------:R-:W-:Y:S01]  /*6930*/  FFMA.FTZ R97, R97, UR5, -R14.reuse ;  /* 0x0000000561617c23 */ /* 0x100fe2000801080e */
[----:B------:R-:W-:Y:S01]  /*6940*/  FSEL R105, R105, -INF , P2 ;  /* 0xff80000069697808 */ /* 0x000fe20001000000 */
[----:B------:R-:W-:Y:S01]  /*6950*/  FFMA.FTZ R14, R99, UR5, -R14 ;  /* 0x00000005630e7c23 */ /* 0x000fe2000801080e */
[----:B------:R-:W-:-:S02]  /*6960*/  FSEL R107, R107, -INF , P1 ;  /* 0xff8000006b6b7808 */ /* 0x000fc40000800000 */
[----:B------:R-:W-:Y:S01]  /*6970*/  FSEL R99, R121, -INF , P2 ;  /* 0xff80000079637808 */ /* 0x000fe20001000000 */
[----:B------:R1:W-:Y:S01]  /*6980*/  MUFU.EX2 R226, R97 ;  /* 0x0000006100e27308 */ /* 0x0003e20000000800 */
[----:B------:R-:W-:Y:S02]  /*6990*/  FSEL R123, R123, -INF , P1 ;  /* 0xff8000007b7b7808 */ /* 0x000fe40000800000 */
[----:B------:R-:W-:Y:S02]  /*69a0*/  FSEL R134, R134, -INF , P1 ;  /* 0xff80000086867808 */ /* 0x000fe40000800000 */
[----:B------:R-:W-:Y:S02]  /*69b0*/  FSEL R120, R120, -INF , P2 ;  /* 0xff80000078787808 */ /* 0x000fe40001000000 */
[----:B------:R-:W-:Y:S01]  /*69c0*/  FSEL R131, R131, -INF , P1 ;  /* 0xff80000083837808 */ /* 0x000fe20000800000 */
[----:B------:R-:W-:Y:S01]  /*69d0*/  MUFU.EX2 R15, R15 ;  /* 0x0000000f000f7308 */ /* 0x000fe20000000800 */
[----:B------:R-:W-:-:S02]  /*69e0*/  FSEL R111, R111, -INF , P1 ;  /* 0xff8000006f6f7808 */ /* 0x000fc40000800000 */
[----:B------:R-:W-:Y:S01]  /*69f0*/  FSEL R126, R126, -INF , P1 ;  /* 0xff8000007e7e7808 */ /* 0x000fe20000800000 */
[----:B-1----:R-:W-:Y:S01]  /*6a00*/  FFMA.FTZ R97, R120, UR5, -R98 ;  /* 0x0000000578617c23 */ /* 0x002fe20008010862 */
[----:B------:R-:W-:Y:S01]  /*6a10*/  FSEL R120, R144, -INF , P2 ;  /* 0xff80000090787808 */ /* 0x000fe20001000000 */
[----:B------:R-:W-:Y:S01]  /*6a20*/  VIADD R144, R5, 0xc ;  /* 0x0000000c05907836 */ /* 0x000fe20000000000 */
[----:B------:R-:W-:Y:S01]  /*6a30*/  FSEL R130, R130, -INF , P1 ;  /* 0xff80000082827808 */ /* 0x000fe20000800000 */
[----:B------:R-:W-:Y:S01]  /*6a40*/  MUFU.EX2 R222, R222 ;  /* 0x000000de00de7308 */ /* 0x000fe20000000800 */
[----:B------:R-:W-:Y:S02]  /*6a50*/  FSEL R135, R135, -INF , P1 ;  /* 0xff80000087877808 */ /* 0x000fe40000800000 */
[----:B------:R-:W1:Y:S01]  /*6a60*/  SHFL.IDX PT, R121, R218, R144, 0x1f ;  /* 0x00001f90da797589 */ /* 0x000e6200000e0000 */
[----:B------:R-:W-:Y:S02]  /*6a70*/  FSEL R142, R142, -INF , P1 ;  /* 0xff8000008e8e7808 */ /* 0x000fe40000800000 */
[----:B------:R-:W-:-:S02]  /*6a80*/  FSEL R139, R139, -INF , P1 ;  /* 0xff8000008b8b7808 */ /* 0x000fc40000800000 */
        /* <DEDUP_REMOVED lines=9> */
[----:B------:R-:W-:-:S05]  /*6b20*/  FSEL R150, R150, -INF , P1 ;  /* 0xff80000096967808 */ /* 0x000fca0000800000 */
[----:B------:R-:W-:Y:S01]  /*6b30*/  MUFU.EX2 R97, R97 ;  /* 0x0000006100617308 */ /* 0x000fe20000000800 */
[--C-:B-1----:R-:W-:Y:S01]  /*6b40*/  FFMA.FTZ R122, R122, UR5, -R121.reuse ;  /* 0x000000057a7a7c23 */ /* 0x102fe20008010879 */
[----:B------:R-:W-:-:S06]  /*6b50*/  FFMA.FTZ R121, R143, UR5, -R121 ;  /* 0x000000058f797c23 */ /* 0x000fcc0008010879 */
[----:B------:R-:W-:Y:S08]  /*6b60*/  MUFU.EX2 R98, R98 ;  /* 0x0000006200627308 */ /* 0x000ff00000000800 */
[----:B------:R-:W-:Y:S01]  /*6b70*/  MUFU.EX2 R21, R21 ;  /* 0x0000001500157308 */ /* 0x000fe20000000800 */
[----:B------:R-:W-:Y:S02]  /*6b80*/  WARPGROUP.DEPBAR.LE gsb0, 0x0 ;  /* 0x00008000000079c5 */ /* 0x000fe40000010000 */
[----:B------:R-:W-:-:S05]  /*6b90*/  WARPGROUP.ARRIVE ;  /* 0x00000000000079c5 */ /* 0x000fca0000000000 */
[----:B------:R-:W-:Y:S01]  /*6ba0*/  MUFU.EX2 R22, R22 ;  /* 0x0000001600167308 */ /* 0x000fe20000000800 */
[----:B-----5:R-:W-:Y:S02]  /*6bb0*/  R2UR UR8, R10 ;  /* 0x000000000a0872ca */ /* 0x020fe400000e0000 */
[----:B------:R-:W-:Y:S01]  /*6bc0*/  R2UR UR9, R11 ;  /* 0x000000000b0972ca */ /* 0x000fe200000e0000 */
[----:B------:R-:W1:Y:S04]  /*6bd0*/  SHFL.IDX PT, R10, R16, R19, 0x1f ;  /* 0x00001f13100a7589 */ /* 0x000e6800000e0000 */
[----:B------:R2:W3:Y:S04]  /*6be0*/  SHFL.IDX PT, R11, R16, R17, 0x1f ;  /* 0x00001f11100b7589 */ /* 0x0004e800000e0000 */
[----:B------:R-:W4:Y:S04]  /*6bf0*/  SHFL.IDX PT, R16, R16, R20, 0x1f ;  /* 0x00001f1410107589 */ /* 0x000f2800000e0000 */
[----:B------:R-:W-:Y:S01]  /*6c00*/  HGMMA.64x128x16.F32.BF16 R24, gdesc[UR8], R24, gsb0 ;  /* 0x01e00000081879f0 */ /* 0x000fe20008001818 */
[----:B------:R-:W-:Y:S01]  /*6c10*/  R2UR UR8, R234 ;  /* 0x00000000ea0872ca */ /* 0x000fe200000e0000 */
[----:B------:R-:W-:Y:S01]  /*6c20*/  UMOV UR10, UR4 ;  /* 0x00000004000a7c82 */ /* 0x000fe20008000000 */
[----:B------:R-:W-:Y:S01]  /*6c30*/  R2UR UR9, R235 ;  /* 0x00000000eb0972ca */ /* 0x000fe200000e0000 */
[----:B------:R-:W-:Y:S01]  /*6c40*/  UMOV UR11, 0x40000040 ;  /* 0x40000040000b7882 */ /* 0x000fe20000000000 */
[----:B--2---:R-:W-:Y:S01]  /*6c50*/  FFMA.FTZ R17, R104, UR5, -R18 ;  /* 0x0000000568117c23 */ /* 0x004fe20008010812 */
[----:B------:R-:W-:-:S02]  /*6c60*/  VIADD R104, R5, 0x18 ;  /* 0x0000001805687836 */ /* 0x000fc40000000000 */
[----:B------:R-:W-:Y:S01]  /*6c70*/  FFMA.FTZ R18, R106, UR5, -R18 ;  /* 0x000000056a127c23 */ /* 0x000fe20008010812 */
[----:B------:R-:W-:Y:S01]  /*6c80*/  VIADD R106, R5, 0x10 ;  /* 0x00000010056a7836 */ /* 0x000fe20000000000 */
[----:B------:R-:W2:Y:S01]  /*6c90*/  SHFL.IDX PT, R20, R231, R19, 0x1f ;  /* 0x00001f13e7147589 */ /* 0x000ea200000e0000 */
[----:B------:R-:W-:Y:S01]  /*6ca0*/  R2UR UR4, R217 ;  /* 0x00000000d90472ca */ /* 0x000fe200000e0000 */
[----:B------:R-:W-:Y:S01]  /*6cb0*/  MUFU.EX2 R17, R17 ;  /* 0x0000001100117308 */ /* 0x000fe20000000800 */
[--C-:B-1----:R-:W-:Y:S01]  /*6cc0*/  FFMA.FTZ R89, R89, UR5, -R10.reuse ;  /* 0x0000000559597c23 */ /* 0x102fe2000801080a */
[----:B------:R-:W1:Y:S01]  /*6cd0*/  SHFL.IDX PT, R90, R231, R106, 0x1f ;  /* 0x00001f6ae75a7589 */ /* 0x000e6200000e0000 */
[----:B------:R-:W-:Y:S01]  /*6ce0*/  FFMA.FTZ R10, R91, UR5, -R10 ;  /* 0x000000055b0a7c23 */ /* 0x000fe2000801080a */
[--C-:B---3--:R-:W-:Y:S01]  /*6cf0*/  FFMA.FTZ R230, R230, UR5, -R11.reuse ;  /* 0x00000005e6e67c23 */ /* 0x108fe2000801080b */
[----:B------:R-:W-:Y:S01]  /*6d00*/  FFMA.FTZ R11, R94, UR5, -R11 ;  /* 0x000000055e0b7c23 */ /* 0x000fe2000801080b */
[----:B------:R-:W-:Y:S02]  /*6d10*/  SHFL.IDX PT, R110, R223, R104, 0x1f ;  /* 0x00001f68df6e7589 */ /* 0x000fe400000e0000 */
[----:B------:R-:W-:Y:S01]  /*6d20*/  MUFU.EX2 R224, R89 ;  /* 0x0000005900e07308 */ /* 0x000fe20000000800 */
[--C-:B----4-:R-:W-:Y:S01]  /*6d30*/  FFMA.FTZ R101, R101, UR5, -R16.reuse ;  /* 0x0000000565657c23 */ /* 0x110fe20008010810 */
[----:B------:R-:W-:Y:S01]  /*6d40*/  FFMA.FTZ R16, R103, UR5, -R16 ;  /* 0x0000000567107c23 */ /* 0x000fe20008010810 */
[----:B------:R3:W-:Y:S01]  /*6d50*/  SHFL.IDX PT, R94, R231, R104, 0x1f ;  /* 0x00001f68e75e7589 */ /* 0x0007e200000e0000 */
[----:B------:R-:W-:-:S03]  /*6d60*/  VIADD R103, R5, 0xc ;  /* 0x0000000c05677836 */ /* 0x000fc60000000000 */
[----:B------:R-:W4:Y:S01]  /*6d70*/  SHFL.IDX PT, R106, R223, R106, 0x1f ;  /* 0x00001f6adf6a7589 */ /* 0x000f2200000e0000 */
[----:B------:R5:W-:Y:S03]  /*6d80*/  MUFU.EX2 R225, R101 ;  /* 0x0000006500e17308 */ /* 0x000be60000000800 */
[----:B------:R-:W4:Y:S01]  /*6d90*/  SHFL.IDX PT, R88, R231, R103, 0x1f ;  /* 0x00001f67e7587589 */ /* 0x000f2200000e0000 */
[----:B---3--:R-:W-:Y:S01]  /*6da0*/  FSEL R104, R127, -INF , P1 ;  /* 0xff8000007f687808 */ /* 0x008fe20000800000 */
[--C-:B--2---:R-:W-:Y:S02]  /*6db0*/  FFMA.FTZ R19, R105, UR5, -R20.reuse ;  /* 0x0000000569137c23 */ /* 0x104fe40008010814 */
[----:B------:R-:W2:Y:S01]  /*6dc0*/  SHFL.IDX PT, R103, R223, R103, 0x1f ;  /* 0x00001f67df677589 */ /* 0x000ea200000e0000 */
[----:B------:R-:W-:Y:S01]  /*6dd0*/  FFMA.FTZ R20, R107, UR5, -R20 ;  /* 0x000000056b147c23 */ /* 0x000fe20008010814 */
[----:B-----5:R-:W-:-:S02]  /*6de0*/  VIADD R101, R5, 0x14 ;  /* 0x0000001405657836 */ /* 0x020fc40000000000 */
[--C-:B-1----:R-:W-:Y:S01]  /*6df0*/  FFMA.FTZ R89, R112, UR5, -R90.reuse ;  /* 0x0000000570597c23 */ /* 0x102fe2000801085a */
[----:B------:R-:W-:Y:S01]  /*6e00*/  FFMA.FTZ R90, R114, UR5, -R90 ;  /* 0x00000005725a7c23 */ /* 0x000fe2000801085a */
[----:B------:R-:W-:Y:S01]  /*6e10*/  VIADD R114, R5, 0x8 ;  /* 0x0000000805727836 */ /* 0x000fe20000000000 */
[----:B------:R-:W-:Y:S01]  /*6e20*/  FSEL R107, R129, -INF , P2 ;  /* 0xff800000816b7808 */ /* 0x000fe20001000000 */
[----:B------:R-:W1:Y:S01]  /*6e30*/  SHFL.IDX PT, R92, R231, R101, 0x1f ;  /* 0x00001f65e75c7589 */ /* 0x000e6200000e0000 */
[----:B------:R-:W-:Y:S01]  /*6e40*/  FSEL R105, R128, -INF , P2 ;  /* 0xff80000080697808 */ /* 0x000fe20001000000 */
[----:B------:R-:W-:Y:S02]  /*6e50*/  MUFU.EX2 R10, R10 ;  /* 0x0000000a000a7308 */ /* 0x000fe40000000800 */
[----:B------:R3:W5:Y:S04]  /*6e60*/  SHFL.IDX PT, R231, R231, R93, 0x1f ;  /* 0x00001f5de7e77589 */ /* 0x00076800000e0000 */
[----:B------:R2:W5:Y:S01]  /*6e70*/  SHFL.IDX PT, R108, R223, R101, 0x1f ;  /* 0x00001f65df6c7589 */ /* 0x00056200000e0000 */
[--C-:B----4-:R-:W-:Y:S01]  /*6e80*/  FFMA.FTZ R105, R105, UR5, -R106.reuse ;  /* 0x0000000569697c23 */ /* 0x110fe2000801086a */
[----:B------:R-:W-:Y:S01]  /*6e90*/  FFMA.FTZ R106, R130, UR5, -R106 ;  /* 0x00000005826a7c23 */ /* 0x000fe2000801086a */
[----:B------:R-:W-:Y:S01]  /*6ea0*/  FSEL R130, R136, -INF , P2 ;  /* 0xff80000088827808 */ /* 0x000fe20001000000 */
[----:B------:R-:W4:Y:S01]  /*6eb0*/  SHFL.IDX PT, R102, R223, R114, 0x1f ;  /* 0x00001f72df667589 */ /* 0x000f2200000e0000 */
[----:B------:R-:W-:Y:S01]  /*6ec0*/  FFMA.FTZ R23, R109, UR5, -R88 ;  /* 0x000000056d177c23 */ /* 0x000fe20008010858 */
[--C-:B---3--:R-:W-:Y:S01]  /*6ed0*/  FFMA.FTZ R93, R116, UR5, -R94.reuse ;  /* 0x00000005745d7c23 */ /* 0x108fe2000801085e */
[----:B------:R-:W-:Y:S01]  /*6ee0*/  FFMA.FTZ R94, R118, UR5, -R94 ;  /* 0x00000005765e7c23 */ /* 0x000fe2000801085e */
[----:B------:R-:W-:Y:S01]  /*6ef0*/  FSEL R118, R145, -INF , P2 ;  /* 0xff80000091767808 */ /* 0x000fe20001000000 */
[----:B------:R-:W-:Y:S01]  /*6f00*/  VIADD R145, R5, 0x14 ;  /* 0x0000001405917836 */ /* 0x000fe20000000000 */
[----:B------:R-:W-:Y:S01]  /*6f10*/  FSEL R109, R125, -INF , P2 ;  /* 0xff8000007d6d7808 */ /* 0x000fe20001000000 */
[--C-:B--2---:R-:W-:Y:S01]  /*6f20*/  FFMA.FTZ R104, R104, UR5, -R103.reuse ;  /* 0x0000000568687c23 */ /* 0x104fe20008010867 */
[----:B------:R-:W-:Y:S01]  /*6f30*/  FSEL R101, R124, -INF , P2 ;  /* 0xff8000007c657808 */ /* 0x000fe20001000000 */
[----:B------:R-:W-:Y:S01]  /*6f40*/  FFMA.FTZ R88, R111, UR5, -R88 ;  /* 0x000000056f587c23 */ /* 0x000fe20008010858 */
[----:B------:R-:W-:Y:S01]  /*6f50*/  FSEL R116, R148, -INF , P2 ;  /* 0xff80000094747808 */ /* 0x000fe20001000000 */
[----:B------:R-:W-:Y:S01]  /*6f60*/  FFMA.FTZ R109, R109, UR5, -R103 ;  /* 0x000000056d6d7c23 */ /* 0x000fe20008010867 */
[----:B-1----:R-:W-:Y:S01]  /*6f70*/  FFMA.FTZ R91, R113, UR5, -R92 ;  /* 0x00000005715b7c23 */ /* 0x002fe2000801085c */
[----:B------:R-:W-:Y:S01]  /*6f80*/  VIADD R113, R5, 0x4 ;  /* 0x0000000405717836 */ /* 0x000fe20000000000 */
[----:B------:R-:W-:Y:S01]  /*6f90*/  FSEL R111, R133, -INF , P2 ;  /* 0xff800000856f7808 */ /* 0x000fe20001000000 */
[----:B------:R1:W-:Y:S01]  /*6fa0*/  MUFU.EX2 R103, R109 ;  /* 0x0000006d00677308 */ /* 0x0003e20000000800 */
[--C-:B-----5:R-:W-:Y:S01]  /*6fb0*/  FFMA.FTZ R95, R117, UR5, -R231.reuse ;  /* 0x00000005755f7c23 */ /* 0x120fe200080108e7 */
[----:B------:R-:W-:Y:S01]  /*6fc0*/  FFMA.FTZ R96, R119, UR5, -R231 ;  /* 0x0000000577607c23 */ /* 0x000fe200080108e7 */
[----:B------:R-:W2:Y:S01]  /*6fd0*/  SHFL.IDX PT, R117, R218, R145, 0x1f ;  /* 0x00001f91da757589 */ /* 0x000ea200000e0000 */
[----:B------:R-:W-:-:S02]  /*6fe0*/  VIADD R231, R5, 0x1c ;  /* 0x0000001c05e77836 */ /* 0x000fc40000000000 */
[--C-:B------:R-:W-:Y:S01]  /*6ff0*/  FFMA.FTZ R107, R107, UR5, -R108.reuse ;  /* 0x000000056b6b7c23 */ /* 0x100fe2000801086c */
[----:B------:R-:W-:Y:S01]  /*7000*/  FFMA.FTZ R108, R131, UR5, -R108 ;  /* 0x00000005836c7c23 */ /* 0x000fe2000801086c */
[----:B------:R-:W3:Y:S01]  /*7010*/  SHFL.IDX PT, R100, R223, R113, 0x1f ;  /* 0x00001f71df647589 */ /* 0x000ee200000e0000 */
[----:B------:R-:W-:Y:S01]  /*7020*/  VIADD R148, R5, 0x10 ;  /* 0x0000001005947836 */ /* 0x000fe20000000000 */
[----:B-1----:R-:W-:Y:S01]  /*7030*/  FSEL R109, R132, -INF , P2 ;  /* 0xff800000846d7808 */ /* 0x002fe20001000000 */
[--C-:B----4-:R-:W-:Y:S01]  /*7040*/  FFMA.FTZ R101, R101, UR5, -R102.reuse ;  /* 0x0000000565657c23 */ /* 0x110fe20008010866 */
[----:B------:R1:W4:Y:S01]  /*7050*/  SHFL.IDX PT, R112, R223, R231, 0x1f ;  /* 0x00001fe7df707589 */ /* 0x00032200000e0000 */
[----:B------:R-:W-:Y:S01]  /*7060*/  FFMA.FTZ R102, R126, UR5, -R102 ;  /* 0x000000057e667c23 */ /* 0x000fe20008010866 */
[----:B------:R-:W-:Y:S01]  /*7070*/  FSEL R125, R140, -INF , P2 ;  /* 0xff8000008c7d7808 */ /* 0x000fe20001000000 */
[--C-:B------:R-:W-:Y:S01]  /*7080*/  FFMA.FTZ R109, R109, UR5, -R110.reuse ;  /* 0x000000056d6d7c23 */ /* 0x100fe2000801086e */
[----:B------:R-:W-:Y:S01]  /*7090*/  FFMA.FTZ R110, R134, UR5, -R110 ;  /* 0x00000005866e7c23 */ /* 0x000fe2000801086e */
[----:B------:R-:W5:Y:S01]  /*70a0*/  SHFL.IDX PT, R131, R218, R5, 0x1f ;  /* 0x00001f05da837589 */ /* 0x000f6200000e0000 */
[----:B------:R-:W-:Y:S01]  /*70b0*/  FFMA.FTZ R92, R115, UR5, -R92 ;  /* 0x00000005735c7c23 */ /* 0x000fe2000801085c */
[----:B------:R-:W5:Y:S02]  /*70c0*/  MUFU.EX2 R11, R11 ;  /* 0x0000000b000b7308 */ /* 0x000f640000000800 */
[----:B------:R3:W5:Y:S01]  /*70d0*/  SHFL.IDX PT, R134, R218, R113, 0x1f ;  /* 0x00001f71da867589 */ /* 0x00076200000e0000 */
[----:B-1----:R-:W-:-:S03]  /*70e0*/  VIADD R223, R5, 0x18 ;  /* 0x0000001805df7836 */ /* 0x002fc60000000000 */
[----:B------:R-:W1:Y:S02]  /*70f0*/  SHFL.IDX PT, R119, R218, R148, 0x1f ;  /* 0x00001f94da777589 */ /* 0x000e6400000e0000 */
[----:B------:R-:W-:Y:S01]  /*7100*/  MUFU.EX2 R107, R107 ;  /* 0x0000006b006b7308 */ /* 0x000fe20000000800 */
[--C-:B--2---:R-:W-:Y:S01]  /*7110*/  FFMA.FTZ R118, R118, UR5, -R117.reuse ;  /* 0x0000000576767c23 */ /* 0x104fe20008010875 */
[----:B------:R-:W-:Y:S01]  /*7120*/  FFMA.FTZ R117, R147, UR5, -R117 ;  /* 0x0000000593757c23 */ /* 0x000fe20008010875 */
[----:B------:R-:W2:Y:S01]  /*7130*/  SHFL.IDX PT, R115, R218, R223, 0x1f ;  /* 0x00001fdfda737589 */ /* 0x000ea200000e0000 */
[----:B---3--:R-:W-:Y:S01]  /*7140*/  FSEL R113, R151, -INF , P1 ;  /* 0xff80000097717808 */ /* 0x008fe20000800000 */
[--C-:B------:R-:W-:Y:S01]  /*7150*/  FFMA.FTZ R99, R99, UR5, -R100.reuse ;  /* 0x0000000563637c23 */ /* 0x100fe20008010864 */
[----:B------:R-:W-:Y:S01]  /*7160*/  FFMA.FTZ R100, R123, UR5, -R100 ;  /* 0x000000057b647c23 */ /* 0x000fe20008010864 */
[----:B------:R-:W3:Y:S01]  /*7170*/  LDL R147, [R1+0x28] ;  /* 0x0000280001937983 */ /* 0x000ee20000100800 */
[----:B------:R-:W-:-:S02]  /*7180*/  VIADD R151, R5, 0x4 ;  /* 0x0000000405977836 */ /* 0x000fc40000000000 */
[--C-:B----4-:R-:W-:Y:S01]  /*7190*/  FFMA.FTZ R111, R111, UR5, -R112.reuse ;  /* 0x000000056f6f7c23 */ /* 0x110fe20008010870 */
[----:B------:R-:W-:Y:S01]  /*71a0*/  FFMA.FTZ R112, R135, UR5, -R112 ;  /* 0x0000000587707c23 */ /* 0x000fe20008010870 */
[----:B------:R4:W2:Y:S01]  /*71b0*/  SHFL.IDX PT, R123, R218, R114, 0x1f ;  /* 0x00001f72da7b7589 */ /* 0x0008a200000e0000 */
[----:B------:R-:W-:Y:S01]  /*71c0*/  FSEL R135, R137, -INF , P2 ;  /* 0xff80000089877808 */ /* 0x000fe20001000000 */
[----:B------:R-:W3:Y:S01]  /*71d0*/  MUFU.EX2 R16, R16 ;  /* 0x0000001000107308 */ /* 0x000ee20000000800 */
[--C-:B-----5:R-:W-:Y:S01]  /*71e0*/  FFMA.FTZ R130, R130, UR5, -R131.reuse ;  /* 0x0000000582827c23 */ /* 0x120fe20008010883 */
[----:B------:R-:W-:Y:S01]  /*71f0*/  FFMA.FTZ R131, R138, UR5, -R131 ;  /* 0x000000058a837c23 */ /* 0x000fe20008010883 */
[----:B------:R-:W5:Y:S01]  /*7200*/  SHFL.IDX PT, R218, R218, R231, 0x1f ;  /* 0x00001fe7dada7589 */ /* 0x000f6200000e0000 */
[--C-:B------:R-:W-:Y:S01]  /*7210*/  FFMA.FTZ R135, R135, UR5, -R134.reuse ;  /* 0x0000000587877c23 */ /* 0x100fe20008010886 */
[----:B------:R-:W-:Y:S01]  /*7220*/  FFMA.FTZ R134, R139, UR5, -R134 ;  /* 0x000000058b867c23 */ /* 0x000fe20008010886 */
[----:B----4-:R-:W-:Y:S01]  /*7230*/  FSEL R114, R149, -INF , P2 ;  /* 0xff80000095727808 */ /* 0x010fe20001000000 */
[----:B------:R-:W-:Y:S01]  /*7240*/  VIADD R149, R5, 0x8 ;  /* 0x0000000805957836 */ /* 0x000fe20000000000 */
[----:B------:R-:W4:Y:S01]  /*7250*/  MUFU.EX2 R101, R101 ;  /* 0x0000006500657308 */ /* 0x000f220000000800 */
[--C-:B-1----:R-:W-:Y:S01]  /*7260*/  FFMA.FTZ R120, R120, UR5, -R119.reuse ;  /* 0x0000000578787c23 */ /* 0x102fe20008010877 */
[----:B------:R-:W-:Y:S01]  /*7270*/  FFMA.FTZ R119, R146, UR5, -R119 ;  /* 0x0000000592777c23 */ /* 0x000fe20008010877 */
[--C-:B--2---:R-:W-:Y:S01]  /*7280*/  FFMA.FTZ R116, R116, UR5, -R115.reuse ;  /* 0x0000000574747c23 */ /* 0x104fe20008010873 */
[----:B------:R-:W-:-:S04]  /*7290*/  FFMA.FTZ R115, R150, UR5, -R115 ;  /* 0x0000000596737c23 */ /* 0x000fc80008010873 */
[----:B------:R-:W1:Y:S01]  /*72a0*/  MUFU.EX2 R105, R105 ;  /* 0x0000006900697308 */ /* 0x000e620000000800 */
[--C-:B------:R-:W-:Y:S01]  /*72b0*/  FFMA.FTZ R125, R125, UR5, -R123.reuse ;  /* 0x000000057d7d7c23 */ /* 0x100fe2000801087b */
[----:B------:R-:W-:-:S06]  /*72c0*/  FFMA.FTZ R123, R142, UR5, -R123 ;  /* 0x000000058e7b7c23 */ /* 0x000fcc000801087b */
        /* <DEDUP_REMOVED lines=44> */
[----:B------:R-:W5:Y:S04]  /*7590*/  SHFL.IDX PT, R127, R216, R144, 0x1f ;  /* 0x00001f90d87f7589 */ /* 0x000f6800000e0000 */
[----:B------:R-:W3:Y:S04]  /*75a0*/  SHFL.IDX PT, R129, R216, R148, 0x1f ;  /* 0x00001f94d8817589 */ /* 0x000ee800000e0000 */
[----:B------:R-:W-:Y:S01]  /*75b0*/  SHFL.IDX PT, R132, R216, R145, 0x1f ;  /* 0x00001f91d8847589 */ /* 0x000fe200000e0000 */
[--C-:B----4-:R-:W-:Y:S01]  /*75c0*/  FADD.FTZ R24, R24, -R124.reuse ;  /* 0x8000007c18187221 */ /* 0x110fe20000010000 */
[----:B------:R-:W-:-:S02]  /*75d0*/  FADD.FTZ R26, R26, -R124 ;  /* 0x8000007c1a1a7221 */ /* 0x000fc40000010000 */
[----:B------:R-:W4:Y:S01]  /*75e0*/  SHFL.IDX PT, R142, R216, R231, 0x1f ;  /* 0x00001fe7d88e7589 */ /* 0x000f2200000e0000 */
[--C-:B-1----:R-:W-:Y:S01]  /*75f0*/  FADD.FTZ R124, R25, -R126.reuse ;  /* 0x8000007e197c7221 */ /* 0x102fe20000010000 */
[----:B------:R-:W-:Y:S02]  /*7600*/  FADD.FTZ R126, R27, -R126 ;  /* 0x8000007e1b7e7221 */ /* 0x000fe40000010000 */
[----:B------:R-:W1:Y:S01]  /*7610*/  SHFL.IDX PT, R139, R220, R149, 0x1f ;  /* 0x00001f95dc8b7589 */ /* 0x000e6200000e0000 */
[--C-:B--2---:R-:W-:Y:S01]  /*7620*/  FADD.FTZ R128, R28, -R133.reuse ;  /* 0x800000851c807221 */ /* 0x104fe20000010000 */
[----:B------:R-:W-:Y:S01]  /*7630*/  FADD.FTZ R25, R30, -R133 ;  /* 0x800000851e197221 */ /* 0x000fe20000010000 */
[----:B------:R2:W1:Y:S01]  /*7640*/  MUFU.EX2 R28, R130 ;  /* 0x00000082001c7308 */ /* 0x0004620000000800 */
[----:B------:R-:W1:Y:S01]  /*7650*/  SHFL.IDX PT, R138, R220, R148, 0x1f ;  /* 0x00001f94dc8a7589 */ /* 0x000e6200000e0000 */
[----:B-----5:R-:W-:-:S03]  /*7660*/  FADD.FTZ R27, R31, -R127 ;  /* 0x8000007f1f1b7221 */ /* 0x020fc60000010000 */
[----:B------:R-:W5:Y:S03]  /*7670*/  SHFL.IDX PT, R137, R220, R144, 0x1f ;  /* 0x00001f90dc897589 */ /* 0x000f6600000e0000 */
[----:B------:R4:W5:Y:S01]  /*7680*/  MUFU.EX2 R30, R135 ;  /* 0x00000087001e7308 */ /* 0x0009620000000800 */
[----:B--2---:R-:W-:Y:S01]  /*7690*/  FADD.FTZ R130, R29, -R127 ;  /* 0x8000007f1d827221 */ /* 0x004fe20000010000 */
[--C-:B---3--:R-:W-:Y:S01]  /*76a0*/  FADD.FTZ R127, R32, -R129.reuse ;  /* 0x80000081207f7221 */ /* 0x108fe20000010000 */
[----:B------:R-:W2:Y:S01]  /*76b0*/  SHFL.IDX PT, R143, R216, R223, 0x1f ;  /* 0x00001fdfd88f7589 */ /* 0x000ea200000e0000 */
[----:B------:R-:W-:-:S03]  /*76c0*/  FADD.FTZ R129, R34, -R129 ;  /* 0x8000008122817221 */ /* 0x000fc60000010000 */
[----:B------:R-:W3:Y:S01]  /*76d0*/  SHFL.IDX PT, R32, R220, R145, 0x1f ;  /* 0x00001f91dc207589 */ /* 0x000ee200000e0000 */
[----:B------:R5:W3:Y:S01]  /*76e0*/  MUFU.EX2 R29, R131 ;  /* 0x00000083001d7308 */ /* 0x000ae20000000800 */
[--C-:B----4-:R-:W-:Y:S01]  /*76f0*/  FADD.FTZ R37, R37, -R142.reuse ;  /* 0x8000008e25257221 */ /* 0x110fe20000010000 */
[----:B------:R-:W-:Y:S01]  /*7700*/  FADD.FTZ R39, R39, -R142 ;  /* 0x8000008e27277221 */ /* 0x000fe20000010000 */
[----:B------:R-:W4:Y:S01]  /*7710*/  SHFL.IDX PT, R135, R219, R5, 0x1f ;  /* 0x00001f05db877589 */ /* 0x000f2200000e0000 */
[--C-:B-1----:R-:W-:Y:S01]  /*7720*/  FADD.FTZ R44, R44, -R139.reuse ;  /* 0x8000008b2c2c7221 */ /* 0x102fe20000010000 */
[----:B------:R-:W-:Y:S02]  /*7730*/  FADD.FTZ R46, R46, -R139 ;  /* 0x8000008b2e2e7221 */ /* 0x000fe40000010000 */
[----:B------:R-:W1:Y:S01]  /*7740*/  SHFL.IDX PT, R136, R220, R223, 0x1f ;  /* 0x00001fdfdc887589 */ /* 0x000e6200000e0000 */
[----:B------:R2:W1:Y:S01]  /*7750*/  MUFU.EX2 R31, R134 ;  /* 0x00000086001f7308 */ /* 0x0004620000000800 */
[--C-:B-----5:R-:W-:Y:S01]  /*7760*/  FADD.FTZ R131, R33, -R132.reuse ;  /* 0x8000008421837221 */ /* 0x120fe20000010000 */
[----:B------:R-:W-:Y:S01]  /*7770*/  FADD.FTZ R132, R35, -R132 ;  /* 0x8000008423847221 */ /* 0x000fe20000010000 */
[--C-:B------:R-:W-:Y:S01]  /*7780*/  FADD.FTZ R48, R48, -R138.reuse ;  /* 0x8000008a30307221 */ /* 0x100fe20000010000 */
[----:B------:R-:W-:Y:S01]  /*7790*/  FADD.FTZ R50, R50, -R138 ;  /* 0x8000008a32327221 */ /* 0x000fe20000010000 */
[----:B------:R-:W5:Y:S01]  /*77a0*/  SHFL.IDX PT, R35, R219, R144, 0x1f ;  /* 0x00001f90db237589 */ /* 0x000f6200000e0000 */
[--C-:B------:R-:W-:Y:S01]  /*77b0*/  FADD.FTZ R45, R45, -R137.reuse ;  /* 0x800000892d2d7221 */ /* 0x100fe20000010000 */
[----:B------:R-:W-:-:S02]  /*77c0*/  FADD.FTZ R47, R47, -R137 ;  /* 0x800000892f2f7221 */ /* 0x000fc40000010000 */
[----:B--2---:R-:W2:Y:S01]  /*77d0*/  SHFL.IDX PT, R134, R219, R145, 0x1f ;  /* 0x00001f91db867589 */ /* 0x004ea200000e0000 */
[----:B------:R-:W-:-:S03]  /*77e0*/  FADD.FTZ R133, R36, -R143 ;  /* 0x8000008f24857221 */ /* 0x000fc60000010000 */
[----:B------:R-:W-:Y:S04]  /*77f0*/  SHFL.IDX PT, R140, R220, R151, 0x1f ;  /* 0x00001f97dc8c7589 */ /* 0x000fe800000e0000 */
[----:B------:R-:W-:Y:S01]  /*7800*/  SHFL.IDX PT, R141, R220, R5, 0x1f ;  /* 0x00001f05dc8d7589 */ /* 0x000fe200000e0000 */
[--C-:B---3--:R-:W-:Y:S01]  /*7810*/  FADD.FTZ R49, R49, -R32.reuse ;  /* 0x8000002031317221 */ /* 0x108fe20000010000 */
[----:B------:R-:W-:Y:S01]  /*7820*/  FADD.FTZ R51, R51, -R32 ;  /* 0x8000002033337221 */ /* 0x000fe20000010000 */
[--C-:B----4-:R-:W-:Y:S01]  /*7830*/  FADD.FTZ R56, R56, -R135.reuse ;  /* 0x8000008738387221 */ /* 0x110fe20000010000 */
[----:B------:R3:W4:Y:S01]  /*7840*/  MUFU.EX2 R32, R125 ;  /* 0x0000007d00207308 */ /* 0x0007220000000800 */
[----:B------:R-:W-:Y:S01]  /*7850*/  FADD.FTZ R58, R58, -R135 ;  /* 0x800000873a3a7221 */ /* 0x000fe20000010000 */
[----:B------:R-:W-:Y:S01]  /*7860*/  SHFL.IDX PT, R142, R221, R145, 0x1f ;  /* 0x00001f91dd8e7589 */ /* 0x000fe200000e0000 */
[--C-:B-1----:R-:W-:Y:S01]  /*7870*/  FADD.FTZ R52, R52, -R136.reuse ;  /* 0x8000008834347221 */ /* 0x102fe20000010000 */
[----:B------:R-:W-:Y:S01]  /*7880*/  FADD.FTZ R54, R54, -R136 ;  /* 0x8000008836367221 */ /* 0x000fe20000010000 */
[----:B------:R-:W-:Y:S01]  /*7890*/  FMUL.FTZ R26, R9, R26 ;  /* 0x0000001a091a7220 */ /* 0x000fe20000410000 */
[----:B------:R-:W-:Y:S01]  /*78a0*/  SHFL.IDX PT, R135, R221, R151, 0x1f ;  /* 0x00001f97dd877589 */ /* 0x000fe200000e0000 */
[----:B------:R-:W-:Y:S01]  /*78b0*/  FMUL.FTZ R25, R11, R25 ;  /* 0x000000190b197220 */ /* 0x000fe20000410000 */
[----:B------:R-:W-:Y:S01]  /*78c0*/  MUFU.EX2 R119, R119 ;  /* 0x0000007700777308 */ /* 0x000fe20000000800 */
[----:B------:R-:W-:Y:S01]  /*78d0*/  FADD.FTZ R38, R38, -R143 ;  /* 0x8000008f26267221 */ /* 0x000fe20000010000 */
[----:B---3--:R-:W-:Y:S04]  /*78e0*/  SHFL.IDX PT, R125, R221, R5, 0x1f ;  /* 0x00001f05dd7d7589 */ /* 0x008fe800000e0000 */
[----:B------:R-:W1:Y:S01]  /*78f0*/  SHFL.IDX PT, R34, R219, R151, 0x1f ;  /* 0x00001f97db227589 */ /* 0x000e6200000e0000 */
[----:B------:R-:W-:Y:S01]  /*7900*/  FMUL.FTZ R37, R225, R37 ;  /* 0x00000025e1257220 */ /* 0x000fe20000410000 */
[--C-:B-----5:R-:W-:Y:S01]  /*7910*/  FADD.FTZ R61, R61, -R35.reuse ;  /* 0x800000233d3d7221 */ /* 0x120fe20000010000 */
[----:B------:R-:W-:Y:S01]  /*7920*/  FADD.FTZ R63, R63, -R35 ;  /* 0x800000233f3f7221 */ /* 0x000fe20000010000 */
[----:B------:R-:W-:Y:S01]  /*7930*/  SHFL.IDX PT, R139, R221, R149, 0x1f ;  /* 0x00001f95dd8b7589 */ /* 0x000fe200000e0000 */
[----:B------:R3:W-:Y:S03]  /*7940*/  MUFU.EX2 R35, R121 ;  /* 0x0000007900237308 */ /* 0x0007e60000000800 */
[----:B------:R-:W-:Y:S04]  /*7950*/  SHFL.IDX PT, R144, R221, R144, 0x1f ;  /* 0x00001f90dd907589 */ /* 0x000fe800000e0000 */
[----:B------:R-:W-:Y:S04]  /*7960*/  SHFL.IDX PT, R138, R221, R148, 0x1f ;  /* 0x00001f94dd8a7589 */ /* 0x000fe800000e0000 */
[----:B------:R-:W5:Y:S04]  /*7970*/  SHFL.IDX PT, R137, R219, R149, 0x1f ;  /* 0x00001f95db897589 */ /* 0x000f6800000e0000 */
[----:B------:R-:W4:Y:S01]  /*7980*/  SHFL.IDX PT, R33, R220, R231, 0x1f ;  /* 0x00001fe7dc217589 */ /* 0x000f2200000e0000 */
[----:B--2---:R-:W-:Y:S01]  /*7990*/  FADD.FTZ R65, R65, -R134 ;  /* 0x8000008641417221 */ /* 0x004fe20000010000 */
[----:B------:R-:W-:Y:S01]  /*79a0*/  MUFU.EX2 R118, R118 ;  /* 0x0000007600767308 */ /* 0x000fe20000000800 */
[----:B------:R-:W-:Y:S01]  /*79b0*/  FMUL.FTZ R39, R16, R39 ;  /* 0x0000002710277220 */ /* 0x000fe20000410000 */
[----:B------:R-:W-:Y:S01]  /*79c0*/  SHFL.IDX PT, R145, R221, R223, 0x1f ;  /* 0x00001fdfdd917589 */ /* 0x000fe200000e0000 */
[--C-:B-1----:R-:W-:Y:S01]  /*79d0*/  FADD.FTZ R57, R57, -R34.reuse ;  /* 0x8000002239397221 */ /* 0x102fe20000010000 */
[----:B------:R-:W-:Y:S01]  /*79e0*/  FADD.FTZ R59, R59, -R34 ;  /* 0x800000223b3b7221 */ /* 0x000fe20000010000 */
[--C-:B------:R-:W-:Y:S01]  /*79f0*/  FADD.FTZ R41, R41, -R140.reuse ;  /* 0x8000008c29297221 */ /* 0x100fe20000010000 */
[----:B------:R-:W1:Y:S01]  /*7a00*/  SHFL.IDX PT, R221, R221, R231, 0x1f ;  /* 0x00001fe7dddd7589 */ /* 0x000e6200000e0000 */
[----:B------:R-:W-:Y:S01]  /*7a10*/  FADD.FTZ R43, R43, -R140 ;  /* 0x8000008c2b2b7221 */ /* 0x000fe20000010000 */
[----:B------:R-:W-:Y:S01]  /*7a20*/  MUFU.EX2 R117, R117 ;  /* 0x0000007500757308 */ /* 0x000fe20000000800 */
[--C-:B------:R-:W-:Y:S01]  /*7a30*/  FADD.FTZ R40, R40, -R141.reuse ;  /* 0x8000008d28287221 */ /* 0x100fe20000010000 */
[----:B------:R-:W2:Y:S01]  /*7a40*/  SHFL.IDX PT, R36, R219, R223, 0x1f ;  /* 0x00001fdfdb247589 */ /* 0x000ea200000e0000 */
[----:B------:R-:W-:-:S03]  /*7a50*/  FADD.FTZ R42, R42, -R141 ;  /* 0x8000008d2a2a7221 */ /* 0x000fc60000010000 */
[----:B------:R-:W2:Y:S01]  /*7a60*/  SHFL.IDX PT, R136, R219, R148, 0x1f ;  /* 0x00001f94db887589 */ /* 0x000ea200000e0000 */
[----:B---3--:R-:W-:Y:S01]  /*7a70*/  FADD.FTZ R121, R67, -R134 ;  /* 0x8000008643797221 */ /* 0x008fe20000010000 */
[----:B------:R-:W-:Y:S02]  /*7a80*/  MUFU.EX2 R34, R122 ;  /* 0x0000007a00227308 */ /* 0x000fe40000000800 */
[----:B------:R-:W3:Y:S01]  /*7a90*/  SHFL.IDX PT, R219, R219, R231, 0x1f ;  /* 0x00001fe7dbdb7589 */ /* 0x000ee200000e0000 */
[--C-:B-----5:R-:W-:Y:S01]  /*7aa0*/  FADD.FTZ R60, R60, -R137.reuse ;  /* 0x800000893c3c7221 */ /* 0x120fe20000010000 */
[----:B------:R-:W-:Y:S01]  /*7ab0*/  FADD.FTZ R62, R62, -R137 ;  /* 0x800000893e3e7221 */ /* 0x000fe20000010000 */
[--C-:B------:R-:W-:Y:S01]  /*7ac0*/  FADD.FTZ R137, R80, -R138.reuse ;  /* 0x8000008a50897221 */ /* 0x100fe20000010000 */
[----:B------:R-:W-:Y:S01]  /*7ad0*/  FADD.FTZ R138, R82, -R138 ;  /* 0x8000008a528a7221 */ /* 0x000fe20000010000 */
[----:B------:R-:W-:Y:S01]  /*7ae0*/  FMUL.FTZ R82, R228, R133 ;  /* 0x00000085e4527220 */ /* 0x000fe20000410000 */
[--C-:B----4-:R-:W-:Y:S01]  /*7af0*/  FADD.FTZ R53, R53, -R33.reuse ;  /* 0x8000002135357221 */ /* 0x110fe20000010000 */
[----:B------:R-:W-:-:S02]  /*7b00*/  FADD.FTZ R55, R55, -R33 ;  /* 0x8000002137377221 */ /* 0x000fc40000010000 */
[----:B------:R4:W5:Y:S01]  /*7b10*/  MUFU.EX2 R33, R123 ;  /* 0x0000007b00217308 */ /* 0x0009620000000800 */
[----:B-1----:R-:W-:Y:S01]  /*7b20*/  FADD.FTZ R146, R85, -R221 ;  /* 0x800000dd55927221 */ /* 0x002fe20000010000 */
[----:B------:R-:W-:Y:S01]  /*7b30*/  FMUL.FTZ R85, R10, R126 ;  /* 0x0000007e0a557220 */ /* 0x000fe20000410000 */
[----:B------:R-:W-:Y:S01]  /*7b40*/  F2FP.BF16.F32.PACK_AB R82, R37, R82 ;  /* 0x000000522552723e */ /* 0x000fe200000010ff */
[----:B--2---:R-:W-:-:S03]  /*7b50*/  FADD.FTZ R67, R70, -R36 ;  /* 0x8000002446437221 */ /* 0x004fc60000010000 */
[----:B------:R-:W-:Y:S01]  /*7b60*/  F2FP.BF16.F32.PACK_AB R85, R85, R26 ;  /* 0x0000001a5555723e */ /* 0x000fe200000010ff */
[----:B------:R-:W-:Y:S01]  /*7b70*/  FMUL.FTZ R26, R12, R27 ;  /* 0x0000001b0c1a7220 */ /* 0x000fe20000410000 */
[----:B----4-:R-:W-:Y:S01]  /*7b80*/  FADD.FTZ R123, R68, -R36 ;  /* 0x80000024447b7221 */ /* 0x010fe20000010000 */
[----:B------:R-:W-:Y:S01]  /*7b90*/  MUFU.EX2 R116, R116 ;  /* 0x0000007400747308 */ /* 0x000fe20000000800 */
[--C-:B------:R-:W-:Y:S01]  /*7ba0*/  FADD.FTZ R64, R64, -R136.reuse ;  /* 0x8000008840407221 */ /* 0x100fe20000010000 */
[----:B------:R-:W-:Y:S01]  /*7bb0*/  FADD.FTZ R66, R66, -R136 ;  /* 0x8000008842427221 */ /* 0x000fe20000010000 */
[----:B------:R-:W-:Y:S01]  /*7bc0*/  FADD.FTZ R221, R87, -R221 ;  /* 0x800000dd57dd7221 */ /* 0x000fe20000010000 */
[----:B------:R-:W-:-:S04]  /*7bd0*/  F2FP.BF16.F32.PACK_AB R87, R26, R25 ;  /* 0x000000191a57723e */ /* 0x000fc800000010ff */
[----:B------:R1:W2:Y:S01]  /*7be0*/  MUFU.EX2 R36, R120 ;  /* 0x0000007800247308 */ /* 0x0002a20000000800 */
[----:B------:R-:W-:Y:S01]  /*7bf0*/  FMUL.FTZ R25, R107, R65 ;  /* 0x000000416b197220 */ /* 0x000fe20000410000 */
[----:B---3--:R-:W-:Y:S01]  /*7c00*/  FADD.FTZ R70, R69, -R219 ;  /* 0x800000db45467221 */ /* 0x008fe20000010000 */
[----:B------:R-:W-:-:S05]  /*7c10*/  FMUL.FTZ R38, R15, R38 ;  /* 0x000000260f267220 */ /* 0x000fca0000410000 */
[----:B------:R-:W3:Y:S01]  /*7c20*/  MUFU.EX2 R115, R115 ;  /* 0x0000007300737308 */ /* 0x000ee20000000800 */
        /* <DEDUP_REMOVED lines=12> */
[----:B-1----:R-:W-:Y:S01]  /*7cf0*/  FADD.FTZ R120, R71, -R219 ;  /* 0x800000db47787221 */ /* 0x002fe20000010000 */
        /* <DEDUP_REMOVED lines=235> */
.L_x_3388:
        /* <DEDUP_REMOVED lines=70> */
.L_x_3389:
        /* <DEDUP_REMOVED lines=12> */
.L_x_3379:
        /* <DEDUP_REMOVED lines=34> */
.L_x_3359:
[----:B------:R-:W-:Y:S05]  /*92f0*/  @P0 BRA `(.L_x_3354) ;  /* 0x0000004000e40947 */ /* 0x000fea0003800000 */
[----:B------:R-:W-:Y:S01]  /*9300*/  ULDC.64 UR4, c[0x0][0x878] ;  /* 0x00021e0000047ab9 */ /* 0x000fe20000000a00 */
[----:B--2---:R-:W2:Y:S01]  /*9310*/  LDL.LU R8, [R1+0x3c] ;  /* 0x00003c0001087983 */ /* 0x004ea20000300800 */
[----:B------:R-:W-:Y:S01]  /*9320*/  UISETP.NE.U32.AND UP0, UPT, UR4, URZ, UPT ;  /* 0x0000003f0400728c */ /* 0x000fe2000bf05070 */
[----:B------:R-:W3:Y:S01]  /*9330*/  LDC R0, c[0x0][0x850] ;  /* 0x00021400ff007b82 */ /* 0x000ee20000000800 */
[----:B------:R-:W1:Y:S02]  /*9340*/  S2R R12, SR_TID.X ;  /* 0x00000000000c7919 */ /* 0x000e640000002100 */
[----:B------:R-:W-:Y:S01]  /*9350*/  UISETP.NE.AND.EX UP0, UPT, UR5, URZ, UPT, UP0 ;  /* 0x0000003f0500728c */ /* 0x000fe2000bf05300 */
[----:B------:R-:W4:Y:S01]  /*9360*/  S2R R7, SR_CgaCtaId ;  /* 0x0000000000077919 */ /* 0x000f220000008800 */
[----:B------:R-:W-:-:S04]  /*9370*/  USHF.L.U32 UR6, UR37, 0xd, URZ ;  /* 0x0000000d25067899 */ /* 0x000fc8000800063f */
[----:B------:R-:W-:Y:S01]  /*9380*/  PLOP3.LUT P1, PT, PT, PT, UP0, 0x80, 0x0 ;  /* 0x000000000000781c */ /* 0x000fe20003f2f008 */
[----:B------:R-:W-:-:S04]  /*9390*/  ULDC.64 UR8, c[0x0][0x818] ;  /* 0x0002060000087ab9 */ /* 0x000fc80000000a00 */
[----:B------:R-:W-:Y:S02]  /*93a0*/  @UP0 ULDC.64 UR4, c[0x0][0x878] ;  /* 0x00021e0000040ab9 */ /* 0x000fe40000000a00 */
[----:B------:R-:W-:-:S06]  /*93b0*/  @UP0 UIMAD.WIDE UR4, UR40, 0x4, UR4 ;  /* 0x00000004280408a5 */ /* 0x000fcc000f8e0204 */
[----:B------:R-:W-:Y:S02]  /*93c0*/  IMAD.U32 R2, RZ, RZ, UR4 ;  /* 0x00000004ff027e24 */ /* 0x000fe4000f8e00ff */
[----:B------:R-:W-:-:S05]  /*93d0*/  IMAD.U32 R3, RZ, RZ, UR5 ;  /* 0x00000005ff037e24 */ /* 0x000fca000f8e00ff */
[----:B------:R-:W5:Y:S01]  /*93e0*/  @P1 LDG.E R2, desc[UR38][R2.64] ;  /* 0x0000002602021981 */ /* 0x000f62000c1e1900 */
[----:B---3--:R-:W-:Y:S01]  /*93f0*/  ISETP.NE.AND P0, PT, R0, 0x1, PT ;  /* 0x000000010000780c */ /* 0x008fe20003f05270 */
[----:B------:R-:W-:Y:S01]  /*9400*/  USEL UR10, UR40, URZ, !UP0 ;  /* 0x0000003f280a7287 */ /* 0x000fe2000c000000 */
[----:B-1----:R-:W-:-:S05]  /*9410*/  VIADD R13, R12, 0xffffff80 ;  /* 0xffffff800c0d7836 */ /* 0x002fca0000000000 */
[----:B------:R-:W-:-:S06]  /*9420*/  SHF.R.S32.HI R6, RZ, 0x1f, R13 ;  /* 0x0000001fff067819 */ /* 0x000fcc000001140d */
[----:B------:R-:W2:Y:S01]  /*9430*/  @P0 LDC R0, c[0x0][0x854] ;  /* 0x00021500ff000b82 */ /* 0x000ea20000000800 */
[----:B------:R-:W-:-:S07]  /*9440*/  LEA.HI R6, R6, R13, RZ, 0x7 ;  /* 0x0000000d06067211 */ /* 0x000fce00078f38ff */
[----:B------:R-:W1:Y:S01]  /*9450*/  @P0 LDC R5, c[0x0][0x858] ;  /* 0x00021600ff050b82 */ /* 0x000e620000000800 */
[----:B--2---:R-:W-:-:S05]  /*9460*/  @P0 IMAD.HI.U32 R0, R8, R0, RZ ;  /* 0x0000000008000227 */ /* 0x004fca00078e00ff */
[----:B-1----:R-:W-:-:S04]  /*9470*/  @P0 SHF.R.U32.HI R8, RZ, R5, R0 ;  /* 0x00000005ff080219 */ /* 0x002fc80000011600 */
[----:B------:R-:W-:Y:S01]  /*9480*/  SHF.R.S32.HI R0, RZ, 0x1f, R8 ;  /* 0x0000001fff007819 */ /* 0x000fe20000011408 */
[----:B------:R1:W-:Y:S01]  /*9490*/  @P0 STL [R1+0x3c], R8 ;  /* 0x00003c0801000387 */ /* 0x0003e20000100800 */
[----:B-----5:R-:W-:Y:S02]  /*94a0*/  @P1 R2UR UR4, R2 ;  /* 0x00000000020412ca */ /* 0x020fe400000e0000 */
[----:B------:R-:W-:-:S04]  /*94b0*/  MOV R2, 0x400 ;  /* 0x0000040000027802 */ /* 0x000fc80000000f00 */
[----:B----4-:R-:W-:Y:S01]  /*94c0*/  LEA R15, R7, R2, 0x18 ;  /* 0x00000002070f7211 */ /* 0x010fe200078ec0ff */
[----:B------:R-:W-:-:S04]  /*94d0*/  IMAD R2, R0, UR8, RZ ;  /* 0x0000000800027c24 */ /* 0x000fc8000f8e02ff */
[----:B------:R-:W-:Y:S02]  /*94e0*/  IMAD R9, R8, UR9, R2 ;  /* 0x0000000908097c24 */ /* 0x000fe4000f8e0202 */
[----:B------:R-:W-:-:S04]  /*94f0*/  @UP0 ULEA UR4, UR40, UR4, 0x7 ;  /* 0x0000000428040291 */ /* 0x000fc8000f8e383f */
[----:B------:R-:W-:-:S04]  /*9500*/  @UP0 USHF.R.S32.HI UR5, URZ, 0x1f, UR4 ;  /* 0x0000001f3f050899 */ /* 0x000fc80008011404 */
[----:B------:R-:W-:-:S04]  /*9510*/  @UP0 ULEA.HI UR5, UR5, UR4, URZ, 0x7 ;  /* 0x0000000405050291 */ /* 0x000fc8000f8f383f */
[----:B------:R-:W-:-:S04]  /*9520*/  @UP0 USHF.L.U32 UR5, UR5, 0x6, URZ ;  /* 0x0000000605050899 */ /* 0x000fc8000800063f */
[----:B------:R-:W-:-:S04]  /*9530*/  @UP0 ULOP3.LUT UR4, UR5, 0xffffe000, URZ, 0xc0, !UPT ;  /* 0xffffe00005040892 */ /* 0x000fc8000f8ec03f */
[----:B------:R-:W-:-:S03]  /*9540*/  @UP0 USHF.R.S32.HI UR5, URZ, 0x1f, UR4 ;  /* 0x0000001f3f050899 */ /* 0x000fc60008011404 */
[----:B------:R-:W-:Y:S02]  /*9550*/  @!UP0 UMOV UR4, URZ ;  /* 0x0000003f00048c82 */ /* 0x000fe40008000000 */
[----:B------:R-:W-:Y:S02]  /*9560*/  UIADD3 UR7, UP1, UR6, UR4, URZ ;  /* 0x0000000406077290 */ /* 0x000fe4000ff3e03f */
[----:B------:R-:W-:Y:S02]  /*9570*/  @!UP0 UMOV UR5, URZ ;  /* 0x0000003f00058c82 */ /* 0x000fe40008000000 */
[----:B------:R-:W-:Y:S02]  /*9580*/  ULEA.HI.X.SX32 UR4, UR6, UR5, 0x1, UP1 ;  /* 0x0000000506047291 */ /* 0x000fe400088f0e3f */
[----:B------:R-:W-:Y:S01]  /*9590*/  IMAD.U32 R4, RZ, RZ, UR7 ;  /* 0x00000007ff047e24 */ /* 0x000fe2000f8e00ff */
[----:B------:R-:W-:-:S03]  /*95a0*/  ULDC.64 UR6, c[0x0][0x820] ;  /* 0x0002080000067ab9 */ /* 0x000fc60000000a00 */
[----:B------:R-:W-:Y:S01]  /*95b0*/  IMAD.U32 R5, RZ, RZ, UR4 ;  /* 0x00000004ff057e24 */ /* 0x000fe2000f8e00ff */
[----:B------:R-:W-:Y:S02]  /*95c0*/  ULDC.64 UR4, c[0x0][0x840] ;  /* 0x0002100000047ab9 */ /* 0x000fe40000000a00 */
[----:B------:R-:W-:Y:S01]  /*95d0*/  IMAD R7, R0, UR4, RZ ;  /* 0x0000000400077c24 */ /* 0x000fe2000f8e02ff */
[----:B------:R-:W-:Y:S01]  /*95e0*/  LOP3.LUT R0, R6, 0xfffff80, RZ, 0xc0, !PT ;  /* 0x0fffff8006007812 */ /* 0x000fe200078ec0ff */
[----:B------:R-:W-:Y:S01]  /*95f0*/  IMAD.WIDE.U32 R2, R8, UR8, R4 ;  /* 0x0000000808027c25 */ /* 0x000fe2000f8e0004 */
[----:B------:R-:W-:-:S03]  /*9600*/  ULDC.64 UR8, c[0x0][0x848] ;  /* 0x0002120000087ab9 */ /* 0x000fc60000000a00 */
[----:B------:R-:W-:Y:S01]  /*9610*/  IMAD.WIDE.U32 R4, R8, UR4, R4 ;  /* 0x0000000408047c25 */ /* 0x000fe2000f8e0004 */
[----:B------:R-:W-:-:S03]  /*9620*/  USHF.R.S32.HI UR4, URZ, 0x1f, UR40 ;  /* 0x0000001f3f047899 */ /* 0x000fc60008011428 */
[----:B------:R-:W-:Y:S01]  /*9630*/  IMAD.SHL.U32 R6, R6, 0x20, RZ ;  /* 0x0000002006067824 */ /* 0x000fe200078e00ff */
[----:B------:R-:W-:Y:S01]  /*9640*/  USEL UR4, UR4, URZ, !UP0 ;  /* 0x0000003f04047287 */ /* 0x000fe2000c000000 */
[----:B------:R-:W-:Y:S02]  /*9650*/  IMAD R11, R8, UR5, R7 ;  /* 0x00000005080b7c24 */ /* 0x000fe4000f8e0207 */
[----:B------:R-:W-:Y:S01]  /*9660*/  IMAD.IADD R0, R13, 0x1, -R0 ;  /* 0x000000010d007824 */ /* 0x000fe200078e0a00 */
[----:B------:R-:W-:Y:S01]  /*9670*/  LOP3.LUT R7, R6, 0x3ffff000, RZ, 0xc0, !PT ;  /* 0x3ffff00006077812 */ /* 0x000fe200078ec0ff */
[----:B------:R-:W-:Y:S01]  /*9680*/  UIMAD UR5, UR4, UR6, URZ ;  /* 0x00000006040572a4 */ /* 0x000fe2000f8e023f */
[----:B------:R-:W-:Y:S01]  /*9690*/  IMAD.IADD R3, R3, 0x1, R9 ;  /* 0x0000000103037824 */ /* 0x000fe200078e0209 */
[----:B------:R-:W-:Y:S01]  /*96a0*/  UIMAD UR4, UR4, UR8, URZ ;  /* 0x00000008040472a4 */ /* 0x000fe2000f8e023f */
[----:B------:R-:W-:Y:S01]  /*96b0*/  IMAD.IADD R5, R5, 0x1, R11 ;  /* 0x0000000105057824 */ /* 0x000fe200078e020b */
[----:B------:R-:W-:Y:S01]  /*96c0*/  UIMAD UR5, UR10, UR7, UR5 ;  /* 0x000000070a0572a4 */ /* 0x000fe2000f8e0205 */
[----:B------:R-:W-:Y:S01]  /*96d0*/  IMAD R0, R0, 0x4, R7 ;  /* 0x0000000400007824 */ /* 0x000fe200078e0207 */
[----:B------:R-:W-:Y:S01]  /*96e0*/  UIMAD UR4, UR10, UR9, UR4 ;  /* 0x000000090a0472a4 */ /* 0x000fe2000f8e0204 */
[----:B------:R-:W-:-:S02]  /*96f0*/  IMAD.U32 R7, RZ, RZ, UR6 ;  /* 0x00000006ff077e24 */ /* 0x000fc4000f8e00ff */
        /* <DEDUP_REMOVED lines=9> */
[----:B-1----:R-:W1:Y:S01]  /*9790*/  LDC.64 R8, c[0x0][0x800] ;  /* 0x00020000ff087b82 */ /* 0x002e620000000a00 */
        /* <DEDUP_REMOVED lines=29> */
.L_x_3393:
[----:B------:R-:W-:Y:S01]  /*9970*/  @P0 ELECT P1, URZ, PT ;  /* 0x00000000003f082f */ /* 0x000fe20003820000 */
[----:B------:R1:W-:-:S12]  /*9980*/  UBLKRED.G.S.ADD.F32.RN [UR4], [UR6], UR7, desc[UR8] ;  /* 0x00000804060073bb */ /* 0x0003d800080a1407 */
[----:B------:R-:W-:Y:S02]  /*9990*/  @P1 PLOP3.LUT P0, PT, P1, PT, PT, 0x8, 0x0 ;  /* 0x000000000000181c */ /* 0x000fe40000f0e170 */
[----:B------:R-:W-:-:S11]  /*99a0*/  PLOP3.LUT P1, PT, PT, PT, PT, 0x8, 0x0 ;  /* 0x000000000000781c */ /* 0x000fd60003f2e170 */
[----:B-1----:R-:W-:Y:S05]  /*99b0*/  @P0 BRA.U.ANY `(.L_x_3393) ;  /* 0xfffffffd00ec0947 */ /* 0x002fea000393ffff */
[----:B------:R0:W-:Y:S01]  /*99c0*/  UTMACMDFLUSH ;  /* 0x00000000000079b7 */ /* 0x0001e20000000000 */
[----:B------:R-:W-:-:S04]  /*99d0*/  DEPBAR.LE SB0, 0x0 ;  /* 0x000080000000791a */ /* 0x000fc80000000000 */
.L_x_3392:
[----:B------:R-:W-:Y:S05]  /*99e0*/  BSYNC B0 ;  /* 0x0000000000007941 */ /* 0x000fea0003800000 */
.L_x_3391:
        /* <DEDUP_REMOVED lines=25> */
.L_x_3394:
        /* <DEDUP_REMOVED lines=8> */
.L_x_3347:
        /* <DEDUP_REMOVED lines=29> */
.L_x_3396:
[----:B------:R-:W-:Y:S01]  /*9dd0*/  ULDC UR9, c[0x0][0x8cc] ;  /* 0x0002330000097ab9 */ /* 0x000fe20000000800 */
[----:B------:R-:W-:Y:S01]  /*9de0*/  UMOV UR7, UR8 ;  /* 0x0000000800077c82 */ /* 0x000fe20008000000 */
[----:B------:R-:W-:-:S11]  /*9df0*/  UISETP.NE.AND UP0, UPT, UR9, 0x1, UPT ;  /* 0x000000010900788c */ /* 0x000fd6000bf05270 */
[----:B------:R-:W-:Y:S02]  /*9e00*/  @UP0 ULDC.64 UR10, c[0x0][0x8d0] ;  /* 0x00023400000a0ab9 */ /* 0x000fe40000000a00 */
[----:B------:R-:W-:-:S04]  /*9e10*/  UIMAD.WIDE.U32 UR4, UR8, UR10, URZ ;  /* 0x0000000a080472a5 */ /* 0x000fc8000f8e003f */
[----:B------:R-:W-:-:S04]  /*9e20*/  @UP0 USHF.R.U32.HI UR7, URZ, UR11, UR5 ;  /* 0x0000000b3f070299 */ /* 0x000fc80008011605 */
[----:B------:R-:W-:-:S12]  /*9e30*/  UIMAD UR4, UR7, UR9, URZ ;  /* 0x00000009070472a4 */ /* 0x000fd8000f8e023f */
.L_x_3397:
        /* <DEDUP_REMOVED lines=23> */
.L_x_3398:
        /* <DEDUP_REMOVED lines=13> */
.L_x_3400:
[----:B------:R-:W-:-:S05]  /*a080*/  ULDC UR4, c[0x0][0x8f4] ;  /* 0x00023d0000047ab9 */ /* 0x000fca0000000800 */
.L_x_3399:
        /* <DEDUP_REMOVED lines=46> */
.L_x_3401:
        /* <DEDUP_REMOVED lines=13> */
.L_x_3402:
        /* <DEDUP_REMOVED lines=12> */
.L_x_3403:
        /* <DEDUP_REMOVED lines=54> */
.L_x_3406:
[----:B------:R-:W-:Y:S05]  /*a860*/  BSYNC B0 ;  /* 0x0000000000007941 */ /* 0x000fea0003800000 */
.L_x_3405:
        /* <DEDUP_REMOVED lines=19> */
.L_x_3408:
[----:B------:R-:W-:Y:S05]  /*a9a0*/  BSYNC B0 ;  /* 0x0000000000007941 */ /* 0x000fea0003800000 */
.L_x_3407:
[----:B------:R-:W-:Y:S06]  /*a9b0*/  BAR.ARV 0xa, 0xa0 ;  /* 0x0282800000007b1d */ /* 0x000fec0000002000 */
[----:B------:R-:W-:Y:S04]  /*a9c0*/  BSSY B0, `(.L_x_3409) ;  /* 0x0000003000007945 */ /* 0x000fe80003800000 */
[----:B------:R-:W-:Y:S05]  /*a9d0*/  @!P0 BRA `(.L_x_3410) ;  /* 0x0000000000048947 */ /* 0x000fea0003800000 */
[----:B------:R-:W-:-:S04]  /*a9e0*/  DEPBAR.LE SB0, 0x0 ;  /* 0x000080000000791a */ /* 0x000fc80000000000 */
.L_x_3410:
[----:B------:R-:W-:Y:S05]  /*a9f0*/  BSYNC B0 ;  /* 0x0000000000007941 */ /* 0x000fea0003800000 */
.L_x_3409:
[----:B------:R-:W-:Y:S06]  /*aa00*/  BAR.ARV 0xb, 0xa0 ;  /* 0x02c2800000007b1d */ /* 0x000fec0000002000 */
[----:B------:R-:W-:Y:S01]  /*aa10*/  UIADD3 UR18, UR12, 0x1, URZ ;  /* 0x000000010c127890 */ /* 0x000fe2000fffe03f */
[----:B------:R-:W-:Y:S11]  /*aa20*/  BRA `(.L_x_3411) ;  /* 0x0000000000047947 */ /* 0x000ff60003800000 */
.L_x_3404:
[----:B------:R-:W-:-:S05]  /*aa30*/  UMOV UR18, UR12 ;  /* 0x0000000c00127c82 */ /* 0x000fca0008000000 */
.L_x_3411:
        /* <DEDUP_REMOVED lines=22> */
.L_x_3424:
        /* <DEDUP_REMOVED lines=20> */
.L_x_3413:
[----:B------:R-:W-:Y:S05]  /*ace0*/  BSYNC B0 ;  /* 0x0000000000007941 */ /* 0x000fea0003800000 */
.L_x_3412:
        /* <DEDUP_REMOVED lines=13> */
.L_x_3415:
[----:B------:R-:W-:Y:S05]  /*adc0*/  BSYNC B0 ;  /* 0x0000000000007941 */ /* 0x000fea0003800000 */
.L_x_3414:
[----:B------:R-:W-:Y:S06]  /*add0*/  BAR.ARV 0xa, 0xa0 ;  /* 0x0282800000007b1d */ /* 0x000fec0000002000 */
[----:B------:R-:W-:Y:S04]  /*ade0*/  BSSY B0, `(.L_x_3416) ;  /* 0x0000003000007945 */ /* 0x000fe80003800000 */
[----:B------:R-:W-:Y:S05]  /*adf0*/  @!P0 BRA `(.L_x_3417) ;  /* 0x0000000000048947 */ /* 0x000fea0003800000 */
[----:B------:R-:W-:-:S04]  /*ae00*/  DEPBAR.LE SB0, 0x0 ;  /* 0x000080000000791a */ /* 0x000fc80000000000 */
.L_x_3417:
[----:B------:R-:W-:Y:S05]  /*ae10*/  BSYNC B0 ;  /* 0x0000000000007941 */ /* 0x000fea0003800000 */
.L_x_3416:
        /* <DEDUP_REMOVED lines=13> */
.L_x_3419:
[----:B------:R-:W-:Y:S05]  /*aef0*/  BSYNC B0 ;  /* 0x0000000000007941 */ /* 0x000fea0003800000 */
.L_x_3418:
        /* <DEDUP_REMOVED lines=13> */
.L_x_3421:
[----:B------:R-:W-:Y:S05]  /*afd0*/  BSYNC B0 ;  /* 0x0000000000007941 */ /* 0x000fea0003800000 */
.L_x_3420:
[----:B------:R-:W-:Y:S01]  /*afe0*/  UIADD3 UR18, UR18, 0x2, URZ ;  /* 0x0000000212127890 */ /* 0x000fe2000fffe03f */
[----:B------:R-:W-:Y:S06]  /*aff0*/  BAR.ARV 0xa, 0xa0 ;  /* 0x0282800000007b1d */ /* 0x000fec0000002000 */
[----:B------:R-:W-:Y:S01]  /*b000*/  UISETP.GE.AND UP0, UPT, UR18, UR7, UPT ;  /* 0x000000071200728c */ /* 0x000fe2000bf06270 */
[----:B------:R-:W-:Y:S04]  /*b010*/  BSSY B0, `(.L_x_3422) ;  /* 0x0000003000007945 */ /* 0x000fe80003800000 */
[----:B------:R-:W-:Y:S06]  /*b020*/  @!P0 BRA `(.L_x_3423) ;  /* 0x0000000000048947 */ /* 0x000fec0003800000 */
[----:B------:R-:W-:-:S04]  /*b030*/  DEPBAR.LE SB0, 0x0 ;  /* 0x000080000000791a */ /* 0x000fc80000000000 */
.L_x_3423:
[----:B------:R-:W-:Y:S05]  /*b040*/  BSYNC B0 ;  /* 0x0000000000007941 */ /* 0x000fea0003800000 */
.L_x_3422:
[----:B------:R-:W-:Y:S06]  /*b050*/  BAR.ARV 0xb, 0xa0 ;  /* 0x02c2800000007b1d */ /* 0x000fec0000002000 */
[----:B------:R-:W-:Y:S01]  /*b060*/  PLOP3.LUT P1, PT, PT, PT, UP0, 0x80, 0x0 ;  /* 0x000000000000781c */ /* 0x000fe20003f2f008 */
[----:B------:R-:W-:Y:S02]  /*b070*/  UIADD3 UR26, UR26, 0x4000, URZ ;  /* 0x000040001a1a7890 */ /* 0x000fe4000fffe03f */
[----:B------:R-:W-:-:S10]  /*b080*/  UIADD3 UR6, UR6, 0x4000, URZ ;  /* 0x0000400006067890 */ /* 0x000fd4000fffe03f */
[----:B------:R-:W-:Y:S05]  /*b090*/  @!P1 BRA `(.L_x_3424) ;  /* 0xfffffff800c09947 */ /* 0x000fea000383ffff */
[----:B------:R-:W-:Y:S05]  /*b0a0*/  BRA `(.L_x_3354) ;  /* 0x0000002400787947 */ /* 0x000fea0003800000 */
.L_x_3395:
        /* <DEDUP_REMOVED lines=22> */
.L_x_3425:
[----:B------:R-:W-:Y:S01]  /*b210*/  ULDC UR9, c[0x0][0x8cc] ;  /* 0x0002330000097ab9 */ /* 0x000fe20000000800 */
[----:B------:R-:W-:Y:S01]  /*b220*/  UMOV UR7, UR8 ;  /* 0x0000000800077c82 */ /* 0x000fe20008000000 */
[----:B------:R-:W-:-:S11]  /*b230*/  UISETP.NE.AND UP0, UPT, UR9, 0x1, UPT ;  /* 0x000000010900788c */ /* 0x000fd6000bf05270 */
[----:B------:R-:W-:Y:S02]  /*b240*/  @UP0 ULDC.64 UR10, c[0x0][0x8d0] ;  /* 0x00023400000a0ab9 */ /* 0x000fe40000000a00 */
[----:B------:R-:W-:-:S04]  /*b250*/  UIMAD.WIDE.U32 UR4, UR8, UR10, URZ ;  /* 0x0000000a080472a5 */ /* 0x000fc8000f8e003f */
[----:B------:R-:W-:-:S04]  /*b260*/  @UP0 USHF.R.U32.HI UR7, URZ, UR11, UR5 ;  /* 0x0000000b3f070299 */ /* 0x000fc80008011605 */
[----:B------:R-:W-:-:S12]  /*b270*/  UIMAD UR4, UR7, UR9, URZ ;  /* 0x00000009070472a4 */ /* 0x000fd8000f8e023f */
.L_x_3426:
        /* <DEDUP_REMOVED lines=23> */
.L_x_3427:
        /* <DEDUP_REMOVED lines=14> */
.L_x_3429:
[----:B------:R-:W-:-:S05]  /*b4d0*/  ULDC UR4, c[0x0][0x8f4] ;  /* 0x00023d0000047ab9 */ /* 0x000fca0000000800 */
.L_x_3428:
        /* <DEDUP_REMOVED lines=60> */
.L_x_3431:
        /* <DEDUP_REMOVED lines=12> */
.L_x_3432:
[----:B------:R-:W-:Y:S05]  /*b960*/  @!P2 BRA `(.L_x_3433) ;  /* 0x000000000014a947 */ /* 0x000fea0003800000 */
[----:B------:R-:W-:Y:S02]  /*b970*/  IMAD.U32 R2, RZ, RZ, UR14 ;  /* 0x0000000eff027e24 */ /* 0x000fe4000f8e00ff */
[----:B------:R-:W-:-:S05]  /*b980*/  IMAD.U32 R3, RZ, RZ, UR15 ;  /* 0x0000000fff037e24 */ /* 0x000fca000f8e00ff */
[----:B------:R-:W2:Y:S04]  /*b990*/  LDG.E R5, desc[UR38][R2.64] ;  /* 0x0000002602057981 */ /* 0x000ea8000c1e1900 */
[----:B------:R-:W2:Y:S02]  /*b9a0*/  LDG.E R4, desc[UR38][R2.64+0x4] ;  /* 0x0000042602047981 */ /* 0x000ea4000c1e1900 */
[----:B--2---:R-:W-:-:S07]  /*b9b0*/  IMAD.IADD R4, R4, 0x1, -R5 ;  /* 0x0000000104047824 */ /* 0x004fce00078e0a05 */
.L_x_3433:
        /* <DEDUP_REMOVED lines=62> */
.L_x_3463:
        /* <DEDUP_REMOVED lines=15> */
.L_x_3436:
        /* <DEDUP_REMOVED lines=72> */
.L_x_3447:
[----:B-123--:R-:W-:-:S04]  /*c310*/  SHF.L.U32 R18, R10, 0x1f, RZ ;  /* 0x0000001f0a127819 */ /* 0x00efc800000006ff */
[----:B------:R-:W3:Y:S02]  /*c320*/  SYNCS.PHASECHK.TRANS64.TRYWAIT P1, [R15+URZ+0x30c40], R18 ;  /* 0x030c40120f0075a7 */ /* 0x000ee4000802017f */
[----:B---3--:R-:W-:Y:S05]  /*c330*/  @!P1 BRA `(.L_x_3439) ;  /* 0x0000001400709947 */ /* 0x008fea0003800000 */
.L_x_3464:
        /* <DEDUP_REMOVED lines=8> */
.L_x_3440:
        /* <DEDUP_REMOVED lines=30> */
.L_x_3465:
        /* <DEDUP_REMOVED lines=8> */
.L_x_3442:
        /* <DEDUP_REMOVED lines=30> */
.L_x_3466:
        /* <DEDUP_REMOVED lines=8> */
.L_x_3444:
        /* <DEDUP_REMOVED lines=24> */
.L_x_3468:
        /* <DEDUP_REMOVED lines=8> */
.L_x_3446:
        /* <DEDUP_REMOVED lines=30> */
.L_x_3438:
[----:B------:R-:W4:Y:S02]  /*cc60*/  LDL.LU R4, [R1+0x8] ;  /* 0x0000080001047983 */ /* 0x000f240000300800 */
[----:B----4-:R-:W-:Y:S02]  /*cc70*/  ISETP.NE.AND P1, PT, R4, RZ, PT ;  /* 0x000000ff0400720c */ /* 0x010fe40003f25270 */
[----:B------:R4:W5:Y:S11]  /*cc80*/  LDL R4, [R1+0x4] ;  /* 0x0000040001047983 */ /* 0x0009760000100800 */
[----:B----4-:R-:W-:Y:S05]  /*cc90*/  @!P1 BRA `(.L_x_3437) ;  /* 0x0000000400249947 */ /* 0x010fea0003800000 */
[----:B-1----:R-:W-:-:S04]  /*cca0*/  SHF.L.U32 R12, R10, 0x1f, RZ ;  /* 0x0000001f0a0c7819 */ /* 0x002fc800000006ff */
[----:B------:R-:W1:Y:S02]  /*ccb0*/  SYNCS.PHASECHK.TRANS64.TRYWAIT P1, [R15+URZ+0x30c40], R12 ;  /* 0x030c400c0f0075a7 */ /* 0x000e64000802017f */
[----:B-1----:R-:W-:Y:S05]  /*ccc0*/  @!P1 BRA `(.L_x_3448) ;  /* 0x0000000c00609947 */ /* 0x002fea0003800000 */
.L_x_3469:
        /* <DEDUP_REMOVED lines=8> */
.L_x_3449:
        /* <DEDUP_REMOVED lines=27> */
.L_x_3470:
        /* <DEDUP_REMOVED lines=8> */
.L_x_3451:
        /* <DEDUP_REMOVED lines=27> */
.L_x_3437:
[----:B------:R-:W4:Y:S01]  /*d130*/  S2R R0, SR_TID.X ;  /* 0x0000000000007919 */ /* 0x000f220000002100 */
[----:B------:R-:W-:Y:S01]  /*d140*/  IMAD R3, R16, 0x8, R15 ;  /* 0x0000000810037824 */ /* 0x000fe200078e020f */
[----:B----4-:R-:W-:Y:S02]  /*d150*/  LOP3.LUT R2, R0, 0x7f, RZ, 0xc0, !PT ;  /* 0x0000007f00027812 */ /* 0x010fe400078ec0ff */
[----:B------:R-:W-:Y:S02]  /*d160*/  SHF.L.U32 R0, R10, 0x1f, RZ ;  /* 0x0000001f0a007819 */ /* 0x000fe400000006ff */
[----:B------:R-:W-:Y:S02]  /*d170*/  ISETP.NE.AND P1, PT, R2, RZ, PT ;  /* 0x000000ff0200720c */ /* 0x000fe40003f25270 */
[----:B------:R-:W4:Y:S02]  /*d180*/  SYNCS.PHASECHK.TRANS64.TRYWAIT P0, [R3+URZ+0x30c40], R0 ;  /* 0x030c4000030075a7 */ /* 0x000f24000800017f */
[----:B----4-:R-:W-:Y:S09]  /*d190*/  @!P0 BRA `(.L_x_3452) ;  /* 0x0000000800548947 */ /* 0x010ff20003800000 */
.L_x_3471:
[----:B------:R-:W-:Y:S05]  /*d1a0*/  @P1 BRA `(.L_x_3453) ;  /* 0x0000000000181947 */ /* 0x000fea0003800000 */
[----:B------:R-:W1:Y:S01]  /*d1b0*/  S2R R2, SR_TID.X ;  /* 0x0000000000027919 */ /* 0x000e620000002100 */
[----:B----4-:R-:W-:-:S04]  /*d1c0*/  IMAD.MOV.U32 R0, RZ, RZ, 0x4200 ;  /* 0x00004200ff007424 */ /* 0x010fc800078e00ff */
[----:B------:R4:W-:Y:S01]  /*d1d0*/  SYNCS.ARRIVE.TRANS64 RZ, [R3+URZ+0x30c30], R0 ;  /* 0x030c300003ff79a7 */ /* 0x0009e2000800003f */
[----:B-1----:R-:W-:-:S13]  /*d1e0*/  LOP3.LUT P0, RZ, R2, 0x1f, RZ, 0xc0, !PT ;  /* 0x0000001f02ff7812 */ /* 0x002fda000780c0ff */
[----:B----4-:R-:W-:Y:S05]  /*d1f0*/  @!P0 BRA `(.L_x_3453) ;  /* 0x0000000000048947 */ /* 0x010fea0003800000 */
[----:B------:R-:W-:Y:S01]  /*d200*/  BPT.TRAP 0x1 ;  /* 0x000000040000795c */ /* 0x000fe20000300000 */
.L_x_3453:
        /* <DEDUP_REMOVED lines=34> */
.L_x_3434:
[----:B------:R-:W-:Y:S05]  /*d430*/  BSYNC B0 ;  /* 0x0000000000007941 */ /* 0x000fea0003800000 */
.L_x_3430:
[----:B------:R-:W-:-:S03]  /*d440*/  UMOV UR7, 0xffffffff ;  /* 0xffffffff00077882 */ /* 0x000fc60000000000 */
[----:B------:R-:W-:Y:S05]  /*d450*/  BRA.DIV UR7, `(.L_x_3454) ;  /* 0x0000000607b87947 */ /* 0x000fea000b800000 */
[----:B------:R-:W-:-:S13]  /*d460*/  ELECT P6, URZ, PT ;  /* 0x00000000003f782f */ /* 0x000fda00038c0000 */
.L_x_3474:
[----:B------:R-:W-:Y:S05]  /*d470*/  @!P6 BRA `(.L_x_3354) ;  /* 0x000000000084e947 */ /* 0x000fea0003800000 */
[----:B------:R-:W-:-:S06]  /*d480*/  ULOP3.LUT UR7, UR36, 0x2, URZ, 0xfc, !UPT ;  /* 0x0000000224077892 */ /* 0x000fcc000f8efc3f */
[----:B------:R-:W-:-:S05]  /*d490*/  IMAD.U32 R0, RZ, RZ, UR7 ;  /* 0x00000007ff007e24 */ /* 0x000fca000f8e00ff */
[----:B------:R-:W-:-:S13]  /*d4a0*/  ISETP.NE.AND P2, PT, R0, 0x3, PT ;  /* 0x000000030000780c */ /* 0x000fda0003f45270 */
[----:B------:R-:W-:Y:S05]  /*d4b0*/  @!P2 BRA `(.L_x_3455) ;  /* 0x000000000004a947 */ /* 0x000fea0003800000 */
[----:B------:R-:W-:Y:S01]  /*d4c0*/  BPT.TRAP 0x1 ;  /* 0x000000040000795c */ /* 0x000fe20000300000 */
.L_x_3455:
        /* <DEDUP_REMOVED lines=15> */
.L_x_3475:
[----:B------:R-:W2:Y:S02]  /*d5c0*/  SYNCS.PHASECHK.TRANS64.TRYWAIT P0, [R3+URZ], R0 ;  /* 0x00000000030075a7 */ /* 0x000ea4000800017f */
[----:B--2---:R-:W-:Y:S05]  /*d5d0*/  @!P0 BRA `(.L_x_3457) ;  /* 0x00000004008c8947 */ /* 0x004fea0003800000 */
.L_x_3476:
[----:B------:R-:W-:Y:S05]  /*d5e0*/  @!P2 BRA `(.L_x_3458) ;  /* 0x000000000004a947 */ /* 0x000fea0003800000 */
[----:B------:R-:W-:Y:S01]  /*d5f0*/  BPT.TRAP 0x1 ;  /* 0x000000040000795c */ /* 0x000fe20000300000 */
.L_x_3458:
[----:B--2---:R-:W-:-:S04]  /*d600*/  VIADD R3, R8, 0x30c40 ;  /* 0x00030c4008037836 */ /* 0x004fc80000000000 */
[----:B------:R-:W-:-:S04]  /*d610*/  IMAD R5, R2, 0x8, R3 ;  /* 0x0000000802057824 */ /* 0x000fc800078e0203 */
[----:B------:R-:W2:Y:S02]  /*d620*/  SYNCS.PHASECHK.TRANS64.TRYWAIT P0, [R5+URZ], R4 ;  /* 0x00000004050075a7 */ /* 0x000ea4000800017f */
[----:B--2---:R-:W-:Y:S05]  /*d630*/  @!P0 BRA `(.L_x_3459) ;  /* 0x0000000400888947 */ /* 0x004fea0003800000 */
.L_x_3477:
[----:B------:R-:W-:-:S07]  /*d640*/  IMAD R3, R6, 0x8, R3 ;  /* 0x0000000806037824 */ /* 0x000fce00078e0203 */
.L_x_3460:
[----:B---3--:R3:W4:Y:S02]  /*d650*/  SYNCS.PHASECHK.TRANS64.TRYWAIT P0, [R3+URZ], R0 ;  /* 0x00000000030075a7 */ /* 0x008724000800017f */
[----:B----4-:R-:W-:Y:S05]  /*d660*/  @!P0 NANOSLEEP.SYNCS 0x989680 ;  /* 0x009896800000895d */ /* 0x010fea0003900000 */
[----:B------:R-:W4:Y:S02]  /*d670*/  @!P0 SYNCS.PHASECHK.TRANS64 P0, [R3+URZ], R0 ;  /* 0x00000000030085a7 */ /* 0x000f24000800007f */
[----:B----4-:R-:W-:Y:S05]  /*d680*/  @!P0 BRA `(.L_x_3460) ;  /* 0xfffffffc00f08947 */ /* 0x010fea000383ffff */
.L_x_3354:
[----:B------:R-:W-:Y:S05]  /*d690*/  BSYNC B6 ;  /* 0x0000000000067941 */ /* 0x000fea0003800000 */
.L_x_3346:
[----:B------:R-:W-:Y:S05]  /*d6a0*/  EXIT ;  /* 0x000000000000794d */ /* 0x000fea0003800000 */
.L_x_3364:
[----:B------:R-:W-:Y:S02]  /*d6b0*/  IMAD.MOV.U32 R12, RZ, RZ, RZ ;  /* 0x000000ffff0c7224 */ /* 0x000fe400078e00ff */
[----:B------:R-:W-:Y:S02]  /*d6c0*/  IMAD.MOV.U32 R11, RZ, RZ, 0x1f ;  /* 0x0000001fff0b7424 */ /* 0x000fe400078e00ff */
[----:B------:R-:W-:-:S07]  /*d6d0*/  IMAD.MOV.U32 R15, RZ, RZ, -0x1 ;  /* 0xffffffffff0f7424 */ /* 0x000fce00078e00ff */
[----:B------:R-:W-:Y:S05]  /*d6e0*/  WARPSYNC.COLLECTIVE R15, `(.L_x_3461) ;  /* 0x000000000f087348 */ /* 0x000fea0003c00000 */
[----:B------:R1:W2:Y:S02]  /*d6f0*/  SHFL.IDX P6, R14, R13, R12, R11 ;  /* 0x0000000c0d0e7389 */ /* 0x0002a400000c000b */
[----:B-12---:R-:W-:Y:S01]  /*d700*/  ENDCOLLECTIVE ;  /* 0x000000000000791b */ /* 0x006fe20003800000 */
.L_x_3461:
[----:B------:R-:W-:Y:S05]  /*d710*/  BRA `(.L_x_3462) ;  /* 0xffffff3c00c47947 */ /* 0x000fea000383ffff */
.L_x_3366:
[----:B--2---:R2:W3:Y:S02]  /*d720*/  SYNCS.PHASECHK.TRANS64.TRYWAIT P0, [R236+URZ+0x30c00], R15 ;  /* 0x030c000fec0075a7 */ /* 0x0044e4000800017f */
[----:B---3--:R-:W-:Y:S05]  /*d730*/  @!P0 NANOSLEEP.SYNCS 0x989680 ;  /* 0x009896800000895d */ /* 0x008fea0003900000 */
[----:B------:R-:W3:Y:S02]  /*d740*/  @!P0 SYNCS.PHASECHK.TRANS64 P0, [R236+URZ+0x30c00], R15 ;  /* 0x030c000fec0085a7 */ /* 0x000ee4000800007f */
[----:B---3--:R-:W-:Y:S05]  /*d750*/  @!P0 BRA `(.L_x_3366) ;  /* 0xfffffffc00f08947 */ /* 0x008fea000383ffff */
[----:B------:R-:W-:Y:S05]  /*d760*/  BRA `(.L_x_3365) ;  /* 0xffffff4000107947 */ /* 0x000fea000383ffff */
.L_x_3371:
[----:B--2---:R2:W3:Y:S02]  /*d770*/  SYNCS.PHASECHK.TRANS64.TRYWAIT P1, [R6+URZ+0x30c10], R21 ;  /* 0x030c1015060075a7 */ /* 0x0044e4000802017f */
[----:B---3--:R-:W-:Y:S05]  /*d780*/  @!P1 NANOSLEEP.SYNCS 0x989680 ;  /* 0x009896800000995d */ /* 0x008fea0003900000 */
[----:B------:R-:W3:Y:S02]  /*d790*/  @!P1 SYNCS.PHASECHK.TRANS64 P1, [R6+URZ+0x30c10], R21 ;  /* 0x030c1015060095a7 */ /* 0x000ee4000802007f */
[----:B---3--:R-:W-:Y:S05]  /*d7a0*/  @!P1 BRA `(.L_x_3371) ;  /* 0xfffffffc00f09947 */ /* 0x008fea000383ffff */
[----:B------:R-:W-:Y:S05]  /*d7b0*/  BRA `(.L_x_3370) ;  /* 0xffffff4800b87947 */ /* 0x000fea000383ffff */
.L_x_3375:
[----:B------:R1:W1:Y:S02]  /*d7c0*/  SYNCS.PHASECHK.TRANS64.TRYWAIT P1, [R6+URZ+0x30c30], R21 ;  /* 0x030c3015060075a7 */ /* 0x000264000802017f */
[----:B-1----:R-:W-:Y:S05]  /*d7d0*/  @!P1 NANOSLEEP.SYNCS 0x989680 ;  /* 0x009896800000995d */ /* 0x002fea0003900000 */
[----:B------:R-:W1:Y:S02]  /*d7e0*/  @!P1 SYNCS.PHASECHK.TRANS64 P1, [R6+URZ+0x30c30], R21 ;  /* 0x030c3015060095a7 */ /* 0x000e64000802007f */
[----:B-1----:R-:W-:Y:S05]  /*d7f0*/  @!P1 BRA `(.L_x_3375) ;  /* 0xfffffffc00f09947 */ /* 0x002fea000383ffff */
[----:B------:R-:W-:Y:S05]  /*d800*/  BRA `(.L_x_3374) ;  /* 0xffffff4c00cc7947 */ /* 0x000fea000383ffff */
.L_x_3383:
[----:B--2---:R2:W3:Y:S02]  /*d810*/  SYNCS.PHASECHK.TRANS64.TRYWAIT P1, [R7+URZ+0x30c10], R18 ;  /* 0x030c1012070075a7 */ /* 0x0044e4000802017f */
[----:B---3--:R-:W-:Y:S05]  /*d820*/  @!P1 NANOSLEEP.SYNCS 0x989680 ;  /* 0x009896800000995d */ /* 0x008fea0003900000 */
[----:B------:R-:W3:Y:S02]  /*d830*/  @!P1 SYNCS.PHASECHK.TRANS64 P1, [R7+URZ+0x30c10], R18 ;  /* 0x030c1012070095a7 */ /* 0x000ee4000802007f */
[----:B---3--:R-:W-:Y:S05]  /*d840*/  @!P1 BRA `(.L_x_3383) ;  /* 0xfffffffc00f09947 */ /* 0x008fea000383ffff */
[----:B------:R-:W-:Y:S05]  /*d850*/  BRA `(.L_x_3382) ;  /* 0xffffff8400dc7947 */ /* 0x000fea000383ffff */
.L_x_3387:
[----:B------:R1:W1:Y:S02]  /*d860*/  SYNCS.PHASECHK.TRANS64.TRYWAIT P1, [R7+URZ+0x30c30], R18 ;  /* 0x030c3012070075a7 */ /* 0x000264000802017f */
[----:B-1----:R-:W-:Y:S05]  /*d870*/  @!P1 NANOSLEEP.SYNCS 0x989680 ;  /* 0x009896800000995d */ /* 0x002fea0003900000 */
[----:B------:R-:W1:Y:S02]  /*d880*/  @!P1 SYNCS.PHASECHK.TRANS64 P1, [R7+URZ+0x30c30], R18 ;  /* 0x030c3012070095a7 */ /* 0x000e64000802007f */
[----:B-1----:R-:W-:Y:S05]  /*d890*/  @!P1 BRA `(.L_x_3387) ;  /* 0xfffffffc00f09947 */ /* 0x002fea000383ffff */
[----:B------:R-:W-:Y:S05]  /*d8a0*/  BRA `(.L_x_3386) ;  /* 0xffffff8800f07947 */ /* 0x000fea000383ffff */
.L_x_3435:
[----:B-1----:R1:W2:Y:S02]  /*d8b0*/  SYNCS.PHASECHK.TRANS64.TRYWAIT P0, [R15+URZ+0x30c20], R2 ;  /* 0x030c20020f0075a7 */ /* 0x0022a4000800017f */
[----:B--2---:R-:W-:Y:S05]  /*d8c0*/  @!P0 NANOSLEEP.SYNCS 0x989680 ;  /* 0x009896800000895d */ /* 0x004fea0003900000 */
[----:B------:R-:W2:Y:S02]  /*d8d0*/  @!P0 SYNCS.PHASECHK.TRANS64 P0, [R15+URZ+0x30c20], R2 ;  /* 0x030c20020f0085a7 */ /* 0x000ea4000800007f */
[----:B--2---:R-:W-:Y:S05]  /*d8e0*/  @!P0 BRA `(.L_x_3435) ;  /* 0xfffffffc00f08947 */ /* 0x004fea000383ffff */
[----:B------:R-:W-:Y:S05]  /*d8f0*/  BRA `(.L_x_3463) ;  /* 0xffffffe400287947 */ /* 0x000fea000383ffff */
.L_x_3439:
[----:B---3--:R3:W4:Y:S02]  /*d900*/  SYNCS.PHASECHK.TRANS64.TRYWAIT P1, [R15+URZ+0x30c40], R18 ;  /* 0x030c40120f0075a7 */ /* 0x008724000802017f */
[----:B----4-:R-:W-:Y:S05]  /*d910*/  @!P1 NANOSLEEP.SYNCS 0x989680 ;  /* 0x009896800000995d */ /* 0x010fea0003900000 */
[----:B------:R-:W4:Y:S02]  /*d920*/  @!P1 SYNCS.PHASECHK.TRANS64 P1, [R15+URZ+0x30c40], R18 ;  /* 0x030c40120f0095a7 */ /* 0x000f24000802007f */
[----:B----4-:R-:W-:Y:S05]  /*d930*/  @!P1 BRA `(.L_x_3439) ;  /* 0xfffffffc00f09947 */ /* 0x010fea000383ffff */
[----:B------:R-:W-:Y:S05]  /*d940*/  BRA `(.L_x_3464) ;  /* 0xffffffe8007c7947 */ /* 0x000fea000383ffff */
.L_x_3441:
[----:B-1----:R1:W2:Y:S02]  /*d950*/  SYNCS.PHASECHK.TRANS64.TRYWAIT P1, [R15+URZ+0x30c28], R18 ;  /* 0x030c28120f0075a7 */ /* 0x0022a4000802017f */
[----:B--2---:R-:W-:Y:S05]  /*d960*/  @!P1 NANOSLEEP.SYNCS 0x989680 ;  /* 0x009896800000995d */ /* 0x004fea0003900000 */
[----:B------:R-:W2:Y:S02]  /*d970*/  @!P1 SYNCS.PHASECHK.TRANS64 P1, [R15+URZ+0x30c28], R18 ;  /* 0x030c28120f0095a7 */ /* 0x000ea4000802007f */
[----:B--2---:R-:W-:Y:S05]  /*d980*/  @!P1 BRA `(.L_x_3441) ;  /* 0xfffffffc00f09947 */ /* 0x004fea000383ffff */
[----:B------:R-:W-:Y:S05]  /*d990*/  BRA `(.L_x_3465) ;  /* 0xffffffec00007947 */ /* 0x000fea000383ffff */
.L_x_3443:
[----:B--2---:R2:W4:Y:S02]  /*d9a0*/  SYNCS.PHASECHK.TRANS64.TRYWAIT P1, [R15+URZ+0x30c48], R18 ;  /* 0x030c48120f0075a7 */ /* 0x004524000802017f */
[----:B----4-:R-:W-:Y:S05]  /*d9b0*/  @!P1 NANOSLEEP.SYNCS 0x989680 ;  /* 0x009896800000995d */ /* 0x010fea0003900000 */
[----:B------:R-:W4:Y:S02]  /*d9c0*/  @!P1 SYNCS.PHASECHK.TRANS64 P1, [R15+URZ+0x30c48], R18 ;  /* 0x030c48120f0095a7 */ /* 0x000f24000802007f */
[----:B----4-:R-:W-:Y:S05]  /*d9d0*/  @!P1 BRA `(.L_x_3443) ;  /* 0xfffffffc00f09947 */ /* 0x010fea000383ffff */
[----:B------:R-:W-:Y:S05]  /*d9e0*/  BRA `(.L_x_3466) ;  /* 0xffffffec00847947 */ /* 0x000fea000383ffff */
.L_x_3445:
[----:B------:R-:W-:-:S07]  /*d9f0*/  SHF.L.U32 R4, R10, 0x1f, RZ ;  /* 0x0000001f0a047819 */ /* 0x000fce00000006ff */
.L_x_3467:
[----:B----4-:R4:W1:Y:S02]  /*da00*/  SYNCS.PHASECHK.TRANS64.TRYWAIT P1, [R15+URZ+0x30c20], R4 ;  /* 0x030c20040f0075a7 */ /* 0x010864000802017f */
[----:B-1----:R-:W-:Y:S05]  /*da10*/  @!P1 NANOSLEEP.SYNCS 0x989680 ;  /* 0x009896800000995d */ /* 0x002fea0003900000 */
[----:B------:R-:W1:Y:S02]  /*da20*/  @!P1 SYNCS.PHASECHK.TRANS64 P1, [R15+URZ+0x30c20], R4 ;  /* 0x030c20040f0095a7 */ /* 0x000e64000802007f */
[----:B-1----:R-:W-:Y:S05]  /*da30*/  @!P1 BRA `(.L_x_3467) ;  /* 0xfffffffc00f09947 */ /* 0x002fea000383ffff */
[----:B------:R-:W-:Y:S05]  /*da40*/  BRA `(.L_x_3468) ;  /* 0xffffffec00ec7947 */ /* 0x000fea000383ffff */
.L_x_3448:
[----:B-1----:R1:W4:Y:S02]  /*da50*/  SYNCS.PHASECHK.TRANS64.TRYWAIT P1, [R15+URZ+0x30c40], R12 ;  /* 0x030c400c0f0075a7 */ /* 0x002324000802017f */
[----:B----4-:R-:W-:Y:S05]  /*da60*/  @!P1 NANOSLEEP.SYNCS 0x989680 ;  /* 0x009896800000995d */ /* 0x010fea0003900000 */
[----:B------:R-:W4:Y:S02]  /*da70*/  @!P1 SYNCS.PHASECHK.TRANS64 P1, [R15+URZ+0x30c40], R12 ;  /* 0x030c400c0f0095a7 */ /* 0x000f24000802007f */
[----:B----4-:R-:W-:Y:S05]  /*da80*/  @!P1 BRA `(.L_x_3448) ;  /* 0xfffffffc00f09947 */ /* 0x010fea000383ffff */
[----:B------:R-:W-:Y:S05]  /*da90*/  BRA `(.L_x_3469) ;  /* 0xfffffff0008c7947 */ /* 0x000fea000383ffff */
.L_x_3450:
[----:B--2---:R2:W4:Y:S02]  /*daa0*/  SYNCS.PHASECHK.TRANS64.TRYWAIT P1, [R15+URZ+0x30c28], R12 ;  /* 0x030c280c0f0075a7 */ /* 0x004524000802017f */
[----:B----4-:R-:W-:Y:S05]  /*dab0*/  @!P1 NANOSLEEP.SYNCS 0x989680 ;  /* 0x009896800000995d */ /* 0x010fea0003900000 */
[----:B------:R-:W4:Y:S02]  /*dac0*/  @!P1 SYNCS.PHASECHK.TRANS64 P1, [R15+URZ+0x30c28], R12 ;  /* 0x030c280c0f0095a7 */ /* 0x000f24000802007f */
[----:B----4-:R-:W-:Y:S05]  /*dad0*/  @!P1 BRA `(.L_x_3450) ;  /* 0xfffffffc00f09947 */ /* 0x010fea000383ffff */
[----:B------:R-:W-:Y:S05]  /*dae0*/  BRA `(.L_x_3470) ;  /* 0xfffffff400047947 */ /* 0x000fea000383ffff */
.L_x_3452:
[----:B----4-:R4:W1:Y:S02]  /*daf0*/  SYNCS.PHASECHK.TRANS64.TRYWAIT P0, [R3+URZ+0x30c40], R0 ;  /* 0x030c4000030075a7 */ /* 0x010864000800017f */
[----:B-1----:R-:W-:Y:S05]  /*db00*/  @!P0 NANOSLEEP.SYNCS 0x989680 ;  /* 0x009896800000895d */ /* 0x002fea0003900000 */
[----:B------:R-:W1:Y:S02]  /*db10*/  @!P0 SYNCS.PHASECHK.TRANS64 P0, [R3+URZ+0x30c40], R0 ;  /* 0x030c4000030085a7 */ /* 0x000e64000800007f */
[----:B-1----:R-:W-:Y:S05]  /*db20*/  @!P0 BRA `(.L_x_3452) ;  /* 0xfffffffc00f08947 */ /* 0x002fea000383ffff */
[----:B------:R-:W-:Y:S05]  /*db30*/  BRA `(.L_x_3471) ;  /* 0xfffffff400987947 */ /* 0x000fea000383ffff */
.L_x_3454:
[----:B------:R-:W-:Y:S01]  /*db40*/  BSSY B0, `(.L_x_3472) ;  /* 0x0000006000007945 */ /* 0x000fe20003800000 */
[----:B------:R-:W-:-:S07]  /*db50*/  IMAD.MOV.U32 R15, RZ, RZ, -0x1 ;  /* 0xffffffffff0f7424 */ /* 0x000fce00078e00ff */
[----:B------:R-:W-:Y:S05]  /*db60*/  WARPSYNC.COLLECTIVE R15, `(.L_x_3473) ;  /* 0x000000000f0c7348 */ /* 0x000fea0003c00000 */
[----:B------:R-:W-:Y:S02]  /*db70*/  ELECT P6, UR62, PT ;  /* 0x00000000003e782f */ /* 0x000fe400038c0000 */
[----:B------:R-:W-:Y:S01]  /*db80*/  MOV R14, UR62 ;  /* 0x0000003e000e7c02 */ /* 0x000fe20008000f00 */
[----:B------:R-:W-:Y:S10]  /*db90*/  ENDCOLLECTIVE ;  /* 0x000000000000791b */ /* 0x000ff40003800000 */
.L_x_3473:
[----:B------:R-:W-:Y:S05]  /*dba0*/  BSYNC B0 ;  /* 0x0000000000007941 */ /* 0x000fea0003800000 */
.L_x_3472:
[----:B------:R-:W-:Y:S05]  /*dbb0*/  BRA `(.L_x_3474) ;  /* 0xfffffff8002c7947 */ /* 0x000fea000383ffff */
.L_x_3456:
[----:B-1----:R1:W2:Y:S02]  /*dbc0*/  SYNCS.PHASECHK.TRANS64.TRYWAIT P0, [R7+URZ], R4 ;  /* 0x00000004070075a7 */ /* 0x0022a4000800017f */
[----:B--2---:R-:W-:Y:S05]  /*dbd0*/  @!P0 NANOSLEEP.SYNCS 0x989680 ;  /* 0x009896800000895d */ /* 0x004fea0003900000 */
[----:B------:R-:W2:Y:S02]  /*dbe0*/  @!P0 SYNCS.PHASECHK.TRANS64 P0, [R7+URZ], R4 ;  /* 0x00000004070085a7 */ /* 0x000ea4000800007f */
[----:B--2---:R-:W-:Y:S05]  /*dbf0*/  @!P0 BRA `(.L_x_3456) ;  /* 0xfffffffc00f08947 */ /* 0x004fea000383ffff */
[----:B------:R-:W-:Y:S05]  /*dc00*/  BRA `(.L_x_3475) ;  /* 0xfffffff8006c7947 */ /* 0x000fea000383ffff */
.L_x_3457:
[----:B--2---:R2:W3:Y:S02]  /*dc10*/  SYNCS.PHASECHK.TRANS64.TRYWAIT P0, [R3+URZ], R0 ;  /* 0x00000000030075a7 */ /* 0x0044e4000800017f */
[----:B---3--:R-:W-:Y:S05]  /*dc20*/  @!P0 NANOSLEEP.SYNCS 0x989680 ;  /* 0x009896800000895d */ /* 0x008fea0003900000 */
[----:B------:R-:W3:Y:S02]  /*dc30*/  @!P0 SYNCS.PHASECHK.TRANS64 P0, [R3+URZ], R0 ;  /* 0x00000000030085a7 */ /* 0x000ee4000800007f */
[----:B---3--:R-:W-:Y:S05]  /*dc40*/  @!P0 BRA `(.L_x_3457) ;  /* 0xfffffffc00f08947 */ /* 0x008fea000383ffff */
[----:B------:R-:W-:Y:S05]  /*dc50*/  BRA `(.L_x_3476) ;  /* 0xfffffff800607947 */ /* 0x000fea000383ffff */
.L_x_3459:
[----:B--2---:R2:W3:Y:S02]  /*dc60*/  SYNCS.PHASECHK.TRANS64.TRYWAIT P0, [R5+URZ], R4 ;  /* 0x00000004050075a7 */ /* 0x0044e4000800017f */
[----:B---3--:R-:W-:Y:S05]  /*dc70*/  @!P0 NANOSLEEP.SYNCS 0x989680 ;  /* 0x009896800000895d */ /* 0x008fea0003900000 */
[----:B------:R-:W3:Y:S02]  /*dc80*/  @!P0 SYNCS.PHASECHK.TRANS64 P0, [R5+URZ], R4 ;  /* 0x00000004050085a7 */ /* 0x000ee4000800007f */
[----:B---3--:R-:W-:Y:S05]  /*dc90*/  @!P0 BRA `(.L_x_3459) ;  /* 0xfffffffc00f08947 */ /* 0x008fea000383ffff */
[----:B------:R-:W-:Y:S05]  /*dca0*/  BRA `(.L_x_3477) ;  /* 0xfffffff800647947 */ /* 0x000fea000383ffff */
.L_x_3478:
        /* <DEDUP_REMOVED lines=13> */
.L_x_3716:


//--------------------- .text._ZN7cutlass13device_kernelIN5flash32FlashAttnBwdPostprocessConvertdQIN4cute5tupleIJNS3_1CILi128EEENS5_ILi64EEEEEENS_10bfloat16_tEfNS_4arch4Sm90ELi256ENS3_8TiledMMAINS3_8MMA_AtomIJNS3_4SM904GMMA27MMA_64x64x16_F32BF16BF16_RSILNSF_5MajorE0ELSH_1ELNSF_7ScaleInE1ELSI_1EEEEEENS3_6LayoutINS4_IJNS5_ILi2EEENS5_ILi1EEESN_EEENS4_IJSN_NS5_ILi0EEESP_EEEEENS4_IJNS3_10UnderscoreESS_SS_EEEEELb0EEEEEvNT_6ParamsE --------------------------
	.section	.text._ZN7cutlass13device_kernelIN5flash32FlashAttnBwdPostprocessConvertdQIN4cute5tupleIJNS3_1CILi128EEENS5_ILi64EEEEEENS_10bfloat16_tEfNS_4arch4Sm90ELi256ENS3_8TiledMMAINS3_8MMA_AtomIJNS3_4SM904GMMA27MMA_64x64x16_F32BF16BF16_RSILNSF_5MajorE0ELSH_1ELNSF_7ScaleInE1ELSI_1EEEEEENS3_6LayoutINS4_IJNS5_ILi2EEENS5_ILi1EEESN_EEENS4_IJSN_NS5_ILi0EEESP_EEEEENS4_IJNS3_10UnderscoreESS_SS_EEEEELb0EEEEEvNT_6ParamsE,"ax",@progbits
	.align	128
.text._ZN7cutlass13device_kernelIN5flash32FlashAttnBwdPostprocessConvertdQIN4cute5tupleIJNS3_1CILi128EEENS5_ILi64EEEEEENS_10bfloat16_tEfNS_4arch4Sm90ELi256ENS3_8TiledMMAINS3_8MMA_AtomIJNS3_4SM904GMMA27MMA_64x64x16_F32BF16BF16_RSILNSF_5MajorE0ELSH_1ELNSF_7ScaleInE1ELSI_1EEEEEENS3_6LayoutINS4_IJNS5_ILi2EEENS5_ILi1EEESN_EEENS4_IJSN_NS5_ILi0EEESP_EEEEENS4_IJNS3_10UnderscoreESS_SS_EEEEELb0EEEEEvNT_6ParamsE:
        .type           _ZN7cutlass13device_kernelIN5flash32FlashAttnBwdPostprocessConvertdQIN4cute5tupleIJNS3_1CILi128EEENS5_ILi64EEEEEENS_10bfloat16_tEfNS_4arch4Sm90ELi256ENS3_8TiledMMAINS3_8MMA_AtomIJNS3_4SM904GMMA27MMA_64x64x16_F32BF16BF16_RSILNSF_5MajorE0ELSH_1ELNSF_7ScaleInE1ELSI_1EEEEEENS3_6LayoutINS4_IJNS5_ILi2EEENS5_ILi1EEESN_EEENS4_IJSN_NS5_ILi0EEESP_EEEEENS4_IJNS3_10UnderscoreESS_SS_EEEEELb0EEEEEvNT_6ParamsE,@function
        .size           _ZN7cutlass13device_kernelIN5flash32FlashAttnBwdPostprocessConvertdQIN4cute5tupleIJNS3_1CILi128EEENS5_ILi64EEEEEENS_10bfloat16_tEfNS_4arch4Sm90ELi256ENS3_8TiledMMAINS3_8MMA_AtomIJNS3_4SM904GMMA27MMA_64x64x16_F32BF16BF16_RSILNSF_5MajorE0ELSH_1ELNSF_7ScaleInE1ELSI_1EEEEEENS3_6LayoutINS4_IJNS5_ILi2EEENS5_ILi1EEESN_EEENS4_IJSN_NS5_ILi0EEESP_EEEEENS4_IJNS3_10UnderscoreESS_SS_EEEEELb0EEEEEvNT_6ParamsE,(.L_x_3717 - _ZN7cutlass13device_kernelIN5flash32FlashAttnBwdPostprocessConvertdQIN4cute5tupleIJNS3_1CILi128EEENS5_ILi64EEEEEENS_10bfloat16_tEfNS_4arch4Sm90ELi256ENS3_8TiledMMAINS3_8MMA_AtomIJNS3_4SM904GMMA27MMA_64x64x16_F32BF16BF16_RSILNSF_5MajorE0ELSH_1ELNSF_7ScaleInE1ELSI_1EEEEEENS3_6LayoutINS4_IJNS5_ILi2EEENS5_ILi1EEESN_EEENS4_IJSN_NS5_ILi0EEESP_EEEEENS4_IJNS3_10UnderscoreESS_SS_EEEEELb0EEEEEvNT_6ParamsE)
        .other          _ZN7cutlass13device_kernelIN5flash32FlashAttnBwdPostprocessConvertdQIN4cute5tupleIJNS3_1CILi128EEENS5_ILi64EEEEEENS_10bfloat16_tEfNS_4arch4Sm90ELi256ENS3_8TiledMMAINS3_8MMA_AtomIJNS3_4SM904GMMA27MMA_64x64x16_F32BF16BF16_RSILNSF_5MajorE0ELSH_1ELNSF_7ScaleInE1ELSI_1EEEEEENS3_6LayoutINS4_IJNS5_ILi2EEENS5_ILi1EEESN_EEENS4_IJSN_NS5_ILi0EEESP_EEEEENS4_IJNS3_10UnderscoreESS_SS_EEEEELb0EEEEEvNT_6ParamsE,@"STO_CUDA_ENTRY STV_DEFAULT"
_ZN7cutlass13device_kernelIN5flash32FlashAttnBwdPostprocessConvertdQIN4cute5tupleIJNS3_1CILi128EEENS5_ILi64EEEEEENS_10bfloat16_tEfNS_4arch4Sm90ELi256ENS3_8TiledMMAINS3_8MMA_AtomIJNS3_4SM904GMMA27MMA_64x64x16_F32BF16BF16_RSILNSF_5MajorE0ELSH_1ELNSF_7ScaleInE1ELSI_1EEEEEENS3_6LayoutINS4_IJNS5_ILi2EEENS5_ILi1EEESN_EEENS4_IJSN_NS5_ILi0EEESP_EEEEENS4_IJNS3_10UnderscoreESS_SS_EEEEELb0EEEEEvNT_6ParamsE:
[----:B------:R-:W-:Y:S08]  /*0000*/  LDC R1, c[0x0][0x28] ;  /* 0x00000a00ff017b82 */ /* 0x000ff00000000800 */
[----:B------:R-:W0:Y:S01]  /*0010*/  LDC.64 R2, c[0x0][0x278] ;  /* 0x00009e00ff027b82 */ /* 0x000e220000000a00 */
[----:B------:R-:W1:Y:S01]  /*0020*/  S2R R13, SR_CTAID.Z ;  /* 0x00000000000d7919 */ /* 0x000e620000002700 */
[----:B------:R-:W-:-:S06]  /*0030*/  ULDC.64 UR8, c[0x0][0x208] ;  /* 0x0000820000087ab9 */ /* 0x000fcc0000000a00 */
[----:B------:R-:W2:Y:S08]  /*0040*/  LDC.64 R10, c[0x0][0x270] ;  /* 0x00009c00ff0a7b82 */ /* 0x000eb00000000a00 */
[----:B------:R-:W1:Y:S01]  /*0050*/  LDC.64 R4, c[0x0][0x270] ;  /* 0x00009c00ff047b82 */ /* 0x000e620000000a00 */
[----:B0-----:R-:W-:-:S04]  /*0060*/  ISETP.NE.U32.AND P2, PT, R2, RZ, PT ;  /* 0x000000ff0200720c */ /* 0x001fc80003f45070 */
[----:B------:R-:W-:Y:S02]  /*0070*/  ISETP.NE.AND.EX P2, PT, R3, RZ, PT, P2 ;  /* 0x000000ff0300720c */ /* 0x000fe40003f45320 */
[----:B--2---:R-:W-:-:S04]  /*0080*/  ISETP.NE.U32.AND P1, PT, R10, RZ, PT ;  /* 0x000000ff0a00720c */ /* 0x004fc80003f25070 */
[----:B------:R-:W-:Y:S01]  /*0090*/  ISETP.NE.AND.EX P1, PT, R11, RZ, PT, P1 ;  /* 0x000000ff0b00720c */ /* 0x000fe20003f25310 */
[----:B------:R-:W-:Y:S01]  /*00a0*/  ULDC UR4, c[0x0][0x240] ;  /* 0x0000900000047ab9 */ /* 0x000fe20000000800 */
[----:B-1----:R-:W-:-:S05]  /*00b0*/  IMAD.WIDE R4, R13, 0x4, R4 ;  /* 0x000000040d047825 */ /* 0x002fca00078e0204 */
[----:B------:R-:W0:Y:S01]  /*00c0*/  @P2 LDC.64 R6, c[0x0][0x278] ;  /* 0x00009e00ff062b82 */ /* 0x000e220000000a00 */
[----:B------:R-:W-:-:S05]  /*00d0*/  IMAD.U32 R43, RZ, RZ, UR4 ;  /* 0x00000004ff2b7e24 */ /* 0x000fca000f8e00ff */
[----:B------:R1:W5:Y:S01]  /*00e0*/  @P1 LDG.E R9, desc[UR8][R4.64] ;  /* 0x0000000804091981 */ /* 0x000362000c1e1900 */
[----:B0-----:R-:W-:-:S05]  /*00f0*/  @P2 IMAD.WIDE R6, R13, 0x4, R6 ;  /* 0x000000040d062825 */ /* 0x001fca00078e0206 */
[----:B------:R1:W5:Y:S01]  /*0100*/  @P2 LDG.E R43, desc[UR8][R6.64] ;  /* 0x00000008062b2981 */ /* 0x000362000c1e1900 */
[----:B------:R-:W-:Y:S01]  /*0110*/  ISETP.NE.U32.AND P0, PT, R10, RZ, PT ;  /* 0x000000ff0a00720c */ /* 0x000fe20003f05070 */
[----:B------:R-:W0:Y:S03]  /*0120*/  S2R R3, SR_CTAID.X ;  /* 0x0000000000037919 */ /* 0x000e260000002500 */
[----:B------:R-:W-:Y:S01]  /*0130*/  ISETP.NE.AND.EX P0, PT, R11, RZ, PT, P0 ;  /* 0x000000ff0b00720c */ /* 0x000fe20003f05300 */
[----:B0-----:R-:W-:Y:S01]  /*0140*/  IMAD.SHL.U32 R40, R3, 0x80, RZ ;  /* 0x0000008003287824 */ /* 0x001fe200078e00ff */
[----:B-1----:R-:W-:Y:S11]  /*0150*/  @P2 BRA `(.L_x_3479) ;  /* 0x0000000000102947 */ /* 0x002ff60003800000 */
[----:B------:R-:W-:Y:S05]  /*0160*/  @!P1 BRA `(.L_x_3479) ;  /* 0x00000000000c9947 */ /* 0x000fea0003800000 */
[----:B------:R-:W2:Y:S04]  /*0170*/  LDG.E R0, desc[UR8][R4.64] ;  /* 0x0000000804007981 */ /* 0x000ea8000c1e1900 */
[----:B-----5:R-:W2:Y:S02]  /*0180*/  LDG.E R43, desc[UR8][R4.64+0x4] ;  /* 0x00000408042b7981 */ /* 0x020ea4000c1e1900 */
[----:B--2---:R-:W-:-:S07]  /*0190*/  IMAD.IADD R43, R43, 0x1, -R0 ;  /* 0x000000012b2b7824 */ /* 0x004fce00078e0a00 */
.L_x_3479:
[----:B-----5:R-:W-:-:S13]  /*01a0*/  ISETP.LE.AND P2, PT, R43, R40, PT ;  /* 0x000000282b00720c */ /* 0x020fda0003f43270 */
[----:B------:R-:W-:Y:S05]  /*01b0*/  @P0 EXIT P2 ;  /* 0x000000000000094d */ /* 0x000fea0001000000 */
[----:B------:R-:W0:Y:S01]  /*01c0*/  S2R R6, SR_CTAID.Y ;  /* 0x0000000000067919 */ /* 0x000e220000002600 */
[----:B------:R-:W-:Y:S01]  /*01d0*/  @P1 IMAD R0, R13, 0x80, R9 ;  /* 0x000000800d001824 */ /* 0x000fe200078e0209 */
[----:B------:R-:W1:Y:S01]  /*01e0*/  LDC.64 R14, c[0x0][0x228] ;  /* 0x00008a00ff0e7b82 */ /* 0x000e620000000a00 */
[----:B------:R-:W-:Y:S01]  /*01f0*/  CS2R R10, SRZ ;  /* 0x00000000000a7805 */ /* 0x000fe2000001ff00 */
[----:B------:R-:W2:Y:S01]  /*0200*/  S2R R46, SR_TID.X ;  /* 0x00000000002e7919 */ /* 0x000ea20000002100 */
[----:B------:R-:W-:Y:S01]  /*0210*/  IMAD.SHL.U32 R7, R3, 0x2000, RZ ;  /* 0x0000200003077824 */ /* 0x000fe200078e00ff */
[----:B------:R-:W-:Y:S01]  /*0220*/  @P1 SHF.R.S32.HI R5, RZ, 0x1f, R0 ;  /* 0x0000001fff051819 */ /* 0x000fe20000011400 */
[----:B------:R-:W-:Y:S01]  /*0230*/  BSSY B0, `(.L_x_3480) ;  /* 0x0000030000007945 */ /* 0x000fe20003800000 */
[----:B------:R-:W3:Y:S01]  /*0240*/  S2R R2, SR_CgaCtaId ;  /* 0x0000000000027919 */ /* 0x000ee20000008800 */
[----:B------:R-:W-:Y:S01]  /*0250*/  SEL R4, R13, RZ, !P0 ;  /* 0x000000ff0d047207 */ /* 0x000fe20004000000 */
[----:B------:R-:W4:Y:S01]  /*0260*/  LDC.64 R16, c[0x0][0x230] ;  /* 0x00008c00ff107b82 */ /* 0x000f220000000a00 */
[----:B------:R-:W-:-:S05]  /*0270*/  @P1 LEA.HI R5, R5, R0, RZ, 0x7 ;  /* 0x0000000005051211 */ /* 0x000fca00078f38ff */
[----:B------:R-:W-:Y:S02]  /*0280*/  @P1 IMAD.SHL.U32 R5, R5, 0x40, RZ ;  /* 0x0000004005051824 */ /* 0x000fe400078e00ff */
[----:B------:R-:W5:Y:S03]  /*0290*/  LDC.64 R18, c[0x0][0x210] ;  /* 0x00008400ff127b82 */ /* 0x000f660000000a00 */
[----:B------:R-:W-:-:S04]  /*02a0*/  @P1 LOP3.LUT R5, R5, 0xffffe000, RZ, 0xc0, !PT ;  /* 0xffffe00005051812 */ /* 0x000fc800078ec0ff */
[----:B------:R-:W-:Y:S02]  /*02b0*/  @P1 MOV R10, R5 ;  /* 0x00000005000a1202 */ /* 0x000fe40000000f00 */
[----:B------:R-:W-:Y:S02]  /*02c0*/  @P1 SHF.R.S32.HI R11, RZ, 0x1f, R5 ;  /* 0x0000001fff0b1819 */ /* 0x000fe40000011405 */
[C---:B------:R-:W-:Y:S02]  /*02d0*/  IADD3 R10, P2, R7.reuse, R10, RZ ;  /* 0x0000000a070a7210 */ /* 0x040fe40007f5e0ff */
[----:B0-----:R-:W-:Y:S02]  /*02e0*/  SHF.R.S32.HI R5, RZ, 0x1f, R6 ;  /* 0x0000001fff057819 */ /* 0x001fe40000011406 */
[----:B------:R-:W-:Y:S02]  /*02f0*/  LEA.HI.X.SX32 R11, R7, R11, 0x1, P2 ;  /* 0x0000000b070b7211 */ /* 0x000fe400010f0eff */
[----:B------:R-:W-:Y:S01]  /*0300*/  SHF.R.S32.HI R7, RZ, 0x1f, R13 ;  /* 0x0000001fff077819 */ /* 0x000fe2000001140d */
[----:B-1----:R-:W-:-:S02]  /*0310*/  IMAD R0, R5, R14, RZ ;  /* 0x0000000e05007224 */ /* 0x002fc400078e02ff */
[----:B------:R-:W-:Y:S01]  /*0320*/  IMAD.WIDE.U32 R10, R6, R14, R10 ;  /* 0x0000000e060a7225 */ /* 0x000fe200078e000a */
[----:B------:R-:W-:Y:S02]  /*0330*/  SEL R7, R7, RZ, !P0 ;  /* 0x000000ff07077207 */ /* 0x000fe40004000000 */
[----:B--2---:R-:W-:Y:S01]  /*0340*/  ISETP.NE.AND P0, PT, R46, RZ, PT ;  /* 0x000000ff2e00720c */ /* 0x004fe20003f05270 */
[----:B------:R-:W-:Y:S02]  /*0350*/  IMAD R15, R6, R15, R0 ;  /* 0x0000000f060f7224 */ /* 0x000fe400078e0200 */
[----:B----4-:R-:W-:Y:S02]  /*0360*/  IMAD R0, R7, R16, RZ ;  /* 0x0000001007007224 */ /* 0x010fe400078e02ff */
[----:B------:R-:W-:Y:S02]  /*0370*/  IMAD.IADD R11, R11, 0x1, R15 ;  /* 0x000000010b0b7824 */ /* 0x000fe400078e020f */
[----:B------:R-:W-:-:S02]  /*0380*/  IMAD R13, R4, R17, R0 ;  /* 0x00000011040d7224 */ /* 0x000fc400078e0200 */
[----:B------:R-:W-:-:S04]  /*0390*/  IMAD.WIDE.U32 R10, R4, R16, R10 ;  /* 0x00000010040a7225 */ /* 0x000fc800078e000a */
[----:B------:R-:W-:Y:S01]  /*03a0*/  IMAD.IADD R0, R11, 0x1, R13 ;  /* 0x000000010b007824 */ /* 0x000fe200078e020d */
[----:B-----5:R-:W-:-:S04]  /*03b0*/  LEA R18, P2, R10, R18, 0x2 ;  /* 0x000000120a127211 */ /* 0x020fc800078410ff */
[----:B------:R-:W-:Y:S01]  /*03c0*/  LEA.HI.X R0, R10, R19, R0, 0x2, P2 ;  /* 0x000000130a007211 */ /* 0x000fe200010f1400 */
[----:B---3--:R-:W-:Y:S08]  /*03d0*/  @P0 BRA `(.L_x_3481) ;  /* 0x0000000000540947 */ /* 0x008ff00003800000 */
[----:B------:R-:W0:Y:S01]  /*03e0*/  S2UR UR7, SR_CgaCtaId ;  /* 0x00000000000779c3 */ /* 0x000e220000008800 */
[----:B------:R-:W-:Y:S01]  /*03f0*/  UMOV UR6, 0x400 ;  /* 0x0000040000067882 */ /* 0x000fe20000000000 */
[----:B------:R-:W-:Y:S01]  /*0400*/  UMOV UR4, 0x1 ;  /* 0x0000000100047882 */ /* 0x000fe20000000000 */
[----:B------:R-:W-:Y:S01]  /*0410*/  IMAD.MOV.U32 R8, RZ, RZ, 0x8000 ;  /* 0x00008000ff087424 */ /* 0x000fe200078e00ff */
[----:B------:R-:W-:-:S04]  /*0420*/  UIADD3 UR4, -UR4, 0x100000, URZ ;  /* 0x0010000004047890 */ /* 0x000fc8000fffe13f */
[----:B------:R-:W-:Y:S02]  /*0430*/  USHF.L.U32 UR5, UR4, 0xb, URZ ;  /* 0x0000000b04057899 */ /* 0x000fe4000800063f */
[----:B------:R-:W-:Y:S01]  /*0440*/  USHF.L.U32 UR4, UR4, 0x1, URZ ;  /* 0x0000000104047899 */ /* 0x000fe2000800063f */
[----:B------:R-:W-:Y:S01]  /*0450*/  PLOP3.LUT P0, PT, PT, PT, PT, 0x80, 0x0 ;  /* 0x000000000000781c */ /* 0x000fe20003f0f070 */
[----:B------:R-:W-:Y:S01]  /*0460*/  UMOV UR10, 0x800 ;  /* 0x00000800000a7882 */ /* 0x000fe20000000000 */
[----:B0-----:R-:W-:-:S04]  /*0470*/  ULEA UR6, UR7, UR6, 0x18 ;  /* 0x0000000607067291 */ /* 0x001fc8000f8ec03f */
[----:B------:R-:W-:Y:S01]  /*0480*/  UIADD3 UR7, UR6, 0xc000, URZ ;  /* 0x0000c00006077890 */ /* 0x000fe2000fffe03f */
[----:B------:R-:W0:Y:S07]  /*0490*/  FENCE.VIEW.ASYNC.S ;  /* 0x00000000000073c6 */ /* 0x000e2e0000000000 */
[----:B0-----:R0:W1:Y:S02]  /*04a0*/  SYNCS.EXCH.64 URZ, [UR6+0xc000], UR4 ;  /* 0x00c00004063f75b2 */ /* 0x0010640008000100 */
[----:B0-----:R-:W-:-:S02]  /*04b0*/  R2UR UR4, R18 ;  /* 0x00000000120472ca */ /* 0x001fc400000e0000 */
[----:B------:R-:W-:Y:S01]  /*04c0*/  R2UR UR5, R0 ;  /* 0x00000000000572ca */ /* 0x000fe200000e0000 */
[----:B-1----:R0:W-:-:S14]  /*04d0*/  SYNCS.ARRIVE.TRANS64 RZ, [UR6+0xc000], R8 ;  /* 0x00c00008ffff79a7 */ /* 0x0021dc0008000006 */
.L_x_3482:
[----:B------:R-:W-:Y:S01]  /*04e0*/  @P0 ELECT P2, URZ, PT ;  /* 0x00000000003f082f */ /* 0x000fe20003840000 */
[----:B------:R1:W-:-:S12]  /*04f0*/  UBLKCP.S.G [UR6], [UR4], UR10 ;  /* 0x00000006040073ba */ /* 0x0003d8000800020a */
[----:B------:R-:W-:Y:S02]  /*0500*/  @P2 PLOP3.LUT P0, PT, P2, PT, PT, 0x8, 0x0 ;  /* 0x000000000000281c */ /* 0x000fe4000170e170 */
[----:B------:R-:W-:-:S11]  /*0510*/  PLOP3.LUT P2, PT, PT, PT, PT, 0x8, 0x0 ;  /* 0x000000000000781c */ /* 0x000fd60003f4e170 */
[----:B-1----:R-:W-:Y:S05]  /*0520*/  @P0 BRA.U.ANY `(.L_x_3482) ;  /* 0xfffffffd00ec0947 */ /* 0x002fea000393ffff */
.L_x_3481:
[----:B------:R-:W-:Y:S05]  /*0530*/  BSYNC B0 ;  /* 0x0000000000007941 */ /* 0x000fea0003800000 */
.L_x_3480:
[----:B------:R-:W-:Y:S01]  /*0540*/  BAR.SYNC.DEFER_BLOCKING 0x0 ;  /* 0x0000000000007b1d */ /* 0x000fe20000010000 */
[----:B------:R-:W-:Y:S02]  /*0550*/  MOV R41, 0x400 ;  /* 0x0000040000297802 */ /* 0x000fe40000000f00 */
[----:B------:R-:W-:Y:S02]  /*0560*/  CS2R R50, SRZ ;  /* 0x0000000000327805 */ /* 0x000fe4000001ff00 */
[----:B------:R-:W-:Y:S01]  /*0570*/  SHF.L.U32 R0, RZ, 0x1f, RZ ;  /* 0x0000001fff007819 */ /* 0x000fe200000006ff */
[--C-:B------:R-:W-:Y:S01]  /*0580*/  @P1 IMAD.MOV.U32 R50, RZ, RZ, R9.reuse ;  /* 0x000000ffff321224 */ /* 0x100fe200078e0009 */
[----:B------:R-:W-:Y:S02]  /*0590*/  LEA R41, R2, R41, 0x18 ;  /* 0x0000002902297211 */ /* 0x000fe400078ec0ff */
[----:B------:R-:W-:-:S07]  /*05a0*/  @P1 SHF.R.S32.HI R51, RZ, 0x1f, R9 ;  /* 0x0000001fff331819 */ /* 0x000fce0000011409 */
.L_x_3483:
[----:B-1----:R1:W2:Y:S02]  /*05b0*/  SYNCS.PHASECHK.TRANS64.TRYWAIT P0, [R41+URZ+0xc000], R0 ;  /* 0x00c00000290075a7 */ /* 0x0022a4000800017f */
[----:B--2---:R-:W-:Y:S05]  /*05c0*/  @!P0 NANOSLEEP.SYNCS 0x989680 ;  /* 0x009896800000895d */ /* 0x004fea0003900000 */
[----:B------:R-:W2:Y:S02]  /*05d0*/  @!P0 SYNCS.PHASECHK.TRANS64 P0, [R41+URZ+0xc000], R0 ;  /* 0x00c00000290085a7 */ /* 0x000ea4000800007f */
[----:B--2---:R-:W-:Y:S05]  /*05e0*/  @!P0 BRA `(.L_x_3483) ;  /* 0xfffffffc00f08947 */ /* 0x004fea000383ffff */
[----:B------:R-:W-:Y:S01]  /*05f0*/  SHF.R.S32.HI R37, RZ, 0x1f, R46 ;  /* 0x0000001fff257819 */ /* 0x000fe2000001142e */
[----:B------:R-:W-:Y:S01]  /*0600*/  ULDC UR4, c[0x0][0x268] ;  /* 0x00009a0000047ab9 */ /* 0x000fe20000000800 */
[----:B------:R-:W-:Y:S01]  /*0610*/  ULDC.64 UR6, c[0x0][0x258] ;  /* 0x0000960000067ab9 */ /* 0x000fe20000000a00 */
[----:B------:R-:W-:Y:S01]  /*0620*/  VIADDMNMX R43, R43, -R40, 0x80, PT ;  /* 0x000000802b2b7446 */ /* 0x000fe20003800928 */
[----:B------:R-:W-:Y:S01]  /*0630*/  IMAD R5, R5, UR6, RZ ;  /* 0x0000000605057c24 */ /* 0x000fe2000f8e02ff */
[CC--:B-1----:R-:W-:Y:S01]  /*0640*/  LEA.HI R0, R37.reuse, R46.reuse, RZ, 0x7 ;  /* 0x0000002e25007211 */ /* 0x0c2fe200078f38ff */
[----:B------:R-:W-:Y:S01]  /*0650*/  BSSY B0, `(.L_x_3484) ;  /* 0x0000092000007945 */ /* 0x000fe20003800000 */
[----:B------:R-:W-:Y:S02]  /*0660*/  LEA.HI R48, R37, R46, RZ, 0x4 ;  /* 0x0000002e25307211 */ /* 0x000fe400078f20ff */
[C---:B------:R-:W-:Y:S01]  /*0670*/  LOP3.LUT R9, R0.reuse, 0xfffff80, RZ, 0xc0, !PT ;  /* 0x0fffff8000097812 */ /* 0x040fe200078ec0ff */
[----:B------:R-:W-:Y:S01]  /*0680*/  IMAD.SHL.U32 R0, R0, 0x20, RZ ;  /* 0x0000002000007824 */ /* 0x000fe200078e00ff */
[----:B------:R-:W-:-:S02]  /*0690*/  LOP3.LUT R11, R48, 0xfffffff0, RZ, 0xc0, !PT ;  /* 0xfffffff0300b7812 */ /* 0x000fc400078ec0ff */
[-C--:B------:R-:W-:Y:S02]  /*06a0*/  IADD3 R9, -R9, R46.reuse, RZ ;  /* 0x0000002e09097210 */ /* 0x080fe40007ffe1ff */
[----:B------:R-:W-:Y:S01]  /*06b0*/  LOP3.LUT R0, R0, 0x3ffff000, RZ, 0xc0, !PT ;  /* 0x3ffff00000007812 */ /* 0x000fe200078ec0ff */
[----:B------:R-:W-:Y:S01]  /*06c0*/  IMAD.IADD R42, R46, 0x1, -R11 ;  /* 0x000000012e2a7824 */ /* 0x000fe200078e0a0b */
[-C--:B------:R-:W-:Y:S02]  /*06d0*/  LEA.HI R2, R37, R46.reuse, RZ, 0x5 ;  /* 0x0000002e25027211 */ /* 0x080fe400078f28ff */
[----:B------:R-:W-:Y:S01]  /*06e0*/  SHF.R.U32.HI R48, RZ, 0x1, R48 ;  /* 0x00000001ff307819 */ /* 0x000fe20000011630 */
[----:B------:R-:W-:Y:S01]  /*06f0*/  IMAD R0, R9, 0x4, R0 ;  /* 0x0000000409007824 */ /* 0x000fe200078e0200 */
[----:B------:R-:W-:Y:S01]  /*0700*/  SHF.R.S32.HI R45, RZ, 0x1f, R42 ;  /* 0x0000001fff2d7819 */ /* 0x000fe2000001142a */
[----:B------:R-:W-:Y:S02]  /*0710*/  IMAD.SHL.U32 R2, R2, 0x20, RZ ;  /* 0x0000002002027824 */ /* 0x000fe400078e00ff */
[----:B------:R-:W-:Y:S01]  /*0720*/  IMAD R52, R0, 0x4, R41 ;  /* 0x0000000400347824 */ /* 0x000fe200078e0229 */
[----:B------:R-:W-:-:S02]  /*0730*/  LEA.HI R0, R37, R46, RZ, 0x3 ;  /* 0x0000002e25007211 */ /* 0x000fc400078f18ff */
[----:B------:R-:W-:Y:S02]  /*0740*/  LEA.HI R45, R45, R42, RZ, 0x3 ;  /* 0x0000002a2d2d7211 */ /* 0x000fe400078f18ff */
[----:B------:R-:W-:Y:S01]  /*0750*/  LOP3.LUT R23, R0, 0x1ffffff8, RZ, 0xc0, !PT ;  /* 0x1ffffff800177812 */ /* 0x000fe200078ec0ff */
[----:B------:R-:W1:Y:S01]  /*0760*/  LDS.128 R12, [R52+0x800] ;  /* 0x00080000340c7984 */ /* 0x000e620000000c00 */
[----:B------:R-:W-:Y:S02]  /*0770*/  SHF.R.S32.HI R0, RZ, 0x3, R0 ;  /* 0x00000003ff007819 */ /* 0x000fe40000011400 */
[----:B------:R-:W-:Y:S01]  /*0780*/  LOP3.LUT R21, R45, 0xfffffff8, RZ, 0xc0, !PT ;  /* 0xfffffff82d157812 */ /* 0x000fe200078ec0ff */
[----:B------:R-:W-:Y:S01]  /*0790*/  IMAD.IADD R44, R46, 0x1, -R23 ;  /* 0x000000012e2c7824 */ /* 0x000fe200078e0a17 */
[----:B------:R-:W-:Y:S01]  /*07a0*/  SHF.L.U32 R28, R0, 0x6, RZ ;  /* 0x00000006001c7819 */ /* 0x000fe200000006ff */
[----:B0-----:R-:W0:Y:S01]  /*07b0*/  LDS.128 R8, [R52] ;  /* 0x0000000034087984 */ /* 0x001e220000000c00 */
[----:B------:R-:W-:Y:S01]  /*07c0*/  LEA.HI R46, R37, R46, RZ, 0x6 ;  /* 0x0000002e252e7211 */ /* 0x000fe200078f30ff */
[----:B------:R-:W-:Y:S01]  /*07d0*/  IMAD.SHL.U32 R44, R44, 0x8, RZ ;  /* 0x000000082c2c7824 */ /* 0x000fe200078e00ff */
[----:B------:R-:W-:Y:S01]  /*07e0*/  LOP3.LUT R33, R28, 0x1c0, RZ, 0xc0, !PT ;  /* 0x000001c01c217812 */ /* 0x000fe200078ec0ff */
[----:B------:R-:W-:Y:S01]  /*07f0*/  IMAD.IADD R42, R42, 0x1, -R21 ;  /* 0x000000012a2a7824 */ /* 0x000fe200078e0a15 */
[----:B------:R-:W2:Y:S01]  /*0800*/  LDS.128 R24, [R52+0x2000] ;  /* 0x0020000034187984 */ /* 0x000ea20000000c00 */
[----:B------:R-:W-:Y:S01]  /*0810*/  IMAD.SHL.U32 R45, R45, 0x40, RZ ;  /* 0x000000402d2d7824 */ /* 0x000fe200078e00ff */
[----:B------:R-:W-:Y:S01]  /*0820*/  SHF.R.U32.HI R36, RZ, 0x3, R33 ;  /* 0x00000003ff247819 */ /* 0x000fe20000011621 */
[----:B------:R-:W-:Y:S01]  /*0830*/  IMAD.SHL.U32 R49, R42, 0x40, RZ ;  /* 0x000000402a317824 */ /* 0x000fe200078e00ff */
[----:B------:R-:W3:Y:S01]  /*0840*/  LDS.128 R20, [R52+0x1800] ;  /* 0x0018000034147984 */ /* 0x000ee20000000c00 */
[----:B------:R-:W-:Y:S01]  /*0850*/  LOP3.LUT R47, R33, 0x38, R44, 0xf8, !PT ;  /* 0x00000038212f7812 */ /* 0x000fe200078ef82c */
[----:B------:R-:W-:Y:S01]  /*0860*/  IMAD.SHL.U32 R46, R46, 0x8, RZ ;  /* 0x000000082e2e7824 */ /* 0x000fe200078e00ff */
[----:B------:R-:W-:Y:S01]  /*0870*/  LOP3.LUT R45, R45, 0x7ffffe00, RZ, 0xc0, !PT ;  /* 0x7ffffe002d2d7812 */ /* 0x000fe200078ec0ff */
[----:B------:R-:W4:Y:S01]  /*0880*/  LDS.128 R16, [R52+0x1000] ;  /* 0x0010000034107984 */ /* 0x000f220000000c00 */
[----:B------:R-:W-:-:S02]  /*0890*/  LOP3.LUT R47, R47, R36, RZ, 0x3c, !PT ;  /* 0x000000242f2f7212 */ /* 0x000fc400078e3cff */
[----:B------:R-:W-:Y:S01]  /*08a0*/  LOP3.LUT R49, R49, 0x1c0, RZ, 0xc0, !PT ;  /* 0x000001c031317812 */ /* 0x000fe200078ec0ff */
[----:B------:R-:W5:Y:S01]  /*08b0*/  LDS.128 R32, [R52+0x3000] ;  /* 0x0030000034207984 */ /* 0x000f620000000c00 */
[----:B------:R-:W-:Y:S02]  /*08c0*/  R2P PR, R42, 0x6 ;  /* 0x000000062a007804 */ /* 0x000fe40000000000 */
[----:B------:R-:W-:Y:S01]  /*08d0*/  LOP3.LUT R48, R49, 0x8, R48, 0xf8, !PT ;  /* 0x0000000831307812 */ /* 0x000fe200078ef830 */
[----:B------:R-:W5:Y:S01]  /*08e0*/  LDS.128 R28, [R52+0x2800] ;  /* 0x00280000341c7984 */ /* 0x000f620000000c00 */
[----:B------:R-:W-:-:S03]  /*08f0*/  SHF.R.U32.HI R49, RZ, 0x3, R49 ;  /* 0x00000003ff317819 */ /* 0x000fc60000011631 */
[----:B------:R-:W5:Y:S01]  /*0900*/  LDS.128 R36, [R52+0x3800] ;  /* 0x0038000034247984 */ /* 0x000f620000000c00 */
[----:B------:R-:W-:Y:S02]  /*0910*/  LOP3.LUT R48, R48, R49, RZ, 0x3c, !PT ;  /* 0x0000003130307212 */ /* 0x000fe400078e3cff */
[----:B------:R-:W-:Y:S02]  /*0920*/  LOP3.LUT R49, R2, 0x7ffffc00, RZ, 0xc0, !PT ;  /* 0x7ffffc0002317812 */ /* 0x000fe400078ec0ff */
[----:B------:R-:W-:Y:S02]  /*0930*/  LOP3.LUT R2, R47, 0x7ffffe00, R46, 0xf8, !PT ;  /* 0x7ffffe002f027812 */ /* 0x000fe400078ef82e */
[----:B------:R-:W-:Y:S01]  /*0940*/  IADD3 R42, R48, R45, R49 ;  /* 0x0000002d302a7210 */ /* 0x000fe20007ffe031 */
[----:B-1----:R-:W-:Y:S01]  /*0950*/  FMUL.FTZ R48, R15, UR4 ;  /* 0x000000040f307c20 */ /* 0x002fe20008410000 */
[----:B------:R-:W-:Y:S01]  /*0960*/  FMUL.FTZ R13, R13, UR4 ;  /* 0x000000040d0d7c20 */ /* 0x000fe20008410000 */
[----:B0-----:R-:W-:Y:S01]  /*0970*/  FMUL.FTZ R45, R9, UR4 ;  /* 0x00000004092d7c20 */ /* 0x001fe20008410000 */
[----:B------:R-:W-:Y:S01]  /*0980*/  FMUL.FTZ R46, R11, UR4 ;  /* 0x000000040b2e7c20 */ /* 0x000fe20008410000 */
[----:B------:R-:W-:Y:S01]  /*0990*/  FMUL.FTZ R9, R10, UR4 ;  /* 0x000000040a097c20 */ /* 0x000fe20008410000 */
[----:B------:R-:W-:Y:S01]  /*09a0*/  FMUL.FTZ R11, R14, UR4 ;  /* 0x000000040e0b7c20 */ /* 0x000fe20008410000 */
[----:B------:R-:W-:Y:S01]  /*09b0*/  FMUL.FTZ R10, R12, UR4 ;  /* 0x000000040c0a7c20 */ /* 0x000fe20008410000 */
[----:B--2---:R-:W-:Y:S01]  /*09c0*/  FMUL.FTZ R25, R25, UR4 ;  /* 0x0000000419197c20 */ /* 0x004fe20008410000 */
[----:B------:R-:W-:Y:S01]  /*09d0*/  FMUL.FTZ R8, R8, UR4 ;  /* 0x0000000408087c20 */ /* 0x000fe20008410000 */
[----:B------:R-:W-:Y:S01]  /*09e0*/  F2FP.BF16.F32.PACK_AB R9, R46, R9 ;  /* 0x000000092e09723e */ /* 0x000fe200000010ff */
[----:B---3--:R-:W-:Y:S01]  /*09f0*/  FMUL.FTZ R15, R20, UR4 ;  /* 0x00000004140f7c20 */ /* 0x008fe20008410000 */
[----:B------:R-:W-:Y:S01]  /*0a00*/  FMUL.FTZ R20, R21, UR4 ;  /* 0x0000000415147c20 */ /* 0x000fe20008410000 */
[----:B------:R-:W-:Y:S01]  /*0a10*/  FMUL.FTZ R21, R26, UR4 ;  /* 0x000000041a157c20 */ /* 0x000fe20008410000 */
[----:B------:R-:W-:Y:S01]  /*0a20*/  FMUL.FTZ R26, R27, UR4 ;  /* 0x000000041b1a7c20 */ /* 0x000fe20008410000 */
[----:B----4-:R-:W-:Y:S01]  /*0a30*/  FMUL.FTZ R14, R18, UR4 ;  /* 0x00000004120e7c20 */ /* 0x010fe20008410000 */
[----:B------:R-:W-:Y:S01]  /*0a40*/  FMUL.FTZ R19, R19, UR4 ;  /* 0x0000000413137c20 */ /* 0x000fe20008410000 */
[----:B------:R-:W-:Y:S01]  /*0a50*/  FMUL.FTZ R18, R24, UR4 ;  /* 0x0000000418127c20 */ /* 0x000fe20008410000 */
[----:B------:R-:W-:Y:S01]  /*0a60*/  FMUL.FTZ R12, R16, UR4 ;  /* 0x00000004100c7c20 */ /* 0x000fe20008410000 */
[----:B-----5:R-:W-:Y:S01]  /*0a70*/  FMUL.FTZ R27, R32, UR4 ;  /* 0x00000004201b7c20 */ /* 0x020fe20008410000 */
[----:B------:R-:W-:Y:S01]  /*0a80*/  FMUL.FTZ R32, R33, UR4 ;  /* 0x0000000421207c20 */ /* 0x000fe20008410000 */
[----:B------:R-:W-:Y:S01]  /*0a90*/  FMUL.FTZ R16, R22, UR4 ;  /* 0x0000000416107c20 */ /* 0x000fe20008410000 */
[----:B------:R-:W-:Y:S01]  /*0aa0*/  FMUL.FTZ R23, R23, UR4 ;  /* 0x0000000417177c20 */ /* 0x000fe20008410000 */
[----:B------:R-:W-:Y:S01]  /*0ab0*/  FMUL.FTZ R24, R30, UR4 ;  /* 0x000000041e187c20 */ /* 0x000fe20008410000 */
[----:B------:R-:W-:Y:S01]  /*0ac0*/  FMUL.FTZ R31, R31, UR4 ;  /* 0x000000041f1f7c20 */ /* 0x000fe20008410000 */
[----:B------:R-:W-:Y:S01]  /*0ad0*/  F2FP.BF16.F32.PACK_AB R10, R13, R10 ;  /* 0x0000000a0d0a723e */ /* 0x000fe200000010ff */
[----:B------:R-:W-:Y:S01]  /*0ae0*/  FMUL.FTZ R22, R28, UR4 ;  /* 0x000000041c167c20 */ /* 0x000fe20008410000 */
[----:B------:R-:W-:Y:S01]  /*0af0*/  FMUL.FTZ R33, R38, UR4 ;  /* 0x0000000426217c20 */ /* 0x000fe20008410000 */
[----:B------:R-:W-:Y:S01]  /*0b00*/  FMUL.FTZ R38, R39, UR4 ;  /* 0x0000000427267c20 */ /* 0x000fe20008410000 */
[----:B------:R-:W-:Y:S01]  /*0b10*/  IADD3 R39, R41, 0x8000, RZ ;  /* 0x0000800029277810 */ /* 0x000fe20007ffe0ff */
[----:B------:R-:W-:Y:S01]  /*0b20*/  FMUL.FTZ R29, R29, UR4 ;  /* 0x000000041d1d7c20 */ /* 0x000fe20008410000 */
[----:B------:R-:W-:Y:S01]  /*0b30*/  F2FP.BF16.F32.PACK_AB R13, R19, R14 ;  /* 0x0000000e130d723e */ /* 0x000fe200000010ff */
[----:B------:R-:W-:Y:S01]  /*0b40*/  FMUL.FTZ R30, R36, UR4 ;  /* 0x00000004241e7c20 */ /* 0x000fe20008410000 */
[----:B------:R-:W-:Y:S01]  /*0b50*/  F2FP.BF16.F32.PACK_AB R19, R31, R24 ;  /* 0x000000181f13723e */ /* 0x000fe200000010ff */
[----:B------:R-:W-:Y:S01]  /*0b60*/  IMAD.MOV.U32 R24, RZ, RZ, 0x20 ;  /* 0x00000020ff187424 */ /* 0x000fe200078e00ff */
[----:B------:R-:W-:Y:S01]  /*0b70*/  F2FP.BF16.F32.PACK_AB R14, R20, R15 ;  /* 0x0000000f140e723e */ /* 0x000fe200000010ff */
[----:B------:R-:W-:Y:S01]  /*0b80*/  FMUL.FTZ R37, R37, UR4 ;  /* 0x0000000425257c20 */ /* 0x000fe20008410000 */
[----:B------:R-:W-:Y:S01]  /*0b90*/  F2FP.BF16.F32.PACK_AB R15, R23, R16 ;  /* 0x00000010170f723e */ /* 0x000fe200000010ff */
[----:B------:R-:W-:-:S02]  /*0ba0*/  IMAD R23, R42, 0x2, R39 ;  /* 0x000000022a177824 */ /* 0x000fc400078e0227 */
[----:B------:R-:W-:Y:S01]  /*0bb0*/  FMUL.FTZ R17, R17, UR4 ;  /* 0x0000000411117c20 */ /* 0x000fe20008410000 */
[----:B------:R-:W-:Y:S01]  /*0bc0*/  SEL R24, R24, 0xffffffe0, !P1 ;  /* 0xffffffe018187807 */ /* 0x000fe20004800000 */
[----:B------:R-:W-:Y:S01]  /*0bd0*/  FMUL.FTZ R28, R34, UR4 ;  /* 0x00000004221c7c20 */ /* 0x000fe20008410000 */
[----:B------:R-:W-:Y:S01]  /*0be0*/  FMUL.FTZ R35, R35, UR4 ;  /* 0x0000000423237c20 */ /* 0x000fe20008410000 */
[----:B------:R-:W-:Y:S01]  /*0bf0*/  F2FP.BF16.F32.PACK_AB R16, R25, R18 ;  /* 0x000000121910723e */ /* 0x000fe200000010ff */
[----:B------:R-:W-:Y:S01]  /*0c00*/  VIADD R31, R23, 0x40 ;  /* 0x00000040171f7836 */ /* 0x000fe20000000000 */
[----:B------:R-:W-:Y:S01]  /*0c10*/  F2FP.BF16.F32.PACK_AB R18, R29, R22 ;  /* 0x000000161d12723e */ /* 0x000fe200000010ff */
[----:B------:R-:W-:Y:S01]  /*0c20*/  @P2 VIADD R31, R23, 0xffffffc0 ;  /* 0xffffffc0171f2836 */ /* 0x000fe20000000000 */
[----:B------:R-:W-:Y:S01]  /*0c30*/  F2FP.BF16.F32.PACK_AB R8, R45, R8 ;  /* 0x000000082d08723e */ /* 0x000fe200000010ff */
[--C-:B------:R-:W-:Y:S01]  /*0c40*/  IMAD R42, R42, 0x2, R41.reuse ;  /* 0x000000022a2a7824 */ /* 0x100fe200078e0229 */
[----:B------:R-:W-:Y:S01]  /*0c50*/  F2FP.BF16.F32.PACK_AB R11, R48, R11 ;  /* 0x0000000b300b723e */ /* 0x000fe200000010ff */
[----:B------:R-:W-:Y:S01]  /*0c60*/  IMAD R41, R2, 0x2, R41 ;  /* 0x0000000202297824 */ /* 0x000fe200078e0229 */
[----:B------:R-:W-:Y:S01]  /*0c70*/  F2FP.BF16.F32.PACK_AB R22, R37, R30 ;  /* 0x0000001e2516723e */ /* 0x000fe200000010ff */
[----:B------:R-:W-:Y:S01]  /*0c80*/  ULDC UR4, c[0x0][0x244] ;  /* 0x0000910000047ab9 */ /* 0x000fe20000000800 */
[----:B------:R-:W-:Y:S01]  /*0c90*/  F2FP.BF16.F32.PACK_AB R12, R17, R12 ;  /* 0x0000000c110c723e */ /* 0x000fe200000010ff */
[----:B------:R0:W-:Y:S01]  /*0ca0*/  STSM.16.M88.4 [R42+0x8000], R8 ;  /* 0x008000082a007844 */ /* 0x0001e20000000200 */
[----:B------:R-:W-:-:S02]  /*0cb0*/  IADD3 R30, R23, R24, RZ ;  /* 0x00000018171e7210 */ /* 0x000fc40007ffe0ff */
[----:B------:R-:W-:Y:S02]  /*0cc0*/  F2FP.BF16.F32.PACK_AB R17, R26, R21 ;  /* 0x000000151a11723e */ /* 0x000fe400000010ff */
[----:B------:R-:W-:Y:S01]  /*0cd0*/  F2FP.BF16.F32.PACK_AB R20, R32, R27 ;  /* 0x0000001b2014723e */ /* 0x000fe200000010ff */
[----:B------:R-:W-:Y:S01]  /*0ce0*/  IMAD.IADD R32, R24, 0x1, R31 ;  /* 0x0000000118207824 */ /* 0x000fe200078e021f */
[----:B------:R-:W-:Y:S01]  /*0cf0*/  F2FP.BF16.F32.PACK_AB R21, R35, R28 ;  /* 0x0000001c2315723e */ /* 0x000fe200000010ff */
[----:B------:R1:W-:Y:S01]  /*0d00*/  STSM.16.M88.4 [R30], R12 ;  /* 0x0000000c1e007844 */ /* 0x0003e20000000200 */
[----:B------:R-:W-:Y:S02]  /*0d10*/  F2FP.BF16.F32.PACK_AB R23, R38, R33 ;  /* 0x000000212617723e */ /* 0x000fe400000010ff */
[----:B------:R-:W-:Y:S01]  /*0d20*/  IADD3 R28, P0, R0, R50, RZ ;  /* 0x00000032001c7210 */ /* 0x000fe20007f1e0ff */
[----:B------:R1:W-:Y:S01]  /*0d30*/  STSM.16.M88.4 [R31], R16 ;  /* 0x000000101f007844 */ /* 0x0003e20000000200 */
[----:B------:R-:W-:-:S02]  /*0d40*/  SHF.R.S32.HI R45, RZ, 0x1f, R44 ;  /* 0x0000001fff2d7819 */ /* 0x000fc4000001142c */
[----:B------:R-:W-:Y:S01]  /*0d50*/  LEA.HI.X.SX32 R29, R0, R51, 0x1, P0 ;  /* 0x00000033001d7211 */ /* 0x000fe200000f0eff */
[----:B------:R1:W-:Y:S01]  /*0d60*/  STSM.16.M88.4 [R32], R20 ;  /* 0x0000001420007844 */ /* 0x0003e20000000200 */
[----:B------:R-:W-:Y:S01]  /*0d70*/  BAR.SYNC.DEFER_BLOCKING 0x0 ;  /* 0x0000000000007b1d */ /* 0x000fe20000010000 */
[----:B------:R-:W-:Y:S01]  /*0d80*/  ISETP.GE.AND P0, PT, R44, UR4, PT ;  /* 0x000000042c007c0c */ /* 0x000fe2000bf06270 */
[C---:B0-----:R-:W-:Y:S02]  /*0d90*/  IMAD R9, R6.reuse, UR7, R5 ;  /* 0x0000000706097c24 */ /* 0x041fe4000f8e0205 */
[----:B------:R-:W-:Y:S01]  /*0da0*/  IMAD.WIDE.U32 R44, R6, UR6, R44 ;  /* 0x00000006062c7c25 */ /* 0x000fe2000f8e002c */
[C---:B------:R-:W-:Y:S01]  /*0db0*/  ISETP.GE.OR P3, PT, R0.reuse, R43, P0 ;  /* 0x0000002b0000720c */ /* 0x040fe20000766670 */
[----:B------:R-:W-:Y:S02]  /*0dc0*/  ULDC.64 UR4, c[0x0][0x260] ;  /* 0x0000980000047ab9 */ /* 0x000fe40000000a00 */
[----:B------:R-:W-:Y:S01]  /*0dd0*/  VIADD R5, R0, 0x20 ;  /* 0x0000002000057836 */ /* 0x000fe20000000000 */
[----:B------:R-:W-:Y:S01]  /*0de0*/  IADD3 R45, R45, R9, RZ ;  /* 0x000000092d2d7210 */ /* 0x000fe20007ffe0ff */
[----:B------:R-:W-:-:S02]  /*0df0*/  IMAD R7, R7, UR4, RZ ;  /* 0x0000000407077c24 */ /* 0x000fc4000f8e02ff */
[C---:B------:R-:W-:Y:S01]  /*0e00*/  VIADD R6, R0.reuse, 0x40 ;  /* 0x0000004000067836 */ /* 0x040fe20000000000 */
[-C--:B------:R-:W-:Y:S01]  /*0e10*/  ISETP.GE.OR P2, PT, R5, R43.reuse, P0 ;  /* 0x0000002b0500720c */ /* 0x080fe20000746670 */
[----:B------:R-:W-:Y:S02]  /*0e20*/  VIADD R0, R0, 0x60 ;  /* 0x0000006000007836 */ /* 0x000fe40000000000 */
[----:B------:R-:W-:Y:S01]  /*0e30*/  IMAD R9, R4, UR5, R7 ;  /* 0x0000000504097c24 */ /* 0x000fe2000f8e0207 */
[-C--:B------:R-:W-:Y:S01]  /*0e40*/  ISETP.GE.OR P1, PT, R6, R43.reuse, P0 ;  /* 0x0000002b0600720c */ /* 0x080fe20000726670 */
[----:B------:R-:W-:Y:S01]  /*0e50*/  IMAD.WIDE.U32 R4, R4, UR4, R44 ;  /* 0x0000000404047c25 */ /* 0x000fe2000f8e002c */
[----:B------:R-:W-:-:S03]  /*0e60*/  ISETP.GE.OR P0, PT, R0, R43, P0 ;  /* 0x0000002b0000720c */ /* 0x000fc60000706670 */
[----:B------:R-:W-:Y:S01]  /*0e70*/  IMAD.WIDE R6, R3, 0x80, R28 ;  /* 0x0000008003067825 */ /* 0x000fe200078e021c */
[----:B------:R1:W0:Y:S03]  /*0e80*/  LDS.128 R24, [R41+0xb000] ;  /* 0x00b0000029187984 */ /* 0x0002260000000c00 */
[----:B------:R-:W-:Y:S02]  /*0e90*/  IMAD R8, R2, 0x2, R39 ;  /* 0x0000000202087824 */ /* 0x000fe400078e0227 */
[----:B------:R-:W-:Y:S01]  /*0ea0*/  IMAD.IADD R3, R5, 0x1, R9 ;  /* 0x0000000105037824 */ /* 0x000fe200078e0209 */
[----:B------:R-:W-:Y:S06]  /*0eb0*/  @P3 BRA `(.L_x_3485) ;  /* 0x00000000002c3947 */ /* 0x000fec0003800000 */
[----:B------:R-:W2:Y:S01]  /*0ec0*/  LDS.128 R8, [R8] ;  /* 0x0000000008087984 */ /* 0x000ea20000000c00 */
[----:B------:R-:W-:Y:S01]  /*0ed0*/  ULDC.64 UR4, c[0x0][0x250] ;  /* 0x0000940000047ab9 */ /* 0x000fe20000000a00 */
[----:B------:R-:W-:Y:S02]  /*0ee0*/  IMAD.MOV.U32 R2, RZ, RZ, R4 ;  /* 0x000000ffff027224 */ /* 0x000fe400078e0004 */
[----:B-1----:R-:W-:Y:S02]  /*0ef0*/  IMAD R15, R7, UR4, RZ ;  /* 0x00000004070f7c24 */ /* 0x002fe4000f8e02ff */
[----:B------:R-:W-:-:S04]  /*0f00*/  IMAD.WIDE.U32 R12, R6, UR4, R2 ;  /* 0x00000004060c7c25 */ /* 0x000fc8000f8e0002 */
[----:B------:R-:W-:Y:S01]  /*0f10*/  IMAD R15, R6, UR5, R15 ;  /* 0x00000005060f7c24 */ /* 0x000fe2000f8e020f */
[----:B------:R-:W-:Y:S02]  /*0f20*/  ULDC.64 UR4, c[0x0][0x238] ;  /* 0x00008e0000047ab9 */ /* 0x000fe40000000a00 */
[----:B------:R-:W-:Y:S01]  /*0f30*/  LEA R14, P3, R12, UR4, 0x1 ;  /* 0x000000040c0e7c11 */ /* 0x000fe2000f8608ff */
[----:B------:R-:W-:-:S05]  /*0f40*/  IMAD.IADD R13, R13, 0x1, R15 ;  /* 0x000000010d0d7824 */ /* 0x000fca00078e020f */
[----:B------:R-:W-:-:S05]  /*0f50*/  LEA.HI.X R15, R12, UR5, R13, 0x1, P3 ;  /* 0x000000050c0f7c11 */ /* 0x000fca00098f0c0d */
[----:B--2---:R2:W-:Y:S02]  /*0f60*/  STG.E.128 desc[UR8][R14.64], R8 ;  /* 0x000000080e007986 */ /* 0x0045e4000c101d08 */
.L_x_3485:
[----:B------:R-:W-:Y:S05]  /*0f70*/  BSYNC B0 ;  /* 0x0000000000007941 */ /* 0x000fea0003800000 */
.L_x_3484:
[----:B--2---:R2:W3:Y:S01]  /*0f80*/  LDS.128 R8, [R41+0x9000] ;  /* 0x0090000029087984 */ /* 0x0044e20000000c00 */
[----:B------:R-:W-:Y:S04]  /*0f90*/  BSSY B0, `(.L_x_3486) ;  /* 0x000000f000007945 */ /* 0x000fe80003800000 */
[----:B------:R-:W-:Y:S05]  /*0fa0*/  @P2 BRA `(.L_x_3487) ;  /* 0x0000000000342947 */ /* 0x000fea0003800000 */
[----:B-1----:R-:W-:Y:S01]  /*0fb0*/  IADD3 R15, P2, R6, 0x20, RZ ;  /* 0x00000020060f7810 */ /* 0x002fe20007f5e0ff */
[----:B------:R-:W-:Y:S01]  /*0fc0*/  ULDC.64 UR4, c[0x0][0x250] ;  /* 0x0000940000047ab9 */ /* 0x000fe20000000a00 */
[----:B------:R-:W-:Y:S01]  /*0fd0*/  MOV R12, R4 ;  /* 0x00000004000c7202 */ /* 0x000fe20000000f00 */
        /* <DEDUP_REMOVED lines=10> */
.L_x_3487:
[----:B------:R-:W-:Y:S05]  /*1080*/  BSYNC B0 ;  /* 0x0000000000007941 */ /* 0x000fea0003800000 */
.L_x_3486:
[----:B---34-:R3:W4:Y:S01]  /*1090*/  LDS.128 R8, [R41+0xa000] ;  /* 0x00a0000029087984 */ /* 0x0187220000000c00 */
        /* <DEDUP_REMOVED lines=11> */
[----:B------:R-:W-:Y:S02]  /*1150*/  LEA R14, P1, R12, UR4, 0x1 ;  /* 0x000000040c0e7c11 */ /* 0x000fe4000f8208ff */
[----:B------:R-:W-:-:S04]  /*1160*/  IADD3 R13, R13, R15, RZ ;  /* 0x0000000f0d0d7210 */ /* 0x000fc80007ffe0ff */
[----:B------:R-:W-:-:S05]  /*1170*/  LEA.HI.X R15, R12, UR5, R13, 0x1, P1 ;  /* 0x000000050c0f7c11 */ /* 0x000fca00088f0c0d */
[----:B----4-:R1:W-:Y:S02]  /*1180*/  STG.E.128 desc[UR8][R14.64], R8 ;  /* 0x000000080e007986 */ /* 0x0103e4000c101d08 */
.L_x_3489:
[----:B------:R-:W-:Y:S05]  /*1190*/  BSYNC B0 ;  /* 0x0000000000007941 */ /* 0x000fea0003800000 */
.L_x_3488:
[----:B------:R-:W-:Y:S05]  /*11a0*/  @P0 EXIT ;  /* 0x000000000000094d */ /* 0x000fea0003800000 */
        /* <DEDUP_REMOVED lines=11> */
[----:B0-----:R-:W-:Y:S01]  /*1260*/  STG.E.128 desc[UR8][R4.64], R24 ;  /* 0x0000001804007986 */ /* 0x001fe2000c101d08 */
[----:B------:R-:W-:Y:S05]  /*1270*/  EXIT ;  /* 0x000000000000794d */ /* 0x000fea0003800000 */
.L_x_3490:
        /* <DEDUP_REMOVED lines=16> */
.L_x_3717:


//--------------------- .text._ZN7cutlass13device_kernelIN5flash32FlashAttnBwdPostprocessConvertdQIN4cute5tupleIJNS3_1CILi128EEENS5_ILi64EEEEEENS_10bfloat16_tEfNS_4arch4Sm90ELi256ENS3_8TiledMMAINS3_8MMA_AtomIJNS3_4SM904GMMA27MMA_64x64x16_F32BF16BF16_SSILNSF_5MajorE0ELSH_1ELNSF_7ScaleInE1ELSI_1EEEEEENS3_6LayoutINS4_IJNS5_ILi2EEENS5_ILi1EEESN_EEENS4_IJSN_NS5_ILi0EEESP_EEEEENS4_IJNS3_10UnderscoreESS_SS_EEEEELb0EEEEEvNT_6ParamsE --------------------------
	.section	.text._ZN7cutlass13device_kernelIN5flash32FlashAttnBwdPostprocessConvertdQIN4cute5tupleIJNS3_1CILi128EEENS5_ILi64EEEEEENS_10bfloat16_tEfNS_4arch4Sm90ELi256ENS3_8TiledMMAINS3_8MMA_AtomIJNS3_4SM904GMMA27MMA_64x64x16_F32BF16BF16_SSILNSF_5MajorE0ELSH_1ELNSF_7ScaleInE1ELSI_1EEEEEENS3_6LayoutINS4_IJNS5_ILi2EEENS5_ILi1EEESN_EEENS4_IJSN_NS5_ILi0EEESP_EEEEENS4_IJNS3_10UnderscoreESS_SS_EEEEELb0EEEEEvNT_6ParamsE,"ax",@progbits
	.align	128
.text._ZN7cutlass13device_kernelIN5flash32FlashAttnBwdPostprocessConvertdQIN4cute5tupleIJNS3_1CILi128EEENS5_ILi64EEEEEENS_10bfloat16_tEfNS_4arch4Sm90ELi256ENS3_8TiledMMAINS3_8MMA_AtomIJNS3_4SM904GMMA27MMA_64x64x16_F32BF16BF16_SSILNSF_5MajorE0ELSH_1ELNSF_7ScaleInE1ELSI_1EEEEEENS3_6LayoutINS4_IJNS5_ILi2EEENS5_ILi1EEESN_EEENS4_IJSN_NS5_ILi0EEESP_EEEEENS4_IJNS3_10UnderscoreESS_SS_EEEEELb0EEEEEvNT_6ParamsE:
        .type           _ZN7cutlass13device_kernelIN5flash32FlashAttnBwdPostprocessConvertdQIN4cute5tupleIJNS3_1CILi128EEENS5_ILi64EEEEEENS_10bfloat16_tEfNS_4arch4Sm90ELi256ENS3_8TiledMMAINS3_8MMA_AtomIJNS3_4SM904GMMA27MMA_64x64x16_F32BF16BF16_SSILNSF_5MajorE0ELSH_1ELNSF_7ScaleInE1ELSI_1EEEEEENS3_6LayoutINS4_IJNS5_ILi2EEENS5_ILi1EEESN_EEENS4_IJSN_NS5_ILi0EEESP_EEEEENS4_IJNS3_10UnderscoreESS_SS_EEEEELb0EEEEEvNT_6ParamsE,@function
        .size           _ZN7cutlass13device_kernelIN5flash32FlashAttnBwdPostprocessConvertdQIN4cute5tupleIJNS3_1CILi128EEENS5_ILi64EEEEEENS_10bfloat16_tEfNS_4arch4Sm90ELi256ENS3_8TiledMMAINS3_8MMA_AtomIJNS3_4SM904GMMA27MMA_64x64x16_F32BF16BF16_SSILNSF_5MajorE0ELSH_1ELNSF_7ScaleInE1ELSI_1EEEEEENS3_6LayoutINS4_IJNS5_ILi2EEENS5_ILi1EEESN_EEENS4_IJSN_NS5_ILi0EEESP_EEEEENS4_IJNS3_10UnderscoreESS_SS_EEEEELb0EEEEEvNT_6ParamsE,(.L_x_3718 - _ZN7cutlass13device_kernelIN5flash32FlashAttnBwdPostprocessConvertdQIN4cute5tupleIJNS3_1CILi128EEENS5_ILi64EEEEEENS_10bfloat16_tEfNS_4arch4Sm90ELi256ENS3_8TiledMMAINS3_8MMA_AtomIJNS3_4SM904GMMA27MMA_64x64x16_F32BF16BF16_SSILNSF_5MajorE0ELSH_1ELNSF_7ScaleInE1ELSI_1EEEEEENS3_6LayoutINS4_IJNS5_ILi2EEENS5_ILi1EEESN_EEENS4_IJSN_NS5_ILi0EEESP_EEEEENS4_IJNS3_10UnderscoreESS_SS_EEEEELb0EEEEEvNT_6ParamsE)
        .other          _ZN7cutlass13device_kernelIN5flash32FlashAttnBwdPostprocessConvertdQIN4cute5tupleIJNS3_1CILi128EEENS5_ILi64EEEEEENS_10bfloat16_tEfNS_4arch4Sm90ELi256ENS3_8TiledMMAINS3_8MMA_AtomIJNS3_4SM904GMMA27MMA_64x64x16_F32BF16BF16_SSILNSF_5MajorE0ELSH_1ELNSF_7ScaleInE1ELSI_1EEEEEENS3_6LayoutINS4_IJNS5_ILi2EEENS5_ILi1EEESN_EEENS4_IJSN_NS5_ILi0EEESP_EEEEENS4_IJNS3_10UnderscoreESS_SS_EEEEELb0EEEEEvNT_6ParamsE,@"STO_CUDA_ENTRY STV_DEFAULT"
_ZN7cutlass13device_kernelIN5flash32FlashAttnBwdPostprocessConvertdQIN4cute5tupleIJNS3_1CILi128EEENS5_ILi64EEEEEENS_10bfloat16_tEfNS_4arch4Sm90ELi256ENS3_8TiledMMAINS3_8MMA_AtomIJNS3_4SM904GMMA27MMA_64x64x16_F32BF16BF16_SSILNSF_5MajorE0ELSH_1ELNSF_7ScaleInE1ELSI_1EEEEEENS3_6LayoutINS4_IJNS5_ILi2EEENS5_ILi1EEESN_EEENS4_IJSN_NS5_ILi0EEESP_EEEEENS4_IJNS3_10UnderscoreESS_SS_EEEEELb0EEEEEvNT_6ParamsE:
        /* <DEDUP_REMOVED lines=26> */
.L_x_3491:
        /* <DEDUP_REMOVED lines=52> */
.L_x_3494:
[----:B------:R-:W-:Y:S01]  /*04e0*/  @P0 ELECT P2, URZ, PT ;  /* 0x00000000003f082f */ /* 0x000fe20003840000 */
[----:B------:R1:W-:-:S12]  /*04f0*/  UBLKCP.S.G [UR6], [UR4], UR10 ;  /* 0x00000006040073ba */ /* 0x0003d8000800020a */
[----:B------:R-:W-:Y:S02]  /*0500*/  @P2 PLOP3.LUT P0, PT, P2, PT, PT, 0x8, 0x0 ;  /* 0x000000000000281c */ /* 0x000fe4000170e170 */
[----:B------:R-:W-:-:S11]  /*0510*/  PLOP3.LUT P2, PT, PT, PT, PT, 0x8, 0x0 ;  /* 0x000000000000781c */ /* 0x000fd60003f4e170 */
[----:B-1----:R-:W-:Y:S05]  /*0520*/  @P0 BRA.U.ANY `(.L_x_3494) ;  /* 0xfffffffd00ec0947 */ /* 0x002fea000393ffff */
.L_x_3493:
[----:B------:R-:W-:Y:S05]  /*0530*/  BSYNC B0 ;  /* 0x0000000000007941 */ /* 0x000fea0003800000 */
.L_x_3492:
[----:B------:R-:W-:Y:S01]  /*0540*/  BAR.SYNC.DEFER_BLOCKING 0x0 ;  /* 0x0000000000007b1d */ /* 0x000fe20000010000 */
[----:B------:R-:W-:Y:S02]  /*0550*/  MOV R41, 0x400 ;  /* 0x0000040000297802 */ /* 0x000fe40000000f00 */
[----:B------:R-:W-:Y:S02]  /*0560*/  CS2R R50, SRZ ;  /* 0x0000000000327805 */ /* 0x000fe4000001ff00 */
[----:B------:R-:W-:Y:S01]  /*0570*/  SHF.L.U32 R0, RZ, 0x1f, RZ ;  /* 0x0000001fff007819 */ /* 0x000fe200000006ff */
[--C-:B------:R-:W-:Y:S01]  /*0580*/  @P1 IMAD.MOV.U32 R50, RZ, RZ, R9.reuse ;  /* 0x000000ffff321224 */ /* 0x100fe200078e0009 */
[----:B------:R-:W-:Y:S02]  /*0590*/  LEA R41, R2, R41, 0x18 ;  /* 0x0000002902297211 */ /* 0x000fe400078ec0ff */
[----:B------:R-:W-:-:S07]  /*05a0*/  @P1 SHF.R.S32.HI R51, RZ, 0x1f, R9 ;  /* 0x0000001fff331819 */ /* 0x000fce0000011409 */
.L_x_3495:
        /* <DEDUP_REMOVED lines=156> */
.L_x_3497:
[----:B------:R-:W-:Y:S05]  /*0f70*/  BSYNC B0 ;  /* 0x0000000000007941 */ /* 0x000fea0003800000 */
.L_x_3496:
        /* <DEDUP_REMOVED lines=16> */
.L_x_3499:
[----:B------:R-:W-:Y:S05]  /*1080*/  BSYNC B0 ;  /* 0x0000000000007941 */ /* 0x000fea0003800000 */
.L_x_3498:
        /* <DEDUP_REMOVED lines=16> */
.L_x_3501:
[----:B------:R-:W-:Y:S05]  /*1190*/  BSYNC B0 ;  /* 0x0000000000007941 */ /* 0x000fea0003800000 */
.L_x_3500:
        /* <DEDUP_REMOVED lines=14> */
.L_x_3502:
        /* <DEDUP_REMOVED lines=16> */
.L_x_3718:


//--------------------- .text._ZN7cutlass13device_kernelIN5flash11enable_sm90INS1_16FlashAttnBwdSm90INS1_25CollectiveMainloopBwdSm90ILi2ELi2ELi2EN4cute5tupleIJNS5_1CILi1EEES8_S8_EEENS6_IJNS7_ILi128EEESA_NS7_ILi64EEEEEENS_10bfloat16_tEfNS_4arch4Sm90ELb1ELb0ELb0ELb1ELb1ELb1ELb0ELb0ELi2ELi1ELi2ELi2ELb0EEENS1_24CollectiveEpilogueBwdGQAISC_fSF_Li256ELb1ELb1EEENS1_25SingleTileBwdLPTSchedulerILb1ELi128ELb1EEEEEEEEEvNT_6ParamsE --------------------------
	.section	.text._ZN7cutlass13device_kernelIN5flash11enable_sm90INS1_16FlashAttnBwdSm90INS1_25CollectiveMainloopBwdSm90ILi2ELi2ELi2EN4cute5tupleIJNS5_1CILi1EEES8_S8_EEENS6_IJNS7_ILi128EEESA_NS7_ILi64EEEEEENS_10bfloat16_tEfNS_4arch4Sm90ELb1ELb0ELb0ELb1ELb1ELb1ELb0ELb0ELi2ELi1ELi2ELi2ELb0EEENS1_24CollectiveEpilogueBwdGQAISC_fSF_Li256ELb1ELb1EEENS1_25SingleTileBwdLPTSchedulerILb1ELi128ELb1EEEEEEEEEvNT_6ParamsE,"ax",@progbits
	.align	128
.text._ZN7cutlass13device_kernelIN5flash11enable_sm90INS1_16FlashAttnBwdSm90INS1_25CollectiveMainloopBwdSm90ILi2ELi2ELi2EN4cute5tupleIJNS5_1CILi1EEES8_S8_EEENS6_IJNS7_ILi128EEESA_NS7_ILi64EEEEEENS_10bfloat16_tEfNS_4arch4Sm90ELb1ELb0ELb0ELb1ELb1ELb1ELb0ELb0ELi2ELi1ELi2ELi2ELb0EEENS1_24CollectiveEpilogueBwdGQAISC_fSF_Li256ELb1ELb1EEENS1_25SingleTileBwdLPTSchedulerILb1ELi128ELb1EEEEEEEEEvNT_6ParamsE:
        .type           _ZN7cutlass13device_kernelIN5flash11enable_sm90INS1_16FlashAttnBwdSm90INS1_25CollectiveMainloopBwdSm90ILi2ELi2ELi2EN4cute5tupleIJNS5_1CILi1EEES8_S8_EEENS6_IJNS7_ILi128EEESA_NS7_ILi64EEEEEENS_10bfloat16_tEfNS_4arch4Sm90ELb1ELb0ELb0ELb1ELb1ELb1ELb0ELb0ELi2ELi1ELi2ELi2ELb0EEENS1_24CollectiveEpilogueBwdGQAISC_fSF_Li256ELb1ELb1EEENS1_25SingleTileBwdLPTSchedulerILb1ELi128ELb1EEEEEEEEEvNT_6ParamsE,@function
        .size           _ZN7cutlass13device_kernelIN5flash11enable_sm90INS1_16FlashAttnBwdSm90INS1_25CollectiveMainloopBwdSm90ILi2ELi2ELi2EN4cute5tupleIJNS5_1CILi1EEES8_S8_EEENS6_IJNS7_ILi128EEESA_NS7_ILi64EEEEEENS_10bfloat16_tEfNS_4arch4Sm90ELb1ELb0ELb0ELb1ELb1ELb1ELb0ELb0ELi2ELi1ELi2ELi2ELb0EEENS1_24CollectiveEpilogueBwdGQAISC_fSF_Li256ELb1ELb1EEENS1_25SingleTileBwdLPTSchedulerILb1ELi128ELb1EEEEEEEEEvNT_6ParamsE,(.L_x_3719 - _ZN7cutlass13device_kernelIN5flash11enable_sm90INS1_16FlashAttnBwdSm90INS1_25CollectiveMainloopBwdSm90ILi2ELi2ELi2EN4cute5tupleIJNS5_1CILi1EEES8_S8_EEENS6_IJNS7_ILi128EEESA_NS7_ILi64EEEEEENS_10bfloat16_tEfNS_4arch4Sm90ELb1ELb0ELb0ELb1ELb1ELb1ELb0ELb0ELi2ELi1ELi2ELi2ELb0EEENS1_24CollectiveEpilogueBwdGQAISC_fSF_Li256ELb1ELb1EEENS1_25SingleTileBwdLPTSchedulerILb1ELi128ELb1EEEEEEEEEvNT_6ParamsE)
        .other          _ZN7cutlass13device_kernelIN5flash11enable_sm90INS1_16FlashAttnBwdSm90INS1_25CollectiveMainloopBwdSm90ILi2ELi2ELi2EN4cute5tupleIJNS5_1CILi1EEES8_S8_EEENS6_IJNS7_ILi128EEESA_NS7_ILi64EEEEEENS_10bfloat16_tEfNS_4arch4Sm90ELb1ELb0ELb0ELb1ELb1ELb1ELb0ELb0ELi2ELi1ELi2ELi2ELb0EEENS1_24CollectiveEpilogueBwdGQAISC_fSF_Li256ELb1ELb1EEENS1_25SingleTileBwdLPTSchedulerILb1ELi128ELb1EEEEEEEEEvNT_6ParamsE,@"STO_CUDA_ENTRY STV_DEFAULT"
_ZN7cutlass13device_kernelIN5flash11enable_sm90INS1_16FlashAttnBwdSm90INS1_25CollectiveMainloopBwdSm90ILi2ELi2ELi2EN4cute5tupleIJNS5_1CILi1EEES8_S8_EEENS6_IJNS7_ILi128EEESA_NS7_ILi64EEEEEENS_10bfloat16_tEfNS_4arch4Sm90ELb1ELb0ELb0ELb1ELb1ELb1ELb0ELb0ELi2ELi1ELi2ELi2ELb0EEENS1_24CollectiveEpilogueBwdGQAISC_fSF_Li256ELb1ELb1EEENS1_25SingleTileBwdLPTSchedulerILb1ELi128ELb1EEEEEEEEEvNT_6ParamsE:
        /* <DEDUP_REMOVED lines=24> */
.L_x_3504:
[----:B------:R-:W-:Y:S05]  /*0180*/  BSYNC B0 ;  /* 0x0000000000007941 */ /* 0x000fea0003800000 */
.L_x_3503:
        /* <DEDUP_REMOVED lines=37> */
.L_x_3505:
        /* <DEDUP_REMOVED lines=22> */
.L_x_3506:
[----:B------:R-:W-:Y:S01]  /*0540*/  PLOP3.LUT P0, PT, PT, PT, UP0, 0x80, 0x0 ;  /* 0x000000000000781c */ /* 0x000fe20003f0f008 */
[----:B------:R-:W-:Y:S01]  /*0550*/  NOP ;  /* 0x0000000000007918 */ /* 0x000fe20000000000 */
[----:B------:R-:W-:Y:S01]  /*0560*/  ULDC.64 UR38, c[0x0][0x208] ;  /* 0x0000820000267ab9 */ /* 0x000fe20000000a00 */
[----:B------:R-:W-:Y:S01]  /*0570*/  BSSY B6, `(.L_x_3507) ;  /* 0x0000df3000067945 */ /* 0x000fe20003800000 */
[----:B-12-4-:R-:W-:Y:S09]  /*0580*/  BAR.SYNC.DEFER_BLOCKING 0x0 ;  /* 0x0000000000007b1d */ /* 0x016ff20000010000 */
[----:B------:R-:W-:Y:S05]  /*0590*/  @!P0 BRA `(.L_x_3508) ;  /* 0x0000009800dc8947 */ /* 0x000fea0003800000 */
.L_x_3509:
        /* <DEDUP_REMOVED lines=32> */
.L_x_3510:
[----:B------:R-:W-:Y:S01]  /*07a0*/  ULDC UR8, c[0x0][0x8cc] ;  /* 0x0002330000087ab9 */ /* 0x000fe20000000800 */
[----:B------:R-:W-:Y:S01]  /*07b0*/  UMOV UR7, UR9 ;  /* 0x0000000900077c82 */ /* 0x000fe20008000000 */
[----:B------:R-:W-:-:S11]  /*07c0*/  UISETP.NE.AND UP0, UPT, UR8, 0x1, UPT ;  /* 0x000000010800788c */ /* 0x000fd6000bf05270 */
[----:B------:R-:W-:Y:S02]  /*07d0*/  @UP0 ULDC.64 UR10, c[0x0][0x8d0] ;  /* 0x00023400000a0ab9 */ /* 0x000fe40000000a00 */
[----:B------:R-:W-:-:S04]  /*07e0*/  UIMAD.WIDE.U32 UR4, UR9, UR10, URZ ;  /* 0x0000000a090472a5 */ /* 0x000fc8000f8e003f */
[----:B------:R-:W-:-:S04]  /*07f0*/  @UP0 USHF.R.U32.HI UR7, URZ, UR11, UR5 ;  /* 0x0000000b3f070299 */ /* 0x000fc80008011605 */
[----:B------:R-:W-:-:S12]  /*0800*/  UIMAD UR4, UR7, UR8, URZ ;  /* 0x00000008070472a4 */ /* 0x000fd8000f8e023f */
.L_x_3511:
        /* <DEDUP_REMOVED lines=23> */
.L_x_3512:
        /* <DEDUP_REMOVED lines=14> */
.L_x_3514:
[----:B------:R-:W-:-:S05]  /*0a60*/  ULDC UR4, c[0x0][0x8f4] ;  /* 0x00023d0000047ab9 */ /* 0x000fca0000000800 */
.L_x_3513:
        /* <DEDUP_REMOVED lines=24> */
.L_x_3516:
        /* <DEDUP_REMOVED lines=14> */
.L_x_3517:
        /* <DEDUP_REMOVED lines=11> */
.L_x_3518:
        /* <DEDUP_REMOVED lines=13> */
.L_x_3519:
        /* <DEDUP_REMOVED lines=68> */
.L_x_3522:
        /* <DEDUP_REMOVED lines=15> */
.L_x_3521:
        /* <DEDUP_REMOVED lines=22> */
.L_x_3524:
        /* <DEDUP_REMOVED lines=15> */
.L_x_3523:
[----:B------:R-:W-:Y:S01]  /*15d0*/  SHF.R.S32.HI R5, RZ, 0x1f, R16 ;  /* 0x0000001fff057819 */ /* 0x000fe20000011410 */
[----:B------:R-:W-:-:S03]  /*15e0*/  UMOV UR4, 0xffffffff ;  /* 0xffffffff00047882 */ /* 0x000fc60000000000 */
[----:B------:R-:W-:-:S04]  /*15f0*/  LEA.HI R0, R5, R16, RZ, 0x7 ;  /* 0x0000001005007211 */ /* 0x000fc800078f38ff */
[----:B------:R-:W-:Y:S01]  /*1600*/  SHF.R.S32.HI R13, RZ, 0x7, R0 ;  /* 0x00000007ff0d7819 */ /* 0x000fe20000011400 */
[----:B------:R-:W-:Y:S06]  /*1610*/  BRA.DIV UR4, `(.L_x_3525) ;  /* 0x000000ce04a87947 */ /* 0x000fec000b800000 */
[----:B------:R1:W2:Y:S02]  /*1620*/  SHFL.IDX PT, R14, R13, RZ, 0x1f ;  /* 0x00001fff0d0e7589 */ /* 0x0002a400000e0000 */
.L_x_3653:
        /* <DEDUP_REMOVED lines=24> */
.L_x_3526:
        /* <DEDUP_REMOVED lines=159> */
.L_x_3539:
[----:B------:R-:W-:-:S06]  /*21a0*/  ULOP3.LUT UR4, UR36, 0x1, URZ, 0xfc, !UPT ;  /* 0x0000000124047892 */ /* 0x000fcc000f8efc3f */
[----:B---3--:R-:W-:-:S05]  /*21b0*/  IMAD.U32 R5, RZ, RZ, UR4 ;  /* 0x00000004ff057e24 */ /* 0x008fca000f8e00ff */
[----:B------:R-:W-:-:S13]  /*21c0*/  ISETP.NE.AND P0, PT, R5, 0x3, PT ;  /* 0x000000030500780c */ /* 0x000fda0003f05270 */
[----:B------:R-:W-:Y:S05]  /*21d0*/  @!P0 BRA `(.L_x_3529) ;  /* 0x0000000000048947 */ /* 0x000fea0003800000 */
[----:B------:R-:W-:Y:S01]  /*21e0*/  BPT.TRAP 0x1 ;  /* 0x000000040000795c */ /* 0x000fe20000300000 */
.L_x_3529:
[----:B------:R-:W-:Y:S01]  /*21f0*/  IMAD R6, R0, 0x8, R236 ;  /* 0x0000000800067824 */ /* 0x000fe200078e02ec */
[----:B------:R-:W-:-:S04]  /*2200*/  SHF.L.U32 R21, R4, 0x1f, RZ ;  /* 0x0000001f04157819 */ /* 0x000fc800000006ff */
[----:B------:R1:W2:Y:S01]  /*2210*/  SYNCS.PHASECHK.TRANS64.TRYWAIT P1, [R6+URZ+0x30c10], R21 ;  /* 0x030c1015060075a7 */ /* 0x0002a2000802017f */
[----:B------:R-:W-:Y:S05]  /*2220*/  @!P0 BRA `(.L_x_3530) ;  /* 0x0000000000048947 */ /* 0x000fea0003800000 */
[----:B------:R-:W-:Y:S01]  /*2230*/  BPT.TRAP 0x1 ;  /* 0x000000040000795c */ /* 0x000fe20000300000 */
.L_x_3530:
[----:B------:R-:W-:-:S05]  /*2240*/  VIADD R5, R236, 0x10000 ;  /* 0x00010000ec057836 */ /* 0x000fca0000000000 */
[----:B------:R-:W-:-:S04]  /*2250*/  SHF.R.U32.HI R5, RZ, 0x4, R5 ;  /* 0x00000004ff057819 */ /* 0x000fc80000011605 */
[----:B------:R-:W-:Y:S01]  /*2260*/  LOP3.LUT R5, R5, 0x3fff, RZ, 0xc0, !PT ;  /* 0x00003fff05057812 */ /* 0x000fe200078ec0ff */
[----:B--2---:R-:W-:Y:S06]  /*2270*/  @P1 BRA `(.L_x_3531) ;  /* 0x0000000000081947 */ /* 0x004fec0003800000 */
[----:B------:R-:W2:Y:S02]  /*2280*/  SYNCS.PHASECHK.TRANS64.TRYWAIT P1, [R6+URZ+0x30c10], R21 ;  /* 0x030c1015060075a7 */ /* 0x000ea4000802017f */
[----:B--2---:R-:W-:Y:S05]  /*2290*/  @!P1 BRA `(.L_x_3532) ;  /* 0x000000c000b89947 */ /* 0x004fea0003800000 */
.L_x_3531:
        /* <DEDUP_REMOVED lines=64> */
.L_x_3533:
[----:B------:R1:W1:Y:S01]  /*26a0*/  SYNCS.PHASECHK.TRANS64.TRYWAIT P1, [R6+URZ+0x30c30], R21 ;  /* 0x030c3015060075a7 */ /* 0x000262000802017f */
[----:B------:R-:W-:Y:S05]  /*26b0*/  @!P0 BRA `(.L_x_3534) ;  /* 0x0000000000048947 */ /* 0x000fea0003800000 */
[----:B------:R-:W-:Y:S01]  /*26c0*/  BPT.TRAP 0x1 ;  /* 0x000000040000795c */ /* 0x000fe20000300000 */
.L_x_3534:
[----:B------:R-:W-:-:S05]  /*26d0*/  VIADD R15, R236, 0x18000 ;  /* 0x00018000ec0f7836 */ /* 0x000fca0000000000 */
[----:B------:R-:W-:-:S04]  /*26e0*/  SHF.R.U32.HI R15, RZ, 0x4, R15 ;  /* 0x00000004ff0f7819 */ /* 0x000fc8000001160f */
[----:B------:R-:W-:-:S04]  /*26f0*/  LOP3.LUT R15, R15, 0x3fff, RZ, 0xc0, !PT ;  /* 0x00003fff0f0f7812 */ /* 0x000fc800078ec0ff */
[----:B------:R-:W-:Y:S01]  /*2700*/  LOP3.LUT R17, R15, 0x10000, RZ, 0xfc, !PT ;  /* 0x000100000f117812 */ /* 0x000fe200078efcff */
[----:B-1----:R-:W-:Y:S06]  /*2710*/  @P1 BRA `(.L_x_3535) ;  /* 0x0000000000081947 */ /* 0x002fec0003800000 */
[----:B------:R-:W1:Y:S02]  /*2720*/  SYNCS.PHASECHK.TRANS64.TRYWAIT P1, [R6+URZ+0x30c30], R21 ;  /* 0x030c3015060075a7 */ /* 0x000e64000802017f */
[----:B-1----:R-:W-:Y:S05]  /*2730*/  @!P1 BRA `(.L_x_3536) ;  /* 0x000000bc00a49947 */ /* 0x002fea0003800000 */
.L_x_3535:
        /* <DEDUP_REMOVED lines=50> */
[----:B---3--:R-:W-:Y:S01]  /*2a60*/  SHFL.IDX PT, R223, R14, R230, 0x1f ;  /* 0x00001fe60edf7589 */ /* 0x008fe200000e0000 */
[----:B------:R-:W-:Y:S02]  /*2a70*/  FSEL R100, R100, -INF , !P5 ;  /* 0xff80000064647808 */ /* 0x000fe40006800000 */
[----:B------:R-:W-:Y:S01]  /*2a80*/  FSEL R101, R101, -INF , !P6 ;  /* 0xff80000065657808 */ /* 0x000fe20007000000 */
[----:B------:R-:W-:Y:S01]  /*2a90*/  SHFL.IDX PT, R226, R11, R234, 0x1f ;  /* 0x00001fea0be27589 */ /* 0x000fe200000e0000 */
        /* <DEDUP_REMOVED lines=60> */
[----:B------:R-:W2:Y:S01]  /*2e60*/  SHFL.IDX PT, R90, R10, R230, 0x1f ;  /* 0x00001fe60a5a7589 */ /* 0x000ea200000e0000 */
        /* <DEDUP_REMOVED lines=11> */
[----:B------:R1:W3:Y:S01]  /*2f20*/  MUFU.EX2 R216, R88 ;  /* 0x0000005800d87308 */ /* 0x0002e20000000800 */
[----:B------:R-:W-:Y:S01]  /*2f30*/  FSEL R144, R144, -INF , !P3 ;  /* 0xff80000090907808 */ /* 0x000fe20005800000 */
[----:B------:R-:W-:Y:S01]  /*2f40*/  FFMA.FTZ R222, R98, UR10, -R222 ;  /* 0x0000000a62de7c23 */ /* 0x000fe200080108de */
[----:B------:R-:W-:Y:S01]  /*2f50*/  FSEL R148, R148, -INF , !P5 ;  /* 0xff80000094947808 */ /* 0x000fe20006800000 */
[----:B------:R-:W-:Y:S01]  /*2f60*/  SHFL.IDX PT, R98, R14, R233, 0x1f ;  /* 0x00001fe90e627589 */ /* 0x000fe200000e0000 */
[----:B------:R-:W-:Y:S01]  /*2f70*/  FSEL R218, R91, -INF , !P1 ;  /* 0xff8000005bda7808 */ /* 0x000fe20004800000 */
[----:B------:R-:W-:Y:S01]  /*2f80*/  UIADD3 UR6, UR8, 0x4, URZ ;  /* 0x0000000408067890 */ /* 0x000fe2000fffe03f */
[C---:B------:R-:W-:Y:S01]  /*2f90*/  ISETP.GT.AND P3, PT, R18.reuse, 0x9, PT ;  /* 0x000000091200780c */ /* 0x040fe20003f64270 */
[----:B------:R4:W5:Y:S01]  /*2fa0*/  SHFL.IDX PT, R91, R10, R231, 0x1f ;  /* 0x00001fe70a5b7589 */ /* 0x00096200000e0000 */
[C---:B------:R-:W-:Y:S01]  /*2fb0*/  ISETP.GT.AND P5, PT, R18.reuse, 0x11, PT ;  /* 0x000000111200780c */ /* 0x040fe20003fa4270 */
[----:B------:R-:W-:Y:S01]  /*2fc0*/  UIADD3 UR4, UR9, 0x4, URZ ;  /* 0x0000000409047890 */ /* 0x000fe2000fffe03f */
[C---:B------:R-:W-:Y:S01]  /*2fd0*/  ISETP.GT.AND P6, PT, R18.reuse, 0x18, PT ;  /* 0x000000181200780c */ /* 0x040fe20003fc4270 */
[----:B--2---:R-:W-:Y:S01]  /*2fe0*/  FFMA.FTZ R101, R101, UR10, -R90 ;  /* 0x0000000a65657c23 */ /* 0x004fe2000801085a */
[----:B------:R-:W-:Y:S01]  /*2ff0*/  ISETP.GT.AND P1, PT, R18, 0x19, PT ;  /* 0x000000191200780c */ /* 0x000fe20003f24270 */
[----:B------:R-:W2:Y:S01]  /*3000*/  SHFL.IDX PT, R94, R14, R237, 0x1f ;  /* 0x00001fed0e5e7589 */ /* 0x000ea200000e0000 */
[----:B------:R-:W-:Y:S01]  /*3010*/  FSEL R95, R95, -INF , !P3 ;  /* 0xff8000005f5f7808 */ /* 0x000fe20005800000 */
[----:B------:R-:W-:Y:S01]  /*3020*/  UMOV UR7, 0x40000040 ;  /* 0x4000004000077882 */ /* 0x000fe20000000000 */
[----:B------:R-:W-:Y:S01]  /*3030*/  FSEL R99, R99, -INF , !P5 ;  /* 0xff80000063637808 */ /* 0x000fe20006800000 */
[----:B----4-:R-:W-:Y:S01]  /*3040*/  MUFU.EX2 R10, R21 ;  /* 0x00000015000a7308 */ /* 0x010fe20000000800 */
[----:B------:R-:W-:Y:S01]  /*3050*/  FSEL R102, R102, -INF , !P6 ;  /* 0xff80000066667808 */ /* 0x000fe20007000000 */
[----:B------:R-:W-:Y:S01]  /*3060*/  UMOV UR5, 0x40000040 ;  /* 0x4000004000057882 */ /* 0x000fe20000000000 */
[----:B------:R-:W-:Y:S01]  /*3070*/  FSEL R103, R103, -INF , !P1 ;  /* 0xff80000067677808 */ /* 0x000fe20004800000 */
[----:B-1----:R-:W-:Y:S01]  /*3080*/  FFMA.FTZ R88, R108, UR10, -R96 ;  /* 0x0000000a6c587c23 */ /* 0x002fe20008010860 */
[C---:B------:R-:W-:Y:S01]  /*3090*/  ISETP.GT.AND P2, PT, R18.reuse, 0x20, PT ;  /* 0x000000201200780c */ /* 0x040fe20003f44270 */
[----:B------:R-:W-:Y:S01]  /*30a0*/  SHFL.IDX PT, R108, R14, R231, 0x1f ;  /* 0x00001fe70e6c7589 */ /* 0x000fe200000e0000 */
[C---:B------:R-:W-:Y:S01]  /*30b0*/  ISETP.GT.AND P3, PT, R18.reuse, 0x21, PT ;  /* 0x000000211200780c */ /* 0x040fe20003f64270 */
[----:B------:R1:W-:Y:S01]  /*30c0*/  MUFU.EX2 R21, R101 ;  /* 0x0000006500157308 */ /* 0x0003e20000000800 */
[----:B------:R-:W-:Y:S01]  /*30d0*/  ISETP.GT.AND P4, PT, R18, 0x28, PT ;  /* 0x000000281200780c */ /* 0x000fe20003f84270 */
[----:B------:R-:W-:Y:S01]  /*30e0*/  FFMA.FTZ R218, R218, UR10, -R19 ;  /* 0x0000000adada7c23 */ /* 0x000fe20008010813 */
[C---:B------:R-:W-:Y:S01]  /*30f0*/  ISETP.GT.AND P5, PT, R18.reuse, 0x29, PT ;  /* 0x000000291200780c */ /* 0x040fe20003fa4270 */
[----:B------:R-:W-:Y:S01]  /*3100*/  FFMA.FTZ R19, R97, UR10, -R89 ;  /* 0x0000000a61137c23 */ /* 0x000fe20008010859 */
[----:B------:R-:W-:Y:S01]  /*3110*/  ISETP.GT.AND P6, PT, R18, 0x30, PT ;  /* 0x000000301200780c */ /* 0x000fe20003fc4270 */
[----:B-----5:R-:W-:Y:S01]  /*3120*/  FFMA.FTZ R20, R100, UR10, -R91 ;  /* 0x0000000a64147c23 */ /* 0x020fe2000801085b */
[----:B------:R-:W-:Y:S01]  /*3130*/  ISETP.GT.AND P1, PT, R18, 0x31, PT ;  /* 0x000000311200780c */ /* 0x000fe20003f24270 */
[----:B------:R-:W4:Y:S01]  /*3140*/  SHFL.IDX PT, R97, R14, R234, 0x1f ;  /* 0x00001fea0e617589 */ /* 0x000f2200000e0000 */
[----:B------:R-:W-:Y:S01]  /*3150*/  FSEL R106, R106, -INF , !P2 ;  /* 0xff8000006a6a7808 */ /* 0x000fe20005000000 */
[----:B-1----:R-:W-:Y:S01]  /*3160*/  FFMA.FTZ R101, R120, UR10, -R224 ;  /* 0x0000000a78657c23 */ /* 0x002fe200080108e0 */
[----:B------:R-:W-:Y:S01]  /*3170*/  FSEL R107, R107, -INF , !P3 ;  /* 0xff8000006b6b7808 */ /* 0x000fe20005800000 */
[----:B------:R-:W1:Y:S01]  /*3180*/  SHFL.IDX PT, R120, R11, R233, 0x1f ;  /* 0x00001fe90b787589 */ /* 0x000e6200000e0000 */
[----:B------:R-:W-:Y:S01]  /*3190*/  FSEL R110, R110, -INF , !P4 ;  /* 0xff8000006e6e7808 */ /* 0x000fe20006000000 */
[--C-:B--2---:R-:W-:Y:S01]  /*31a0*/  FFMA.FTZ R23, R105, UR10, -R94.reuse ;  /* 0x0000000a69177c23 */ /* 0x104fe2000801085e */
[----:B------:R-:W-:Y:S01]  /*31b0*/  FSEL R111, R111, -INF , !P5 ;  /* 0xff8000006f6f7808 */ /* 0x000fe20006800000 */
[----:B------:R-:W-:Y:S01]  /*31c0*/  SHFL.IDX PT, R92, R14, R8, 0x1f ;  /* 0x00001f080e5c7589 */ /* 0x000fe200000e0000 */
[----:B------:R-:W-:Y:S01]  /*31d0*/  FSEL R114, R114, -INF , !P6 ;  /* 0xff80000072727808 */ /* 0x000fe20007000000 */
[----:B------:R-:W-:Y:S01]  /*31e0*/  FFMA.FTZ R107, R107, UR10, -R94 ;  /* 0x0000000a6b6b7c23 */ /* 0x000fe2000801085e */
[----:B------:R-:W-:Y:S01]  /*31f0*/  FSEL R115, R115, -INF , !P1 ;  /* 0xff80000073737808 */ /* 0x000fe20004800000 */
[----:B------:R-:W2:Y:S01]  /*3200*/  SHFL.IDX PT, R100, R14, R232, 0x1f ;  /* 0x00001fe80e647589 */ /* 0x000ea200000e0000 */
[----:B------:R-:W-:Y:S01]  /*3210*/  ISETP.GT.AND P2, PT, R18, 0x38, PT ;  /* 0x000000381200780c */ /* 0x000fe20003f44270 */
[----:B------:R-:W-:Y:S01]  /*3220*/  FFMA.FTZ R110, R110, UR10, -R96 ;  /* 0x0000000a6e6e7c23 */ /* 0x000fe20008010860 */
[----:B------:R-:W-:Y:S01]  /*3230*/  ISETP.GT.AND P3, PT, R18, 0x39, PT ;  /* 0x000000391200780c */ /* 0x000fe20003f64270 */
[----:B------:R-:W-:Y:S01]  /*3240*/  FFMA.FTZ R114, R114, UR10, -R98 ;  /* 0x0000000a72727c23 */ /* 0x000fe20008010862 */
[C---:B------:R-:W-:Y:S01]  /*3250*/  ISETP.GT.AND P4, PT, R18.reuse, 0x40, PT ;  /* 0x000000401200780c */ /* 0x040fe20003f84270 */
[----:B------:R-:W-:Y:S01]  /*3260*/  MUFU.EX2 R17, R17 ;  /* 0x0000001100117308 */ /* 0x000fe20000000800 */
[----:B------:R-:W-:-:S02]  /*3270*/  ISETP.GT.AND P5, PT, R18, 0x41, PT ;  /* 0x000000411200780c */ /* 0x000fc40003fa4270 */
[C---:B------:R-:W-:Y:S02]  /*3280*/  ISETP.GT.AND P6, PT, R18.reuse, 0x48, PT ;  /* 0x000000481200780c */ /* 0x040fe40003fc4270 */
[----:B------:R-:W-:Y:S01]  /*3290*/  ISETP.GT.AND P1, PT, R18, 0x49, PT ;  /* 0x000000491200780c */ /* 0x000fe20003f24270 */
[----:B----4-:R-:W-:Y:S01]  /*32a0*/  FFMA.FTZ R111, R111, UR10, -R97 ;  /* 0x0000000a6f6f7c23 */ /* 0x010fe20008010861 */
[----:B------:R-:W-:Y:S01]  /*32b0*/  FSEL R118, R118, -INF , !P2 ;  /* 0xff80000076767808 */ /* 0x000fe20005000000 */
[----:B------:R-:W-:Y:S02]  /*32c0*/  WARPGROUP.DEPBAR.LE gsb0, 0x0 ;  /* 0x00008000000079c5 */ /* 0x000fe40000010000 */
[----:B------:R-:W-:Y:S01]  /*32d0*/  FSEL R119, R119, -INF , !P3 ;  /* 0xff80000077777808 */ /* 0x000fe20005800000 */
[----:B------:R-:W-:Y:S01]  /*32e0*/  WARPGROUP.ARRIVE ;  /* 0x00000000000079c5 */ /* 0x000fe20000000000 */
[----:B------:R-:W-:Y:S01]  /*32f0*/  FSEL R122, R122, -INF , !P4 ;  /* 0xff8000007a7a7808 */ /* 0x000fe20006000000 */
[----:B-1----:R-:W-:Y:S01]  /*3300*/  FFMA.FTZ R96, R128, UR10, -R120 ;  /* 0x0000000a80607c23 */ /* 0x002fe20008010878 */
[----:B------:R-:W-:Y:S01]  /*3310*/  FSEL R123, R123, -INF , !P5 ;  /* 0xff8000007b7b7808 */ /* 0x000fe20006800000 */
[----:B------:R-:W1:Y:S01]  /*3320*/  SHFL.IDX PT, R128, R13, R8, 0x1f ;  /* 0x00001f080d807589 */ /* 0x000e6200000e0000 */
[----:B------:R-:W-:Y:S01]  /*3330*/  FSEL R126, R126, -INF , !P6 ;  /* 0xff8000007e7e7808 */ /* 0x000fe20007000000 */
[----:B------:R-:W-:Y:S01]  /*3340*/  HGMMA.64x128x16.F32.BF16 R24, gdesc[UR4], R24, gsb0 ;  /* 0x01e00000041879f0 */ /* 0x000fe20008001818 */
[----:B------:R-:W-:Y:S01]  /*3350*/  FSEL R127, R127, -INF , !P1 ;  /* 0xff8000007f7f7808 */ /* 0x000fe20004800000 */
[----:B--2---:R-:W-:Y:S01]  /*3360*/  FFMA.FTZ R115, R115, UR10, -R100 ;  /* 0x0000000a73737c23 */ /* 0x004fe20008010864 */
[----:B------:R-:W-:Y:S01]  /*3370*/  ISETP.GT.AND P2, PT, R18, 0x50, PT ;  /* 0x000000501200780c */ /* 0x000fe20003f44270 */
[----:B------:R-:W-:Y:S01]  /*3380*/  FFMA.FTZ R22, R104, UR10, -R92 ;  /* 0x0000000a68167c23 */ /* 0x000fe2000801085c */
        /* <DEDUP_REMOVED lines=8> */
[----:B------:R-:W-:Y:S01]  /*3410*/  ISETP.GT.AND P1, PT, R18, 0x61, PT ;  /* 0x000000611200780c */ /* 0x000fe20003f24270 */
[----:B------:R-:W-:Y:S01]  /*3420*/  FFMA.FTZ R118, R118, UR10, -R108 ;  /* 0x0000000a76767c23 */ /* 0x000fe2000801086c */
[----:B------:R-:W-:Y:S01]  /*3430*/  FSEL R130, R130, -INF , !P2 ;  /* 0xff80000082827808 */ /* 0x000fe20005000000 */
        /* <DEDUP_REMOVED lines=8> */
[C---:B------:R-:W-:Y:S01]  /*34c0*/  ISETP.GT.AND P2, PT, R18.reuse, 0x68, PT ;  /* 0x000000681200780c */ /* 0x040fe20003f44270 */
[----:B------:R-:W-:Y:S01]  /*34d0*/  MUFU.EX2 R218, R218 ;  /* 0x000000da00da7308 */ /* 0x000fe20000000800 */
[C---:B------:R-:W-:Y:S02]  /*34e0*/  ISETP.GT.AND P3, PT, R18.reuse, 0x69, PT ;  /* 0x000000691200780c */ /* 0x040fe40003f64270 */
[C---:B------:R-:W-:Y:S02]  /*34f0*/  ISETP.GT.AND P4, PT, R18.reuse, 0x70, PT ;  /* 0x000000701200780c */ /* 0x040fe40003f84270 */
[----:B------:R-:W-:-:S02]  /*3500*/  ISETP.GT.AND P5, PT, R18, 0x71, PT ;  /* 0x000000711200780c */ /* 0x000fc40003fa4270 */
[C---:B------:R-:W-:Y:S01]  /*3510*/  ISETP.GT.AND P6, PT, R18.reuse, 0x78, PT ;  /* 0x000000781200780c */ /* 0x040fe20003fc4270 */
[----:B------:R-:W-:Y:S01]  /*3520*/  MUFU.EX2 R96, R96 ;  /* 0x0000006000607308 */ /* 0x000fe20000000800 */
[----:B------:R-:W-:Y:S01]  /*3530*/  ISETP.GT.AND P1, PT, R18, 0x79, PT ;  /* 0x000000791200780c */ /* 0x000fe20003f24270 */
[--C-:B------:R-:W-:Y:S01]  /*3540*/  FFMA.FTZ R18, R93, UR10, -R221.reuse ;  /* 0x0000000a5d127c23 */ /* 0x100fe200080108dd */
[----:B------:R-:W-:Y:S01]  /*3550*/  FFMA.FTZ R221, R95, UR10, -R221 ;  /* 0x0000000a5fdd7c23 */ /* 0x000fe200080108dd */
[----:B------:R-:W-:Y:S01]  /*3560*/  FFMA.FTZ R95, R112, UR10, -R98 ;  /* 0x0000000a705f7c23 */ /* 0x000fe20008010862 */
[----:B------:R-:W-:Y:S01]  /*3570*/  FFMA.FTZ R112, R102, UR10, -R91 ;  /* 0x0000000a66707c23 */ /* 0x000fe2000801085b */
[----:B------:R-:W-:Y:S01]  /*3580*/  FFMA.FTZ R91, R116, UR10, -R108 ;  /* 0x0000000a745b7c23 */ /* 0x000fe2000801086c */
[----:B------:R-:W-:Y:S01]  /*3590*/  FFMA.FTZ R93, R109, UR10, -R97 ;  /* 0x0000000a6d5d7c23 */ /* 0x000fe20008010861 */
[----:B------:R-:W2:Y:S01]  /*35a0*/  SHFL.IDX PT, R116, R11, R237, 0x1f ;  /* 0x00001fed0b747589 */ /* 0x000ea200000e0000 */
[----:B------:R4:W-:Y:S01]  /*35b0*/  MUFU.EX2 R14, R95 ;  /* 0x0000005f000e7308 */ /* 0x0009e20000000800 */
[----:B------:R-:W-:Y:S01]  /*35c0*/  FFMA.FTZ R109, R99, UR10, -R89 ;  /* 0x0000000a636d7c23 */ /* 0x000fe20008010859 */
[----:B------:R-:W-:Y:S01]  /*35d0*/  FFMA.FTZ R99, R113, UR10, -R100 ;  /* 0x0000000a71637c23 */ /* 0x000fe20008010864 */
[----:B------:R-:W-:Y:S01]  /*35e0*/  FFMA.FTZ R113, R103, UR10, -R90 ;  /* 0x0000000a67717c23 */ /* 0x000fe2000801085a */
[----:B-1----:R-:W-:-:S02]  /*35f0*/  FFMA.FTZ R100, R136, UR10, -R128 ;  /* 0x0000000a88647c23 */ /* 0x002fc40008010880 */
[----:B------:R-:W-:Y:S02]  /*3600*/  SHFL.IDX PT, R136, R13, R234, 0x1f ;  /* 0x00001fea0d887589 */ /* 0x000fe400000e0000 */
[----:B------:R1:W-:Y:S01]  /*3610*/  MUFU.EX2 R90, R99 ;  /* 0x00000063005a7308 */ /* 0x0003e20000000800 */
[----:B----4-:R-:W-:Y:S02]  /*3620*/  FFMA.FTZ R95, R124, UR10, -R225 ;  /* 0x0000000a7c5f7c23 */ /* 0x010fe400080108e1 */
[----:B------:R-:W4:Y:S05]  /*3630*/  SHFL.IDX PT, R124, R11, R231, 0x1f ;  /* 0x00001fe70b7c7589 */ /* 0x000f2a00000e0000 */
[----:B------:R5:W-:Y:S01]  /*3640*/  MUFU.EX2 R89, R93 ;  /* 0x0000005d00597308 */ /* 0x000be20000000800 */
[----:B-1----:R-:W-:-:S02]  /*3650*/  FFMA.FTZ R99, R125, UR10, -R226 ;  /* 0x0000000a7d637c23 */ /* 0x002fc400080108e2 */
[----:B------:R-:W-:Y:S01]  /*3660*/  SHFL.IDX PT, R125, R11, R230, 0x1f ;  /* 0x00001fe60b7d7589 */ /* 0x000fe200000e0000 */
[----:B--2---:R-:W-:-:S04]  /*3670*/  FFMA.FTZ R121, R121, UR10, -R116 ;  /* 0x0000000a79797c23 */ /* 0x004fc80008010874 */
[----:B------:R-:W-:Y:S01]  /*3680*/  MUFU.EX2 R220, R220 ;  /* 0x000000dc00dc7308 */ /* 0x000fe20000000800 */
[----:B-----5:R-:W-:Y:S01]  /*3690*/  FFMA.FTZ R93, R117, UR10, -R223 ;  /* 0x0000000a755d7c23 */ /* 0x020fe200080108df */
[----:B------:R-:W-:-:S06]  /*36a0*/  FFMA.FTZ R117, R106, UR10, -R92 ;  /* 0x0000000a6a757c23 */ /* 0x000fcc000801085c */
[----:B------:R1:W-:Y:S01]  /*36b0*/  MUFU.EX2 R94, R121 ;  /* 0x00000079005e7308 */ /* 0x0003e20000000800 */
[----:B----4-:R-:W-:Y:S02]  /*36c0*/  FFMA.FTZ R98, R132, UR10, -R124 ;  /* 0x0000000a84627c23 */ /* 0x010fe4000801087c */
[----:B------:R-:W2:Y:S05]  /*36d0*/  SHFL.IDX PT, R132, R13, R235, 0x1f ;  /* 0x00001feb0d847589 */ /* 0x000eaa00000e0000 */
[----:B------:R-:W-:Y:S01]  /*36e0*/  MUFU.EX2 R92, R93 ;  /* 0x0000005d005c7308 */ /* 0x000fe20000000800 */
[----:B-1----:R1:W4:Y:S07]  /*36f0*/  SHFL.IDX PT, R121, R11, R232, 0x1f ;  /* 0x00001fe80b797589 */ /* 0x00232e00000e0000 */
[----:B------:R-:W-:Y:S08]  /*3700*/  MUFU.EX2 R93, R101 ;  /* 0x00000065005d7308 */ /* 0x000ff00000000800 */
[----:B-1----:R1:W-:Y:S01]  /*3710*/  MUFU.EX2 R11, R99 ;  /* 0x00000063000b7308 */ /* 0x0023e20000000800 */
[----:B--2---:R-:W-:-:S02]  /*3720*/  FFMA.FTZ R102, R140, UR10, -R132 ;  /* 0x0000000a8c667c23 */ /* 0x004fc40008010884 */
[----:B------:R-:W-:Y:S05]  /*3730*/  SHFL.IDX PT, R140, R13, R230, 0x1f ;  /* 0x00001fe60d8c7589 */ /* 0x000fea00000e0000 */
[----:B------:R-:W-:Y:S01]  /*3740*/  MUFU.EX2 R19, R19 ;  /* 0x0000001300137308 */ /* 0x000fe20000000800 */
[----:B----4-:R-:W-:Y:S01]  /*3750*/  FFMA.FTZ R97, R129, UR10, -R121 ;  /* 0x0000000a81617c23 */ /* 0x010fe20008010879 */
[----:B-1----:R-:W-:Y:S01]  /*3760*/  FFMA.FTZ R99, R133, UR10, -R125 ;  /* 0x0000000a85637c23 */ /* 0x002fe2000801087d */
[----:B------:R-:W1:Y:S04]  /*3770*/  SHFL.IDX PT, R129, R13, R237, 0x1f ;  /* 0x00001fed0d817589 */ /* 0x000e6800000e0000 */
[----:B------:R-:W-:Y:S01]  /*3780*/  SHFL.IDX PT, R133, R13, R233, 0x1f ;  /* 0x00001fe90d857589 */ /* 0x000fe200000e0000 */
[----:B------:R-:W-:Y:S01]  /*3790*/  MUFU.EX2 R20, R20 ;  /* 0x0000001400147308 */ /* 0x000fe20000000800 */
[----:B------:R-:W-:-:S07]  /*37a0*/  FFMA.FTZ R105, R148, UR10, -R227 ;  /* 0x0000000a94697c23 */ /* 0x000fce00080108e3 */
[----:B------:R-:W-:Y:S08]  /*37b0*/  MUFU.EX2 R222, R222 ;  /* 0x000000de00de7308 */ /* 0x000ff00000000800 */
[----:B------:R-:W-:Y:S01]  /*37c0*/  MUFU.EX2 R23, R23 ;  /* 0x0000001700177308 */ /* 0x000fe20000000800 */
[----:B------:R-:W-:Y:S02]  /*37d0*/  WARPGROUP.DEPBAR.LE gsb0, 0x0 ;  /* 0x00008000000079c5 */ /* 0x000fe40000010000 */
[----:B-1----:R-:W-:Y:S01]  /*37e0*/  FFMA.FTZ R101, R137, UR10, -R129 ;  /* 0x0000000a89657c23 */ /* 0x002fe20008010881 */
[----:B------:R-:W-:Y:S01]  /*37f0*/  WARPGROUP.ARRIVE ;  /* 0x00000000000079c5 */ /* 0x000fe20000000000 */
[----:B------:R1:W2:Y:S01]  /*3800*/  SHFL.IDX PT, R137, R13, R232, 0x1f ;  /* 0x00001fe80d897589 */ /* 0x0002a200000e0000 */
[----:B------:R-:W-:Y:S01]  /*3810*/  FFMA.FTZ R135, R135, UR10, -R125 ;  /* 0x0000000a87877c23 */ /* 0x000fe2000801087d */
[----:B------:R-:W-:Y:S01]  /*3820*/  FSEL R108, R147, -INF , !P5 ;  /* 0xff800000936c7808 */ /* 0x000fe20006800000 */
[----:B------:R-:W-:Y:S01]  /*3830*/  FFMA.FTZ R123, R123, UR10, -R116 ;  /* 0x0000000a7b7b7c23 */ /* 0x000fe20008010874 */
[----:B------:R-:W-:Y:S01]  /*3840*/  FFMA.FTZ R131, R131, UR10, -R121 ;  /* 0x0000000a83837c23 */ /* 0x000fe20008010879 */
[----:B------:R-:W-:Y:S01]  /*3850*/  HGMMA.64x128x16.F32.BF16 R24, gdesc[UR4], R24, gsb0 ;  /* 0x01e00000041879f0 */ /* 0x000fe20008001818 */
[----:B------:R-:W-:Y:S01]  /*3860*/  FFMA.FTZ R134, R134, UR10, -R124 ;  /* 0x0000000a86867c23 */ /* 0x000fe2000801087c */
[----:B------:R-:W-:Y:S01]  /*3870*/  FFMA.FTZ R130, R130, UR10, -R120 ;  /* 0x0000000a82827c23 */ /* 0x000fe20008010878 */
[----:B------:R-:W4:Y:S08]  /*3880*/  MUFU.EX2 R97, R97 ;  /* 0x0000006100617308 */ /* 0x000f300000000800 */
[----:B-1----:R1:W-:Y:S01]  /*3890*/  MUFU.EX2 R13, R102 ;  /* 0x00000066000d7308 */ /* 0x0023e20000000800 */
[----:B------:R-:W-:Y:S01]  /*38a0*/  FFMA.FTZ R126, R126, UR10, -R225 ;  /* 0x0000000a7e7e7c23 */ /* 0x000fe200080108e1 */
[----:B------:R-:W-:-:S06]  /*38b0*/  FFMA.FTZ R127, R127, UR10, -R226 ;  /* 0x0000000a7f7f7c23 */ /* 0x000fcc00080108e2 */
[----:B------:R-:W-:Y:S01]  /*38c0*/  MUFU.EX2 R18, R18 ;  /* 0x0000001200127308 */ /* 0x000fe20000000800 */
[----:B-1----:R-:W-:Y:S02]  /*38d0*/  FFMA.FTZ R102, R141, UR10, -R136 ;  /* 0x0000000a8d667c23 */ /* 0x002fe40008010888 */
[----:B------:R-:W5:Y:S01]  /*38e0*/  LDL R141, [R1+0x28] ;  /* 0x00002800018d7983 */ /* 0x000f620000100800 */
[----:B------:R-:W-:Y:S02]  /*38f0*/  R2UR UR6, R15 ;  /* 0x000000000f0672ca */ /* 0x000fe400000e0000 */
[----:B------:R-:W-:Y:S01]  /*3900*/  FSEL R15, R142, -INF , !P2 ;  /* 0xff8000008e0f7808 */ /* 0x000fe20005000000 */
[--C-:B--2---:R-:W-:Y:S01]  /*3910*/  FFMA.FTZ R104, R145, UR10, -R137.reuse ;  /* 0x0000000a91687c23 */ /* 0x104fe20008010889 */
[----:B------:R-:W-:Y:S01]  /*3920*/  FFMA.FTZ R137, R108, UR10, -R137 ;  /* 0x0000000a6c897c23 */ /* 0x000fe20008010889 */
[----:B------:R-:W-:Y:S02]  /*3930*/  MUFU.EX2 R98, R98 ;  /* 0x0000006200627308 */ /* 0x000fe40000000800 */
[----:B------:R-:W-:-:S06]  /*3940*/  FFMA.FTZ R132, R15, UR10, -R132 ;  /* 0x0000000a0f847c23 */ /* 0x000fcc0008010884 */
[----:B------:R-:W-:Y:S01]  /*3950*/  MUFU.EX2 R99, R99 ;  /* 0x0000006300637308 */ /* 0x000fe20000000800 */
[----:B------:R-:W-:Y:S01]  /*3960*/  FFMA.FTZ R138, R138, UR10, -R128 ;  /* 0x0000000a8a8a7c23 */ /* 0x000fe20008010880 */
[----:B------:R-:W-:-:S06]  /*3970*/  FSEL R143, R143, -INF , !P3 ;  /* 0xff8000008f8f7808 */ /* 0x000fcc0005800000 */
[----:B------:R-:W-:Y:S01]  /*3980*/  MUFU.EX2 R95, R95 ;  /* 0x0000005f005f7308 */ /* 0x000fe20000000800 */
[----:B------:R-:W-:Y:S02]  /*3990*/  FSEL R146, R146, -INF , !P4 ;  /* 0xff80000092927808 */ /* 0x000fe40006000000 */
        /* <DEDUP_REMOVED lines=21> */
[----:B------:R-:W2:Y:S04]  /*3af0*/  SHFL.IDX PT, R108, R16, R232, 0x1f ;  /* 0x00001fe8106c7589 */ /* 0x000ea800000e0000 */
[----:B------:R-:W3:Y:S04]  /*3b00*/  SHFL.IDX PT, R124, R16, R237, 0x1f ;  /* 0x00001fed107c7589 */ /* 0x000ee800000e0000 */
[----:B------:R-:W4:Y:S04]  /*3b10*/  SHFL.IDX PT, R121, R16, R235, 0x1f ;  /* 0x00001feb10797589 */ /* 0x000f2800000e0000 */
[----:B------:R-:W4:Y:S04]  /*3b20*/  SHFL.IDX PT, R116, R16, R233, 0x1f ;  /* 0x00001fe910747589 */ /* 0x000f2800000e0000 */
[----:B------:R-:W4:Y:S04]  /*3b30*/  SHFL.IDX PT, R15, R16, R231, 0x1f ;  /* 0x00001fe7100f7589 */ /* 0x000f2800000e0000 */
[----:B------:R-:W4:Y:S01]  /*3b40*/  SHFL.IDX PT, R120, R16, R234, 0x1f ;  /* 0x00001fea10787589 */ /* 0x000f2200000e0000 */
[--C-:B-1----:R-:W-:Y:S01]  /*3b50*/  FADD.FTZ R24, R24, -R125.reuse ;  /* 0x8000007d18187221 */ /* 0x102fe20000010000 */
[----:B------:R-:W-:-:S02]  /*3b60*/  FADD.FTZ R26, R26, -R125 ;  /* 0x8000007d1a1a7221 */ /* 0x000fc40000010000 */
[----:B------:R-:W-:Y:S01]  /*3b70*/  SHFL.IDX PT, R125, R16, R230, 0x1f ;  /* 0x00001fe6107d7589 */ /* 0x000fe200000e0000 */
[----:B--2---:R-:W-:-:S03]  /*3b80*/  FADD.FTZ R33, R33, -R108 ;  /* 0x8000006c21217221 */ /* 0x004fc60000010000 */
[----:B------:R-:W1:Y:S01]  /*3b90*/  SHFL.IDX PT, R16, R228, R232, 0x1f ;  /* 0x00001fe8e4107589 */ /* 0x000e6200000e0000 */
[----:B------:R-:W-:Y:S01]  /*3ba0*/  FADD.FTZ R35, R35, -R108 ;  /* 0x8000006c23237221 */ /* 0x000fe20000010000 */
[--C-:B---3--:R-:W-:Y:S01]  /*3bb0*/  FADD.FTZ R25, R25, -R124.reuse ;  /* 0x8000007c19197221 */ /* 0x108fe20000010000 */
[----:B------:R-:W-:Y:S01]  /*3bc0*/  FADD.FTZ R27, R27, -R124 ;  /* 0x8000007c1b1b7221 */ /* 0x000fe20000010000 */
[--C-:B----4-:R-:W-:Y:S01]  /*3bd0*/  FADD.FTZ R28, R28, -R121.reuse ;  /* 0x800000791c1c7221 */ /* 0x110fe20000010000 */
[----:B------:R-:W-:Y:S01]  /*3be0*/  FADD.FTZ R30, R30, -R121 ;  /* 0x800000791e1e7221 */ /* 0x000fe20000010000 */
[----:B------:R-:W2:Y:S01]  /*3bf0*/  SHFL.IDX PT, R108, R228, R233, 0x1f ;  /* 0x00001fe9e46c7589 */ /* 0x000ea200000e0000 */
[--C-:B------:R-:W-:Y:S01]  /*3c00*/  FADD.FTZ R32, R32, -R116.reuse ;  /* 0x8000007420207221 */ /* 0x100fe20000010000 */
[----:B------:R-:W-:Y:S02]  /*3c10*/  FADD.FTZ R34, R34, -R116 ;  /* 0x8000007422227221 */ /* 0x000fe40000010000 */
[----:B------:R-:W3:Y:S01]  /*3c20*/  SHFL.IDX PT, R124, R228, R8, 0x1f ;  /* 0x00001f08e47c7589 */ /* 0x000ee200000e0000 */
[--C-:B------:R-:W-:Y:S01]  /*3c30*/  FADD.FTZ R36, R36, -R15.reuse ;  /* 0x8000000f24247221 */ /* 0x100fe20000010000 */
[----:B------:R-:W-:-:S02]  /*3c40*/  FADD.FTZ R38, R38, -R15 ;  /* 0x8000000f26267221 */ /* 0x000fc40000010000 */
[----:B------:R-:W4:Y:S04]  /*3c50*/  SHFL.IDX PT, R121, R228, R235, 0x1f ;  /* 0x00001febe4797589 */ /* 0x000f2800000e0000 */
[----:B------:R-:W4:Y:S04]  /*3c60*/  SHFL.IDX PT, R116, R228, R234, 0x1f ;  /* 0x00001feae4747589 */ /* 0x000f2800000e0000 */
[----:B------:R-:W4:Y:S01]  /*3c70*/  SHFL.IDX PT, R15, R228, R231, 0x1f ;  /* 0x00001fe7e40f7589 */ /* 0x000f2200000e0000 */
[--C-:B------:R-:W-:Y:S01]  /*3c80*/  FADD.FTZ R29, R29, -R120.reuse ;  /* 0x800000781d1d7221 */ /* 0x100fe20000010000 */
[----:B------:R-:W-:-:S02]  /*3c90*/  FADD.FTZ R31, R31, -R120 ;  /* 0x800000781f1f7221 */ /* 0x000fc40000010000 */
[----:B------:R-:W4:Y:S01]  /*3ca0*/  SHFL.IDX PT, R120, R228, R237, 0x1f ;  /* 0x00001fede4787589 */ /* 0x000f2200000e0000 */
        /* <DEDUP_REMOVED lines=10> */
[--C-:B----4-:R-:W-:Y:S01]  /*3d50*/  FADD.FTZ R44, R44, -R121.reuse ;  /* 0x800000792c2c7221 */ /* 0x110fe20000010000 */
        /* <DEDUP_REMOVED lines=11> */
[----:B------:R-:W4:Y:S01]  /*3e10*/  SHFL.IDX PT, R12, R12, R230, 0x1f ;  /* 0x00001fe60c0c7589 */ /* 0x000f2200000e0000 */
[--C-:B------:R-:W-:Y:S01]  /*3e20*/  FADD.FTZ R41, R41, -R120.reuse ;  /* 0x8000007829297221 */ /* 0x100fe20000010000 */
[----:B------:R-:W-:Y:S01]  /*3e30*/  FADD.FTZ R43, R43, -R120 ;  /* 0x800000782b2b7221 */ /* 0x000fe20000010000 */
[----:B------:R-:W4:Y:S01]  /*3e40*/  MUFU.EX2 R130, R130 ;  /* 0x0000008200827308 */ /* 0x000f220000000800 */
[----:B------:R-:W-:Y:S04]  /*3e50*/  SHFL.IDX PT, R237, R9, R237, 0x1f ;  /* 0x00001fed09ed7589 */ /* 0x000fe800000e0000 */
[----:B------:R-:W5:Y:S03]  /*3e60*/  SHFL.IDX PT, R120, R9, R8, 0x1f ;  /* 0x00001f0809787589 */ /* 0x000f6600000e0000 */
[----:B------:R-:W5:Y:S01]  /*3e70*/  MUFU.EX2 R126, R126 ;  /* 0x0000007e007e7308 */ /* 0x000f620000000800 */
[----:B------:R-:W5:Y:S01]  /*3e80*/  SHFL.IDX PT, R228, R228, R230, 0x1f ;  /* 0x00001fe6e4e47589 */ /* 0x000f6200000e0000 */
[----:B-1----:R-:W-:Y:S01]  /*3e90*/  FADD.FTZ R128, R84, -R231 ;  /* 0x800000e754807221 */ /* 0x002fe20000010000 */
[----:B------:R-:W-:Y:S01]  /*3ea0*/  FMUL.FTZ R84, R216, R24 ;  /* 0x00000018d8547220 */ /* 0x000fe20000410000 */
[----:B------:R-:W-:-:S04]  /*3eb0*/  FMUL.FTZ R25, R219, R25 ;  /* 0x00000019db197220 */ /* 0x000fc80000410000 */
[----:B------:R-:W1:Y:S01]  /*3ec0*/  MUFU.EX2 R127, R127 ;  /* 0x0000007f007f7308 */ /* 0x000e620000000800 */
        /* <DEDUP_REMOVED lines=10> */
[----:B----4-:R-:W-:Y:S01]  /*3f70*/  FMUL.FTZ R65, R130, R66 ;  /* 0x0000004282417220 */ /* 0x010fe20000410000 */
[--C-:B-1----:R-:W-:Y:S01]  /*3f80*/  FADD.FTZ R9, R68, -R16.reuse ;  /* 0x8000001044097221 */ /* 0x102fe20000010000 */
[----:B------:R-:W-:Y:S01]  /*3f90*/  FADD.FTZ R16, R70, -R16 ;  /* 0x8000001046107221 */ /* 0x000fe20000010000 */
[----:B------:R-:W-:Y:S01]  /*3fa0*/  FADD.FTZ R70, R69, -R12 ;  /* 0x8000000c45467221 */ /* 0x000fe20000010000 */
[--C-:B------:R-:W-:Y:S01]  /*3fb0*/  FFMA.FTZ R106, R149, UR10, -R140.reuse ;  /* 0x0000000a956a7c23 */ /* 0x100fe2000801088c */
[----:B------:R-:W1:Y:S01]  /*3fc0*/  MUFU.EX2 R109, R109 ;  /* 0x0000006d006d7308 */ /* 0x000e620000000800 */
        /* <DEDUP_REMOVED lines=12> */
[----:B------:R-:W3:Y:S01]  /*4090*/  MUFU.EX2 R123, R123 ;  /* 0x0000007b007b7308 */ /* 0x000ee20000000800 */
[----:B------:R-:W-:Y:S01]  /*40a0*/  FADD.FTZ R231, R86, -R231 ;  /* 0x800000e756e77221 */ /* 0x000fe20000010000 */
[----:B------:R-:W-:Y:S01]  /*40b0*/  F2FP.BF16.F32.PACK_AB R86, R29, R28 ;  /* 0x0000001c1d56723e */ /* 0x000fe200000010ff */
[----:B------:R-:W-:Y:S01]  /*40c0*/  FMUL.FTZ R60, R95, R60 ;  /* 0x0000003c5f3c7220 */ /* 0x000fe20000410000 */
[----:B------:R-:W-:-:S04]  /*40d0*/  FMUL.FTZ R61, R11, R61 ;  /* 0x0000003d0b3d7220 */ /* 0x000fc80000410000 */
[----:B------:R-:W3:Y:S01]  /*40e0*/  MUFU.EX2 R117, R117 ;  /* 0x0000007500757308 */ /* 0x000ee20000000800 */
[----:B-----5:R-:W-:Y:S01]  /*40f0*/  FMUL.FTZ R62, R126, R62 ;  /* 0x0000003e7e3e7220 */ /* 0x020fe20000410000 */
[----:B------:R-:W-:Y:S01]  /*4100*/  FMUL.FTZ R15, R127, R15 ;  /* 0x0000000f7f0f7220 */ /* 0x000fe20000410000 */
[----:B------:R-:W-:Y:S01]  /*4110*/  F2FP.BF16.F32.PACK_AB R66, R66, R9 ;  /* 0x000000094242723e */ /* 0x000fe200000010ff */
[----:B------:R-:W-:-:S04]  /*4120*/  FADD.FTZ R67, R67, -R108 ;  /* 0x8000006c43437221 */ /* 0x000fc80000010000 */
[----:B------:R-:W5:Y:S01]  /*4130*/  MUFU.EX2 R114, R114 ;  /* 0x0000007200727308 */ /* 0x000f620000000800 */
[----:B------:R-:W-:Y:S01]  /*4140*/  FADD.FTZ R63, R72, -R120 ;  /* 0x80000078483f7221 */ /* 0x000fe20000010000 */
[----:B------:R-:W-:-:S06]  /*4150*/  FADD.FTZ R108, R73, -R237 ;  /* 0x800000ed496c7221 */ /* 0x000fcc0000010000 */
[----:B------:R-:W5:Y:S01]  /*4160*/  MUFU.EX2 R115, R115 ;  /* 0x0000007300737308 */ /* 0x000f620000000800 */
[----:B------:R-:W-:-:S07]  /*4170*/  FADD.FTZ R12, R71, -R12 ;  /* 0x8000000c470c7221 */ /* 0x000fce0000010000 */
[----:B------:R-:W5:Y:S08]  /*4180*/  MUFU.EX2 R118, R118 ;  /* 0x0000007600767308 */ /* 0x000f700000000800 */
[----:B------:R-:W5:Y:S01]  /*4190*/  MUFU.EX2 R119, R119 ;  /* 0x0000007700777308 */ /* 0x000f620000000800 */
[----:B------:R-:W-:-:S07]  /*41a0*/  F2FP.BF16.F32.PACK_AB R70, R61, R60 ;  /* 0x0000003c3d46723e */ /* 0x000fce00000010ff */
[----:B------:R-:W5:Y:S01]  /*41b0*/  MUFU.EX2 R131, R131 ;  /* 0x0000008300837308 */ /* 0x000f620000000800 */
[----:B------:R-:W-:-:S07]  /*41c0*/  F2FP.BF16.F32.PACK_AB R71, R15, R62 ;  /* 0x0000003e0f47723e */ /* 0x000fce00000010ff */
[----:B------:R-:W5:Y:S01]  /*41d0*/  MUFU.EX2 R134, R134 ;  /* 0x0000008600867308 */ /* 0x000f620000000800 */
[----:B------:R-:W-:-:S07]  /*41e0*/  FMUL.FTZ R60, R100, R63 ;  /* 0x0000003f643c7220 */ /* 0x000fce0000410000 */
[----:B------:R-:W5:Y:S01]  /*41f0*/  MUFU.EX2 R135, R135 ;  /* 0x0000008700877308 */ /* 0x000f620000000800 */
[----:B------:R-:W-:-:S07]  /*4200*/  FMUL.FTZ R15, R101, R108 ;  /* 0x0000006c650f7220 */ /* 0x000fce0000410000 */
[----:B------:R-:W-:Y:S01]  /*4210*/  MUFU.EX2 R102, R102 ;  /* 0x0000006600667308 */ /* 0x000fe20000000800 */
[----:B------:R-:W-:-:S07]  /*4220*/  FADD.FTZ R64, R64, -R116 ;  /* 0x8000007440407221 */ /* 0x000fce0000010000 */
[----:B------:R-:W5:Y:S08]  /*4230*/  MUFU.EX2 R138, R138 ;  /* 0x0000008a008a7308 */ /* 0x000f700000000800 */
[----:B------:R-:W5:Y:S08]  /*4240*/  MUFU.EX2 R139, R139 ;  /* 0x0000008b008b7308 */ /* 0x000f700000000800 */
[----:B------:R-:W5:Y:S08]  /*4250*/  MUFU.EX2 R132, R132 ;  /* 0x0000008400847308 */ /* 0x000f700000000800 */
[----:B------:R-:W5:Y:S01]  /*4260*/  MUFU.EX2 R136, R136 ;  /* 0x0000008800887308 */ /* 0x000f620000000800 */
[----:B------:R-:W-:-:S07]  /*4270*/  FADD.FTZ R56, R56, -R124 ;  /* 0x8000007c38387221 */ /* 0x000fce0000010000 */
[----:B------:R-:W5:Y:S01]  /*4280*/  MUFU.EX2 R103, R103 ;  /* 0x0000006700677308 */ /* 0x000f620000000800 */
[----:B------:R-:W-:-:S07]  /*4290*/  FADD.FTZ R58, R58, -R124 ;  /* 0x8000007c3a3a7221 */ /* 0x000fce0000010000 */
[----:B------:R-:W-:Y:S01]  /*42a0*/  MUFU.EX2 R104, R104 ;  /* 0x0000006800687308 */ /* 0x000fe20000000800 */
[----:B------:R-:W-:-:S07]  /*42b0*/  FADD.FTZ R57, R57, -R125 ;  /* 0x8000007d39397221 */ /* 0x000fce0000010000 */
[----:B------:R-:W-:Y:S01]  /*42c0*/  MUFU.EX2 R105, R105 ;  /* 0x0000006900697308 */ /* 0x000fe20000000800 */
[----:B------:R-:W-:-:S07]  /*42d0*/  FADD.FTZ R59, R59, -R125 ;  /* 0x8000007d3b3b7221 */ /* 0x000fce0000010000 */
[----:B------:R-:W-:Y:S08]  /*42e0*/  MUFU.EX2 R106, R106 ;  /* 0x0000006a006a7308 */ /* 0x000ff00000000800 */
[----:B------:R-:W5:Y:S08]  /*42f0*/  MUFU.EX2 R133, R133 ;  /* 0x0000008500857308 */ /* 0x000f700000000800 */
[----:B------:R-:W5:Y:S08]  /*4300*/  MUFU.EX2 R137, R137 ;  /* 0x0000008900897308 */ /* 0x000f700000000800 */
[----:B------:R-:W5:Y:S08]  /*4310*/  MUFU.EX2 R28, R227 ;  /* 0x000000e3001c7308 */ /* 0x000f700000000800 */
[----:B------:R-:W5:Y:S01]  /*4320*/  MUFU.EX2 R9, R140 ;  /* 0x0000008c00097308 */ /* 0x000f620000000800 */
        /* <DEDUP_REMOVED lines=13> */
[----:B-1----:R-:W-:Y:S01]  /*4400*/  FMUL.FTZ R35, R109, R35 ;  /* 0x000000236d237220 */ /* 0x002fe20000410000 */
[----:B------:R-:W-:Y:S01]  /*4410*/  FMUL.FTZ R36, R20, R36 ;  /* 0x0000002414247220 */ /* 0x000fe20000410000 */
[----:B------:R-:W-:Y:S01]  /*4420*/  FMUL.FTZ R37, R21, R37 ;  /* 0x0000002515257220 */ /* 0x000fe20000410000 */
[----:B------:R-:W-:Y:S01]  /*4430*/  FMUL.FTZ R38, R112, R38 ;  /* 0x0000002670267220 */ /* 0x000fe20000410000 */
[----:B----4-:R-:W-:Y:S01]  /*4440*/  FMUL.FTZ R39, R113, R39 ;  /* 0x0000002771277220 */ /* 0x010fe20000410000 */
[----:B------:R-:W-:Y:S01]  /*4450*/  FMUL.FTZ R56, R93, R56 ;  /* 0x000000385d387220 */ /* 0x000fe20000410000 */
[----:B------:R-:W-:Y:S01]  /*4460*/  FMUL.FTZ R57, R94, R57 ;  /* 0x000000395e397220 */ /* 0x000fe20000410000 */
[----:B------:R-:W-:Y:S01]  /*4470*/  FMUL.FTZ R58, R122, R58 ;  /* 0x0000003a7a3a7220 */ /* 0x000fe20000410000 */
[----:B---3--:R-:W-:Y:S01]  /*4480*/  FMUL.FTZ R59, R123, R59 ;  /* 0x0000003b7b3b7220 */ /* 0x008fe20000410000 */
        /* <DEDUP_REMOVED lines=22> */
[----:B-----5:R-:W-:Y:S01]  /*45f0*/  FMUL.FTZ R50, R114, R50 ;  /* 0x0000003272327220 */ /* 0x020fe20000410000 */
        /* <DEDUP_REMOVED lines=61> */
[----:B------:R-:W-:-:S05]  /*49d0*/  UMOV UR7, 0x40000040 ;  /* 0x4000004000077882 */ /* 0x000fca0000000000 */
        /* <DEDUP_REMOVED lines=141> */
.L_x_3537:
        /* <DEDUP_REMOVED lines=68> */
.L_x_3538:
        /* <DEDUP_REMOVED lines=12> */
.L_x_3528:
        /* <DEDUP_REMOVED lines=116> */
.L_x_3551:
[----:B------:R-:W-:-:S05]  /*5ef0*/  IMAD.U32 R7, RZ, RZ, UR36 ;  /* 0x00000024ff077e24 */ /* 0x000fca000f8e00ff */
[----:B------:R-:W-:-:S04]  /*5f00*/  LOP3.LUT R7, R7, 0x1, RZ, 0xfc, !PT ;  /* 0x0000000107077812 */ /* 0x000fc800078efcff */
[----:B------:R-:W-:-:S13]  /*5f10*/  ISETP.NE.AND P0, PT, R7, 0x3, PT ;  /* 0x000000030700780c */ /* 0x000fda0003f05270 */
[----:B--2---:R-:W-:Y:S05]  /*5f20*/  @!P0 BRA `(.L_x_3541) ;  /* 0x0000000000048947 */ /* 0x004fea0003800000 */
[----:B------:R-:W-:Y:S01]  /*5f30*/  BPT.TRAP 0x1 ;  /* 0x000000040000795c */ /* 0x000fe20000300000 */
.L_x_3541:
[----:B------:R-:W-:Y:S01]  /*5f40*/  IMAD R7, R0, 0x8, R236 ;  /* 0x0000000800077824 */ /* 0x000fe200078e02ec */
[----:B------:R-:W-:-:S04]  /*5f50*/  SHF.L.U32 R18, R4, 0x1f, RZ ;  /* 0x0000001f04127819 */ /* 0x000fc800000006ff */
[----:B------:R1:W2:Y:S01]  /*5f60*/  SYNCS.PHASECHK.TRANS64.TRYWAIT P1, [R7+URZ+0x30c10], R18 ;  /* 0x030c1012070075a7 */ /* 0x0002a2000802017f */
[----:B------:R-:W-:Y:S05]  /*5f70*/  @!P0 BRA `(.L_x_3542) ;  /* 0x0000000000048947 */ /* 0x000fea0003800000 */
[----:B------:R-:W-:Y:S01]  /*5f80*/  BPT.TRAP 0x1 ;  /* 0x000000040000795c */ /* 0x000fe20000300000 */
.L_x_3542:
[----:B---3--:R-:W-:-:S05]  /*5f90*/  VIADD R8, R236, 0x10000 ;  /* 0x00010000ec087836 */ /* 0x008fca0000000000 */
[----:B------:R-:W-:-:S04]  /*5fa0*/  SHF.R.U32.HI R8, RZ, 0x4, R8 ;  /* 0x00000004ff087819 */ /* 0x000fc80000011608 */
[----:B------:R-:W-:-:S04]  /*5fb0*/  LOP3.LUT R8, R8, 0x3fff, RZ, 0xc0, !PT ;  /* 0x00003fff08087812 */ /* 0x000fc800078ec0ff */
[----:B------:R-:W-:Y:S01]  /*5fc0*/  LOP3.LUT R9, R8, 0x10000, RZ, 0xfc, !PT ;  /* 0x0001000008097812 */ /* 0x000fe200078efcff */
[----:B--2---:R-:W-:Y:S06]  /*5fd0*/  @P1 BRA `(.L_x_3543) ;  /* 0x0000000000081947 */ /* 0x004fec0003800000 */
[----:B------:R-:W2:Y:S02]  /*5fe0*/  SYNCS.PHASECHK.TRANS64.TRYWAIT P1, [R7+URZ+0x30c10], R18 ;  /* 0x030c1012070075a7 */ /* 0x000ea4000802017f */
[----:B--2---:R-:W-:Y:S05]  /*5ff0*/  @!P1 BRA `(.L_x_3544) ;  /* 0x0000008400889947 */ /* 0x004fea0003800000 */
.L_x_3543:
        /* <DEDUP_REMOVED lines=63> */
.L_x_3545:
[----:B------:R1:W1:Y:S01]  /*63f0*/  SYNCS.PHASECHK.TRANS64.TRYWAIT P1, [R7+URZ+0x30c30], R18 ;  /* 0x030c3012070075a7 */ /* 0x000262000802017f */
[----:B------:R-:W-:Y:S05]  /*6400*/  @!P0 BRA `(.L_x_3546) ;  /* 0x0000000000048947 */ /* 0x000fea0003800000 */
[----:B------:R-:W-:Y:S01]  /*6410*/  BPT.TRAP 0x1 ;  /* 0x000000040000795c */ /* 0x000fe20000300000 */
.L_x_3546:
        /* <DEDUP_REMOVED lines=8> */
.L_x_3547:
        /* <DEDUP_REMOVED lines=131> */
[----:B------:R-:W-:Y:S01]  /*6cd0*/  MUFU.EX2 R17, R17 ;  /* 0x0000001100117308 */ /* 0x000fe20000000800 */
[--C-:B-1----:R-:W-:Y:S02]  /*6ce0*/  FFMA.FTZ R89, R89, UR5, -R10.reuse ;  /* 0x0000000559597c23 */ /* 0x102fe4000801080a */
[----:B------:R-:W1:Y:S01]  /*6cf0*/  SHFL.IDX PT, R90, R231, R106, 0x1f ;  /* 0x00001f6ae75a7589 */ /* 0x000e6200000e0000 */
[----:B------:R-:W-:Y:S01]  /*6d00*/  FFMA.FTZ R10, R91, UR5, -R10 ;  /* 0x000000055b0a7c23 */ /* 0x000fe2000801080a */
[--C-:B---3--:R-:W-:Y:S01]  /*6d10*/  FFMA.FTZ R230, R230, UR5, -R11.reuse ;  /* 0x00000005e6e67c23 */ /* 0x108fe2000801080b */
[----:B------:R-:W-:Y:S01]  /*6d20*/  FFMA.FTZ R11, R94, UR5, -R11 ;  /* 0x000000055e0b7c23 */ /* 0x000fe2000801080b */
[----:B------:R-:W-:Y:S01]  /*6d30*/  SHFL.IDX PT, R110, R223, R104, 0x1f ;  /* 0x00001f68df6e7589 */ /* 0x000fe200000e0000 */
        /* <DEDUP_REMOVED lines=101> */
[----:B------:R-:W-:Y:S01]  /*7390*/  UMOV UR11, 0x40000040 ;  /* 0x40000040000b7882 */ /* 0x000fe20000000000 */
[----:B------:R-:W-:Y:S02]  /*73a0*/  R2UR UR6, R217 ;  /* 0x00000000d90672ca */ /* 0x000fe400000e0000 */
        /* <DEDUP_REMOVED lines=230> */
[----:B------:R-:W-:Y:S01]  /*8210*/  UMOV UR7, 0x40000040 ;  /* 0x4000004000077882 */ /* 0x000fe20000000000 */
[----:B------:R-:W-:Y:S01]  /*8220*/  F2FP.BF16.F32.PACK_AB R73, R51, R50 ;  /* 0x000000323349723e */ /* 0x000fe200000010ff */
[----:B------:R-:W-:Y:S01]  /*8230*/  UIADD3 UR4, UR6, 0x80, URZ ;  /* 0x0000008006047890 */ /* 0x000fe2000fffe03f */
[----:B------:R-:W-:Y:S01]  /*8240*/  F2FP.BF16.F32.PACK_AB R74, R53, R52 ;  /* 0x00000034354a723e */ /* 0x000fe200000010ff */
[----:B------:R-:W-:Y:S01]  /*8250*/  UMOV UR11, 0x40000040 ;  /* 0x40000040000b7882 */ /* 0x000fe20000000000 */
        /* <DEDUP_REMOVED lines=17> */
[----:B------:R-:W-:-:S03]  /*8370*/  F2FP.BF16.F32.PACK_AB R27, R12, R11 ;  /* 0x0000000b0c1b723e */ /* 0x000fc600000010ff */
[----:B------:R-:W-:Y:S04]  /*8380*/  STSM.16.MT88.4 [R39+0x23c00], R60 ;  /* 0x023c003c27007844 */ /* 0x000fe80000004200 */
[----:B------:R1:W-:Y:S01]  /*8390*/  STSM.16.MT88.4 [R39+0x24400], R56 ;  /* 0x0244003827007844 */ /* 0x0003e20000004200 */
[----:B------:R-:W-:-:S03]  /*83a0*/  WARPGROUP.ARRIVE ;  /* 0x00000000000079c5 */ /* 0x000fc60000000000 */
[----:B------:R-:W2:Y:S03]  /*83b0*/  LDL R38, [R1+0x30] ;  /* 0x0000300001267983 */ /* 0x000ea60000100800 */
[----:B------:R-:W-:Y:S01]  /*83c0*/  HGMMA.64x64x16.F32.BF16 R184, R24, gdesc[UR4].tnspB, R184, gsb0 ;  /* 0x40e0000418b87df0 */ /* 0x000fe200080018b8 */
[----:B------:R-:W-:Y:S02]  /*83d0*/  UMOV UR10, UR4 ;  /* 0x00000004000a7c82 */ /* 0x000fe40008000000 */
[----:B------:R-:W-:Y:S02]  /*83e0*/  WARPGROUP.DEPBAR.LE gsb0, 0x0 ;  /* 0x00008000000079c5 */ /* 0x000fe40000010000 */
[----:B------:R-:W-:Y:S02]  /*83f0*/  F2FP.BF16.F32.PACK_AB R24, R226, R229 ;  /* 0x000000e5e218723e */ /* 0x000fe400000010ff */
[----:B------:R-:W-:-:S02]  /*8400*/  F2FP.BF16.F32.PACK_AB R25, R14, R13 ;  /* 0x0000000d0e19723e */ /* 0x000fc400000010ff */
        /* <DEDUP_REMOVED lines=69> */
[----:B------:R-:W-:-:S04]  /*8860*/  UMOV UR5, 0x40000040 ;  /* 0x4000004000057882 */ /* 0x000fc80000000000 */
        /* <DEDUP_REMOVED lines=59> */
.L_x_3549:
        /* <DEDUP_REMOVED lines=70> */
.L_x_3550:
        /* <DEDUP_REMOVED lines=12> */
.L_x_3540:
        /* <DEDUP_REMOVED lines=34> */
.L_x_3520:
[----:B------:R-:W-:Y:S05]  /*9360*/  @P0 BRA `(.L_x_3515) ;  /* 0x00000050004c0947 */ /* 0x000fea0003800000 */
[----:B------:R-:W-:Y:S01]  /*9370*/  ULDC.64 UR4, c[0x0][0x878] ;  /* 0x00021e0000047ab9 */ /* 0x000fe20000000a00 */
[----:B------:R-:W3:Y:S01]  /*9380*/  LDC R10, c[0x0][0x850] ;  /* 0x00021400ff0a7b82 */ /* 0x000ee20000000800 */
[----:B------:R-:W-:Y:S01]  /*9390*/  UISETP.NE.U32.AND UP0, UPT, UR4, URZ, UPT ;  /* 0x0000003f0400728c */ /* 0x000fe2000bf05070 */
[----:B------:R-:W4:Y:S01]  /*93a0*/  S2R R16, SR_TID.X ;  /* 0x0000000000107919 */ /* 0x000f220000002100 */
[----:B--2---:R-:W2:Y:S02]  /*93b0*/  S2R R9, SR_CgaCtaId ;  /* 0x0000000000097919 */ /* 0x004ea40000008800 */
[----:B------:R-:W-:Y:S02]  /*93c0*/  UISETP.NE.AND.EX UP0, UPT, UR5, URZ, UPT, UP0 ;  /* 0x0000003f0500728c */ /* 0x000fe4000bf05300 */
[----:B------:R-:W-:Y:S01]  /*93d0*/  USHF.L.U32 UR6, UR41, 0xd, URZ ;  /* 0x0000000d29067899 */ /* 0x000fe2000800063f */
[----:B------:R-:W-:Y:S01]  /*93e0*/  IMAD.U32 R7, RZ, RZ, UR37 ;  /* 0x00000025ff077e24 */ /* 0x000fe2000f8e00ff */
[----:B------:R-:W-:Y:S01]  /*93f0*/  ULDC.64 UR8, c[0x0][0x818] ;  /* 0x0002060000087ab9 */ /* 0x000fe20000000a00 */
[----:B------:R-:W-:Y:S01]  /*9400*/  ULDC.64 UR10, c[0x0][0x848] ;  /* 0x00021200000a7ab9 */ /* 0x000fe20000000a00 */
[----:B------:R-:W-:-:S05]  /*9410*/  PLOP3.LUT P1, PT, PT, PT, UP0, 0x80, 0x0 ;  /* 0x000000000000781c */ /* 0x000fca0003f2f008 */
[----:B------:R-:W-:Y:S02]  /*9420*/  @UP0 ULDC.64 UR4, c[0x0][0x878] ;  /* 0x00021e0000040ab9 */ /* 0x000fe40000000a00 */
[----:B------:R-:W-:-:S06]  /*9430*/  @UP0 UIMAD.WIDE UR4, UR40, 0x4, UR4 ;  /* 0x00000004280408a5 */ /* 0x000fcc000f8e0204 */
[----:B------:R-:W-:Y:S02]  /*9440*/  IMAD.U32 R2, RZ, RZ, UR4 ;  /* 0x00000004ff027e24 */ /* 0x000fe4000f8e00ff */
[----:B------:R-:W-:-:S05]  /*9450*/  IMAD.U32 R3, RZ, RZ, UR5 ;  /* 0x00000005ff037e24 */ /* 0x000fca000f8e00ff */
[----:B------:R-:W5:Y:S01]  /*9460*/  @P1 LDG.E R2, desc[UR38][R2.64] ;  /* 0x0000002602021981 */ /* 0x000f62000c1e1900 */
[----:B---3--:R-:W-:Y:S01]  /*9470*/  ISETP.NE.AND P0, PT, R10, 0x1, PT ;  /* 0x000000010a00780c */ /* 0x008fe20003f05270 */
[----:B----4-:R-:W-:-:S12]  /*9480*/  VIADD R15, R16, 0xffffff80 ;  /* 0xffffff80100f7836 */ /* 0x010fd80000000000 */
[----:B------:R-:W3:Y:S08]  /*9490*/  @P0 LDC R0, c[0x0][0x854] ;  /* 0x00021500ff000b82 */ /* 0x000ef00000000800 */
[----:B------:R-:W4:Y:S01]  /*94a0*/  @P0 LDC R5, c[0x0][0x858] ;  /* 0x00021600ff050b82 */ /* 0x000f220000000800 */
[----:B---3--:R-:W-:-:S05]  /*94b0*/  @P0 IMAD.HI.U32 R0, R0, UR37, RZ ;  /* 0x0000002500000c27 */ /* 0x008fca000f8e00ff */
[----:B----4-:R-:W-:Y:S02]  /*94c0*/  @P0 SHF.R.U32.HI R7, RZ, R5, R0 ;  /* 0x00000005ff070219 */ /* 0x010fe40000011600 */
[----:B------:R-:W-:Y:S02]  /*94d0*/  MOV R0, 0x400 ;  /* 0x0000040000007802 */ /* 0x000fe40000000f00 */
[----:B------:R-:W-:Y:S02]  /*94e0*/  SHF.R.S32.HI R8, RZ, 0x1f, R7 ;  /* 0x0000001fff087819 */ /* 0x000fe40000011407 */
[----:B--2---:R-:W-:-:S03]  /*94f0*/  LEA R19, R9, R0, 0x18 ;  /* 0x0000000009137211 */ /* 0x004fc600078ec0ff */
[----:B------:R-:W-:-:S04]  /*9500*/  IMAD R0, R8, UR8, RZ ;  /* 0x0000000808007c24 */ /* 0x000fc8000f8e02ff */
[----:B------:R-:W-:Y:S01]  /*9510*/  IMAD R11, R7, UR9, R0 ;  /* 0x00000009070b7c24 */ /* 0x000fe2000f8e0200 */
[----:B-----5:R-:W-:Y:S02]  /*9520*/  @P1 R2UR UR4, R2 ;  /* 0x00000000020412ca */ /* 0x020fe400000e0000 */
        /* <DEDUP_REMOVED lines=15> */
[----:B------:R-:W-:-:S03]  /*9620*/  USEL UR6, UR40, URZ, !UP0 ;  /* 0x0000003f28067287 */ /* 0x000fc6000c000000 */
[----:B------:R-:W-:Y:S01]  /*9630*/  IMAD.U32 R5, RZ, RZ, UR4 ;  /* 0x00000004ff057e24 */ /* 0x000fe2000f8e00ff */
[----:B------:R-:W-:Y:S02]  /*9640*/  ULDC.64 UR4, c[0x0][0x840] ;  /* 0x0002100000047ab9 */ /* 0x000fe40000000a00 */
[----:B------:R-:W-:Y:S02]  /*9650*/  IMAD R6, R8, UR4, RZ ;  /* 0x0000000408067c24 */ /* 0x000fe4000f8e02ff */
[----:B------:R-:W-:Y:S01]  /*9660*/  IMAD.WIDE.U32 R2, R7, UR8, R4 ;  /* 0x0000000807027c25 */ /* 0x000fe2000f8e0004 */
[----:B------:R-:W-:-:S03]  /*9670*/  ULDC.64 UR8, c[0x0][0x820] ;  /* 0x0002080000087ab9 */ /* 0x000fc60000000a00 */
[----:B------:R-:W-:Y:S01]  /*9680*/  IMAD.WIDE.U32 R4, R7, UR4, R4 ;  /* 0x0000000407047c25 */ /* 0x000fe2000f8e0004 */
[----:B------:R-:W-:-:S03]  /*9690*/  USHF.R.S32.HI UR4, URZ, 0x1f, UR40 ;  /* 0x0000001f3f047899 */ /* 0x000fc60008011428 */
[----:B-1----:R-:W-:Y:S01]  /*96a0*/  IMAD R13, R7, UR5, R6 ;  /* 0x00000005070d7c24 */ /* 0x002fe2000f8e0206 */
[----:B------:R-:W-:Y:S01]  /*96b0*/  USEL UR4, UR4, URZ, !UP0 ;  /* 0x0000003f04047287 */ /* 0x000fe2000c000000 */
[----:B------:R-:W-:Y:S02]  /*96c0*/  IMAD.SHL.U32 R6, R9, 0x20, RZ ;  /* 0x0000002009067824 */ /* 0x000fe400078e00ff */
[----:B------:R-:W-:Y:S01]  /*96d0*/  IMAD.IADD R3, R3, 0x1, R11 ;  /* 0x0000000103037824 */ /* 0x000fe200078e020b */
[----:B------:R-:W-:Y:S01]  /*96e0*/  UIMAD UR5, UR4, UR8, URZ ;  /* 0x00000008040572a4 */ /* 0x000fe2000f8e023f */
[----:B------:R-:W-:Y:S01]  /*96f0*/  IMAD.IADD R5, R5, 0x1, R13 ;  /* 0x0000000105057824 */ /* 0x000fe200078e020d */
[----:B------:R-:W-:Y:S01]  /*9700*/  LOP3.LUT R9, R6, 0x3ffff000, RZ, 0xc0, !PT ;  /* 0x3ffff00006097812 */ /* 0x000fe200078ec0ff */
[----:B------:R-:W-:Y:S01]  /*9710*/  UIMAD UR4, UR4, UR10, URZ ;  /* 0x0000000a040472a4 */ /* 0x000fe2000f8e023f */
[----:B------:R-:W-:Y:S01]  /*9720*/  IMAD.U32 R11, RZ, RZ, UR8 ;  /* 0x00000008ff0b7e24 */ /* 0x000fe2000f8e00ff */
[----:B------:R-:W-:Y:S01]  /*9730*/  UIMAD UR5, UR6, UR9, UR5 ;  /* 0x00000009060572a4 */ /* 0x000fe2000f8e0205 */
[----:B------:R-:W-:Y:S01]  /*9740*/  IMAD.U32 R13, RZ, RZ, UR10 ;  /* 0x0000000aff0d7e24 */ /* 0x000fe2000f8e00ff */
[----:B------:R-:W-:Y:S01]  /*9750*/  UIMAD UR4, UR6, UR11, UR4 ;  /* 0x0000000b060472a4 */ /* 0x000fe2000f8e0204 */
[----:B------:R-:W-:-:S02]  /*9760*/  IMAD R0, R0, 0x4, R9 ;  /* 0x0000000400007824 */ /* 0x000fc400078e0209 */
[----:B------:R-:W-:Y:S02]  /*9770*/  IMAD.MOV R9, RZ, RZ, -R7 ;  /* 0x000000ffff097224 */ /* 0x000fe400078e0a07 */
[----:B------:R-:W-:-:S04]  /*9780*/  IMAD.WIDE.U32 R2, R11, UR6, R2 ;  /* 0x000000060b027c25 */ /* 0x000fc8000f8e0002 */
[----:B------:R-:W-:-:S04]  /*9790*/  IMAD.WIDE.U32 R4, R13, UR6, R4 ;  /* 0x000000060d047c25 */ /* 0x000fc8000f8e0004 */
[----:B------:R-:W-:Y:S02]  /*97a0*/  IMAD R11, R10, R9, UR37 ;  /* 0x000000250a0b7e24 */ /* 0x000fe4000f8e0209 */
[----:B------:R-:W-:Y:S02]  /*97b0*/  VIADD R10, R3, UR5 ;  /* 0x00000005030a7c36 */ /* 0x000fe40008000000 */
[----:B------:R-:W-:Y:S01]  /*97c0*/  VIADD R9, R5, UR4 ;  /* 0x0000000405097c36 */ /* 0x000fe20008000000 */
[----:B------:R-:W-:Y:S05]  /*97d0*/  WARPSYNC.ALL ;  /* 0x0000000000007948 */ /* 0x000fea0003800000 */
[----:B------:R-:W-:Y:S01]  /*97e0*/  IMAD R0, R0, 0x4, R19 ;  /* 0x0000000400007824 */ /* 0x000fe200078e0213 */
[----:B------:R-:W-:Y:S01]  /*97f0*/  BAR.SYNC.DEFER_BLOCKING 0x1, 0x100 ;  /* 0x0044000000007b1d */ /* 0x000fe20000010000 */
[----:B------:R-:W-:-:S02]  /*9800*/  ISETP.NE.AND P0, PT, R15, RZ, PT ;  /* 0x000000ff0f00720c */ /* 0x000fc40003f05270 */
[----:B------:R-:W-:-:S03]  /*9810*/  ISETP.NE.AND P1, PT, R16, 0x80, PT ;  /* 0x000000801000780c */ /* 0x000fc60003f25270 */
[----:B------:R-:W-:Y:S01]  /*9820*/  ULDC UR4, c[0x0][0x870] ;  /* 0x00021c0000047ab9 */ /* 0x000fe20000000800 */
[----:B------:R-:W-:Y:S01]  /*9830*/  ULDC UR5, c[0x0][0x80c] ;  /* 0x0002030000057ab9 */ /* 0x000fe20000000800 */
[----:B------:R-:W-:Y:S01]  /*9840*/  UIMAD UR4, UR41, UR4, URZ ;  /* 0x00000004290472a4 */ /* 0x000fe2000f8e023f */
[----:B------:R-:W1:Y:S01]  /*9850*/  LDC.64 R12, c[0x0][0x800] ;  /* 0x00020000ff0c7b82 */ /* 0x000e620000000a00 */
[----:B------:R-:W-:Y:S01]  /*9860*/  UIMAD UR6, UR40, UR5, URZ ;  /* 0x00000005280672a4 */ /* 0x000fe2000f8e023f */
[----:B------:R-:W-:Y:S01]  /*9870*/  BSSY B0, `(.L_x_3552) ;  /* 0x000001e000007945 */ /* 0x000fe20003800000 */
[----:B------:R-:W-:Y:S02]  /*9880*/  UIMAD UR4, UR4, UR5, URZ ;  /* 0x00000005040472a4 */ /* 0x000fe4000f8e023f */
[----:B------:R-:W-:Y:S02]  /*9890*/  USHF.R.S32.HI UR5, URZ, 0x1f, UR6 ;  /* 0x0000001f3f057899 */ /* 0x000fe40008011406 */
[----:B------:R-:W-:Y:S01]  /*98a0*/  IMAD.U32 R6, RZ, RZ, UR6 ;  /* 0x00000006ff067e24 */ /* 0x000fe2000f8e00ff */
[----:B------:R-:W2:Y:S01]  /*98b0*/  LDC.64 R14, c[0x0][0x828] ;  /* 0x00020a00ff0e7b82 */ /* 0x000ea20000000a00 */
[----:B------:R-:W-:-:S02]  /*98c0*/  USHF.R.S32.HI UR6, URZ, 0x1f, UR4 ;  /* 0x0000001f3f067899 */ /* 0x000fc40008011404 */
[----:B------:R-:W-:Y:S01]  /*98d0*/  IMAD.U32 R17, RZ, RZ, UR5 ;  /* 0x00000005ff117e24 */ /* 0x000fe2000f8e00ff */
[----:B------:R-:W-:Y:S01]  /*98e0*/  IADD3 R7, P2, P3, R6, UR4, R7 ;  /* 0x0000000406077c10 */ /* 0x000fe2000fb5e007 */
[----:B------:R-:W-:Y:S01]  /*98f0*/  ULDC.64 UR4, c[0x0][0x868] ;  /* 0x00021a0000047ab9 */ /* 0x000fe20000000a00 */
[----:B------:R3:W-:Y:S02]  /*9900*/  STS.128 [R0], R184 ;  /* 0x000000b800007388 */ /* 0x0007e40000000c00 */
[----:B------:R-:W-:Y:S01]  /*9910*/  IADD3.X R8, R17, UR6, R8, P2, P3 ;  /* 0x0000000611087c10 */ /* 0x000fe200097e6408 */
[C---:B------:R-:W-:Y:S01]  /*9920*/  IMAD.SHL.U32 R17, R7.reuse, 0x4, RZ ;  /* 0x0000000407117824 */ /* 0x040fe200078e00ff */
[----:B------:R3:W-:Y:S02]  /*9930*/  STS.128 [R0+0x800], R188 ;  /* 0x000800bc00007388 */ /* 0x0007e40000000c00 */
        /* <DEDUP_REMOVED lines=12> */
.L_x_3554:
[----:B------:R-:W2:Y:S04]  /*9a00*/  LDG.E.STRONG.GPU R8, desc[UR38][R6.64] ;  /* 0x0000002606087981 */ /* 0x000ea8000c1ef900 */
[----:B--2---:R-:W-:Y:S01]  /*9a10*/  CCTL.IVALL ;  /* 0x00000000ff00798f */ /* 0x004fe20002000000 */
[----:B------:R-:W-:Y:S05]  /*9a20*/  YIELD ;  /* 0x0000000000007946 */ /* 0x000fea0003800000 */
[----:B------:R-:W-:-:S13]  /*9a30*/  ISETP.NE.AND P0, PT, R8, R11, PT ;  /* 0x0000000b0800720c */ /* 0x000fda0003f05270 */
[----:B------:R-:W-:Y:S05]  /*9a40*/  @P0 BRA `(.L_x_3554) ;  /* 0xfffffffc00ec0947 */ /* 0x000fea000383ffff */
.L_x_3553:
[----:B------:R-:W-:Y:S05]  /*9a50*/  BSYNC B0 ;  /* 0x0000000000007941 */ /* 0x000fea0003800000 */
.L_x_3552:
[----:B------:R-:W-:Y:S01]  /*9a60*/  UMOV UR4, 0xffffffff ;  /* 0xffffffff00047882 */ /* 0x000fe20000000000 */
[----:B------:R-:W-:Y:S02]  /*9a70*/  LEA.HI.X R10, R2, R13, R10, 0x2, P2 ;  /* 0x0000000d020a7211 */ /* 0x000fe400010f140a */
[----:B------:R-:W-:Y:S01]  /*9a80*/  LEA.HI.X R9, R4, R15, R9, 0x2, P3 ;  /* 0x0000000f04097211 */ /* 0x000fe200018f1409 */
[----:B------:R-:W-:Y:S06]  /*9a90*/  BRA.DIV UR4, `(.L_x_3555) ;  /* 0x0000004e04087947 */ /* 0x000fec000b800000 */
[----:B------:R-:W-:Y:S01]  /*9aa0*/  NOP ;  /* 0x0000000000007918 */ /* 0x000fe20000000000 */
.L_x_3656:
        /* <DEDUP_REMOVED lines=17> */
.L_x_3558:
[----:B------:R-:W-:Y:S01]  /*9bc0*/  @P0 ELECT P2, URZ, PT ;  /* 0x00000000003f082f */ /* 0x000fe20003840000 */
[----:B------:R1:W-:-:S12]  /*9bd0*/  UBLKRED.G.S.ADD.F32.RN [UR4], [UR6], UR7, desc[UR8] ;  /* 0x00000804060073bb */ /* 0x0003d800080a1407 */
[----:B------:R-:W-:Y:S02]  /*9be0*/  @P2 PLOP3.LUT P0, PT, P2, PT, PT, 0x8, 0x0 ;  /* 0x000000000000281c */ /* 0x000fe4000170e170 */
[----:B------:R-:W-:-:S11]  /*9bf0*/  PLOP3.LUT P2, PT, PT, PT, PT, 0x8, 0x0 ;  /* 0x000000000000781c */ /* 0x000fd60003f4e170 */
[----:B-1----:R-:W-:Y:S05]  /*9c00*/  @P0 BRA.U.ANY `(.L_x_3558) ;  /* 0xfffffffd00ec0947 */ /* 0x002fea000393ffff */
[----:B------:R0:W-:Y:S01]  /*9c10*/  UTMACMDFLUSH ;  /* 0x00000000000079b7 */ /* 0x0001e20000000000 */
[----:B------:R-:W-:-:S04]  /*9c20*/  DEPBAR.LE SB0, 0x0 ;  /* 0x000080000000791a */ /* 0x000fc80000000000 */
.L_x_3557:
[----:B------:R-:W-:Y:S05]  /*9c30*/  BSYNC B0 ;  /* 0x0000000000007941 */ /* 0x000fea0003800000 */
.L_x_3556:
        /* <DEDUP_REMOVED lines=14> */
.L_x_3560:
[----:B------:R-:W-:Y:S05]  /*9d20*/  BSYNC B0 ;  /* 0x0000000000007941 */ /* 0x000fea0003800000 */
.L_x_3559:
        /* <DEDUP_REMOVED lines=14> */
.L_x_3563:
[----:B-1-3--:R-:W2:Y:S04]  /*9e10*/  LDG.E.STRONG.GPU R0, desc[UR38][R2.64] ;  /* 0x0000002602007981 */ /* 0x00aea8000c1ef900 */
[----:B--2---:R-:W-:Y:S01]  /*9e20*/  CCTL.IVALL ;  /* 0x00000000ff00798f */ /* 0x004fe20002000000 */
[----:B------:R-:W-:Y:S05]  /*9e30*/  YIELD ;  /* 0x0000000000007946 */ /* 0x000fea0003800000 */
[----:B------:R-:W-:-:S13]  /*9e40*/  ISETP.NE.AND P0, PT, R0, R11, PT ;  /* 0x0000000b0000720c */ /* 0x000fda0003f05270 */
[----:B------:R-:W-:Y:S05]  /*9e50*/  @P0 BRA `(.L_x_3563) ;  /* 0xfffffffc00ec0947 */ /* 0x000fea000383ffff */
.L_x_3562:
[----:B------:R-:W-:Y:S05]  /*9e60*/  BSYNC B0 ;  /* 0x0000000000007941 */ /* 0x000fea0003800000 */
.L_x_3561:
[----:B------:R-:W-:-:S03]  /*9e70*/  UMOV UR4, 0xffffffff ;  /* 0xffffffff00047882 */ /* 0x000fc60000000000 */
[----:B------:R-:W-:Y:S05]  /*9e80*/  BRA.DIV UR4, `(.L_x_3564) ;  /* 0x0000004a04287947 */ /* 0x000fea000b800000 */
[----:B------:R-:W-:Y:S01]  /*9e90*/  NOP ;  /* 0x0000000000007918 */ /* 0x000fe20000000000 */
.L_x_3659:
        /* <DEDUP_REMOVED lines=17> */
.L_x_3567:
[----:B------:R-:W-:Y:S01]  /*9fb0*/  @P0 ELECT P2, URZ, PT ;  /* 0x00000000003f082f */ /* 0x000fe20003840000 */
[----:B------:R2:W-:-:S12]  /*9fc0*/  UBLKRED.G.S.ADD.F32.RN [UR4], [UR6], UR7, desc[UR8] ;  /* 0x00000804060073bb */ /* 0x0005d800080a1407 */
[----:B------:R-:W-:Y:S02]  /*9fd0*/  @P2 PLOP3.LUT P0, PT, P2, PT, PT, 0x8, 0x0 ;  /* 0x000000000000281c */ /* 0x000fe4000170e170 */
[----:B------:R-:W-:-:S11]  /*9fe0*/  PLOP3.LUT P2, PT, PT, PT, PT, 0x8, 0x0 ;  /* 0x000000000000781c */ /* 0x000fd60003f4e170 */
[----:B--2---:R-:W-:Y:S05]  /*9ff0*/  @P0 BRA.U.ANY `(.L_x_3567) ;  /* 0xfffffffd00ec0947 */ /* 0x004fea000393ffff */
[----:B------:R0:W-:Y:S01]  /*a000*/  UTMACMDFLUSH ;  /* 0x00000000000079b7 */ /* 0x0001e20000000000 */
[----:B------:R-:W-:-:S04]  /*a010*/  DEPBAR.LE SB0, 0x0 ;  /* 0x000080000000791a */ /* 0x000fc80000000000 */
.L_x_3566:
[----:B------:R-:W-:Y:S05]  /*a020*/  BSYNC B0 ;  /* 0x0000000000007941 */ /* 0x000fea0003800000 */
.L_x_3565:
        /* <DEDUP_REMOVED lines=14> */
.L_x_3508:
        /* <DEDUP_REMOVED lines=29> */
.L_x_3569:
[----:B------:R-:W-:Y:S01]  /*a2e0*/  ULDC UR9, c[0x0][0x8cc] ;  /* 0x0002330000097ab9 */ /* 0x000fe20000000800 */
[----:B------:R-:W-:Y:S01]  /*a2f0*/  UMOV UR7, UR8 ;  /* 0x0000000800077c82 */ /* 0x000fe20008000000 */
[----:B------:R-:W-:-:S11]  /*a300*/  UISETP.NE.AND UP0, UPT, UR9, 0x1, UPT ;  /* 0x000000010900788c */ /* 0x000fd6000bf05270 */
[----:B------:R-:W-:Y:S02]  /*a310*/  @UP0 ULDC.64 UR10, c[0x0][0x8d0] ;  /* 0x00023400000a0ab9 */ /* 0x000fe40000000a00 */
[----:B------:R-:W-:-:S04]  /*a320*/  UIMAD.WIDE.U32 UR4, UR8, UR10, URZ ;  /* 0x0000000a080472a5 */ /* 0x000fc8000f8e003f */
[----:B------:R-:W-:-:S04]  /*a330*/  @UP0 USHF.R.U32.HI UR7, URZ, UR11, UR5 ;  /* 0x0000000b3f070299 */ /* 0x000fc80008011605 */
[----:B------:R-:W-:-:S12]  /*a340*/  UIMAD UR4, UR7, UR9, URZ ;  /* 0x00000009070472a4 */ /* 0x000fd8000f8e023f */
.L_x_3570:
        /* <DEDUP_REMOVED lines=23> */
.L_x_3571:
        /* <DEDUP_REMOVED lines=13> */
.L_x_3573:
[----:B------:R-:W-:-:S05]  /*a590*/  ULDC UR4, c[0x0][0x8f4] ;  /* 0x00023d0000047ab9 */ /* 0x000fca0000000800 */
.L_x_3572:
        /* <DEDUP_REMOVED lines=48> */
.L_x_3574:
        /* <DEDUP_REMOVED lines=13> */
.L_x_3575:
        /* <DEDUP_REMOVED lines=12> */
.L_x_3576:
        /* <DEDUP_REMOVED lines=68> */
.L_x_3580:
[----:B------:R-:W2:Y:S04]  /*ae70*/  LDG.E.STRONG.GPU R4, desc[UR38][R2.64] ;  /* 0x0000002602047981 */ /* 0x000ea8000c1ef900 */
[----:B--2---:R-:W-:Y:S01]  /*ae80*/  CCTL.IVALL ;  /* 0x00000000ff00798f */ /* 0x004fe20002000000 */
[----:B------:R-:W-:Y:S05]  /*ae90*/  YIELD ;  /* 0x0000000000007946 */ /* 0x000fea0003800000 */
[----:B------:R-:W-:-:S13]  /*aea0*/  ISETP.NE.AND P1, PT, R4, R5, PT ;  /* 0x000000050400720c */ /* 0x000fda0003f25270 */
[----:B------:R-:W-:Y:S05]  /*aeb0*/  @P1 BRA `(.L_x_3580) ;  /* 0xfffffffc00ec1947 */ /* 0x000fea000383ffff */
.L_x_3579:
[----:B------:R-:W-:Y:S05]  /*aec0*/  BSYNC B0 ;  /* 0x0000000000007941 */ /* 0x000fea0003800000 */
.L_x_3578:
[----:B------:R-:W-:-:S03]  /*aed0*/  UMOV UR6, 0xffffffff ;  /* 0xffffffff00067882 */ /* 0x000fc60000000000 */
[----:B------:R-:W-:Y:S05]  /*aee0*/  BRA.DIV UR6, `(.L_x_3581) ;  /* 0x0000003a062c7947 */ /* 0x000fea000b800000 */
[----:B------:R-:W-:Y:S01]  /*aef0*/  NOP ;  /* 0x0000000000007918 */ /* 0x000fe20000000000 */
.L_x_3662:
        /* <DEDUP_REMOVED lines=22> */
.L_x_3583:
[----:B------:R-:W-:Y:S05]  /*b060*/  BSYNC B0 ;  /* 0x0000000000007941 */ /* 0x000fea0003800000 */
.L_x_3582:
        /* <DEDUP_REMOVED lines=20> */
.L_x_3585:
[----:B------:R-:W-:Y:S05]  /*b1b0*/  BSYNC B0 ;  /* 0x0000000000007941 */ /* 0x000fea0003800000 */
.L_x_3584:
[----:B------:R-:W-:Y:S06]  /*b1c0*/  BAR.ARV 0xa, 0xa0 ;  /* 0x0282800000007b1d */ /* 0x000fec0000002000 */
[----:B------:R-:W-:Y:S04]  /*b1d0*/  BSSY B0, `(.L_x_3586) ;  /* 0x0000003000007945 */ /* 0x000fe80003800000 */
[----:B------:R-:W-:Y:S05]  /*b1e0*/  @!P0 BRA `(.L_x_3587) ;  /* 0x0000000000048947 */ /* 0x000fea0003800000 */
[----:B------:R-:W-:-:S04]  /*b1f0*/  DEPBAR.LE SB0, 0x0 ;  /* 0x000080000000791a */ /* 0x000fc80000000000 */
.L_x_3587:
[----:B------:R-:W-:Y:S05]  /*b200*/  BSYNC B0 ;  /* 0x0000000000007941 */ /* 0x000fea0003800000 */
.L_x_3586:
        /* <DEDUP_REMOVED lines=19> */
.L_x_3589:
[----:B------:R-:W-:Y:S05]  /*b340*/  BSYNC B0 ;  /* 0x0000000000007941 */ /* 0x000fea0003800000 */
.L_x_3588:
[----:B------:R-:W-:Y:S01]  /*b350*/  UIADD3 UR7, UR13, 0x1, URZ ;  /* 0x000000010d077890 */ /* 0x000fe2000fffe03f */
[----:B------:R-:W-:Y:S11]  /*b360*/  BRA `(.L_x_3590) ;  /* 0x0000000000047947 */ /* 0x000ff60003800000 */
.L_x_3577:
[----:B------:R-:W-:-:S05]  /*b370*/  UMOV UR7, UR13 ;  /* 0x0000000d00077c82 */ /* 0x000fca0008000000 */
.L_x_3590:
        /* <DEDUP_REMOVED lines=16> */
.L_x_3615:
        /* <DEDUP_REMOVED lines=18> */
.L_x_3593:
[----:B------:R-:W2:Y:S04]  /*b5a0*/  LDG.E.STRONG.GPU R4, desc[UR38][R2.64] ;  /* 0x0000002602047981 */ /* 0x000ea8000c1ef900 */
[----:B--2---:R-:W-:Y:S01]  /*b5b0*/  CCTL.IVALL ;  /* 0x00000000ff00798f */ /* 0x004fe20002000000 */
[----:B------:R-:W-:Y:S05]  /*b5c0*/  YIELD ;  /* 0x0000000000007946 */ /* 0x000fea0003800000 */
[----:B------:R-:W-:-:S13]  /*b5d0*/  ISETP.NE.AND P1, PT, R4, R5, PT ;  /* 0x000000050400720c */ /* 0x000fda0003f25270 */
[----:B------:R-:W-:Y:S05]  /*b5e0*/  @P1 BRA `(.L_x_3593) ;  /* 0xfffffffc00ec1947 */ /* 0x000fea000383ffff */
.L_x_3592:
[----:B------:R-:W-:Y:S05]  /*b5f0*/  BSYNC B0 ;  /* 0x0000000000007941 */ /* 0x000fea0003800000 */
.L_x_3591:
[----:B------:R-:W-:-:S03]  /*b600*/  UMOV UR24, 0xffffffff ;  /* 0xffffffff00187882 */ /* 0x000fc60000000000 */
[----:B------:R-:W-:Y:S05]  /*b610*/  BRA.DIV UR24, `(.L_x_3594) ;  /* 0x00000032187c7947 */ /* 0x000fea000b800000 */
[----:B------:R-:W-:Y:S01]  /*b620*/  NOP ;  /* 0x0000000000007918 */ /* 0x000fe20000000000 */
.L_x_3665:
        /* <DEDUP_REMOVED lines=19> */
.L_x_3596:
[----:B------:R-:W-:Y:S05]  /*b760*/  BSYNC B0 ;  /* 0x0000000000007941 */ /* 0x000fea0003800000 */
.L_x_3595:
        /* <DEDUP_REMOVED lines=15> */
.L_x_3598:
[----:B------:R-:W-:Y:S05]  /*b860*/  BSYNC B0 ;  /* 0x0000000000007941 */ /* 0x000fea0003800000 */
.L_x_3597:
[----:B------:R-:W-:Y:S06]  /*b870*/  BAR.ARV 0xa, 0xa0 ;  /* 0x0282800000007b1d */ /* 0x000fec0000002000 */
[----:B------:R-:W-:Y:S04]  /*b880*/  BSSY B0, `(.L_x_3599) ;  /* 0x0000003000007945 */ /* 0x000fe80003800000 */
[----:B------:R-:W-:Y:S05]  /*b890*/  @!P0 BRA `(.L_x_3600) ;  /* 0x0000000000048947 */ /* 0x000fea0003800000 */
[----:B------:R-:W-:-:S04]  /*b8a0*/  DEPBAR.LE SB0, 0x0 ;  /* 0x000080000000791a */ /* 0x000fc80000000000 */
.L_x_3600:
[----:B------:R-:W-:Y:S05]  /*b8b0*/  BSYNC B0 ;  /* 0x0000000000007941 */ /* 0x000fea0003800000 */
.L_x_3599:
        /* <DEDUP_REMOVED lines=19> */
.L_x_3602:
[----:B------:R-:W-:Y:S05]  /*b9f0*/  BSYNC B0 ;  /* 0x0000000000007941 */ /* 0x000fea0003800000 */
.L_x_3601:
        /* <DEDUP_REMOVED lines=17> */
.L_x_3605:
[----:B------:R-:W2:Y:S04]  /*bb10*/  LDG.E.STRONG.GPU R4, desc[UR38][R2.64] ;  /* 0x0000002602047981 */ /* 0x000ea8000c1ef900 */
[----:B--2---:R-:W-:Y:S01]  /*bb20*/  CCTL.IVALL ;  /* 0x00000000ff00798f */ /* 0x004fe20002000000 */
[----:B------:R-:W-:Y:S05]  /*bb30*/  YIELD ;  /* 0x0000000000007946 */ /* 0x000fea0003800000 */
[----:B------:R-:W-:-:S13]  /*bb40*/  ISETP.NE.AND P1, PT, R4, R5, PT ;  /* 0x000000050400720c */ /* 0x000fda0003f25270 */
[----:B------:R-:W-:Y:S05]  /*bb50*/  @P1 BRA `(.L_x_3605) ;  /* 0xfffffffc00ec1947 */ /* 0x000fea000383ffff */
.L_x_3604:
[----:B------:R-:W-:Y:S05]  /*bb60*/  BSYNC B0 ;  /* 0x0000000000007941 */ /* 0x000fea0003800000 */
.L_x_3603:
[----:B------:R-:W-:-:S03]  /*bb70*/  UMOV UR18, 0xffffffff ;  /* 0xffffffff00127882 */ /* 0x000fc60000000000 */
[----:B------:R-:W-:Y:S05]  /*bb80*/  BRA.DIV UR18, `(.L_x_3606) ;  /* 0x0000002e123c7947 */ /* 0x000fea000b800000 */
[----:B------:R-:W-:Y:S01]  /*bb90*/  NOP ;  /* 0x0000000000007918 */ /* 0x000fe20000000000 */
.L_x_3668:
        /* <DEDUP_REMOVED lines=15> */
.L_x_3608:
[----:B------:R-:W-:Y:S05]  /*bc90*/  BSYNC B0 ;  /* 0x0000000000007941 */ /* 0x000fea0003800000 */
.L_x_3607:
        /* <DEDUP_REMOVED lines=15> */
.L_x_3610:
[----:B------:R-:W-:Y:S05]  /*bd90*/  BSYNC B0 ;  /* 0x0000000000007941 */ /* 0x000fea0003800000 */
.L_x_3609:
[----:B------:R-:W-:Y:S06]  /*bda0*/  BAR.ARV 0xa, 0xa0 ;  /* 0x0282800000007b1d */ /* 0x000fec0000002000 */
[----:B------:R-:W-:Y:S04]  /*bdb0*/  BSSY B0, `(.L_x_3611) ;  /* 0x0000003000007945 */ /* 0x000fe80003800000 */
[----:B------:R-:W-:Y:S05]  /*bdc0*/  @!P0 BRA `(.L_x_3612) ;  /* 0x0000000000048947 */ /* 0x000fea0003800000 */
[----:B------:R-:W-:-:S04]  /*bdd0*/  DEPBAR.LE SB0, 0x0 ;  /* 0x000080000000791a */ /* 0x000fc80000000000 */
.L_x_3612:
[----:B------:R-:W-:Y:S05]  /*bde0*/  BSYNC B0 ;  /* 0x0000000000007941 */ /* 0x000fea0003800000 */
.L_x_3611:
        /* <DEDUP_REMOVED lines=19> */
.L_x_3614:
[----:B------:R-:W-:Y:S05]  /*bf20*/  BSYNC B0 ;  /* 0x0000000000007941 */ /* 0x000fea0003800000 */
.L_x_3613:
[----:B------:R-:W-:Y:S02]  /*bf30*/  UIADD3 UR7, UR7, 0x2, URZ ;  /* 0x0000000207077890 */ /* 0x000fe4000fffe03f */
[----:B------:R-:W-:Y:S02]  /*bf40*/  UIADD3 UR6, UR6, 0x4000, URZ ;  /* 0x0000400006067890 */ /* 0x000fe4000fffe03f */
[----:B------:R-:W-:-:S06]  /*bf50*/  UISETP.GE.AND UP0, UPT, UR7, UR12, UPT ;  /* 0x0000000c0700728c */ /* 0x000fcc000bf06270 */
[----:B------:R-:W-:-:S13]  /*bf60*/  PLOP3.LUT P1, PT, PT, PT, UP0, 0x80, 0x0 ;  /* 0x000000000000781c */ /* 0x000fda0003f2f008 */
[----:B------:R-:W-:Y:S05]  /*bf70*/  @!P1 BRA `(.L_x_3615) ;  /* 0xfffffff400409947 */ /* 0x000fea000383ffff */
[----:B------:R-:W-:Y:S05]  /*bf80*/  BRA `(.L_x_3515) ;  /* 0x0000002400447947 */ /* 0x000fea0003800000 */
.L_x_3568:
        /* <DEDUP_REMOVED lines=21> */
.L_x_3616:
[----:B------:R-:W1:Y:S01]  /*c0e0*/  LDC R3, c[0x0][0x8cc] ;  /* 0x00023300ff037b82 */ /* 0x000e620000000800 */
[----:B------:R-:W-:Y:S01]  /*c0f0*/  IMAD.MOV.U32 R0, RZ, RZ, R5 ;  /* 0x000000ffff007224 */ /* 0x000fe200078e0005 */
[----:B-1----:R-:W-:-:S13]  /*c100*/  ISETP.NE.AND P0, PT, R3, 0x1, PT ;  /* 0x000000010300780c */ /* 0x002fda0003f05270 */
[----:B------:R-:W1:Y:S02]  /*c110*/  @P0 LDC.64 R6, c[0x0][0x8d0] ;  /* 0x00023400ff060b82 */ /* 0x000e640000000a00 */
[----:B-1----:R-:W-:-:S05]  /*c120*/  @P0 IMAD.HI.U32 R4, R5, R6, RZ ;  /* 0x0000000605040227 */ /* 0x002fca00078e00ff */
[----:B------:R-:W-:-:S05]  /*c130*/  @P0 SHF.R.U32.HI R0, RZ, R7, R4 ;  /* 0x00000007ff000219 */ /* 0x000fca0000011604 */
[----:B------:R-:W-:-:S07]  /*c140*/  IMAD R3, R0, R3, RZ ;  /* 0x0000000300037224 */ /* 0x000fce00078e02ff */
.L_x_3617:
        /* <DEDUP_REMOVED lines=23> */
.L_x_3618:
        /* <DEDUP_REMOVED lines=10> */
.L_x_3620:
[----:B------:R-:W2:Y:S02]  /*c360*/  LDC R4, c[0x0][0x8f4] ;  /* 0x00023d00ff047b82 */ /* 0x000ea40000000800 */
.L_x_3619:
[----:B--2--5:R-:W-:Y:S01]  /*c370*/  VIADD R4, R4, 0x7f ;  /* 0x0000007f04047836 */ /* 0x024fe20000000000 */
[----:B------:R-:W-:Y:S01]  /*c380*/  LOP3.LUT R12, R0, 0x1ffffff, RZ, 0x3c, !PT ;  /* 0x01ffffff000c7812 */ /* 0x000fe200078e3cff */
[----:B------:R-:W-:Y:S02]  /*c390*/  IMAD.MOV.U32 R10, RZ, RZ, 0x1 ;  /* 0x00000001ff0a7424 */ /* 0x000fe400078e00ff */
[----:B-1----:R-:W-:Y:S01]  /*c3a0*/  IMAD.MOV.U32 R2, RZ, RZ, RZ ;  /* 0x000000ffff027224 */ /* 0x002fe200078e00ff */
        /* <DEDUP_REMOVED lines=38> */
.L_x_3622:
        /* <DEDUP_REMOVED lines=20> */
.L_x_3623:
[----:B------:R-:W-:Y:S05]  /*c750*/  @!P0 BRA `(.L_x_3624) ;  /* 0x00000000000c8947 */ /* 0x000fea0003800000 */
[----:B------:R-:W2:Y:S04]  /*c760*/  LDG.E R5, desc[UR38][R2.64] ;  /* 0x0000002602057981 */ /* 0x000ea8000c1e1900 */
[----:B------:R-:W2:Y:S02]  /*c770*/  LDG.E R0, desc[UR38][R2.64+0x4] ;  /* 0x0000042602007981 */ /* 0x000ea4000c1e1900 */
[----:B--2---:R-:W-:-:S07]  /*c780*/  IMAD.IADD R0, R0, 0x1, -R5 ;  /* 0x0000000100007824 */ /* 0x004fce00078e0a05 */
.L_x_3624:
        /* <DEDUP_REMOVED lines=66> */
.L_x_3669:
        /* <DEDUP_REMOVED lines=15> */
.L_x_3627:
        /* <DEDUP_REMOVED lines=72> */
.L_x_3638:
[----:B-123--:R-:W-:-:S04]  /*d120*/  SHF.L.U32 R18, R10, 0x1f, RZ ;  /* 0x0000001f0a127819 */ /* 0x00efc800000006ff */
[----:B------:R-:W3:Y:S02]  /*d130*/  SYNCS.PHASECHK.TRANS64.TRYWAIT P1, [R15+URZ+0x30c40], R18 ;  /* 0x030c40120f0075a7 */ /* 0x000ee4000802017f */
[----:B---3--:R-:W-:Y:S05]  /*d140*/  @!P1 BRA `(.L_x_3630) ;  /* 0x0000001400fc9947 */ /* 0x008fea0003800000 */
.L_x_3670:
        /* <DEDUP_REMOVED lines=8> */
.L_x_3631:
        /* <DEDUP_REMOVED lines=30> */
.L_x_3671:
        /* <DEDUP_REMOVED lines=8> */
.L_x_3633:
        /* <DEDUP_REMOVED lines=30> */
.L_x_3672:
        /* <DEDUP_REMOVED lines=8> */
.L_x_3635:
        /* <DEDUP_REMOVED lines=24> */
.L_x_3674:
        /* <DEDUP_REMOVED lines=8> */
.L_x_3637:
        /* <DEDUP_REMOVED lines=30> */
.L_x_3629:
[----:B------:R-:W4:Y:S02]  /*da70*/  LDL.LU R4, [R1+0x8] ;  /* 0x0000080001047983 */ /* 0x000f240000300800 */
[----:B----4-:R-:W-:Y:S02]  /*da80*/  ISETP.NE.AND P1, PT, R4, RZ, PT ;  /* 0x000000ff0400720c */ /* 0x010fe40003f25270 */
[----:B------:R4:W5:Y:S11]  /*da90*/  LDL R4, [R1+0x4] ;  /* 0x0000040001047983 */ /* 0x0009760000100800 */
[----:B----4-:R-:W-:Y:S05]  /*daa0*/  @!P1 BRA `(.L_x_3628) ;  /* 0x0000000400249947 */ /* 0x010fea0003800000 */
[----:B-1----:R-:W-:-:S04]  /*dab0*/  SHF.L.U32 R12, R10, 0x1f, RZ ;  /* 0x0000001f0a0c7819 */ /* 0x002fc800000006ff */
[----:B------:R-:W1:Y:S02]  /*dac0*/  SYNCS.PHASECHK.TRANS64.TRYWAIT P1, [R15+URZ+0x30c40], R12 ;  /* 0x030c400c0f0075a7 */ /* 0x000e64000802017f */
[----:B-1----:R-:W-:Y:S05]  /*dad0*/  @!P1 BRA `(.L_x_3639) ;  /* 0x0000000c00ec9947 */ /* 0x002fea0003800000 */
.L_x_3675:
        /* <DEDUP_REMOVED lines=8> */
.L_x_3640:
        /* <DEDUP_REMOVED lines=27> */
.L_x_3676:
        /* <DEDUP_REMOVED lines=8> */
.L_x_3642:
        /* <DEDUP_REMOVED lines=27> */
.L_x_3628:
[----:B------:R-:W4:Y:S01]  /*df40*/  S2R R0, SR_TID.X ;  /* 0x0000000000007919 */ /* 0x000f220000002100 */
[----:B------:R-:W-:Y:S01]  /*df50*/  IMAD R3, R16, 0x8, R15 ;  /* 0x0000000810037824 */ /* 0x000fe200078e020f */
[----:B----4-:R-:W-:Y:S02]  /*df60*/  LOP3.LUT R2, R0, 0x7f, RZ, 0xc0, !PT ;  /* 0x0000007f00027812 */ /* 0x010fe400078ec0ff */
[----:B------:R-:W-:Y:S02]  /*df70*/  SHF.L.U32 R0, R10, 0x1f, RZ ;  /* 0x0000001f0a007819 */ /* 0x000fe400000006ff */
[----:B------:R-:W-:Y:S02]  /*df80*/  ISETP.NE.AND P1, PT, R2, RZ, PT ;  /* 0x000000ff0200720c */ /* 0x000fe40003f25270 */
[----:B------:R-:W4:Y:S02]  /*df90*/  SYNCS.PHASECHK.TRANS64.TRYWAIT P0, [R3+URZ+0x30c40], R0 ;  /* 0x030c4000030075a7 */ /* 0x000f24000800017f */
[----:B----4-:R-:W-:Y:S09]  /*dfa0*/  @!P0 BRA `(.L_x_3643) ;  /* 0x0000000800e08947 */ /* 0x010ff20003800000 */
.L_x_3677:
[----:B------:R-:W-:Y:S05]  /*dfb0*/  @P1 BRA `(.L_x_3644) ;  /* 0x0000000000181947 */ /* 0x000fea0003800000 */
[----:B------:R-:W1:Y:S01]  /*dfc0*/  S2R R2, SR_TID.X ;  /* 0x0000000000027919 */ /* 0x000e620000002100 */
[----:B----4-:R-:W-:-:S04]  /*dfd0*/  IMAD.MOV.U32 R0, RZ, RZ, 0x4200 ;  /* 0x00004200ff007424 */ /* 0x010fc800078e00ff */
[----:B------:R4:W-:Y:S01]  /*dfe0*/  SYNCS.ARRIVE.TRANS64 RZ, [R3+URZ+0x30c30], R0 ;  /* 0x030c300003ff79a7 */ /* 0x0009e2000800003f */
[----:B-1----:R-:W-:-:S13]  /*dff0*/  LOP3.LUT P0, RZ, R2, 0x1f, RZ, 0xc0, !PT ;  /* 0x0000001f02ff7812 */ /* 0x002fda000780c0ff */
[----:B----4-:R-:W-:Y:S05]  /*e000*/  @!P0 BRA `(.L_x_3644) ;  /* 0x0000000000048947 */ /* 0x010fea0003800000 */
[----:B------:R-:W-:Y:S01]  /*e010*/  BPT.TRAP 0x1 ;  /* 0x000000040000795c */ /* 0x000fe20000300000 */
.L_x_3644:
        /* <DEDUP_REMOVED lines=34> */
.L_x_3625:
[----:B------:R-:W-:Y:S05]  /*e240*/  BSYNC B0 ;  /* 0x0000000000007941 */ /* 0x000fea0003800000 */
.L_x_3621:
[----:B------:R-:W-:-:S03]  /*e250*/  UMOV UR7, 0xffffffff ;  /* 0xffffffff00077882 */ /* 0x000fc60000000000 */
[----:B------:R-:W-:Y:S05]  /*e260*/  BRA.DIV UR7, `(.L_x_3645) ;  /* 0x0000000a07447947 */ /* 0x000fea000b800000 */
[----:B------:R-:W-:-:S13]  /*e270*/  ELECT P6, URZ, PT ;  /* 0x00000000003f782f */ /* 0x000fda00038c0000 */
.L_x_3680:
[----:B------:R-:W-:Y:S05]  /*e280*/  @!P6 BRA `(.L_x_3515) ;  /* 0x000000000084e947 */ /* 0x000fea0003800000 */
[----:B------:R-:W-:-:S06]  /*e290*/  ULOP3.LUT UR7, UR36, 0x2, URZ, 0xfc, !UPT ;  /* 0x0000000224077892 */ /* 0x000fcc000f8efc3f */
[----:B------:R-:W-:-:S05]  /*e2a0*/  IMAD.U32 R0, RZ, RZ, UR7 ;  /* 0x00000007ff007e24 */ /* 0x000fca000f8e00ff */
[----:B------:R-:W-:-:S13]  /*e2b0*/  ISETP.NE.AND P2, PT, R0, 0x3, PT ;  /* 0x000000030000780c */ /* 0x000fda0003f45270 */
[----:B------:R-:W-:Y:S05]  /*e2c0*/  @!P2 BRA `(.L_x_3646) ;  /* 0x000000000004a947 */ /* 0x000fea0003800000 */
[----:B------:R-:W-:Y:S01]  /*e2d0*/  BPT.TRAP 0x1 ;  /* 0x000000040000795c */ /* 0x000fe20000300000 */
.L_x_3646:
        /* <DEDUP_REMOVED lines=15> */
.L_x_3681:
[----:B------:R-:W2:Y:S02]  /*e3d0*/  SYNCS.PHASECHK.TRANS64.TRYWAIT P0, [R3+URZ], R0 ;  /* 0x00000000030075a7 */ /* 0x000ea4000800017f */
[----:B--2---:R-:W-:Y:S05]  /*e3e0*/  @!P0 BRA `(.L_x_3648) ;  /* 0x0000000800188947 */ /* 0x004fea0003800000 */
.L_x_3682:
[----:B------:R-:W-:Y:S05]  /*e3f0*/  @!P2 BRA `(.L_x_3649) ;  /* 0x000000000004a947 */ /* 0x000fea0003800000 */
[----:B------:R-:W-:Y:S01]  /*e400*/  BPT.TRAP 0x1 ;  /* 0x000000040000795c */ /* 0x000fe20000300000 */
.L_x_3649:
[----:B--2---:R-:W-:-:S04]  /*e410*/  VIADD R3, R8, 0x30c40 ;  /* 0x00030c4008037836 */ /* 0x004fc80000000000 */
[----:B------:R-:W-:-:S04]  /*e420*/  IMAD R5, R2, 0x8, R3 ;  /* 0x0000000802057824 */ /* 0x000fc800078e0203 */
[----:B------:R-:W2:Y:S02]  /*e430*/  SYNCS.PHASECHK.TRANS64.TRYWAIT P0, [R5+URZ], R4 ;  /* 0x00000004050075a7 */ /* 0x000ea4000800017f */
[----:B--2---:R-:W-:Y:S05]  /*e440*/  @!P0 BRA `(.L_x_3650) ;  /* 0x0000000800148947 */ /* 0x004fea0003800000 */
.L_x_3683:
[----:B------:R-:W-:-:S07]  /*e450*/  IMAD R3, R6, 0x8, R3 ;  /* 0x0000000806037824 */ /* 0x000fce00078e0203 */
.L_x_3651:
[----:B---3--:R3:W4:Y:S02]  /*e460*/  SYNCS.PHASECHK.TRANS64.TRYWAIT P0, [R3+URZ], R0 ;  /* 0x00000000030075a7 */ /* 0x008724000800017f */
[----:B----4-:R-:W-:Y:S05]  /*e470*/  @!P0 NANOSLEEP.SYNCS 0x989680 ;  /* 0x009896800000895d */ /* 0x010fea0003900000 */
[----:B------:R-:W4:Y:S02]  /*e480*/  @!P0 SYNCS.PHASECHK.TRANS64 P0, [R3+URZ], R0 ;  /* 0x00000000030085a7 */ /* 0x000f24000800007f */
[----:B----4-:R-:W-:Y:S05]  /*e490*/  @!P0 BRA `(.L_x_3651) ;  /* 0xfffffffc00f08947 */ /* 0x010fea000383ffff */
.L_x_3515:
[----:B------:R-:W-:Y:S05]  /*e4a0*/  BSYNC B6 ;  /* 0x0000000000067941 */ /* 0x000fea0003800000 */
.L_x_3507:
[----:B------:R-:W-:Y:S05]  /*e4b0*/  EXIT ;  /* 0x000000000000794d */ /* 0x000fea0003800000 */
.L_x_3525:
[----:B------:R-:W-:Y:S02]  /*e4c0*/  IMAD.MOV.U32 R12, RZ, RZ, RZ ;  /* 0x000000ffff0c7224 */ /* 0x000fe400078e00ff */
[----:B------:R-:W-:Y:S02]  /*e4d0*/  IMAD.MOV.U32 R11, RZ, RZ, 0x1f ;  /* 0x0000001fff0b7424 */ /* 0x000fe400078e00ff */
[----:B------:R-:W-:-:S07]  /*e4e0*/  IMAD.MOV.U32 R15, RZ, RZ, -0x1 ;  /* 0xffffffffff0f7424 */ /* 0x000fce00078e00ff */
[----:B------:R-:W-:Y:S05]  /*e4f0*/  WARPSYNC.COLLECTIVE R15, `(.L_x_3652) ;  /* 0x000000000f087348 */ /* 0x000fea0003c00000 */
[----:B------:R1:W2:Y:S02]  /*e500*/  SHFL.IDX P6, R14, R13, R12, R11 ;  /* 0x0000000c0d0e7389 */ /* 0x0002a400000c000b */
[----:B-12---:R-:W-:Y:S01]  /*e510*/  ENDCOLLECTIVE ;  /* 0x000000000000791b */ /* 0x006fe20003800000 */
.L_x_3652:
[----:B------:R-:W-:Y:S05]  /*e520*/  BRA `(.L_x_3653) ;  /* 0xffffff3000407947 */ /* 0x000fea000383ffff */
.L_x_3527:
[----:B--2---:R2:W3:Y:S02]  /*e530*/  SYNCS.PHASECHK.TRANS64.TRYWAIT P0, [R236+URZ+0x30c00], R15 ;  /* 0x030c000fec0075a7 */ /* 0x0044e4000800017f */
[----:B---3--:R-:W-:Y:S05]  /*e540*/  @!P0 NANOSLEEP.SYNCS 0x989680 ;  /* 0x009896800000895d */ /* 0x008fea0003900000 */
[----:B------:R-:W3:Y:S02]  /*e550*/  @!P0 SYNCS.PHASECHK.TRANS64 P0, [R236+URZ+0x30c00], R15 ;  /* 0x030c000fec0085a7 */ /* 0x000ee4000800007f */
[----:B---3--:R-:W-:Y:S05]  /*e560*/  @!P0 BRA `(.L_x_3527) ;  /* 0xfffffffc00f08947 */ /* 0x008fea000383ffff */
[----:B------:R-:W-:Y:S05]  /*e570*/  BRA `(.L_x_3526) ;  /* 0xffffff30008c7947 */ /* 0x000fea000383ffff */
.L_x_3532:
[----:B--2---:R2:W3:Y:S02]  /*e580*/  SYNCS.PHASECHK.TRANS64.TRYWAIT P1, [R6+URZ+0x30c10], R21 ;  /* 0x030c1015060075a7 */ /* 0x0044e4000802017f */
[----:B---3--:R-:W-:Y:S05]  /*e590*/  @!P1 NANOSLEEP.SYNCS 0x989680 ;  /* 0x009896800000995d */ /* 0x008fea0003900000 */
[----:B------:R-:W3:Y:S02]  /*e5a0*/  @!P1 SYNCS.PHASECHK.TRANS64 P1, [R6+URZ+0x30c10], R21 ;  /* 0x030c1015060095a7 */ /* 0x000ee4000802007f */
[----:B---3--:R-:W-:Y:S05]  /*e5b0*/  @!P1 BRA `(.L_x_3532) ;  /* 0xfffffffc00f09947 */ /* 0x008fea000383ffff */
[----:B------:R-:W-:Y:S05]  /*e5c0*/  BRA `(.L_x_3531) ;  /* 0xffffff3c00347947 */ /* 0x000fea000383ffff */
.L_x_3536:
[----:B------:R1:W1:Y:S02]  /*e5d0*/  SYNCS.PHASECHK.TRANS64.TRYWAIT P1, [R6+URZ+0x30c30], R21 ;  /* 0x030c3015060075a7 */ /* 0x000264000802017f */
[----:B-1----:R-:W-:Y:S05]  /*e5e0*/  @!P1 NANOSLEEP.SYNCS 0x989680 ;  /* 0x009896800000995d */ /* 0x002fea0003900000 */
[----:B------:R-:W1:Y:S02]  /*e5f0*/  @!P1 SYNCS.PHASECHK.TRANS64 P1, [R6+URZ+0x30c30], R21 ;  /* 0x030c3015060095a7 */ /* 0x000e64000802007f */
[----:B-1----:R-:W-:Y:S05]  /*e600*/  @!P1 BRA `(.L_x_3536) ;  /* 0xfffffffc00f09947 */ /* 0x002fea000383ffff */
[----:B------:R-:W-:Y:S05]  /*e610*/  BRA `(.L_x_3535) ;  /* 0xffffff4000487947 */ /* 0x000fea000383ffff */
.L_x_3544:
[----:B--2---:R2:W3:Y:S02]  /*e620*/  SYNCS.PHASECHK.TRANS64.TRYWAIT P1, [R7+URZ+0x30c10], R18 ;  /* 0x030c1012070075a7 */ /* 0x0044e4000802017f */
[----:B---3--:R-:W-:Y:S05]  /*e630*/  @!P1 NANOSLEEP.SYNCS 0x989680 ;  /* 0x009896800000995d */ /* 0x008fea0003900000 */
[----:B------:R-:W3:Y:S02]  /*e640*/  @!P1 SYNCS.PHASECHK.TRANS64 P1, [R7+URZ+0x30c10], R18 ;  /* 0x030c1012070095a7 */ /* 0x000ee4000802007f */
[----:B---3--:R-:W-:Y:S05]  /*e650*/  @!P1 BRA `(.L_x_3544) ;  /* 0xfffffffc00f09947 */ /* 0x008fea000383ffff */
[----:B------:R-:W-:Y:S05]  /*e660*/  BRA `(.L_x_3543) ;  /* 0xffffff7800647947 */ /* 0x000fea000383ffff */
.L_x_3548:
[----:B------:R1:W1:Y:S02]  /*e670*/  SYNCS.PHASECHK.TRANS64.TRYWAIT P1, [R7+URZ+0x30c30], R18 ;  /* 0x030c3012070075a7 */ /* 0x000264000802017f */
[----:B-1----:R-:W-:Y:S05]  /*e680*/  @!P1 NANOSLEEP.SYNCS 0x989680 ;  /* 0x009896800000995d */ /* 0x002fea0003900000 */
[----:B------:R-:W1:Y:S02]  /*e690*/  @!P1 SYNCS.PHASECHK.TRANS64 P1, [R7+URZ+0x30c30], R18 ;  /* 0x030c3012070095a7 */ /* 0x000e64000802007f */
[----:B-1----:R-:W-:Y:S05]  /*e6a0*/  @!P1 BRA `(.L_x_3548) ;  /* 0xfffffffc00f09947 */ /* 0x002fea000383ffff */
[----:B------:R-:W-:Y:S05]  /*e6b0*/  BRA `(.L_x_3547) ;  /* 0xffffff7c00787947 */ /* 0x000fea000383ffff */
.L_x_3555:
[----:B------:R-:W-:Y:S01]  /*e6c0*/  BSSY B0, `(.L_x_3654) ;  /* 0x0000005000007945 */ /* 0x000fe20003800000 */
[----:B------:R-:W-:-:S07]  /*e6d0*/  IMAD.MOV.U32 R15, RZ, RZ, -0x1 ;  /* 0xffffffffff0f7424 */ /* 0x000fce00078e00ff */
[----:B---3--:R-:W-:Y:S05]  /*e6e0*/  WARPSYNC.COLLECTIVE R15, `(.L_x_3655) ;  /* 0x000000000f087348 */ /* 0x008fea0003c00000 */
[----:B------:R-:W-:Y:S01]  /*e6f0*/  NOP ;  /* 0x0000000000007918 */ /* 0x000fe20000000000 */
[----:B---3--:R-:W-:Y:S01]  /*e700*/  ENDCOLLECTIVE ;  /* 0x000000000000791b */ /* 0x008fe20003800000 */
.L_x_3655:
[----:B------:R-:W-:Y:S05]  /*e710*/  BSYNC B0 ;  /* 0x0000000000007941 */ /* 0x000fea0003800000 */
.L_x_3654:
[----:B------:R-:W-:Y:S05]  /*e720*/  BRA `(.L_x_3656) ;  /* 0xffffffb000e07947 */ /* 0x000fea000383ffff */
.L_x_3564:
[----:B------:R-:W-:Y:S01]  /*e730*/  BSSY B0, `(.L_x_3657) ;  /* 0x0000005000007945 */ /* 0x000fe20003800000 */
[----:B------:R-:W-:-:S07]  /*e740*/  IMAD.MOV.U32 R15, RZ, RZ, -0x1 ;  /* 0xffffffffff0f7424 */ /* 0x000fce00078e00ff */
[----:B-1-3--:R-:W-:Y:S05]  /*e750*/  WARPSYNC.COLLECTIVE R15, `(.L_x_3658) ;  /* 0x000000000f087348 */ /* 0x00afea0003c00000 */
[----:B------:R-:W-:Y:S01]  /*e760*/  NOP ;  /* 0x0000000000007918 */ /* 0x000fe20000000000 */
[----:B-1-3--:R-:W-:Y:S01]  /*e770*/  ENDCOLLECTIVE ;  /* 0x000000000000791b */ /* 0x00afe20003800000 */
.L_x_3658:
[----:B------:R-:W-:Y:S05]  /*e780*/  BSYNC B0 ;  /* 0x0000000000007941 */ /* 0x000fea0003800000 */
.L_x_3657:
[----:B------:R-:W-:Y:S05]  /*e790*/  BRA `(.L_x_3659) ;  /* 0xffffffb400c07947 */ /* 0x000fea000383ffff */
.L_x_3581:
[----:B------:R-:W-:Y:S01]  /*e7a0*/  BSSY B0, `(.L_x_3660) ;  /* 0x0000005000007945 */ /* 0x000fe20003800000 */
[----:B------:R-:W-:-:S07]  /*e7b0*/  IMAD.MOV.U32 R15, RZ, RZ, -0x1 ;  /* 0xffffffffff0f7424 */ /* 0x000fce00078e00ff */
[----:B------:R-:W-:Y:S05]  /*e7c0*/  WARPSYNC.COLLECTIVE R15, `(.L_x_3661) ;  /* 0x000000000f087348 */ /* 0x000fea0003c00000 */
[----:B------:R-:W-:Y:S01]  /*e7d0*/  NOP ;  /* 0x0000000000007918 */ /* 0x000fe20000000000 */
[----:B------:R-:W-:Y:S01]  /*e7e0*/  ENDCOLLECTIVE ;  /* 0x000000000000791b */ /* 0x000fe20003800000 */
.L_x_3661:
[----:B------:R-:W-:Y:S05]  /*e7f0*/  BSYNC B0 ;  /* 0x0000000000007941 */ /* 0x000fea0003800000 */
.L_x_3660:
[----:B------:R-:W-:Y:S05]  /*e800*/  BRA `(.L_x_3662) ;  /* 0xffffffc400bc7947 */ /* 0x000fea000383ffff */
.L_x_3594:
[----:B------:R-:W-:Y:S01]  /*e810*/  BSSY B0, `(.L_x_3663) ;  /* 0x0000005000007945 */ /* 0x000fe20003800000 */
[----:B------:R-:W-:-:S07]  /*e820*/  IMAD.MOV.U32 R15, RZ, RZ, -0x1 ;  /* 0xffffffffff0f7424 */ /* 0x000fce00078e00ff */
[----:B------:R-:W-:Y:S05]  /*e830*/  WARPSYNC.COLLECTIVE R15, `(.L_x_3664) ;  /* 0x000000000f087348 */ /* 0x000fea0003c00000 */
[----:B------:R-:W-:Y:S01]  /*e840*/  NOP ;  /* 0x0000000000007918 */ /* 0x000fe20000000000 */
[----:B------:R-:W-:Y:S01]  /*e850*/  ENDCOLLECTIVE ;  /* 0x000000000000791b */ /* 0x000fe20003800000 */
.L_x_3664:
[----:B------:R-:W-:Y:S05]  /*e860*/  BSYNC B0 ;  /* 0x0000000000007941 */ /* 0x000fea0003800000 */
.L_x_3663:
[----:B------:R-:W-:Y:S05]  /*e870*/  BRA `(.L_x_3665) ;  /* 0xffffffcc006c7947 */ /* 0x000fea000383ffff */
.L_x_3606:
[----:B------:R-:W-:Y:S01]  /*e880*/  BSSY B0, `(.L_x_3666) ;  /* 0x0000005000007945 */ /* 0x000fe20003800000 */
[----:B------:R-:W-:-:S07]  /*e890*/  IMAD.MOV.U32 R15, RZ, RZ, -0x1 ;  /* 0xffffffffff0f7424 */ /* 0x000fce00078e00ff */
[----:B------:R-:W-:Y:S05]  /*e8a0*/  WARPSYNC.COLLECTIVE R15, `(.L_x_3667) ;  /* 0x000000000f087348 */ /* 0x000fea0003c00000 */
[----:B------:R-:W-:Y:S01]  /*e8b0*/  NOP ;  /* 0x0000000000007918 */ /* 0x000fe20000000000 */
[----:B------:R-:W-:Y:S01]  /*e8c0*/  ENDCOLLECTIVE ;  /* 0x000000000000791b */ /* 0x000fe20003800000 */
.L_x_3667:
[----:B------:R-:W-:Y:S05]  /*e8d0*/  BSYNC B0 ;  /* 0x0000000000007941 */ /* 0x000fea0003800000 */
.L_x_3666:
[----:B------:R-:W-:Y:S05]  /*e8e0*/  BRA `(.L_x_3668) ;  /* 0xffffffd000ac7947 */ /* 0x000fea000383ffff */
.L_x_3626:
[----:B-1----:R1:W2:Y:S02]  /*e8f0*/  SYNCS.PHASECHK.TRANS64.TRYWAIT P0, [R15+URZ+0x30c20], R2 ;  /* 0x030c20020f0075a7 */ /* 0x0022a4000800017f */
[----:B--2---:R-:W-:Y:S05]  /*e900*/  @!P0 NANOSLEEP.SYNCS 0x989680 ;  /* 0x009896800000895d */ /* 0x004fea0003900000 */
[----:B------:R-:W2:Y:S02]  /*e910*/  @!P0 SYNCS.PHASECHK.TRANS64 P0, [R15+URZ+0x30c20], R2 ;  /* 0x030c20020f0085a7 */ /* 0x000ea4000800007f */
[----:B--2---:R-:W-:Y:S05]  /*e920*/  @!P0 BRA `(.L_x_3626) ;  /* 0xfffffffc00f08947 */ /* 0x004fea000383ffff */
[----:B------:R-:W-:Y:S05]  /*e930*/  BRA `(.L_x_3669) ;  /* 0xffffffe0009c7947 */ /* 0x000fea000383ffff */
.L_x_3630:
[----:B---3--:R3:W4:Y:S02]  /*e940*/  SYNCS.PHASECHK.TRANS64.TRYWAIT P1, [R15+URZ+0x30c40], R18 ;  /* 0x030c40120f0075a7 */ /* 0x008724000802017f */
[----:B----4-:R-:W-:Y:S05]  /*e950*/  @!P1 NANOSLEEP.SYNCS 0x989680 ;  /* 0x009896800000995d */ /* 0x010fea0003900000 */
[----:B------:R-:W4:Y:S02]  /*e960*/  @!P1 SYNCS.PHASECHK.TRANS64 P1, [R15+URZ+0x30c40], R18 ;  /* 0x030c40120f0095a7 */ /* 0x000f24000802007f */
[----:B----4-:R-:W-:Y:S05]  /*e970*/  @!P1 BRA `(.L_x_3630) ;  /* 0xfffffffc00f09947 */ /* 0x010fea000383ffff */
[----:B------:R-:W-:Y:S05]  /*e980*/  BRA `(.L_x_3670) ;  /* 0xffffffe400f07947 */ /* 0x000fea000383ffff */
.L_x_3632:
[----:B-1----:R1:W2:Y:S02]  /*e990*/  SYNCS.PHASECHK.TRANS64.TRYWAIT P1, [R15+URZ+0x30c28], R18 ;  /* 0x030c28120f0075a7 */ /* 0x0022a4000802017f */
[----:B--2---:R-:W-:Y:S05]  /*e9a0*/  @!P1 NANOSLEEP.SYNCS 0x989680 ;  /* 0x009896800000995d */ /* 0x004fea0003900000 */
[----:B------:R-:W2:Y:S02]  /*e9b0*/  @!P1 SYNCS.PHASECHK.TRANS64 P1, [R15+URZ+0x30c28], R18 ;  /* 0x030c28120f0095a7 */ /* 0x000ea4000802007f */
[----:B--2---:R-:W-:Y:S05]  /*e9c0*/  @!P1 BRA `(.L_x_3632) ;  /* 0xfffffffc00f09947 */ /* 0x004fea000383ffff */
[----:B------:R-:W-:Y:S05]  /*e9d0*/  BRA `(.L_x_3671) ;  /* 0xffffffe800747947 */ /* 0x000fea000383ffff */
.L_x_3634:
[----:B--2---:R2:W4:Y:S02]  /*e9e0*/  SYNCS.PHASECHK.TRANS64.TRYWAIT P1, [R15+URZ+0x30c48], R18 ;  /* 0x030c48120f0075a7 */ /* 0x004524000802017f */
[----:B----4-:R-:W-:Y:S05]  /*e9f0*/  @!P1 NANOSLEEP.SYNCS 0x989680 ;  /* 0x009896800000995d */ /* 0x010fea0003900000 */
[----:B------:R-:W4:Y:S02]  /*ea00*/  @!P1 SYNCS.PHASECHK.TRANS64 P1, [R15+URZ+0x30c48], R18 ;  /* 0x030c48120f0095a7 */ /* 0x000f24000802007f */
[----:B----4-:R-:W-:Y:S05]  /*ea10*/  @!P1 BRA `(.L_x_3634) ;  /* 0xfffffffc00f09947 */ /* 0x010fea000383ffff */
[----:B------:R-:W-:Y:S05]  /*ea20*/  BRA `(.L_x_3672) ;  /* 0xffffffe800f87947 */ /* 0x000fea000383ffff */
.L_x_3636:
[----:B------:R-:W-:-:S07]  /*ea30*/  SHF.L.U32 R4, R10, 0x1f, RZ ;  /* 0x0000001f0a047819 */ /* 0x000fce00000006ff */
.L_x_3673:
[----:B----4-:R4:W1:Y:S02]  /*ea40*/  SYNCS.PHASECHK.TRANS64.TRYWAIT P1, [R15+URZ+0x30c20], R4 ;  /* 0x030c20040f0075a7 */ /* 0x010864000802017f */
[----:B-1----:R-:W-:Y:S05]  /*ea50*/  @!P1 NANOSLEEP.SYNCS 0x989680 ;  /* 0x009896800000995d */ /* 0x002fea0003900000 */
[----:B------:R-:W1:Y:S02]  /*ea60*/  @!P1 SYNCS.PHASECHK.TRANS64 P1, [R15+URZ+0x30c20], R4 ;  /* 0x030c20040f0095a7 */ /* 0x000e64000802007f */
[----:B-1----:R-:W-:Y:S05]  /*ea70*/  @!P1 BRA `(.L_x_3673) ;  /* 0xfffffffc00f09947 */ /* 0x002fea000383ffff */
[----:B------:R-:W-:Y:S05]  /*ea80*/  BRA `(.L_x_3674) ;  /* 0xffffffec00607947 */ /* 0x000fea000383ffff */
.L_x_3639:
[----:B-1----:R1:W4:Y:S02]  /*ea90*/  SYNCS.PHASECHK.TRANS64.TRYWAIT P1, [R15+URZ+0x30c40], R12 ;  /* 0x030c400c0f0075a7 */ /* 0x002324000802017f */
[----:B----4-:R-:W-:Y:S05]  /*eaa0*/  @!P1 NANOSLEEP.SYNCS 0x989680 ;  /* 0x009896800000995d */ /* 0x010fea0003900000 */
[----:B------:R-:W4:Y:S02]  /*eab0*/  @!P1 SYNCS.PHASECHK.TRANS64 P1, [R15+URZ+0x30c40], R12 ;  /* 0x030c400c0f0095a7 */ /* 0x000f24000802007f */
[----:B----4-:R-:W-:Y:S05]  /*eac0*/  @!P1 BRA `(.L_x_3639) ;  /* 0xfffffffc00f09947 */ /* 0x010fea000383ffff */
[----:B------:R-:W-:Y:S05]  /*ead0*/  BRA `(.L_x_3675) ;  /* 0xfffffff000007947 */ /* 0x000fea000383ffff */
.L_x_3641:
[----:B--2---:R2:W4:Y:S02]  /*eae0*/  SYNCS.PHASECHK.TRANS64.TRYWAIT P1, [R15+URZ+0x30c28], R12 ;  /* 0x030c280c0f0075a7 */ /* 0x004524000802017f */
[----:B----4-:R-:W-:Y:S05]  /*eaf0*/  @!P1 NANOSLEEP.SYNCS 0x989680 ;  /* 0x009896800000995d */ /* 0x010fea0003900000 */
[----:B------:R-:W4:Y:S02]  /*eb00*/  @!P1 SYNCS.PHASECHK.TRANS64 P1, [R15+URZ+0x30c28], R12 ;  /* 0x030c280c0f0095a7 */ /* 0x000f24000802007f */
[----:B----4-:R-:W-:Y:S05]  /*eb10*/  @!P1 BRA `(.L_x_3641) ;  /* 0xfffffffc00f09947 */ /* 0x010fea000383ffff */
[----:B------:R-:W-:Y:S05]  /*eb20*/  BRA `(.L_x_3676) ;  /* 0xfffffff000787947 */ /* 0x000fea000383ffff */
.L_x_3643:
[----:B----4-:R4:W1:Y:S02]  /*eb30*/  SYNCS.PHASECHK.TRANS64.TRYWAIT P0, [R3+URZ+0x30c40], R0 ;  /* 0x030c4000030075a7 */ /* 0x010864000800017f */
[----:B-1----:R-:W-:Y:S05]  /*eb40*/  @!P0 NANOSLEEP.SYNCS 0x989680 ;  /* 0x009896800000895d */ /* 0x002fea0003900000 */
[----:B------:R-:W1:Y:S02]  /*eb50*/  @!P0 SYNCS.PHASECHK.TRANS64 P0, [R3+URZ+0x30c40], R0 ;  /* 0x030c4000030085a7 */ /* 0x000e64000800007f */
[----:B-1----:R-:W-:Y:S05]  /*eb60*/  @!P0 BRA `(.L_x_3643) ;  /* 0xfffffffc00f08947 */ /* 0x002fea000383ffff */
[----:B------:R-:W-:Y:S05]  /*eb70*/  BRA `(.L_x_3677) ;  /* 0xfffffff4000c7947 */ /* 0x000fea000383ffff */
.L_x_3645:
[----:B------:R-:W-:Y:S01]  /*eb80*/  BSSY B0, `(.L_x_3678) ;  /* 0x0000006000007945 */ /* 0x000fe20003800000 */
[----:B------:R-:W-:-:S07]  /*eb90*/  IMAD.MOV.U32 R15, RZ, RZ, -0x1 ;  /* 0xffffffffff0f7424 */ /* 0x000fce00078e00ff */
[----:B------:R-:W-:Y:S05]  /*eba0*/  WARPSYNC.COLLECTIVE R15, `(.L_x_3679) ;  /* 0x000000000f0c7348 */ /* 0x000fea0003c00000 */
[----:B------:R-:W-:Y:S02]  /*ebb0*/  ELECT P6, UR62, PT ;  /* 0x00000000003e782f */ /* 0x000fe400038c0000 */
[----:B------:R-:W-:Y:S01]  /*ebc0*/  MOV R14, UR62 ;  /* 0x0000003e000e7c02 */ /* 0x000fe20008000f00 */
[----:B------:R-:W-:Y:S10]  /*ebd0*/  ENDCOLLECTIVE ;  /* 0x000000000000791b */ /* 0x000ff40003800000 */
.L_x_3679:
[----:B------:R-:W-:Y:S05]  /*ebe0*/  BSYNC B0 ;  /* 0x0000000000007941 */ /* 0x000fea0003800000 */
.L_x_3678:
[----:B------:R-:W-:Y:S05]  /*ebf0*/  BRA `(.L_x_3680) ;  /* 0xfffffff400a07947 */ /* 0x000fea000383ffff */
.L_x_3647:
[----:B-1----:R1:W2:Y:S02]  /*ec00*/  SYNCS.PHASECHK.TRANS64.TRYWAIT P0, [R7+URZ], R4 ;  /* 0x00000004070075a7 */ /* 0x0022a4000800017f */
[----:B--2---:R-:W-:Y:S05]  /*ec10*/  @!P0 NANOSLEEP.SYNCS 0x989680 ;  /* 0x009896800000895d */ /* 0x004fea0003900000 */
[----:B------:R-:W2:Y:S02]  /*ec20*/  @!P0 SYNCS.PHASECHK.TRANS64 P0, [R7+URZ], R4 ;  /* 0x00000004070085a7 */ /* 0x000ea4000800007f */
[----:B--2---:R-:W-:Y:S05]  /*ec30*/  @!P0 BRA `(.L_x_3647) ;  /* 0xfffffffc00f08947 */ /* 0x004fea000383ffff */
[----:B------:R-:W-:Y:S05]  /*ec40*/  BRA `(.L_x_3681) ;  /* 0xfffffff400e07947 */ /* 0x000fea000383ffff */
.L_x_3648:
[----:B--2---:R2:W3:Y:S02]  /*ec50*/  SYNCS.PHASECHK.TRANS64.TRYWAIT P0, [R3+URZ], R0 ;  /* 0x00000000030075a7 */ /* 0x0044e4000800017f */
[----:B---3--:R-:W-:Y:S05]  /*ec60*/  @!P0 NANOSLEEP.SYNCS 0x989680 ;  /* 0x009896800000895d */ /* 0x008fea0003900000 */
[----:B------:R-:W3:Y:S02]  /*ec70*/  @!P0 SYNCS.PHASECHK.TRANS64 P0, [R3+URZ], R0 ;  /* 0x00000000030085a7 */ /* 0x000ee4000800007f */
[----:B---3--:R-:W-:Y:S05]  /*ec80*/  @!P0 BRA `(.L_x_3648) ;  /* 0xfffffffc00f08947 */ /* 0x008fea000383ffff */
[----:B------:R-:W-:Y:S05]  /*ec90*/  BRA `(.L_x_3682) ;  /* 0xfffffff400d47947 */ /* 0x000fea000383ffff */
.L_x_3650:
[----:B--2---:R2:W3:Y:S02]  /*eca0*/  SYNCS.PHASECHK.TRANS64.TRYWAIT P0, [R5+URZ], R4 ;  /* 0x00000004050075a7 */ /* 0x0044e4000800017f */
[----:B---3--:R-:W-:Y:S05]  /*ecb0*/  @!P0 NANOSLEEP.SYNCS 0x989680 ;  /* 0x009896800000895d */ /* 0x008fea0003900000 */
[----:B------:R-:W3:Y:S02]  /*ecc0*/  @!P0 SYNCS.PHASECHK.TRANS64 P0, [R5+URZ], R4 ;  /* 0x00000004050085a7 */ /* 0x000ee4000800007f */
[----:B---3--:R-:W-:Y:S05]  /*ecd0*/  @!P0 BRA `(.L_x_3650) ;  /* 0xfffffffc00f08947 */ /* 0x008fea000383ffff */
[----:B------:R-:W-:Y:S05]  /*ece0*/  BRA `(.L_x_3683) ;  /* 0xfffffff400d87947 */ /* 0x000fea000383ffff */
.L_x_3684:
        /* <DEDUP_REMOVED lines=9> */
.L_x_3719:


//--------------------- .text._ZN7cutlass13device_kernelIN5flash22FlashAttnBwdPreprocessIN4cute5tupleIJNS3_1CILi128EEENS5_ILi64EEEEEENS_10bfloat16_tEfNS_4arch4Sm90ELb1ELb1EEEEEvNT_6ParamsE --------------------------
	.section	.text._ZN7cutlass13device_kernelIN5flash22FlashAttnBwdPreprocessIN4cute5tupleIJNS3_1CILi128EEENS5_ILi64EEEEEENS_10bfloat16_tEfNS_4arch4Sm90ELb1ELb1EEEEEvNT_6ParamsE,"ax",@progbits
	.align	128
.text._ZN7cutlass13device_kernelIN5flash22FlashAttnBwdPreprocessIN4cute5tupleIJNS3_1CILi128EEENS5_ILi64EEEEEENS_10bfloat16_tEfNS_4arch4Sm90ELb1ELb1EEEEEvNT_6ParamsE:
        .type           _ZN7cutlass13device_kernelIN5flash22FlashAttnBwdPreprocessIN4cute5tupleIJNS3_1CILi128EEENS5_ILi64EEEEEENS_10bfloat16_tEfNS_4arch4Sm90ELb1ELb1EEEEEvNT_6ParamsE,@function
        .size           _ZN7cutlass13device_kernelIN5flash22FlashAttnBwdPreprocessIN4cute5tupleIJNS3_1CILi128EEENS5_ILi64EEEEEENS_10bfloat16_tEfNS_4arch4Sm90ELb1ELb1EEEEEvNT_6ParamsE,(.L_x_3720 - _ZN7cutlass13device_kernelIN5flash22FlashAttnBwdPreprocessIN4cute5tupleIJNS3_1CILi128EEENS5_ILi64EEEEEENS_10bfloat16_tEfNS_4arch4Sm90ELb1ELb1EEEEEvNT_6ParamsE)
        .other          _ZN7cutlass13device_kernelIN5flash22FlashAttnBwdPreprocessIN4cute5tupleIJNS3_1CILi128EEENS5_ILi64EEEEEENS_10bfloat16_tEfNS_4arch4Sm90ELb1ELb1EEEEEvNT_6ParamsE,@"STO_CUDA_ENTRY STV_DEFAULT"
_ZN7cutlass13device_kernelIN5flash22FlashAttnBwdPreprocessIN4cute5tupleIJNS3_1CILi128EEENS5_ILi64EEEEEENS_10bfloat16_tEfNS_4arch4Sm90ELb1ELb1EEEEEvNT_6ParamsE:
        /* <DEDUP_REMOVED lines=11> */
[----:B------:R-:W-:Y:S01]  /*00b0*/  ISETP.NE.U32.AND P2, PT, R4, RZ, PT ;  /* 0x000000ff0400720c */ /* 0x000fe20003f45070 */
[----:B-1----:R-:W-:-:S04]  /*00c0*/  IMAD.WIDE R6, R0, 0x4, R6 ;  /* 0x0000000400067825 */ /* 0x002fc800078e0206 */
[----:B------:R-:W0:Y:S01]  /*00d0*/  @P1 LDC.64 R8, c[0x0][0x2f8] ;  /* 0x0000be00ff081b82 */ /* 0x000e220000000a00 */
[----:B------:R-:W-:-:S05]  /*00e0*/  IMAD.U32 R4, RZ, RZ, UR6 ;  /* 0x00000006ff047e24 */ /* 0x000fca000f8e00ff */
[----:B------:R1:W5:Y:S01]  /*00f0*/  @P0 LDG.E R48, desc[UR4][R6.64] ;  /* 0x0000000406300981 */ /* 0x000362000c1e1900 */
[----:B------:R-:W-:Y:S01]  /*0100*/  ISETP.NE.AND.EX P2, PT, R5, RZ, PT, P2 ;  /* 0x000000ff0500720c */ /* 0x000fe20003f45320 */
[----:B------:R-:W2:Y:S01]  /*0110*/  S2R R2, SR_CTAID.X ;  /* 0x0000000000027919 */ /* 0x000ea20000002500 */
[----:B------:R-:W3:Y:S01]  /*0120*/  S2R R3, SR_TID.X ;  /* 0x0000000000037919 */ /* 0x000ee20000002100 */
[----:B0-----:R-:W-:-:S05]  /*0130*/  @P1 IMAD.WIDE R8, R0, 0x4, R8 ;  /* 0x0000000400081825 */ /* 0x001fca00078e0208 */
[----:B------:R1:W5:Y:S01]  /*0140*/  @P1 LDG.E R4, desc[UR4][R8.64] ;  /* 0x0000000408041981 */ /* 0x000362000c1e1900 */
[----:B--2---:R-:W-:Y:S01]  /*0150*/  IMAD.SHL.U32 R5, R2, 0x80, RZ ;  /* 0x0000008002057824 */ /* 0x004fe200078e00ff */
[----:B---3--:R-:W-:Y:S06]  /*0160*/  @P1 BRA `(.L_x_3685) ;  /* 0x0000000000101947 */ /* 0x008fec0003800000 */
[----:B------:R-:W-:Y:S05]  /*0170*/  @!P0 BRA `(.L_x_3685) ;  /* 0x00000000000c8947 */ /* 0x000fea0003800000 */
[----:B-1----:R-:W2:Y:S04]  /*0180*/  LDG.E R9, desc[UR4][R6.64] ;  /* 0x0000000406097981 */ /* 0x002ea8000c1e1900 */
[----:B-----5:R-:W2:Y:S02]  /*0190*/  LDG.E R4, desc[UR4][R6.64+0x4] ;  /* 0x0000040406047981 */ /* 0x020ea4000c1e1900 */
[----:B--2---:R-:W-:-:S07]  /*01a0*/  IMAD.IADD R4, R4, 0x1, -R9 ;  /* 0x0000000104047824 */ /* 0x004fce00078e0a09 */
.L_x_3685:
[----:B-----5:R-:W-:-:S13]  /*01b0*/  ISETP.LE.AND P1, PT, R4, R5, PT ;  /* 0x000000050400720c */ /* 0x020fda0003f23270 */
[----:B------:R-:W-:Y:S05]  /*01c0*/  @P2 EXIT P1 ;  /* 0x000000000000294d */ /* 0x000fea0000800000 */
[----:B------:R-:W0:Y:S01]  /*01d0*/  S2UR UR6, SR_CTAID.Y ;  /* 0x00000000000679c3 */ /* 0x000e220000002600 */
[----:B------:R-:W-:Y:S01]  /*01e0*/  ISETP.GT.AND P1, PT, R3, 0x7f, PT ;  /* 0x0000007f0300780c */ /* 0x000fe20003f24270 */
[----:B------:R-:W-:Y:S01]  /*01f0*/  BSSY B0, `(.L_x_3686) ;  /* 0x0000026000007945 */ /* 0x000fe20003800000 */
[----:B------:R-:W-:Y:S02]  /*0200*/  IADD3 R47, -R5, R4, RZ ;  /* 0x00000004052f7210 */ /* 0x000fe40007ffe1ff */
[----:B------:R-:W-:Y:S02]  /*0210*/  CS2R R14, SRZ ;  /* 0x00000000000e7805 */ /* 0x000fe4000001ff00 */
[----:B-1----:R-:W-:Y:S01]  /*0220*/  SHF.R.S32.HI R6, RZ, 0x1f, R3 ;  /* 0x0000001fff067819 */ /* 0x002fe20000011403 */
[----:B------:R-:W-:Y:S01]  /*0230*/  @P0 IMAD.MOV.U32 R14, RZ, RZ, R48 ;  /* 0x000000ffff0e0224 */ /* 0x000fe200078e0030 */
[----:B------:R-:W-:Y:S01]  /*0240*/  ISETP.GE.OR P4, PT, R3, R47, P1 ;  /* 0x0000002f0300720c */ /* 0x000fe20000f86670 */
[----:B------:R-:W1:Y:S01]  /*0250*/  LDC.64 R10, c[0x0][0x230] ;  /* 0x00008c00ff0a7b82 */ /* 0x000e620000000a00 */
[----:B------:R-:W-:Y:S01]  /*0260*/  LEA.HI R7, R6, R3, RZ, 0x3 ;  /* 0x0000000306077211 */ /* 0x000fe200078f18ff */
[----:B------:R-:W-:Y:S01]  /*0270*/  IMAD.MOV.U32 R40, RZ, RZ, 0x7f800000 ;  /* 0x7f800000ff287424 */ /* 0x000fe200078e00ff */
[----:B------:R-:W-:-:S02]  /*0280*/  SHF.R.S32.HI R41, RZ, 0x1f, R0 ;  /* 0x0000001fff297819 */ /* 0x000fc40000011400 */
[----:B------:R-:W-:Y:S02]  /*0290*/  LOP3.LUT R8, R7, 0xfffffff8, RZ, 0xc0, !PT ;  /* 0xfffffff807087812 */ /* 0x000fe400078ec0ff */
[----:B------:R-:W-:Y:S02]  /*02a0*/  SHF.R.S32.HI R6, RZ, 0x3, R7 ;  /* 0x00000003ff067819 */ /* 0x000fe40000011407 */
[----:B------:R-:W-:Y:S01]  /*02b0*/  @P0 SHF.R.S32.HI R15, RZ, 0x1f, R48 ;  /* 0x0000001fff0f0819 */ /* 0x000fe20000011430 */
[----:B------:R-:W-:Y:S01]  /*02c0*/  IMAD.IADD R45, R3, 0x1, -R8 ;  /* 0x00000001032d7824 */ /* 0x000fe200078e0a08 */
[----:B------:R-:W-:Y:S02]  /*02d0*/  ISETP.GE.AND P3, PT, R6, R47, PT ;  /* 0x0000002f0600720c */ /* 0x000fe40003f66270 */
[----:B------:R-:W-:Y:S02]  /*02e0*/  SEL R7, R0, RZ, !P2 ;  /* 0x000000ff00077207 */ /* 0x000fe40005000000 */
[----:B------:R-:W-:Y:S01]  /*02f0*/  SHF.L.U32 R8, R45, 0x3, RZ ;  /* 0x000000032d087819 */ /* 0x000fe200000006ff */
[----:B0-----:R-:W-:Y:S01]  /*0300*/  USHF.R.S32.HI UR7, URZ, 0x1f, UR6 ;  /* 0x0000001f3f077899 */ /* 0x001fe20008011406 */
[----:B------:R-:W-:Y:S01]  /*0310*/  SEL R41, R41, RZ, !P2 ;  /* 0x000000ff29297207 */ /* 0x000fe20005000000 */
[----:B------:R-:W-:Y:S10]  /*0320*/  @P4 BRA `(.L_x_3687) ;  /* 0x0000000000484947 */ /* 0x000ff40003800000 */
[----:B------:R-:W0:Y:S01]  /*0330*/  LDC.64 R18, c[0x0][0x290] ;  /* 0x0000a400ff127b82 */ /* 0x000e220000000a00 */
[----:B------:R-:W-:Y:S01]  /*0340*/  SHF.R.S32.HI R13, RZ, 0x1f, R5 ;  /* 0x0000001fff0d7819 */ /* 0x000fe20000011405 */
[----:B------:R-:W-:Y:S01]  /*0350*/  ULDC.64 UR8, c[0x0][0x298] ;  /* 0x0000a60000087ab9 */ /* 0x000fe20000000a00 */
[--C-:B------:R-:W-:Y:S02]  /*0360*/  SHF.R.S32.HI R16, RZ, 0x1f, R3.reuse ;  /* 0x0000001fff107819 */ /* 0x100fe40000011403 */
[----:B------:R-:W-:-:S04]  /*0370*/  IADD3 R12, P2, P4, R14, R5, R3 ;  /* 0x000000050e0c7210 */ /* 0x000fc80007c5e003 */
[----:B------:R-:W-:Y:S01]  /*0380*/  IADD3.X R13, R15, R13, R16, P2, P4 ;  /* 0x0000000d0f0d7210 */ /* 0x000fe200017e8410 */
[C---:B0-----:R-:W-:Y:S02]  /*0390*/  IMAD R16, R18.reuse, UR7, RZ ;  /* 0x0000000712107c24 */ /* 0x041fe4000f8e02ff */
[----:B------:R-:W-:-:S04]  /*03a0*/  IMAD.WIDE.U32 R12, R18, UR6, R12 ;  /* 0x00000006120c7c25 */ /* 0x000fc8000f8e000c */
[----:B------:R-:W-:Y:S02]  /*03b0*/  IMAD R17, R19, UR6, R16 ;  /* 0x0000000613117c24 */ /* 0x000fe4000f8e0210 */
[----:B------:R-:W-:Y:S02]  /*03c0*/  IMAD R16, R41, UR8, RZ ;  /* 0x0000000829107c24 */ /* 0x000fe4000f8e02ff */
[----:B------:R-:W-:Y:S02]  /*03d0*/  IMAD.IADD R13, R13, 0x1, R17 ;  /* 0x000000010d0d7824 */ /* 0x000fe400078e0211 */
[C---:B------:R-:W-:Y:S02]  /*03e0*/  IMAD R17, R7.reuse, UR9, R16 ;  /* 0x0000000907117c24 */ /* 0x040fe4000f8e0210 */
[----:B------:R-:W-:Y:S01]  /*03f0*/  IMAD.WIDE.U32 R12, R7, UR8, R12 ;  /* 0x00000008070c7c25 */ /* 0x000fe2000f8e000c */
[----:B------:R-:W-:-:S03]  /*0400*/  ULDC.64 UR8, c[0x0][0x288] ;  /* 0x0000a20000087ab9 */ /* 0x000fc60000000a00 */
[----:B------:R-:W-:Y:S01]  /*0410*/  IMAD.IADD R13, R13, 0x1, R17 ;  /* 0x000000010d0d7824 */ /* 0x000fe200078e0211 */
[----:B------:R-:W-:-:S04]  /*0420*/  LEA R16, P2, R12, UR8, 0x2 ;  /* 0x000000080c107c11 */ /* 0x000fc8000f8410ff */
[----:B------:R-:W-:-:S05]  /*0430*/  LEA.HI.X R17, R12, UR9, R13, 0x2, P2 ;  /* 0x000000090c117c11 */ /* 0x000fca00090f140d */
[----:B------:R0:W5:Y:S04]  /*0440*/  LDG.E R40, desc[UR4][R16.64] ;  /* 0x0000000410287981 */ /* 0x000168000c1e1900 */
.L_x_3687:
[----:B------:R-:W-:Y:S05]  /*0450*/  BSYNC B0 ;  /* 0x0000000000007941 */ /* 0x000fea0003800000 */
.L_x_3686:
[----:B------:R-:W-:Y:S01]  /*0460*/  ULDC UR8, c[0x0][0x21c] ;  /* 0x0000870000087ab9 */ /* 0x000fe20000000800 */
[----:B0-----:R-:W0:Y:S01]  /*0470*/  LDC.64 R16, c[0x0][0x250] ;  /* 0x00009400ff107b82 */ /* 0x001e220000000a00 */
[----:B------:R-:W-:Y:S01]  /*0480*/  ISETP.LT.AND P6, PT, R8, UR8, !P3 ;  /* 0x0000000808007c0c */ /* 0x000fe2000dfc1270 */
[C---:B------:R-:W-:Y:S01]  /*0490*/  VIADD R44, R6.reuse, 0x20 ;  /* 0x00000020062c7836 */ /* 0x040fe20000000000 */
[----:B------:R-:W-:Y:S01]  /*04a0*/  SHF.R.S32.HI R42, RZ, 0x1f, R6 ;  /* 0x0000001fff2a7819 */ /* 0x000fe20000011406 */
[C---:B------:R-:W-:Y:S01]  /*04b0*/  VIADD R43, R6.reuse, 0x40 ;  /* 0x00000040062b7836 */ /* 0x040fe20000000000 */
[----:B------:R-:W-:Y:S01]  /*04c0*/  IADD3 R36, P2, R6, R14, RZ ;  /* 0x0000000e06247210 */ /* 0x000fe20007f5e0ff */
[----:B-1----:R-:W-:Y:S01]  /*04d0*/  IMAD R14, R10, UR7, RZ ;  /* 0x000000070a0e7c24 */ /* 0x002fe2000f8e02ff */
[----:B------:R-:W-:Y:S02]  /*04e0*/  SHF.R.S32.HI R9, RZ, 0x1f, R8 ;  /* 0x0000001fff097819 */ /* 0x000fe40000011408 */
[----:B------:R-:W-:Y:S01]  /*04f0*/  IADD3.X R37, R42, R15, RZ, P2, !PT ;  /* 0x0000000f2a257210 */ /* 0x000fe200017fe4ff */
[----:B------:R-:W-:Y:S01]  /*0500*/  IMAD R11, R11, UR6, R14 ;  /* 0x000000060b0b7c24 */ /* 0x000fe2000f8e020e */
[----:B------:R-:W-:Y:S01]  /*0510*/  ISETP.GE.AND P2, PT, R8, UR8, PT ;  /* 0x0000000808007c0c */ /* 0x000fe2000bf46270 */
[----:B------:R-:W-:Y:S01]  /*0520*/  IMAD.WIDE.U32 R14, R10, UR6, R8 ;  /* 0x000000060a0e7c25 */ /* 0x000fe2000f8e0008 */
[----:B------:R-:W-:Y:S01]  /*0530*/  ULDC.64 UR8, c[0x0][0x238] ;  /* 0x00008e0000087ab9 */ /* 0x000fe20000000a00 */
[----:B------:R-:W1:Y:S01]  /*0540*/  @P6 LDC.64 R12, c[0x0][0x228] ;  /* 0x00008a00ff0c6b82 */ /* 0x000e620000000a00 */
[----:B------:R-:W-:Y:S01]  /*0550*/  ISETP.LT.AND P4, PT, R44, R47, !P2 ;  /* 0x0000002f2c00720c */ /* 0x000fe20005781270 */
[----:B------:R-:W-:-:S02]  /*0560*/  IMAD.IADD R15, R15, 0x1, R11 ;  /* 0x000000010f0f7824 */ /* 0x000fc400078e020b */
[----:B------:R-:W-:Y:S02]  /*0570*/  IMAD R18, R41, UR8, RZ ;  /* 0x0000000829127c24 */ /* 0x000fe4000f8e02ff */
[----:B------:R-:W-:Y:S02]  /*0580*/  IMAD.WIDE R36, R2, 0x80, R36 ;  /* 0x0000008002247825 */ /* 0x000fe400078e0224 */
[----:B------:R-:W2:Y:S02]  /*0590*/  @P6 LDC.64 R20, c[0x0][0x210] ;  /* 0x00008400ff146b82 */ /* 0x000ea40000000a00 */
[C---:B------:R-:W-:Y:S02]  /*05a0*/  IMAD R19, R7.reuse, UR9, R18 ;  /* 0x0000000907137c24 */ /* 0x040fe4000f8e0212 */
[C---:B0-----:R-:W-:Y:S02]  /*05b0*/  IMAD R22, R16.reuse, UR7, RZ ;  /* 0x0000000710167c24 */ /* 0x041fe4000f8e02ff */
[----:B------:R-:W-:Y:S01]  /*05c0*/  IMAD.WIDE.U32 R38, R7, UR8, R14 ;  /* 0x0000000807267c25 */ /* 0x000fe2000f8e000e */
[----:B------:R-:W-:Y:S01]  /*05d0*/  ULDC.64 UR8, c[0x0][0x258] ;  /* 0x0000960000087ab9 */ /* 0x000fe20000000a00 */
[----:B------:R-:W0:Y:S02]  /*05e0*/  @P6 LDC.64 R10, c[0x0][0x248] ;  /* 0x00009200ff0a6b82 */ /* 0x000e240000000a00 */
[----:B------:R-:W-:Y:S01]  /*05f0*/  IMAD R17, R17, UR6, R22 ;  /* 0x0000000611117c24 */ /* 0x000fe2000f8e0216 */
[----:B------:R-:W-:Y:S01]  /*0600*/  IADD3 R39, R39, R19, RZ ;  /* 0x0000001327277210 */ /* 0x000fe20007ffe0ff */
[----:B------:R-:W-:-:S03]  /*0610*/  IMAD.WIDE.U32 R8, R16, UR6, R8 ;  /* 0x0000000610087c25 */ /* 0x000fc6000f8e0008 */
[----:B------:R-:W-:Y:S01]  /*0620*/  @P4 MOV R25, R39 ;  /* 0x0000002700194202 */ /* 0x000fe20000000f00 */
[-C--:B-1----:R-:W-:Y:S01]  /*0630*/  @P6 IMAD R18, R37, R12.reuse, RZ ;  /* 0x0000000c25126224 */ /* 0x082fe200078e02ff */
[----:B------:R-:W1:Y:S01]  /*0640*/  @P6 LDC.64 R22, c[0x0][0x240] ;  /* 0x00009000ff166b82 */ /* 0x000e620000000a00 */
[----:B------:R-:W-:Y:S02]  /*0650*/  IMAD.IADD R9, R9, 0x1, R17 ;  /* 0x0000000109097824 */ /* 0x000fe400078e0211 */
[C---:B------:R-:W-:Y:S02]  /*0660*/  @P6 IMAD R15, R36.reuse, R13, R18 ;  /* 0x0000000d240f6224 */ /* 0x040fe400078e0212 */
[----:B------:R-:W-:Y:S02]  /*0670*/  IMAD R14, R41, UR8, RZ ;  /* 0x00000008290e7c24 */ /* 0x000fe4000f8e02ff */
[----:B------:R-:W-:Y:S01]  /*0680*/  @P6 IMAD.WIDE.U32 R12, R36, R12, R38 ;  /* 0x0000000c240c6225 */ /* 0x000fe200078e0026 */
[----:B------:R-:W3:Y:S03]  /*0690*/  @P4 LDC.64 R18, c[0x0][0x228] ;  /* 0x00008a00ff124b82 */ /* 0x000ee60000000a00 */
[----:B------:R-:W-:Y:S01]  /*06a0*/  IMAD.WIDE.U32 R58, R7, UR8, R8 ;  /* 0x00000008073a7c25 */ /* 0x000fe2000f8e0008 */
[----:B--2---:R-:W-:-:S03]  /*06b0*/  @P6 LEA R20, P5, R12, R20, 0x1 ;  /* 0x000000140c146211 */ /* 0x004fc600078a08ff */
[----:B------:R-:W-:Y:S01]  /*06c0*/  IMAD R53, R7, UR9, R14 ;  /* 0x0000000907357c24 */ /* 0x000fe2000f8e020e */
[----:B------:R-:W2:Y:S01]  /*06d0*/  @P4 LDC.64 R60, c[0x0][0x210] ;  /* 0x00008400ff3c4b82 */ /* 0x000ea20000000a00 */
[----:B------:R-:W-:Y:S01]  /*06e0*/  @P6 IMAD.IADD R8, R13, 0x1, R15 ;  /* 0x000000010d086824 */ /* 0x000fe200078e020f */
[----:B------:R-:W-:Y:S01]  /*06f0*/  CS2R R14, SRZ ;  /* 0x00000000000e7805 */ /* 0x000fe2000001ff00 */
[-C--:B0-----:R-:W-:Y:S01]  /*0700*/  @P6 IMAD R9, R37, R10.reuse, RZ ;  /* 0x0000000a25096224 */ /* 0x081fe200078e02ff */
[----:B------:R-:W-:Y:S01]  /*0710*/  IADD3 R53, R59, R53, RZ ;  /* 0x000000353b357210 */ /* 0x000fe20007ffe0ff */
[----:B------:R-:W-:Y:S01]  /*0720*/  @P6 IMAD.MOV.U32 R52, RZ, RZ, R58 ;  /* 0x000000ffff346224 */ /* 0x000fe200078e003a */
[----:B------:R-:W-:Y:S01]  /*0730*/  @P6 LEA.HI.X R21, R12, R21, R8, 0x1, P5 ;  /* 0x000000150c156211 */ /* 0x000fe200028f0c08 */
[C---:B------:R-:W-:Y:S01]  /*0740*/  @P6 IMAD R13, R36.reuse, R11, R9 ;  /* 0x0000000b240d6224 */ /* 0x040fe200078e0209 */
[C---:B------:R-:W-:Y:S01]  /*0750*/  @P4 IADD3 R27, P5, R36.reuse, 0x20, RZ ;  /* 0x00000020241b4810 */ /* 0x040fe20007fbe0ff */
[----:B------:R-:W-:Y:S01]  /*0760*/  @P6 IMAD.WIDE.U32 R10, R36, R10, R52 ;  /* 0x0000000a240a6225 */ /* 0x000fe200078e0034 */
[----:B------:R-:W0:Y:S03]  /*0770*/  @P4 LDC.64 R16, c[0x0][0x248] ;  /* 0x00009200ff104b82 */ /* 0x000e260000000a00 */
[----:B------:R-:W-:Y:S01]  /*0780*/  @P4 IMAD.X R9, RZ, RZ, R37, P5 ;  /* 0x000000ffff094224 */ /* 0x000fe200028e0625 */
[----:B------:R-:W-:Y:S01]  /*0790*/  @P6 IADD3 R8, R11, R13, RZ ;  /* 0x0000000d0b086210 */ /* 0x000fe20007ffe0ff */
[----:B------:R-:W-:Y:S01]  /*07a0*/  @P4 IMAD.MOV.U32 R24, RZ, RZ, R38 ;  /* 0x000000ffff184224 */ /* 0x000fe200078e0026 */
[C---:B-1----:R-:W-:Y:S01]  /*07b0*/  @P6 LEA R22, P5, R10.reuse, R22, 0x1 ;  /* 0x000000160a166211 */ /* 0x042fe200078a08ff */
[----:B---3--:R-:W-:Y:S01]  /*07c0*/  @P4 IMAD R12, R9, R18, RZ ;  /* 0x00000012090c4224 */ /* 0x008fe200078e02ff */
[----:B------:R-:W1:Y:S02]  /*07d0*/  @P4 LDC.64 R32, c[0x0][0x240] ;  /* 0x00009000ff204b82 */ /* 0x000e640000000a00 */
[----:B------:R-:W-:Y:S01]  /*07e0*/  @P6 LEA.HI.X R23, R10, R23, R8, 0x1, P5 ;  /* 0x000000170a176211 */ /* 0x000fe200028f0c08 */
[----:B------:R-:W-:Y:S01]  /*07f0*/  @P4 IMAD R29, R27, R19, R12 ;  /* 0x000000131b1d4224 */ /* 0x000fe200078e020c */
[----:B------:R-:W-:-:S02]  /*0800*/  CS2R R8, SRZ ;  /* 0x0000000000087805 */ /* 0x000fc4000001ff00 */
[----:B------:R-:W-:Y:S02]  /*0810*/  CS2R R10, SRZ ;  /* 0x00000000000a7805 */ /* 0x000fe4000001ff00 */
[----:B------:R-:W-:Y:S01]  /*0820*/  CS2R R12, SRZ ;  /* 0x00000000000c7805 */ /* 0x000fe2000001ff00 */
[----:B------:R-:W-:Y:S01]  /*0830*/  @P4 IMAD.WIDE.U32 R18, R27, R18, R24 ;  /* 0x000000121b124225 */ /* 0x000fe200078e0018 */
[----:B------:R-:W-:Y:S02]  /*0840*/  ISETP.LT.AND P5, PT, R43, R47, !P2 ;  /* 0x0000002f2b00720c */ /* 0x000fe400057a1270 */
[----:B------:R3:W4:Y:S01]  /*0850*/  @P6 LDG.E.128 R8, desc[UR4][R20.64] ;  /* 0x0000000414086981 */ /* 0x000722000c1e1d00 */
[----:B------:R-:W-:Y:S02]  /*0860*/  @P4 IMAD.IADD R19, R19, 0x1, R29 ;  /* 0x0000000113134824 */ /* 0x000fe400078e021d */
[----:B------:R-:W-:Y:S01]  /*0870*/  VIADD R46, R6, 0x60 ;  /* 0x00000060062e7836 */ /* 0x000fe20000000000 */
[----:B------:R0:W4:Y:S01]  /*0880*/  @P6 LDG.E.128 R12, desc[UR4][R22.64] ;  /* 0x00000004160c6981 */ /* 0x000122000c1e1d00 */
[----:B--2---:R-:W-:-:S03]  /*0890*/  @P4 LEA R60, P6, R18, R60, 0x1 ;  /* 0x0000003c123c4211 */ /* 0x004fc600078c08ff */
[----:B------:R-:W-:Y:S02]  /*08a0*/  ISETP.LT.AND P2, PT, R46, R47, !P2 ;  /* 0x0000002f2e00720c */ /* 0x000fe40005741270 */
[----:B------:R-:W-:Y:S01]  /*08b0*/  @P4 LEA.HI.X R61, R18, R61, R19, 0x1, P6 ;  /* 0x0000003d123d4211 */ /* 0x000fe200030f0c13 */
[----:B------:R-:W2:Y:S01]  /*08c0*/  @P5 LDC.64 R56, c[0x0][0x228] ;  /* 0x00008a00ff385b82 */ /* 0x000ea20000000a00 */
[C---:B------:R-:W-:Y:S01]  /*08d0*/  @P4 IADD3 R27, P6, R36.reuse, 0x20, RZ ;  /* 0x00000020241b4810 */ /* 0x040fe20007fde0ff */
[----:B---3--:R-:W-:Y:S01]  /*08e0*/  @P4 IMAD.MOV.U32 R20, RZ, RZ, R58 ;  /* 0x000000ffff144224 */ /* 0x008fe200078e003a */
[----:B------:R-:W-:Y:S01]  /*08f0*/  @P4 MOV R21, R53 ;  /* 0x0000003500154202 */ /* 0x000fe20000000f00 */
[----:B------:R-:W-:Y:S01]  /*0900*/  @P5 IMAD.MOV.U32 R55, RZ, RZ, R39 ;  /* 0x000000ffff375224 */ /* 0x000fe200078e0027 */
[----:B------:R-:W-:Y:S02]  /*0910*/  @P4 IADD3.X R19, RZ, R37, RZ, P6, !PT ;  /* 0x00000025ff134210 */ /* 0x000fe400037fe4ff */
[----:B------:R-:W-:Y:S01]  /*0920*/  @P5 MOV R54, R38 ;  /* 0x0000002600365202 */ /* 0x000fe20000000f00 */
[----:B------:R-:W3:Y:S02]  /*0930*/  @P5 LDC.64 R50, c[0x0][0x248] ;  /* 0x00009200ff325b82 */ /* 0x000ee40000000a00 */
[----:B0-----:R-:W-:Y:S01]  /*0940*/  @P4 IMAD R18, R19, R16, RZ ;  /* 0x0000001013124224 */ /* 0x001fe200078e02ff */
[----:B------:R-:W-:-:S03]  /*0950*/  @P5 IADD3 R19, P6, R36, 0x40, RZ ;  /* 0x0000004024135810 */ /* 0x000fc60007fde0ff */
[C---:B------:R-:W-:Y:S02]  /*0960*/  @P4 IMAD R25, R27.reuse, R17, R18 ;  /* 0x000000111b194224 */ /* 0x040fe400078e0212 */
[----:B------:R-:W0:Y:S01]  /*0970*/  @P2 LDC.64 R34, c[0x0][0x228] ;  /* 0x00008a00ff222b82 */ /* 0x000e220000000a00 */
[----:B------:R-:W-:Y:S01]  /*0980*/  @P5 IMAD.X R23, RZ, RZ, R37, P6 ;  /* 0x000000ffff175224 */ /* 0x000fe200030e0625 */
[----:B------:R-:W-:Y:S01]  /*0990*/  @P5 IADD3 R18, P6, R36, 0x40, RZ ;  /* 0x0000004024125810 */ /* 0x000fe20007fde0ff */
[----:B------:R-:W-:-:S04]  /*09a0*/  @P4 IMAD.WIDE.U32 R16, R27, R16, R20 ;  /* 0x000000101b104225 */ /* 0x000fc800078e0014 */
[----:B------:R-:W-:Y:S01]  /*09b0*/  @P5 IMAD.X R49, RZ, RZ, R37, P6 ;  /* 0x000000ffff315224 */ /* 0x000fe200030e0625 */
[C---:B-1----:R-:W-:Y:S01]  /*09c0*/  @P4 LEA R32, P6, R16.reuse, R32, 0x1 ;  /* 0x0000002010204211 */ /* 0x042fe200078c08ff */
[----:B------:R-:W-:Y:S01]  /*09d0*/  @P4 IMAD.IADD R17, R17, 0x1, R25 ;  /* 0x0000000111114824 */ /* 0x000fe200078e0219 */
[----:B------:R-:W1:Y:S01]  /*09e0*/  @P5 LDC.64 R30, c[0x0][0x210] ;  /* 0x00008400ff1e5b82 */ /* 0x000e620000000a00 */
[-C--:B--2---:R-:W-:Y:S01]  /*09f0*/  @P5 IMAD R20, R23, R56.reuse, RZ ;  /* 0x0000003817145224 */ /* 0x084fe200078e02ff */
[----:B------:R-:W-:Y:S01]  /*0a00*/  CS2R R22, SRZ ;  /* 0x0000000000167805 */ /* 0x000fe2000001ff00 */
[C---:B------:R-:W-:Y:S01]  /*0a10*/  @P5 IMAD.WIDE.U32 R54, R19.reuse, R56, R54 ;  /* 0x0000003813365225 */ /* 0x040fe200078e0036 */
[----:B------:R-:W-:Y:S02]  /*0a20*/  @P4 LEA.HI.X R33, R16, R33, R17, 0x1, P6 ;  /* 0x0000002110214211 */ /* 0x000fe400030f0c11 */
[----:B------:R-:W-:Y:S01]  /*0a30*/  @P2 IADD3 R52, P6, R36, 0x60, RZ ;  /* 0x0000006024342810 */ /* 0x000fe20007fde0ff */
[----:B------:R-:W-:Y:S01]  /*0a40*/  @P5 IMAD R57, R19, R57, R20 ;  /* 0x0000003913395224 */ /* 0x000fe200078e0214 */
[----:B------:R-:W2:Y:S01]  /*0a50*/  @P2 LDC.64 R24, c[0x0][0x248] ;  /* 0x00009200ff182b82 */ /* 0x000ea20000000a00 */
[----:B---3--:R-:W-:Y:S01]  /*0a60*/  @P5 IMAD R49, R49, R50, RZ ;  /* 0x0000003231315224 */ /* 0x008fe200078e02ff */
[----:B------:R-:W-:Y:S01]  /*0a70*/  @P5 MOV R17, R53 ;  /* 0x0000003500115202 */ /* 0x000fe20000000f00 */
[----:B------:R-:W-:-:S02]  /*0a80*/  @P2 IMAD.X R21, RZ, RZ, R37, P6 ;  /* 0x000000ffff152224 */ /* 0x000fc400030e0625 */
[----:B------:R-:W-:Y:S02]  /*0a90*/  @P5 IMAD.MOV.U32 R16, RZ, RZ, R58 ;  /* 0x000000ffff105224 */ /* 0x000fe400078e003a */
[----:B0-----:R-:W-:Y:S01]  /*0aa0*/  @P2 IMAD R56, R21, R34, RZ ;  /* 0x0000002215382224 */ /* 0x001fe200078e02ff */
[----:B------:R-:W0:Y:S01]  /*0ab0*/  @P2 LDC.64 R28, c[0x0][0x210] ;  /* 0x00008400ff1c2b82 */ /* 0x000e220000000a00 */
[----:B------:R-:W-:Y:S01]  /*0ac0*/  CS2R R20, SRZ ;  /* 0x0000000000147805 */ /* 0x000fe2000001ff00 */
[C---:B------:R-:W-:Y:S02]  /*0ad0*/  @P5 IMAD R49, R18.reuse, R51, R49 ;  /* 0x0000003312315224 */ /* 0x040fe400078e0231 */
[----:B------:R-:W-:Y:S01]  /*0ae0*/  @P5 IMAD.WIDE.U32 R50, R18, R50, R16 ;  /* 0x0000003212325225 */ /* 0x000fe200078e0010 */
[----:B------:R-:W-:Y:S02]  /*0af0*/  CS2R R16, SRZ ;  /* 0x0000000000107805 */ /* 0x000fe4000001ff00 */
[----:B------:R-:W-:Y:S01]  /*0b00*/  CS2R R18, SRZ ;  /* 0x0000000000127805 */ /* 0x000fe2000001ff00 */
[----:B------:R3:W4:Y:S01]  /*0b10*/  @P4 LDG.E.128 R20, desc[UR4][R32.64] ;  /* 0x0000000420144981 */ /* 0x000722000c1e1d00 */
[----:B------:R-:W0:Y:S01]  /*0b20*/  @P5 LDC.64 R26, c[0x0][0x240] ;  /* 0x00009000ff1a5b82 */ /* 0x000e220000000a00 */
[----:B------:R-:W-:Y:S01]  /*0b30*/  @P2 IMAD R35, R52, R35, R56 ;  /* 0x0000002334232224 */ /* 0x000fe200078e0238 */
[----:B------:R-:W-:-:S02]  /*0b40*/  @P2 IADD3 R56, P6, R36, 0x60, RZ ;  /* 0x0000006024382810 */ /* 0x000fc40007fde0ff */
[----:B------:R-:W4:Y:S04]  /*0b50*/  @P4 LDG.E.128 R16, desc[UR4][R60.64] ;  /* 0x000000043c104981 */ /* 0x000f28000c1e1d00 */
[----:B---3--:R-:W3:Y:S01]  /*0b60*/  @P2 LDC.64 R32, c[0x0][0x240] ;  /* 0x00009000ff202b82 */ /* 0x008ee20000000a00 */
[----:B-1----:R-:W-:Y:S02]  /*0b70*/  @P5 LEA R36, P4, R54, R30, 0x1 ;  /* 0x0000001e36245211 */ /* 0x002fe400078808ff */
[----:B------:R-:W-:Y:S01]  /*0b80*/  @P2 IADD3.X R30, RZ, R37, RZ, P6, !PT ;  /* 0x00000025ff1e2210 */ /* 0x000fe200037fe4ff */
[----:B------:R-:W-:Y:S01]  /*0b90*/  @P5 IMAD.IADD R55, R55, 0x1, R57 ;  /* 0x0000000137375824 */ /* 0x000fe200078e0239 */
[----:B------:R-:W-:Y:S01]  /*0ba0*/  @P2 MOV R59, R53 ;  /* 0x00000035003b2202 */ /* 0x000fe20000000f00 */
[----:B------:R-:W-:-:S04]  /*0bb0*/  @P2 IMAD.WIDE.U32 R38, R52, R34, R38 ;  /* 0x0000002234262225 */ /* 0x000fc800078e0026 */
[----:B--2---:R-:W-:Y:S01]  /*0bc0*/  @P2 IMAD R30, R30, R24, RZ ;  /* 0x000000181e1e2224 */ /* 0x004fe200078e02ff */
[----:B------:R-:W-:Y:S01]  /*0bd0*/  @P5 LEA.HI.X R37, R54, R31, R55, 0x1, P4 ;  /* 0x0000001f36255211 */ /* 0x000fe200020f0c37 */
[----:B------:R-:W-:Y:S01]  /*0be0*/  @P2 IMAD.IADD R35, R39, 0x1, R35 ;  /* 0x0000000127232824 */ /* 0x000fe200078e0223 */
[----:B0-----:R-:W-:Y:S01]  /*0bf0*/  @P2 LEA R52, P4, R38, R28, 0x1 ;  /* 0x0000001c26342211 */ /* 0x001fe200078808ff */
[----:B------:R-:W-:Y:S01]  /*0c00*/  @P5 IMAD.IADD R49, R51, 0x1, R49 ;  /* 0x0000000133315824 */ /* 0x000fe200078e0231 */
[----:B------:R-:W-:Y:S01]  /*0c10*/  @P5 LEA R34, P6, R50, R26, 0x1 ;  /* 0x0000001a32225211 */ /* 0x000fe200078c08ff */
[C---:B------:R-:W-:Y:S02]  /*0c20*/  @P2 IMAD R31, R56.reuse, R25, R30 ;  /* 0x00000019381f2224 */ /* 0x040fe400078e021e */
[----:B------:R-:W-:Y:S01]  /*0c30*/  @P2 IMAD.WIDE.U32 R58, R56, R24, R58 ;  /* 0x00000018383a2225 */ /* 0x000fe200078e003a */
[----:B------:R-:W-:Y:S02]  /*0c40*/  @P2 LEA.HI.X R53, R38, R29, R35, 0x1, P4 ;  /* 0x0000001d26352211 */ /* 0x000fe400020f0c23 */
[----:B------:R-:W-:-:S02]  /*0c50*/  CS2R R24, SRZ ;  /* 0x0000000000187805 */ /* 0x000fc4000001ff00 */
[----:B------:R-:W-:Y:S01]  /*0c60*/  @P5 LEA.HI.X R35, R50, R27, R49, 0x1, P6 ;  /* 0x0000001b32235211 */ /* 0x000fe200030f0c31 */
[----:B------:R-:W-:Y:S01]  /*0c70*/  @P2 IMAD.IADD R38, R59, 0x1, R31 ;  /* 0x000000013b262824 */ /* 0x000fe200078e021f */
[----:B------:R-:W-:Y:S02]  /*0c80*/  CS2R R26, SRZ ;  /* 0x00000000001a7805 */ /* 0x000fe4000001ff00 */
[----:B------:R-:W-:Y:S02]  /*0c90*/  CS2R R28, SRZ ;  /* 0x00000000001c7805 */ /* 0x000fe4000001ff00 */
[----:B------:R-:W-:Y:S02]  /*0ca0*/  CS2R R30, SRZ ;  /* 0x00000000001e7805 */ /* 0x000fe4000001ff00 */
[C---:B---3--:R-:W-:Y:S01]  /*0cb0*/  @P2 LEA R50, P4, R58.reuse, R32, 0x1 ;  /* 0x000000203a322211 */ /* 0x048fe200078808ff */
[----:B------:R0:W2:Y:S03]  /*0cc0*/  @P5 LDG.E.128 R24, desc[UR4][R36.64] ;  /* 0x0000000424185981 */ /* 0x0000a6000c1e1d00 */
[----:B------:R-:W-:-:S02]  /*0cd0*/  @P2 LEA.HI.X R51, R58, R33, R38, 0x1, P4 ;  /* 0x000000213a332211 */ /* 0x000fc400020f0c26 */
[----:B------:R-:W-:Y:S02]  /*0ce0*/  CS2R R32, SRZ ;  /* 0x0000000000207805 */ /* 0x000fe4000001ff00 */
[----:B------:R-:W-:Y:S01]  /*0cf0*/  CS2R R38, SRZ ;  /* 0x0000000000267805 */ /* 0x000fe2000001ff00 */
[----:B------:R1:W3:Y:S01]  /*0d00*/  @P5 LDG.E.128 R28, desc[UR4][R34.64] ;  /* 0x00000004221c5981 */ /* 0x0002e2000c1e1d00 */
[----:B0-----:R-:W-:Y:S02]  /*0d10*/  CS2R R36, SRZ ;  /* 0x0000000000247805 */ /* 0x001fe4000001ff00 */
[----:B-1----:R-:W-:-:S04]  /*0d20*/  CS2R R34, SRZ ;  /* 0x0000000000227805 */ /* 0x002fc8000001ff00 */
[----:B------:R0:W3:Y:S04]  /*0d30*/  @P2 LDG.E.128 R36, desc[UR4][R50.64] ;  /* 0x0000000432242981 */ /* 0x0000e8000c1e1d00 */
[----:B------:R1:W3:Y:S01]  /*0d40*/  @P2 LDG.E.128 R32, desc[UR4][R52.64] ;  /* 0x0000000434202981 */ /* 0x0002e2000c1e1d00 */
[----:B------:R-:W-:Y:S01]  /*0d50*/  ISETP.NE.AND P5, PT, R45, RZ, PT ;  /* 0x000000ff2d00720c */ /* 0x000fe20003fa5270 */
[----:B------:R-:W-:Y:S01]  /*0d60*/  @P0 IMAD R48, R0, 0x80, R48 ;  /* 0x0000008000300824 */ /* 0x000fe200078e0230 */
[----:B------:R-:W-:Y:S01]  /*0d70*/  BSSY B0, `(.L_x_3688) ;  /* 0x000009b000007945 */ /* 0x000fe20003800000 */
[-C--:B------:R-:W-:Y:S02]  /*0d80*/  ISETP.GE.AND P4, PT, R44, R47.reuse, PT ;  /* 0x0000002f2c00720c */ /* 0x080fe40003f86270 */
[----:B------:R-:W-:Y:S01]  /*0d90*/  ISETP.GE.AND P2, PT, R43, R47, PT ;  /* 0x0000002f2b00720c */ /* 0x000fe20003f46270 */
[C---:B----4-:R-:W-:Y:S01]  /*0da0*/  IMAD.U32 R49, R8.reuse, 0x10000, RZ ;  /* 0x0001000008317824 */ /* 0x050fe200078e00ff */
[----:B------:R-:W-:-:S02]  /*0db0*/  LOP3.LUT R8, R8, 0xffff0000, RZ, 0xc0, !PT ;  /* 0xffff000008087812 */ /* 0x000fc400078ec0ff */
[----:B------:R-:W-:Y:S01]  /*0dc0*/  LOP3.LUT R59, R12, 0xffff0000, RZ, 0xc0, !PT ;  /* 0xffff00000c3b7812 */ /* 0x000fe200078ec0ff */
[----:B0-----:R-:W-:Y:S01]  /*0dd0*/  IMAD.U32 R51, R13, 0x10000, RZ ;  /* 0x000100000d337824 */ /* 0x001fe200078e00ff */
[C---:B------:R-:W-:Y:S02]  /*0de0*/  SHF.L.U32 R54, R9.reuse, 0x10, RZ ;  /* 0x0000001009367819 */ /* 0x040fe400000006ff */
[----:B------:R-:W-:Y:S01]  /*0df0*/  LOP3.LUT R55, R9, 0xffff0000, RZ, 0xc0, !PT ;  /* 0xffff000009377812 */ /* 0x000fe200078ec0ff */
[----:B------:R-:W-:Y:S01]  /*0e00*/  IMAD.U32 R9, R10, 0x10000, RZ ;  /* 0x000100000a097824 */ /* 0x000fe200078e00ff */
[----:B------:R-:W-:Y:S01]  /*0e10*/  SHF.L.U32 R58, R12, 0x10, RZ ;  /* 0x000000100c3a7819 */ /* 0x000fe200000006ff */
[----:B------:R-:W-:Y:S01]  /*0e20*/  FMUL.FTZ R8, R8, R59 ;  /* 0x0000003b08087220 */ /* 0x000fe20000410000 */
[----:B------:R-:W-:Y:S02]  /*0e30*/  LOP3.LUT R57, R10, 0xffff0000, RZ, 0xc0, !PT ;  /* 0xffff00000a397812 */ /* 0x000fe400078ec0ff */
[----:B------:R-:W-:-:S02]  /*0e40*/  LOP3.LUT R50, R13, 0xffff0000, RZ, 0xc0, !PT ;  /* 0xffff00000d327812 */ /* 0x000fc400078ec0ff */
[C---:B------:R-:W-:Y:S02]  /*0e50*/  SHF.L.U32 R13, R15.reuse, 0x10, RZ ;  /* 0x000000100f0d7819 */ /* 0x040fe400000006ff */
[----:B------:R-:W-:Y:S01]  /*0e60*/  LOP3.LUT R10, R15, 0xffff0000, RZ, 0xc0, !PT ;  /* 0xffff00000f0a7812 */ /* 0x000fe200078ec0ff */
[C---:B------:R-:W-:Y:S01]  /*0e70*/  IMAD.U32 R12, R14.reuse, 0x10000, RZ ;  /* 0x000100000e0c7824 */ /* 0x040fe200078e00ff */
[----:B------:R-:W-:Y:S01]  /*0e80*/  LOP3.LUT R14, R14, 0xffff0000, RZ, 0xc0, !PT ;  /* 0xffff00000e0e7812 */ /* 0x000fe200078ec0ff */
[----:B------:R-:W-:Y:S01]  /*0e90*/  IMAD.U32 R56, R11, 0x10000, RZ ;  /* 0x000100000b387824 */ /* 0x000fe200078e00ff */
[----:B-1----:R-:W-:Y:S02]  /*0ea0*/  LOP3.LUT R52, R20, 0xffff0000, RZ, 0xc0, !PT ;  /* 0xffff000014347812 */ /* 0x002fe400078ec0ff */
[C---:B------:R-:W-:Y:S01]  /*0eb0*/  LOP3.LUT R53, R16.reuse, 0xffff0000, RZ, 0xc0, !PT ;  /* 0xffff000010357812 */ /* 0x040fe200078ec0ff */
[----:B------:R-:W-:Y:S02]  /*0ec0*/  IMAD.U32 R16, R16, 0x10000, RZ ;  /* 0x0001000010107824 */ /* 0x000fe400078e00ff */
[----:B------:R-:W-:-:S02]  /*0ed0*/  IMAD.U32 R15, R20, 0x10000, RZ ;  /* 0x00010000140f7824 */ /* 0x000fc400078e00ff */
[----:B------:R-:W-:Y:S01]  /*0ee0*/  FMUL.FTZ R59, R53, R52 ;  /* 0x00000034353b7220 */ /* 0x000fe20000410000 */
[----:B------:R-:W-:Y:S01]  /*0ef0*/  FFMA.FTZ R53, R49, R58, R8 ;  /* 0x0000003a31357223 */ /* 0x000fe20000010008 */
[----:B------:R-:W-:Y:S01]  /*0f00*/  SHF.L.U32 R8, R17, 0x10, RZ ;  /* 0x0000001011087819 */ /* 0x000fe200000006ff */
[----:B------:R-:W-:Y:S02]  /*0f10*/  IMAD.U32 R49, R21, 0x10000, RZ ;  /* 0x0001000015317824 */ /* 0x000fe400078e00ff */
[----:B------:R-:W-:Y:S01]  /*0f20*/  FFMA.FTZ R15, R16, R15, R59 ;  /* 0x0000000f100f7223 */ /* 0x000fe2000001003b */
[----:B------:R-:W-:Y:S02]  /*0f30*/  LOP3.LUT R17, R17, 0xffff0000, RZ, 0xc0, !PT ;  /* 0xffff000011117812 */ /* 0x000fe400078ec0ff */
[----:B------:R-:W-:Y:S01]  /*0f40*/  LOP3.LUT R16, R21, 0xffff0000, RZ, 0xc0, !PT ;  /* 0xffff000015107812 */ /* 0x000fe200078ec0ff */
[----:B------:R-:W-:Y:S01]  /*0f50*/  FFMA.FTZ R20, R8, R49, R15 ;  /* 0x0000003108147223 */ /* 0x000fe2000001000f */
[----:B------:R-:W-:Y:S01]  /*0f60*/  FFMA.FTZ R54, R54, R51, R53 ;  /* 0x0000003336367223 */ /* 0x000fe20000010035 */
[----:B------:R-:W-:Y:S01]  /*0f70*/  SHF.L.U32 R15, R22, 0x10, RZ ;  /* 0x00000010160f7819 */ /* 0x000fe200000006ff */
[----:B------:R-:W-:-:S02]  /*0f80*/  IMAD.U32 R8, R18, 0x10000, RZ ;  /* 0x0001000012087824 */ /* 0x000fc400078e00ff */
[----:B------:R-:W-:Y:S01]  /*0f90*/  FFMA.FTZ R17, R17, R16, R20 ;  /* 0x0000001011117223 */ /* 0x000fe20000010014 */
[----:B------:R-:W-:-:S03]  /*0fa0*/  FFMA.FTZ R50, R55, R50, R54 ;  /* 0x0000003237327223 */ /* 0x000fc60000010036 */
[----:B------:R-:W-:Y:S01]  /*0fb0*/  FFMA.FTZ R17, R8, R15, R17 ;  /* 0x0000000f08117223 */ /* 0x000fe20000010011 */
[----:B------:R-:W-:Y:S01]  /*0fc0*/  FFMA.FTZ R12, R9, R12, R50 ;  /* 0x0000000c090c7223 */ /* 0x000fe20000010032 */
[C---:B------:R-:W-:Y:S01]  /*0fd0*/  IMAD.U32 R15, R23.reuse, 0x10000, RZ ;  /* 0x00010000170f7824 */ /* 0x040fe200078e00ff */
[----:B------:R-:W-:Y:S02]  /*0fe0*/  LOP3.LUT R8, R23, 0xffff0000, RZ, 0xc0, !PT ;  /* 0xffff000017087812 */ /* 0x000fe400078ec0ff */
[----:B------:R-:W-:Y:S02]  /*0ff0*/  LOP3.LUT R9, R22, 0xffff0000, RZ, 0xc0, !PT ;  /* 0xffff000016097812 */ /* 0x000fe400078ec0ff */
[----:B------:R-:W-:Y:S02]  /*1000*/  LOP3.LUT R18, R18, 0xffff0000, RZ, 0xc0, !PT ;  /* 0xffff000012127812 */ /* 0x000fe400078ec0ff */
[C---:B--2---:R-:W-:Y:S02]  /*1010*/  SHF.L.U32 R21, R24.reuse, 0x10, RZ ;  /* 0x0000001018157819 */ /* 0x044fe400000006ff */
[----:B------:R-:W-:Y:S01]  /*1020*/  LOP3.LUT R24, R24, 0xffff0000, RZ, 0xc0, !PT ;  /* 0xffff000018187812 */ /* 0x000fe200078ec0ff */
[C---:B---3--:R-:W-:Y:S01]  /*1030*/  IMAD.U32 R50, R28.reuse, 0x10000, RZ ;  /* 0x000100001c327824 */ /* 0x048fe200078e00ff */
[----:B------:R-:W-:Y:S01]  /*1040*/  LOP3.LUT R23, R28, 0xffff0000, RZ, 0xc0, !PT ;  /* 0xffff00001c177812 */ /* 0x000fe200078ec0ff */
[C---:B------:R-:W-:Y:S01]  /*1050*/  IMAD.U32 R28, R29.reuse, 0x10000, RZ ;  /* 0x000100001d1c7824 */ /* 0x040fe200078e00ff */
[----:B------:R-:W-:-:S03]  /*1060*/  LOP3.LUT R20, R29, 0xffff0000, RZ, 0xc0, !PT ;  /* 0xffff00001d147812 */ /* 0x000fc600078ec0ff */
[----:B------:R-:W-:Y:S01]  /*1070*/  FMUL.FTZ R24, R24, R23 ;  /* 0x0000001718187220 */ /* 0x000fe20000410000 */
[----:B------:R-:W-:Y:S02]  /*1080*/  LOP3.LUT R29, R36, 0xffff0000, RZ, 0xc0, !PT ;  /* 0xffff0000241d7812 */ /* 0x000fe400078ec0ff */
[C---:B------:R-:W-:Y:S01]  /*1090*/  LOP3.LUT R22, R32.reuse, 0xffff0000, RZ, 0xc0, !PT ;  /* 0xffff000020167812 */ /* 0x040fe200078ec0ff */
[----:B------:R-:W-:Y:S01]  /*10a0*/  IMAD.U32 R32, R32, 0x10000, RZ ;  /* 0x0001000020207824 */ /* 0x000fe200078e00ff */
[----:B------:R-:W-:Y:S01]  /*10b0*/  SHF.L.U32 R23, R36, 0x10, RZ ;  /* 0x0000001024177819 */ /* 0x000fe200000006ff */
[----:B------:R-:W-:Y:S02]  /*10c0*/  FFMA.FTZ R9, R18, R9, R17 ;  /* 0x0000000912097223 */ /* 0x000fe40000010011 */
[----:B------:R-:W-:Y:S01]  /*10d0*/  FMUL.FTZ R29, R22, R29 ;  /* 0x0000001d161d7220 */ /* 0x000fe20000410000 */
[----:B------:R-:W-:Y:S02]  /*10e0*/  IMAD.U32 R17, R25, 0x10000, RZ ;  /* 0x0001000019117824 */ /* 0x000fe400078e00ff */
[----:B------:R-:W-:Y:S01]  /*10f0*/  FFMA.FTZ R24, R21, R50, R24 ;  /* 0x0000003215187223 */ /* 0x000fe20000010018 */
[----:B------:R-:W-:-:S02]  /*1100*/  IMAD.U32 R21, R33, 0x10000, RZ ;  /* 0x0001000021157824 */ /* 0x000fc400078e00ff */
[----:B------:R-:W-:Y:S01]  /*1110*/  FFMA.FTZ R32, R32, R23, R29 ;  /* 0x0000001720207223 */ /* 0x000fe2000001001d */
[----:B------:R-:W-:Y:S02]  /*1120*/  IMAD.U32 R22, R37, 0x10000, RZ ;  /* 0x0001000025167824 */ /* 0x000fe400078e00ff */
[----:B------:R-:W-:Y:S01]  /*1130*/  FFMA.FTZ R57, R57, R14, R12 ;  /* 0x0000000e39397223 */ /* 0x000fe2000001000c */
[----:B------:R-:W-:Y:S01]  /*1140*/  LOP3.LUT R25, R25, 0xffff0000, RZ, 0xc0, !PT ;  /* 0xffff000019197812 */ /* 0x000fe200078ec0ff */
[----:B------:R-:W-:Y:S01]  /*1150*/  FFMA.FTZ R28, R17, R28, R24 ;  /* 0x0000001c111c7223 */ /* 0x000fe20000010018 */
[----:B------:R-:W-:Y:S01]  /*1160*/  LOP3.LUT R33, R33, 0xffff0000, RZ, 0xc0, !PT ;  /* 0xffff000021217812 */ /* 0x000fe200078ec0ff */
[----:B------:R-:W-:Y:S01]  /*1170*/  IMAD.U32 R12, R19, 0x10000, RZ ;  /* 0x00010000130c7824 */ /* 0x000fe200078e00ff */
[----:B------:R-:W-:Y:S01]  /*1180*/  LOP3.LUT R24, R37, 0xffff0000, RZ, 0xc0, !PT ;  /* 0xffff000025187812 */ /* 0x000fe200078ec0ff */
[----:B------:R-:W-:Y:S01]  /*1190*/  FFMA.FTZ R22, R21, R22, R32 ;  /* 0x0000001615167223 */ /* 0x000fe20000010020 */
[----:B------:R-:W-:Y:S01]  /*11a0*/  FFMA.FTZ R56, R56, R13, R57 ;  /* 0x0000000d38387223 */ /* 0x000fe20000010039 */
[----:B------:R-:W-:Y:S01]  /*11b0*/  SHF.L.U32 R18, R30, 0x10, RZ ;  /* 0x000000101e127819 */ /* 0x000fe200000006ff */
[----:B------:R-:W-:-:S02]  /*11c0*/  IMAD.U32 R13, R26, 0x10000, RZ ;  /* 0x000100001a0d7824 */ /* 0x000fc400078e00ff */
[----:B------:R-:W-:Y:S01]  /*11d0*/  FFMA.FTZ R28, R25, R20, R28 ;  /* 0x00000014191c7223 */ /* 0x000fe2000001001c */
[----:B------:R-:W-:Y:S01]  /*11e0*/  SHF.L.U32 R17, R34, 0x10, RZ ;  /* 0x0000001022117819 */ /* 0x000fe200000006ff */
[----:B------:R-:W-:Y:S01]  /*11f0*/  FFMA.FTZ R12, R12, R15, R9 ;  /* 0x0000000f0c0c7223 */ /* 0x000fe20000010009 */
[----:B------:R-:W-:Y:S02]  /*1200*/  IMAD.U32 R20, R38, 0x10000, RZ ;  /* 0x0001000026147824 */ /* 0x000fe400078e00ff */
[----:B------:R-:W-:Y:S01]  /*1210*/  FFMA.FTZ R22, R33, R24, R22 ;  /* 0x0000001821167223 */ /* 0x000fe20000010016 */
[----:B------:R-:W-:Y:S01]  /*1220*/  LOP3.LUT R26, R26, 0xffff0000, RZ, 0xc0, !PT ;  /* 0xffff00001a1a7812 */ /* 0x000fe200078ec0ff */
[----:B------:R-:W-:Y:S01]  /*1230*/  FFMA.FTZ R13, R13, R18, R28 ;  /* 0x000000120d0d7223 */ /* 0x000fe2000001001c */
[----:B------:R-:W-:Y:S01]  /*1240*/  LOP3.LUT R15, R30, 0xffff0000, RZ, 0xc0, !PT ;  /* 0xffff00001e0f7812 */ /* 0x000fe200078ec0ff */
[----:B------:R-:W-:Y:S01]  /*1250*/  FFMA.FTZ R17, R17, R20, R22 ;  /* 0x0000001411117223 */ /* 0x000fe20000010016 */
[----:B------:R-:W-:-:S02]  /*1260*/  LOP3.LUT R34, R34, 0xffff0000, RZ, 0xc0, !PT ;  /* 0xffff000022227812 */ /* 0x000fc400078ec0ff */
[----:B------:R-:W-:Y:S01]  /*1270*/  LOP3.LUT R21, R38, 0xffff0000, RZ, 0xc0, !PT ;  /* 0xffff000026157812 */ /* 0x000fe200078ec0ff */
[----:B------:R-:W-:Y:S01]  /*1280*/  IMAD.U32 R16, R31, 0x10000, RZ ;  /* 0x000100001f107824 */ /* 0x000fe200078e00ff */
[----:B------:R-:W-:Y:S01]  /*1290*/  SHF.L.U32 R9, R27, 0x10, RZ ;  /* 0x000000101b097819 */ /* 0x000fe200000006ff */
[----:B------:R-:W-:Y:S01]  /*12a0*/  FFMA.FTZ R26, R26, R15, R13 ;  /* 0x0000000f1a1a7223 */ /* 0x000fe2000001000d */
[----:B------:R-:W-:Y:S01]  /*12b0*/  SHF.L.U32 R18, R39, 0x10, RZ ;  /* 0x0000001027127819 */ /* 0x000fe200000006ff */
[----:B------:R-:W-:Y:S02]  /*12c0*/  IMAD.U32 R13, R35, 0x10000, RZ ;  /* 0x00010000230d7824 */ /* 0x000fe400078e00ff */
[----:B------:R-:W-:Y:S01]  /*12d0*/  FFMA.FTZ R34, R34, R21, R17 ;  /* 0x0000001522227223 */ /* 0x000fe20000010011 */
[----:B------:R-:W-:Y:S01]  /*12e0*/  FFMA.FTZ R26, R9, R16, R26 ;  /* 0x00000010091a7223 */ /* 0x000fe2000001001a */
[----:B------:R-:W-:Y:S02]  /*12f0*/  LOP3.LUT R11, R11, 0xffff0000, RZ, 0xc0, !PT ;  /* 0xffff00000b0b7812 */ /* 0x000fe400078ec0ff */
[----:B------:R-:W-:Y:S01]  /*1300*/  LOP3.LUT R19, R19, 0xffff0000, RZ, 0xc0, !PT ;  /* 0xffff000013137812 */ /* 0x000fe200078ec0ff */
[----:B------:R-:W-:Y:S01]  /*1310*/  FFMA.FTZ R18, R13, R18, R34 ;  /* 0x000000120d127223 */ /* 0x000fe20000010022 */
[----:B------:R-:W-:-:S02]  /*1320*/  LOP3.LUT R27, R27, 0xffff0000, RZ, 0xc0, !PT ;  /* 0xffff00001b1b7812 */ /* 0x000fc400078ec0ff */
[----:B------:R-:W-:Y:S02]  /*1330*/  LOP3.LUT R14, R31, 0xffff0000, RZ, 0xc0, !PT ;  /* 0xffff00001f0e7812 */ /* 0x000fe400078ec0ff */
[----:B------:R-:W-:Y:S02]  /*1340*/  LOP3.LUT R35, R35, 0xffff0000, RZ, 0xc0, !PT ;  /* 0xffff000023237812 */ /* 0x000fe400078ec0ff */
[----:B------:R-:W-:Y:S01]  /*1350*/  LOP3.LUT R16, R39, 0xffff0000, RZ, 0xc0, !PT ;  /* 0xffff000027107812 */ /* 0x000fe200078ec0ff */
[----:B------:R-:W-:Y:S01]  /*1360*/  FFMA.FTZ R10, R11, R10, R56 ;  /* 0x0000000a0b0a7223 */ /* 0x000fe20000010038 */
[----:B------:R-:W-:Y:S01]  /*1370*/  FFMA.FTZ R12, R19, R8, R12 ;  /* 0x00000008130c7223 */ /* 0x000fe2000001000c */
[----:B------:R-:W-:Y:S02]  /*1380*/  FFMA.FTZ R26, R27, R14, R26 ;  /* 0x0000000e1b1a7223 */ /* 0x000fe4000001001a */
        /* <DEDUP_REMOVED lines=13> */
[----:B0-----:R-:W-:-:S02]  /*1460*/  FADD.FTZ R12, R9, R8 ;  /* 0x00000008090c7221 */ /* 0x001fc40000010000 */
[----:B------:R-:W0:Y:S01]  /*1470*/  LDC.64 R8, c[0x0][0x2d0] ;  /* 0x0000b400ff087b82 */ /* 0x000e220000000a00 */
[----:B-1----:R-:W-:Y:S01]  /*1480*/  FADD.FTZ R14, R11, R14 ;  /* 0x0000000e0b0e7221 */ /* 0x002fe20000010000 */
[----:B--2---:R-:W-:Y:S01]  /*1490*/  FADD.FTZ R17, R16, R13 ;  /* 0x0000000d10117221 */ /* 0x004fe20000010000 */
[----:B---3--:R-:W-:Y:S01]  /*14a0*/  FADD.FTZ R20, R19, R10 ;  /* 0x0000000a13147221 */ /* 0x008fe20000010000 */
[----:B------:R-:W1:Y:S04]  /*14b0*/  SHFL.BFLY PT, R13, R12, 0x1, 0x1f ;  /* 0x0c201f000c0d7f89 */ /* 0x000e6800000e0000 */
[----:B------:R-:W2:Y:S04]  /*14c0*/  SHFL.BFLY PT, R15, R14, 0x1, 0x1f ;  /* 0x0c201f000e0f7f89 */ /* 0x000ea800000e0000 */
[----:B------:R-:W3:Y:S04]  /*14d0*/  SHFL.BFLY PT, R18, R17, 0x1, 0x1f ;  /* 0x0c201f0011127f89 */ /* 0x000ee800000e0000 */
[----:B------:R-:W4:Y:S01]  /*14e0*/  SHFL.BFLY PT, R21, R20, 0x1, 0x1f ;  /* 0x0c201f0014157f89 */ /* 0x000f2200000e0000 */
[----:B------:R-:W-:Y:S01]  /*14f0*/  @P0 SHF.R.S32.HI R11, RZ, 0x1f, R48 ;  /* 0x0000001fff0b0819 */ /* 0x000fe20000011430 */
[----:B------:R-:W-:-:S03]  /*1500*/  IMAD.MOV.U32 R10, RZ, RZ, RZ ;  /* 0x000000ffff0a7224 */ /* 0x000fc600078e00ff */
[----:B------:R-:W-:-:S04]  /*1510*/  @P0 LEA.HI R11, R11, R48, RZ, 0x7 ;  /* 0x000000300b0b0211 */ /* 0x000fc800078f38ff */
[----:B------:R-:W-:Y:S02]  /*1520*/  @P0 LOP3.LUT R10, R11, 0xffffff80, RZ, 0xc0, !PT ;  /* 0xffffff800b0a0812 */ /* 0x000fe400078ec0ff */
[----:B------:R-:W-:Y:S01]  /*1530*/  ISETP.GE.AND P0, PT, R46, R47, PT ;  /* 0x0000002f2e00720c */ /* 0x000fe20003f06270 */
[----:B-1----:R-:W-:Y:S01]  /*1540*/  FADD.FTZ R19, R12, R13 ;  /* 0x0000000d0c137221 */ /* 0x002fe20000010000 */
[----:B--2---:R-:W-:Y:S01]  /*1550*/  FADD.FTZ R15, R14, R15 ;  /* 0x0000000f0e0f7221 */ /* 0x004fe20000010000 */
[----:B---3--:R-:W-:Y:S01]  /*1560*/  FADD.FTZ R18, R17, R18 ;  /* 0x0000001211127221 */ /* 0x008fe20000010000 */
[----:B----4-:R-:W-:Y:S01]  /*1570*/  FADD.FTZ R21, R20, R21 ;  /* 0x0000001514157221 */ /* 0x010fe20000010000 */
[----:B0-----:R-:W-:Y:S08]  /*1580*/  @P5 BRA `(.L_x_3689) ;  /* 0x0000000000645947 */ /* 0x001ff00003800000 */
[----:B------:R-:W0:Y:S01]  /*1590*/  LDC.64 R16, c[0x0][0x278] ;  /* 0x00009e00ff107b82 */ /* 0x000e220000000a00 */
[----:B------:R-:W-:Y:S01]  /*15a0*/  SHF.R.S32.HI R14, RZ, 0x1f, R10 ;  /* 0x0000001fff0e7819 */ /* 0x000fe2000001140a */
[----:B------:R-:W-:Y:S01]  /*15b0*/  ULDC.64 UR8, c[0x0][0x280] ;  /* 0x0000a00000087ab9 */ /* 0x000fe20000000a00 */
[----:B------:R-:W-:Y:S02]  /*15c0*/  IADD3 R12, P5, R5, R10, RZ ;  /* 0x0000000a050c7210 */ /* 0x000fe40007fbe0ff */
[----:B------:R-:W-:Y:S02]  /*15d0*/  FSEL R15, R15, RZ, !P4 ;  /* 0x000000ff0f0f7208 */ /* 0x000fe40006000000 */
[----:B------:R-:W-:Y:S01]  /*15e0*/  LEA.HI.X.SX32 R13, R5, R14, 0x1, P5 ;  /* 0x0000000e050d7211 */ /* 0x000fe200028f0eff */
[C---:B0-----:R-:W-:Y:S02]  /*15f0*/  IMAD R14, R16.reuse, UR7, RZ ;  /* 0x00000007100e7c24 */ /* 0x041fe4000f8e02ff */
[----:B------:R-:W-:-:S04]  /*1600*/  IMAD.WIDE.U32 R12, R16, UR6, R12 ;  /* 0x00000006100c7c25 */ /* 0x000fc8000f8e000c */
[----:B------:R-:W-:Y:S01]  /*1610*/  IMAD R11, R17, UR6, R14 ;  /* 0x00000006110b7c24 */ /* 0x000fe2000f8e020e */
[----:B------:R-:W-:Y:S01]  /*1620*/  FSEL R17, R18, RZ, !P2 ;  /* 0x000000ff12117208 */ /* 0x000fe20005000000 */
[----:B------:R-:W-:-:S03]  /*1630*/  IMAD R14, R41, UR8, RZ ;  /* 0x00000008290e7c24 */ /* 0x000fc6000f8e02ff */
[----:B------:R-:W-:Y:S01]  /*1640*/  IADD3 R13, R13, R11, RZ ;  /* 0x0000000b0d0d7210 */ /* 0x000fe20007ffe0ff */
[C---:B------:R-:W-:Y:S02]  /*1650*/  IMAD R11, R7.reuse, UR9, R14 ;  /* 0x00000009070b7c24 */ /* 0x040fe4000f8e020e */
[----:B------:R-:W-:Y:S01]  /*1660*/  IMAD.WIDE.U32 R12, R7, UR8, R12 ;  /* 0x00000008070c7c25 */ /* 0x000fe2000f8e000c */
[----:B------:R-:W-:Y:S02]  /*1670*/  ULDC.64 UR8, c[0x0][0x260] ;  /* 0x0000980000087ab9 */ /* 0x000fe40000000a00 */
[----:B------:R-:W-:-:S04]  /*1680*/  IADD3 R6, P5, R6, R12, RZ ;  /* 0x0000000c06067210 */ /* 0x000fc80007fbe0ff */
[----:B------:R-:W-:Y:S02]  /*1690*/  IADD3.X R13, R42, R13, R11, P5, !PT ;  /* 0x0000000d2a0d7210 */ /* 0x000fe40002ffe40b */
[C---:B------:R-:W-:Y:S02]  /*16a0*/  LEA R12, P5, R6.reuse, UR8, 0x2 ;  /* 0x00000008060c7c11 */ /* 0x040fe4000f8a10ff */
[----:B------:R-:W-:Y:S02]  /*16b0*/  FSEL R11, R19, RZ, !P3 ;  /* 0x000000ff130b7208 */ /* 0x000fe40005800000 */
[----:B------:R-:W-:Y:S02]  /*16c0*/  LEA.HI.X R13, R6, UR9, R13, 0x2, P5 ;  /* 0x00000009060d7c11 */ /* 0x000fe4000a8f140d */
[----:B------:R-:W-:-:S03]  /*16d0*/  FSEL R19, R21, RZ, !P0 ;  /* 0x000000ff15137208 */ /* 0x000fc60004000000 */
[----:B------:R0:W-:Y:S04]  /*16e0*/  STG.E desc[UR4][R12.64], R11 ;  /* 0x0000000b0c007986 */ /* 0x0001e8000c101904 */
[----:B------:R0:W-:Y:S04]  /*16f0*/  STG.E desc[UR4][R12.64+0x80], R15 ;  /* 0x0000800f0c007986 */ /* 0x0001e8000c101904 */
[----:B------:R0:W-:Y:S04]  /*1700*/  STG.E desc[UR4][R12.64+0x100], R17 ;  /* 0x000100110c007986 */ /* 0x0001e8000c101904 */
[----:B------:R0:W-:Y:S02]  /*1710*/  STG.E desc[UR4][R12.64+0x180], R19 ;  /* 0x000180130c007986 */ /* 0x0001e4000c101904 */
.L_x_3689:
[----:B------:R-:W-:Y:S05]  /*1720*/  BSYNC B0 ;  /* 0x0000000000007941 */ /* 0x000fea0003800000 */
.L_x_3688:
[----:B------:R-:W-:Y:S01]  /*1730*/  VIADD R4, R4, 0x7f ;  /* 0x0000007f04047836 */ /* 0x000fe20000000000 */
[----:B0-----:R-:W-:Y:S01]  /*1740*/  SHF.L.U32 R13, R2, 0xd, RZ ;  /* 0x0000000d020d7819 */ /* 0x001fe200000006ff */
[----:B------:R-:W-:Y:S01]  /*1750*/  IMAD.SHL.U32 R12, R10, 0x40, RZ ;  /* 0x000000400a0c7824 */ /* 0x000fe200078e00ff */
[----:B------:R-:W-:Y:S01]  /*1760*/  BSSY B0, `(.L_x_3690) ;  /* 0x0000027000007945 */ /* 0x000fe20003800000 */
[----:B------:R-:W-:Y:S01]  /*1770*/  IMAD.SHL.U32 R6, R3, 0x4, RZ ;  /* 0x0000000403067824 */ /* 0x000fe200078e00ff */
[----:B------:R-:W-:Y:S02]  /*1780*/  SHF.R.S32.HI R11, RZ, 0x1f, R4 ;  /* 0x0000001fff0b7819 */ /* 0x000fe40000011404 */
[----:B------:R-:W-:Y:S02]  /*1790*/  SHF.R.S32.HI R14, RZ, 0x1f, R12 ;  /* 0x0000001fff0e7819 */ /* 0x000fe4000001140c */
[----:B------:R-:W-:Y:S02]  /*17a0*/  LEA.HI R11, R11, R4, RZ, 0x7 ;  /* 0x000000040b0b7211 */ /* 0x000fe400078f38ff */
[----:B------:R-:W-:-:S02]  /*17b0*/  IADD3 R12, P0, P2, R12, R6, R13 ;  /* 0x000000060c0c7210 */ /* 0x000fc40007a1e00d */
[----:B------:R-:W-:Y:S02]  /*17c0*/  LOP3.LUT R4, R11, 0xffffff80, RZ, 0xc0, !PT ;  /* 0xffffff800b047812 */ /* 0x000fe400078ec0ff */
[----:B------:R-:W-:Y:S02]  /*17d0*/  SHF.R.S32.HI R13, RZ, 0x1f, R13 ;  /* 0x0000001fff0d7819 */ /* 0x000fe4000001140d */
[----:B------:R-:W-:Y:S01]  /*17e0*/  SHF.R.S32.HI R6, RZ, 0x1f, R6 ;  /* 0x0000001fff067819 */ /* 0x000fe20000011406 */
[----:B------:R-:W-:-:S03]  /*17f0*/  IMAD.IADD R4, R4, 0x1, -R5 ;  /* 0x0000000104047824 */ /* 0x000fc600078e0a05 */
[----:B------:R-:W-:Y:S01]  /*1800*/  IADD3.X R13, R14, R6, R13, P0, P2 ;  /* 0x000000060e0d7210 */ /* 0x000fe200007e440d */
[----:B------:R-:W-:Y:S01]  /*1810*/  IMAD R6, R8, UR7, RZ ;  /* 0x0000000708067c24 */ /* 0x000fe2000f8e02ff */
[----:B------:R-:W-:-:S03]  /*1820*/  ISETP.GE.OR P1, PT, R3, R4, P1 ;  /* 0x000000040300720c */ /* 0x000fc60000f26670 */
[----:B------:R-:W-:Y:S02]  /*1830*/  IMAD R9, R9, UR6, R6 ;  /* 0x0000000609097c24 */ /* 0x000fe4000f8e0206 */
[----:B------:R-:W-:-:S05]  /*1840*/  IMAD.WIDE.U32 R12, R8, UR6, R12 ;  /* 0x00000006080c7c25 */ /* 0x000fca000f8e000c */
[----:B------:R-:W-:-:S03]  /*1850*/  IADD3 R11, R13, R9, RZ ;  /* 0x000000090d0b7210 */ /* 0x000fc60007ffe0ff */
[----:B------:R-:W-:Y:S05]  /*1860*/  @P1 BRA `(.L_x_3691) ;  /* 0x0000000000581947 */ /* 0x000fea0003800000 */
[----:B------:R-:W0:Y:S01]  /*1870*/  LDC.64 R8, c[0x0][0x2a8] ;  /* 0x0000aa00ff087b82 */ /* 0x000e220000000a00 */
[----:B------:R-:W-:Y:S01]  /*1880*/  SHF.R.S32.HI R6, RZ, 0x1f, R5 ;  /* 0x0000001fff067819 */ /* 0x000fe20000011405 */
[----:B------:R-:W-:Y:S01]  /*1890*/  ULDC.64 UR8, c[0x0][0x2b0] ;  /* 0x0000ac0000087ab9 */ /* 0x000fe20000000a00 */
[--C-:B------:R-:W-:Y:S02]  /*18a0*/  IADD3 R4, P0, P1, R10, R5, R3.reuse ;  /* 0x000000050a047210 */ /* 0x100fe4000791e003 */
[----:B------:R-:W-:Y:S02]  /*18b0*/  SHF.R.S32.HI R14, RZ, 0x1f, R10 ;  /* 0x0000001fff0e7819 */ /* 0x000fe4000001140a */
[----:B------:R-:W-:-:S04]  /*18c0*/  SHF.R.S32.HI R5, RZ, 0x1f, R3 ;  /* 0x0000001fff057819 */ /* 0x000fc80000011403 */
[----:B------:R-:W-:Y:S02]  /*18d0*/  IADD3.X R5, R14, R6, R5, P0, P1 ;  /* 0x000000060e057210 */ /* 0x000fe400007e2405 */
[----:B-----5:R-:W-:Y:S01]  /*18e0*/  FSETP.NEU.FTZ.AND P0, PT, R40, -INF , PT ;  /* 0xff8000002800780b */ /* 0x020fe20003f1d000 */
[C---:B0-----:R-:W-:Y:S02]  /*18f0*/  IMAD R6, R8.reuse, UR7, RZ ;  /* 0x0000000708067c24 */ /* 0x041fe4000f8e02ff */
[----:B------:R-:W-:-:S04]  /*1900*/  IMAD.WIDE.U32 R4, R8, UR6, R4 ;  /* 0x0000000608047c25 */ /* 0x000fc8000f8e0004 */
[----:B------:R-:W-:Y:S02]  /*1910*/  IMAD R9, R9, UR6, R6 ;  /* 0x0000000609097c24 */ /* 0x000fe4000f8e0206 */
[----:B------:R-:W-:Y:S02]  /*1920*/  IMAD R6, R41, UR8, RZ ;  /* 0x0000000829067c24 */ /* 0x000fe4000f8e02ff */
[----:B------:R-:W-:Y:S02]  /*1930*/  IMAD.IADD R5, R5, 0x1, R9 ;  /* 0x0000000105057824 */ /* 0x000fe400078e0209 */
[C---:B------:R-:W-:Y:S02]  /*1940*/  IMAD R9, R7.reuse, UR9, R6 ;  /* 0x0000000907097c24 */ /* 0x040fe4000f8e0206 */
[----:B------:R-:W-:Y:S01]  /*1950*/  FMUL.FTZ R6, R40, 1.4426950216293334961 ;  /* 0x3fb8aa3b28067820 */ /* 0x000fe20000410000 */
[----:B------:R-:W-:Y:S01]  /*1960*/  IMAD.WIDE.U32 R4, R7, UR8, R4 ;  /* 0x0000000807047c25 */ /* 0x000fe2000f8e0004 */
[----:B------:R-:W-:-:S03]  /*1970*/  ULDC.64 UR8, c[0x0][0x2a0] ;  /* 0x0000a80000087ab9 */ /* 0x000fc60000000a00 */
[----:B------:R-:W-:Y:S01]  /*1980*/  IMAD.IADD R5, R5, 0x1, R9 ;  /* 0x0000000105057824 */ /* 0x000fe200078e0209 */
[----:B------:R-:W-:-:S04]  /*1990*/  LEA R8, P1, R4, UR8, 0x2 ;  /* 0x0000000804087c11 */ /* 0x000fc8000f8210ff */
[----:B------:R-:W-:Y:S02]  /*19a0*/  LEA.HI.X R9, R4, UR9, R5, 0x2, P1 ;  /* 0x0000000904097c11 */ /* 0x000fe400088f1405 */
[----:B------:R-:W-:-:S05]  /*19b0*/  FSEL R5, R6, RZ, P0 ;  /* 0x000000ff06057208 */ /* 0x000fca0000000000 */
[----:B------:R0:W-:Y:S02]  /*19c0*/  STG.E desc[UR4][R8.64], R5 ;  /* 0x0000000508007986 */ /* 0x0001e4000c101904 */
.L_x_3691:
[----:B------:R-:W-:Y:S05]  /*19d0*/  BSYNC B0 ;  /* 0x0000000000007941 */ /* 0x000fea0003800000 */
.L_x_3690:
[----:B------:R-:W-:Y:S01]  /*19e0*/  ULDC.64 UR10, c[0x0][0x2e8] ;  /* 0x0000ba00000a7ab9 */ /* 0x000fe20000000a00 */
[----:B------:R-:W-:Y:S01]  /*19f0*/  ULDC.64 UR8, c[0x0][0x2d8] ;  /* 0x0000b60000087ab9 */ /* 0x000fe20000000a00 */
[----:B------:R-:W-:Y:S01]  /*1a00*/  MOV R10, R12 ;  /* 0x0000000c000a7202 */ /* 0x000fe20000000f00 */
[----:B------:R-:W-:Y:S01]  /*1a10*/  IMAD R6, R41, UR8, RZ ;  /* 0x0000000829067c24 */ /* 0x000fe2000f8e02ff */
[----:B------:R-:W-:-:S03]  /*1a20*/  ISETP.NE.U32.AND P0, PT, RZ, UR10, PT ;  /* 0x0000000aff007c0c */ /* 0x000fc6000bf05070 */
[----:B0-----:R-:W-:Y:S01]  /*1a30*/  IMAD.WIDE.U32 R4, R7, UR8, R10 ;  /* 0x0000000807047c25 */ /* 0x001fe2000f8e000a */
[----:B------:R-:W-:-:S03]  /*1a40*/  ISETP.NE.AND.EX P0, PT, RZ, UR11, PT, P0 ;  /* 0x0000000bff007c0c */ /* 0x000fc6000bf05300 */
[----:B------:R-:W-:Y:S01]  /*1a50*/  IMAD R7, R7, UR9, R6 ;  /* 0x0000000907077c24 */ /* 0x000fe2000f8e0206 */
[----:B------:R-:W-:Y:S01]  /*1a60*/  ISETP.NE.OR P0, PT, R3, RZ, !P0 ;  /* 0x000000ff0300720c */ /* 0x000fe20004705670 */
[----:B------:R-:W-:Y:S02]  /*1a70*/  ULDC.64 UR8, c[0x0][0x2b8] ;  /* 0x0000ae0000087ab9 */ /* 0x000fe40000000a00 */
[----:B------:R-:W-:Y:S01]  /*1a80*/  IMAD.IADD R5, R5, 0x1, R7 ;  /* 0x0000000105057824 */ /* 0x000fe200078e0207 */
[----:B------:R-:W-:-:S04]  /*1a90*/  LEA R6, P1, R4, UR8, 0x2 ;  /* 0x0000000804067c11 */ /* 0x000fc8000f8210ff */
[----:B------:R-:W-:-:S05]  /*1aa0*/  LEA.HI.X R7, R4, UR9, R5, 0x2, P1 ;  /* 0x0000000904077c11 */ /* 0x000fca00088f1405 */
        /* <DEDUP_REMOVED lines=9> */
[----:B------:R-:W1:Y:S08]  /*1b40*/  LDC R3, c[0x0][0x2e0] ;  /* 0x0000b800ff037b82 */ /* 0x000e700000000800 */
[----:B0-----:R-:W0:Y:S08]  /*1b50*/  LDC R7, c[0x0][0x220] ;  /* 0x00008800ff077b82 */ /* 0x001e300000000800 */
[----:B------:R-:W2:Y:S01]  /*1b60*/  LDC.64 R4, c[0x0][0x2e8] ;  /* 0x0000ba00ff047b82 */ /* 0x000ea20000000a00 */
[----:B-1----:R-:W-:-:S04]  /*1b70*/  IMAD R0, R2, R3, R0 ;  /* 0x0000000302007224 */ /* 0x002fc800078e0200 */
[----:B0-----:R-:W-:-:S04]  /*1b80*/  IMAD R3, R0, R7, UR6 ;  /* 0x0000000600037e24 */ /* 0x001fc8000f8e0207 */
[----:B--2---:R-:W-:-:S05]  /*1b90*/  IMAD.WIDE R2, R3, 0x4, R4 ;  /* 0x0000000403027825 */ /* 0x004fca00078e0204 */
[----:B------:R-:W-:Y:S01]  /*1ba0*/  STG.E desc[UR4][R2.64], RZ ;  /* 0x000000ff02007986 */ /* 0x000fe2000c101904 */
[----:B------:R-:W-:Y:S05]  /*1bb0*/  EXIT ;  /* 0x000000000000794d */ /* 0x000fea0003800000 */
.L_x_3692:
        /* <DEDUP_REMOVED lines=12> */
.L_x_3720:


//--------------------- .nv.global.init           --------------------------
	.section	.nv.global.init,"aw",@progbits
.nv.global.init:
	.type		$str$23,@object
	.size		$str$23,($str$24 - $str$23)
$str$23:
        /*0000*/ 	.byte	0x28, 0x61, 0x64, 0x64, 0x72, 0x65, 0x73, 0x73, 0x20, 0x26, 0x20, 0x6d, 0x61, 0x73, 0x6b, 0x29
        /*0010*/ 	.byte	0x20, 0x3d, 0x3d, 0x20, 0x30, 0x00
	.type		$str$24,@object
	.size		$str$24,(__unnamed_4 - $str$24)
$str$24:
        /*0016*/ 	.byte	0x2f, 0x74, 0x6d, 0x70, 0x2f, 0x6f, 0x73, 0x73, 0x5f, 0x6b, 0x65, 0x72, 0x6e, 0x65, 0x6c, 0x73
        /*0026*/ 	.byte	0x5f, 0x73, 0x72, 0x63, 0x2f, 0x66, 0x6c, 0x61, 0x73, 0x68, 0x5f, 0x61, 0x74, 0x74, 0x65, 0x6e
        /*0036*/ 	.byte	0x74, 0x69, 0x6f, 0x6e, 0x2f, 0x63, 0x73, 0x72, 0x63, 0x2f, 0x63, 0x75, 0x74, 0x6c, 0x61, 0x73
        /*0046*/ 	.byte	0x73, 0x2f, 0x69, 0x6e, 0x63, 0x6c, 0x75, 0x64, 0x65, 0x2f, 0x63, 0x75, 0x74, 0x65, 0x2f, 0x70
        /*0056*/ 	.byte	0x6f, 0x69, 0x6e, 0x74, 0x65, 0x72, 0x5f, 0x66, 0x6c, 0x61, 0x67, 0x67, 0x65, 0x64, 0x2e, 0x68
        /*0066*/ 	.byte	0x70, 0x70, 0x00
	.type		__unnamed_4,@object
	.size		__unnamed_4,(__unnamed_2 - __unnamed_4)
__unnamed_4:
        /* <DEDUP_REMOVED lines=17> */
        /*0179*/ 	.byte	0x43, 0x3c, 0x36, 0x34, 0x3e, 0x3e, 0x3e, 0x3e, 0x5d, 0x00
	.type		__unnamed_2,@object
	.size		__unnamed_2,(__unnamed_3 - __unnamed_2)
__unnamed_2:
        /* <DEDUP_REMOVED lines=22> */
        /*02e3*/ 	.byte	0x31, 0x36, 0x33, 0x38, 0x34, 0x3e, 0x3e, 0x3e, 0x3e, 0x20, 0x26, 0x5d, 0x00
	.type		__unnamed_3,@object
	.size		__unnamed_3,(__unnamed_1 - __unnamed_3)
__unnamed_3:
        /* <DEDUP_REMOVED lines=23> */
        /*0460*/ 	.byte	0x75, 0x74, 0x65, 0x3a, 0x3a, 0x43, 0x3c, 0x30, 0x3e, 0x3e, 0x3e, 0x3e, 0x3e, 0x5d, 0x00
	.type		__unnamed_1,@object
	.size		__unnamed_1,(.L_0 - __unnamed_1)
__unnamed_1:
        /* <DEDUP_REMOVED lines=29> */
        /*063f*/ 	.byte	0x5d, 0x00
.L_0:


//--------------------- .nv.shared._ZN7cutlass13device_kernelIN5flash11enable_sm90INS1_16FlashAttnBwdSm90INS1_25CollectiveMainloopBwdSm90ILi2ELi2ELi2EN4cute5tupleIJNS5_1CILi1EEES8_S8_EEENS6_IJNS7_ILi128EEESA_NS7_ILi64EEEEEENS_10bfloat16_tEfNS_4arch4Sm90ELb0ELb0ELb0ELb0ELb0ELb1ELb0ELb0ELi2ELi1ELi2ELi2ELb0EEENS1_21CollectiveEpilogueBwdISC_SD_SF_Li256ELb0ELb0ELi1EEENS1_19SingleTileSchedulerILb0ELb0ELb0ELi128EEEEEEEEEvNT_6ParamsE --------------------------
	.section	.nv.shared._ZN7cutlass13device_kernelIN5flash11enable_sm90INS1_16FlashAttnBwdSm90INS1_25CollectiveMainloopBwdSm90ILi2ELi2ELi2EN4cute5tupleIJNS5_1CILi1EEES8_S8_EEENS6_IJNS7_ILi128EEESA_NS7_ILi64EEEEEENS_10bfloat16_tEfNS_4arch4Sm90ELb0ELb0ELb0ELb0ELb0ELb1ELb0ELb0ELi2ELi1ELi2ELi2ELb0EEENS1_21CollectiveEpilogueBwdISC_SD_SF_Li256ELb0ELb0ELi1EEENS1_19SingleTileSchedulerILb0ELb0ELb0ELi128EEEEEEEEEvNT_6ParamsE,"aw",@nobits
	.sectionflags	@""
	.align	16
	.zero		1024


//--------------------- .nv.shared.reserved.0     --------------------------
	.section	.nv.shared.reserved.0,"aw",@nobits
	.weak		__nv_reservedSMEM_offset_0_alias
	.size		__nv_reservedSMEM_offset_0_alias, 0, 0
	.other		__nv_reservedSMEM_offset_0_alias,@"STO_CUDA_RESERVED_SHARED STV_DEFAULT"
__nv_reservedSMEM_offset_0_alias:
	.zero		0


//--------------------- .nv.global                --------------------------
	.section	.nv.global,"aw",@nobits
.nv.global:
	.type		_ZN65_INTERNAL_d6de7d86_29_flash_bwd_hdim64_bf16_sm90_cu_8e232a79_31394cute1_E,@object
	.size		_ZN65_INTERNAL_d6de7d86_29_flash_bwd_hdim64_bf16_sm90_cu_8e232a79_31394cute1_E,(_ZN65_INTERNAL_d6de7d86_29_flash_bwd_hdim64_bf16_sm90_cu_8e232a79_31394cuda3std3__45__cpo6cbeginE - _ZN65_INTERNAL_d6de7d86_29_flash_bwd_hdim64_bf16_sm90_cu_8e232a79_31394cute1_E)
_ZN65_INTERNAL_d6de7d86_29_flash_bwd_hdim64_bf16_sm90_cu_8e232a79_31394cute1_E:
	.zero		1
	.type		_ZN65_INTERNAL_d6de7d86_29_flash_bwd_hdim64_bf16_sm90_cu_8e232a79_31394cuda3std3__45__cpo6cbeginE,@object
	.size		_ZN65_INTERNAL_d6de7d86_29_flash_bwd_hdim64_bf16_sm90_cu_8e232a79_31394cuda3std3__45__cpo6cbeginE,(_ZN65_INTERNAL_d6de7d86_29_flash_bwd_hdim64_bf16_sm90_cu_8e232a79_31394cuda3std3__48in_placeE - _ZN65_INTERNAL_d6de7d86_29_flash_bwd_hdim64_bf16_sm90_cu_8e232a79_31394cuda3std3__45__cpo6cbeginE)
_ZN65_INTERNAL_d6de7d86_29_flash_bwd_hdim64_bf16_sm90_cu_8e232a79_31394cuda3std3__45__cpo6cbeginE:
	.zero		1
	.type		_ZN65_INTERNAL_d6de7d86_29_flash_bwd_hdim64_bf16_sm90_cu_8e232a79_31394cuda3std3__48in_placeE,@object
	.size		_ZN65_INTERNAL_d6de7d86_29_flash_bwd_hdim64_bf16_sm90_cu_8e232a79_31394cuda3std3__48in_placeE,(_ZN65_INTERNAL_d6de7d86_29_flash_bwd_hdim64_bf16_sm90_cu_8e232a79_31394cuda3std6ranges3__45__cpo9iter_moveE - _ZN65_INTERNAL_d6de7d86_29_flash_bwd_hdim64_bf16_sm90_cu_8e232a79_31394cuda3std3__48in_placeE)
_ZN65_INTERNAL_d6de7d86_29_flash_bwd_hdim64_bf16_sm90_cu_8e232a79_31394cuda3std3__48in_placeE:
	.zero		1
	.type		_ZN65_INTERNAL_d6de7d86_29_flash_bwd_hdim64_bf16_sm90_cu_8e232a79_31394cuda3std6ranges3__45__cpo9iter_moveE,@object
	.size		_ZN65_INTERNAL_d6de7d86_29_flash_bwd_hdim64_bf16_sm90_cu_8e232a79_31394cuda3std6ranges3__45__cpo9iter_moveE,(_ZN65_INTERNAL_d6de7d86_29_flash_bwd_hdim64_bf16_sm90_cu_8e232a79_31394cuda3std3__45__cpo5beginE - _ZN65_INTERNAL_d6de7d86_29_flash_bwd_hdim64_bf16_sm90_cu_8e232a79_31394cuda3std6ranges3__45__cpo9iter_moveE)
_ZN65_INTERNAL_d6de7d86_29_flash_bwd_hdim64_bf16_sm90_cu_8e232a79_31394cuda3std6ranges3__45__cpo9iter_moveE:
	.zero		1
	.type		_ZN65_INTERNAL_d6de7d86_29_flash_bwd_hdim64_bf16_sm90_cu_8e232a79_31394cuda3std3__45__cpo5beginE,@object
	.size		_ZN65_INTERNAL_d6de7d86_29_flash_bwd_hdim64_bf16_sm90_cu_8e232a79_31394cuda3std3__45__cpo5beginE,(_ZN65_INTERNAL_d6de7d86_29_flash_bwd_hdim64_bf16_sm90_cu_8e232a79_31394cuda3std3__467_GLOBAL__N__d6de7d86_29_flash_bwd_hdim64_bf16_sm90_cu_8e232a79_31396ignoreE - _ZN65_INTERNAL_d6de7d86_29_flash_bwd_hdim64_bf16_sm90_cu_8e232a79_31394cuda3std3__45__cpo5beginE)
_ZN65_INTERNAL_d6de7d86_29_flash_bwd_hdim64_bf16_sm90_cu_8e232a79_31394cuda3std3__45__cpo5beginE:
	.zero		1
	.type		_ZN65_INTERNAL_d6de7d86_29_flash_bwd_hdim64_bf16_sm90_cu_8e232a79_31394cuda3std3__467_GLOBAL__N__d6de7d86_29_flash_bwd_hdim64_bf16_sm90_cu_8e232a79_31396ignoreE,@object
	.size		_ZN65_INTERNAL_d6de7d86_29_flash_bwd_hdim64_bf16_sm90_cu_8e232a79_31394cuda3std3__467_GLOBAL__N__d6de7d86_29_flash_bwd_hdim64_bf16_sm90_cu_8e232a79_31396ignoreE,(_ZN65_INTERNAL_d6de7d86_29_flash_bwd_hdim64_bf16_sm90_cu_8e232a79_31394cute7productE - _ZN65_INTERNAL_d6de7d86_29_flash_bwd_hdim64_bf16_sm90_cu_8e232a79_31394cuda3std3__467_GLOBAL__N__d6de7d86_29_flash_bwd_hdim64_bf16_sm90_cu_8e232a79_31396ignoreE)
_ZN65_INTERNAL_d6de7d86_29_flash_bwd_hdim64_bf16_sm90_cu_8e232a79_31394cuda3std3__467_GLOBAL__N__d6de7d86_29_flash_bwd_hdim64_bf16_sm90_cu_8e232a79_31396ignoreE:
	.zero		1
	.type		_ZN65_INTERNAL_d6de7d86_29_flash_bwd_hdim64_bf16_sm90_cu_8e232a79_31394cute7productE,@object
	.size		_ZN65_INTERNAL_d6de7d86_29_flash_bwd_hdim64_bf16_sm90_cu_8e232a79_31394cute7productE,(_ZN65_INTERNAL_d6de7d86_29_flash_bwd_hdim64_bf16_sm90_cu_8e232a79_31394cuda3std3__45__cpo3endE - _ZN65_INTERNAL_d6de7d86_29_flash_bwd_hdim64_bf16_sm90_cu_8e232a79_31394cute7productE)
_ZN65_INTERNAL_d6de7d86_29_flash_bwd_hdim64_bf16_sm90_cu_8e232a79_31394cute7productE:
	.zero		1
	.type		_ZN65_INTERNAL_d6de7d86_29_flash_bwd_hdim64_bf16_sm90_cu_8e232a79_31394cuda3std3__45__cpo3endE,@object
	.size		_ZN65_INTERNAL_d6de7d86_29_flash_bwd_hdim64_bf16_sm90_cu_8e232a79_31394cuda3std3__45__cpo3endE,(_ZN65_INTERNAL_d6de7d86_29_flash_bwd_hdim64_bf16_sm90_cu_8e232a79_31394cuda3std3__419piecewise_constructE - _ZN65_INTERNAL_d6de7d86_29_flash_bwd_hdim64_bf16_sm90_cu_8e232a79_31394cuda3std3__45__cpo3endE)
_ZN65_INTERNAL_d6de7d86_29_flash_bwd_hdim64_bf16_sm90_cu_8e232a79_31394cuda3std3__45__cpo3endE:
	.zero		1
	.type		_ZN65_INTERNAL_d6de7d86_29_flash_bwd_hdim64_bf16_sm90_cu_8e232a79_31394cuda3std3__419piecewise_constructE,@object
	.size		_ZN65_INTERNAL_d6de7d86_29_flash_bwd_hdim64_bf16_sm90_cu_8e232a79_31394cuda3std3__419piecewise_constructE,(_ZN65_INTERNAL_d6de7d86_29_flash_bwd_hdim64_bf16_sm90_cu_8e232a79_31394cuda3std3__45__cpo4cendE - _ZN65_INTERNAL_d6de7d86_29_flash_bwd_hdim64_bf16_sm90_cu_8e232a79_31394cuda3std3__419piecewise_constructE)
_ZN65_INTERNAL_d6de7d86_29_flash_bwd_hdim64_bf16_sm90_cu_8e232a79_31394cuda3std3__419piecewise_constructE:
	.zero		1
	.type		_ZN65_INTERNAL_d6de7d86_29_flash_bwd_hdim64_bf16_sm90_cu_8e232a79_31394cuda3std3__45__cpo4cendE,@object
	.size		_ZN65_INTERNAL_d6de7d86_29_flash_bwd_hdim64_bf16_sm90_cu_8e232a79_31394cuda3std3__45__cpo4cendE,(_ZN65_INTERNAL_d6de7d86_29_flash_bwd_hdim64_bf16_sm90_cu_8e232a79_31394cuda3std6ranges3__45__cpo4swapE - _ZN65_INTERNAL_d6de7d86_29_flash_bwd_hdim64_bf16_sm90_cu_8e232a79_31394cuda3std3__45__cpo4cendE)
_ZN65_INTERNAL_d6de7d86_29_flash_bwd_hdim64_bf16_sm90_cu_8e232a79_31394cuda3std3__45__cpo4cendE:
	.zero		1
	.type		_ZN65_INTERNAL_d6de7d86_29_flash_bwd_hdim64_bf16_sm90_cu_8e232a79_31394cuda3std6ranges3__45__cpo4swapE,@object
	.size		_ZN65_INTERNAL_d6de7d86_29_flash_bwd_hdim64_bf16_sm90_cu_8e232a79_31394cuda3std6ranges3__45__cpo4swapE,(.L_11 - _ZN65_INTERNAL_d6de7d86_29_flash_bwd_hdim64_bf16_sm90_cu_8e232a79_31394cuda3std6ranges3__45__cpo4swapE)
_ZN65_INTERNAL_d6de7d86_29_flash_bwd_hdim64_bf16_sm90_cu_8e232a79_31394cuda3std6ranges3__45__cpo4swapE:
	.zero		1
.L_11:


//--------------------- .nv.shared._ZN7cutlass13device_kernelIN5flash11enable_sm90INS1_16FlashAttnBwdSm90INS1_25CollectiveMainloopBwdSm90ILi2ELi2ELi2EN4cute5tupleIJNS5_1CILi1EEES8_S8_EEENS6_IJNS7_ILi128EEESA_NS7_ILi64EEEEEENS_10bfloat16_tEfNS_4arch4Sm90ELb0ELb0ELb0ELb0ELb1ELb1ELb0ELb0ELi2ELi1ELi2ELi2ELb0EEENS1_21CollectiveEpilogueBwdISC_SD_SF_Li256ELb0ELb0ELi1EEENS1_19SingleTileSchedulerILb0ELb0ELb0ELi128EEEEEEEEEvNT_6ParamsE --------------------------
	.section	.nv.shared._ZN7cutlass13device_kernelIN5flash11enable_sm90INS1_16FlashAttnBwdSm90INS1_25CollectiveMainloopBwdSm90ILi2ELi2ELi2EN4cute5tupleIJNS5_1CILi1EEES8_S8_EEENS6_IJNS7_ILi128EEESA_NS7_ILi64EEEEEENS_10bfloat16_tEfNS_4arch4Sm90ELb0ELb0ELb0ELb0ELb1ELb1ELb0ELb0ELi2ELi1ELi2ELi2ELb0EEENS1_21CollectiveEpilogueBwdISC_SD_SF_Li256ELb0ELb0ELi1EEENS1_19SingleTileSchedulerILb0ELb0ELb0ELi128EEEEEEEEEvNT_6ParamsE,"aw",@nobits
	.sectionflags	@""
	.align	16
	.zero		1024


//--------------------- .nv.shared._ZN7cutlass13device_kernelIN5flash11enable_sm90INS1_16FlashAttnBwdSm90INS1_25CollectiveMainloopBwdSm90ILi2ELi2ELi2EN4cute5tupleIJNS5_1CILi1EEES8_S8_EEENS6_IJNS7_ILi128EEESA_NS7_ILi64EEEEEENS_10bfloat16_tEfNS_4arch4Sm90ELb0ELb0ELb0ELb0ELb0ELb1ELb0ELb0ELi2ELi1ELi2ELi2ELb0EEENS1_24CollectiveEpilogueBwdGQAISC_fSF_Li256ELb0ELb0EEENS1_19SingleTileSchedulerILb0ELb0ELb0ELi128EEEEEEEEEvNT_6ParamsE --------------------------
	.section	.nv.shared._ZN7cutlass13device_kernelIN5flash11enable_sm90INS1_16FlashAttnBwdSm90INS1_25CollectiveMainloopBwdSm90ILi2ELi2ELi2EN4cute5tupleIJNS5_1CILi1EEES8_S8_EEENS6_IJNS7_ILi128EEESA_NS7_ILi64EEEEEENS_10bfloat16_tEfNS_4arch4Sm90ELb0ELb0ELb0ELb0ELb0ELb1ELb0ELb0ELi2ELi1ELi2ELi2ELb0EEENS1_24CollectiveEpilogueBwdGQAISC_fSF_Li256ELb0ELb0EEENS1_19SingleTileSchedulerILb0ELb0ELb0ELi128EEEEEEEEEvNT_6ParamsE,"aw",@nobits
	.sectionflags	@""
	.align	16
	.zero		1024


//--------------------- .nv.shared._ZN7cutlass13device_kernelIN5flash11enable_sm90INS1_16FlashAttnBwdSm90INS1_25CollectiveMainloopBwdSm90ILi2ELi2ELi2EN4cute5tupleIJNS5_1CILi1EEES8_S8_EEENS6_IJNS7_ILi128EEESA_NS7_ILi64EEEEEENS_10bfloat16_tEfNS_4arch4Sm90ELb0ELb0ELb0ELb0ELb1ELb1ELb0ELb0ELi2ELi1ELi2ELi2ELb0EEENS1_24CollectiveEpilogueBwdGQAISC_fSF_Li256ELb0ELb1EEENS1_19SingleTileSchedulerILb0ELb0ELb0ELi128EEEEEEEEEvNT_6ParamsE --------------------------
	.section	.nv.shared._ZN7cutlass13device_kernelIN5flash11enable_sm90INS1_16FlashAttnBwdSm90INS1_25CollectiveMainloopBwdSm90ILi2ELi2ELi2EN4cute5tupleIJNS5_1CILi1EEES8_S8_EEENS6_IJNS7_ILi128EEESA_NS7_ILi64EEEEEENS_10bfloat16_tEfNS_4arch4Sm90ELb0ELb0ELb0ELb0ELb1ELb1ELb0ELb0ELi2ELi1ELi2ELi2ELb0EEENS1_24CollectiveEpilogueBwdGQAISC_fSF_Li256ELb0ELb1EEENS1_19SingleTileSchedulerILb0ELb0ELb0ELi128EEEEEEEEEvNT_6ParamsE,"aw",@nobits
	.sectionflags	@""
	.align	16
	.zero		1024


//--------------------- .nv.shared._ZN7cutlass13device_kernelIN5flash11enable_sm90INS1_16FlashAttnBwdSm90INS1_25CollectiveMainloopBwdSm90ILi2ELi2ELi2EN4cute5tupleIJNS5_1CILi1EEES8_S8_EEENS6_IJNS7_ILi128EEESA_NS7_ILi64EEEEEENS_10bfloat16_tEfNS_4arch4Sm90ELb0ELb0ELb0ELb1ELb0ELb1ELb0ELb0ELi2ELi1ELi2ELi2ELb0EEENS1_21CollectiveEpilogueBwdISC_SD_SF_Li256ELb1ELb0ELi1EEENS1_19SingleTileSchedulerILb1ELb0ELb0ELi128EEEEEEEEEvNT_6ParamsE --------------------------
	.section	.nv.shared._ZN7cutlass13device_kernelIN5flash11enable_sm90INS1_16FlashAttnBwdSm90INS1_25CollectiveMainloopBwdSm90ILi2ELi2ELi2EN4cute5tupleIJNS5_1CILi1EEES8_S8_EEENS6_IJNS7_ILi128EEESA_NS7_ILi64EEEEEENS_10bfloat16_tEfNS_4arch4Sm90ELb0ELb0ELb0ELb1ELb0ELb1ELb0ELb0ELi2ELi1ELi2ELi2ELb0EEENS1_21CollectiveEpilogueBwdISC_SD_SF_Li256ELb1ELb0ELi1EEENS1_19SingleTileSchedulerILb1ELb0ELb0ELi128EEEEEEEEEvNT_6ParamsE,"aw",@nobits
	.sectionflags	@""
	.align	16
	.zero		1024


//--------------------- .nv.shared._ZN7cutlass13device_kernelIN5flash11enable_sm90INS1_16FlashAttnBwdSm90INS1_25CollectiveMainloopBwdSm90ILi2ELi2ELi2EN4cute5tupleIJNS5_1CILi1EEES8_S8_EEENS6_IJNS7_ILi128EEESA_NS7_ILi64EEEEEENS_10bfloat16_tEfNS_4arch4Sm90ELb0ELb0ELb0ELb1ELb1ELb1ELb0ELb0ELi2ELi1ELi2ELi2ELb0EEENS1_21CollectiveEpilogueBwdISC_SD_SF_Li256ELb1ELb0ELi1EEENS1_19SingleTileSchedulerILb1ELb0ELb0ELi128EEEEEEEEEvNT_6ParamsE --------------------------
	.section	.nv.shared._ZN7cutlass13device_kernelIN5flash11enable_sm90INS1_16FlashAttnBwdSm90INS1_25CollectiveMainloopBwdSm90ILi2ELi2ELi2EN4cute5tupleIJNS5_1CILi1EEES8_S8_EEENS6_IJNS7_ILi128EEESA_NS7_ILi64EEEEEENS_10bfloat16_tEfNS_4arch4Sm90ELb0ELb0ELb0ELb1ELb1ELb1ELb0ELb0ELi2ELi1ELi2ELi2ELb0EEENS1_21CollectiveEpilogueBwdISC_SD_SF_Li256ELb1ELb0ELi1EEENS1_19SingleTileSchedulerILb1ELb0ELb0ELi128EEEEEEEEEvNT_6ParamsE,"aw",@nobits
	.sectionflags	@""
	.align	16
	.zero		1024


//--------------------- .nv.shared._ZN7cutlass13device_kernelIN5flash11enable_sm90INS1_16FlashAttnBwdSm90INS1_25CollectiveMainloopBwdSm90ILi2ELi2ELi2EN4cute5tupleIJNS5_1CILi1EEES8_S8_EEENS6_IJNS7_ILi128EEESA_NS7_ILi64EEEEEENS_10bfloat16_tEfNS_4arch4Sm90ELb0ELb0ELb0ELb1ELb0ELb1ELb0ELb0ELi2ELi1ELi2ELi2ELb0EEENS1_24CollectiveEpilogueBwdGQAISC_fSF_Li256ELb1ELb0EEENS1_19SingleTileSchedulerILb1ELb0ELb0ELi128EEEEEEEEEvNT_6ParamsE --------------------------
	.section	.nv.shared._ZN7cutlass13device_kernelIN5flash11enable_sm90INS1_16FlashAttnBwdSm90INS1_25CollectiveMainloopBwdSm90ILi2ELi2ELi2EN4cute5tupleIJNS5_1CILi1EEES8_S8_EEENS6_IJNS7_ILi128EEESA_NS7_ILi64EEEEEENS_10bfloat16_tEfNS_4arch4Sm90ELb0ELb0ELb0ELb1ELb0ELb1ELb0ELb0ELi2ELi1ELi2ELi2ELb0EEENS1_24CollectiveEpilogueBwdGQAISC_fSF_Li256ELb1ELb0EEENS1_19SingleTileSchedulerILb1ELb0ELb0ELi128EEEEEEEEEvNT_6ParamsE,"aw",@nobits
	.sectionflags	@""
	.align	16
	.zero		1024


//--------------------- .nv.shared._ZN7cutlass13device_kernelIN5flash11enable_sm90INS1_16FlashAttnBwdSm90INS1_25CollectiveMainloopBwdSm90ILi2ELi2ELi2EN4cute5tupleIJNS5_1CILi1EEES8_S8_EEENS6_IJNS7_ILi128EEESA_NS7_ILi64EEEEEENS_10bfloat16_tEfNS_4arch4Sm90ELb0ELb0ELb0ELb1ELb1ELb1ELb0ELb0ELi2ELi1ELi2ELi2ELb0EEENS1_24CollectiveEpilogueBwdGQAISC_fSF_Li256ELb1ELb1EEENS1_19SingleTileSchedulerILb1ELb0ELb0ELi128EEEEEEEEEvNT_6ParamsE --------------------------
	.section	.nv.shared._ZN7cutlass13device_kernelIN5flash11enable_sm90INS1_16FlashAttnBwdSm90INS1_25CollectiveMainloopBwdSm90ILi2ELi2ELi2EN4cute5tupleIJNS5_1CILi1EEES8_S8_EEENS6_IJNS7_ILi128EEESA_NS7_ILi64EEEEEENS_10bfloat16_tEfNS_4arch4Sm90ELb0ELb0ELb0ELb1ELb1ELb1ELb0ELb0ELi2ELi1ELi2ELi2ELb0EEENS1_24CollectiveEpilogueBwdGQAISC_fSF_Li256ELb1ELb1EEENS1_19SingleTileSchedulerILb1ELb0ELb0ELi128EEEEEEEEEvNT_6ParamsE,"aw",@nobits
	.sectionflags	@""
	.align	16
	.zero		1024


//--------------------- .nv.shared._ZN7cutlass13device_kernelIN5flash11enable_sm90INS1_16FlashAttnBwdSm90INS1_25CollectiveMainloopBwdSm90ILi2ELi2ELi2EN4cute5tupleIJNS5_1CILi1EEES8_S8_EEENS6_IJNS7_ILi128EEESA_NS7_ILi64EEEEEENS_10bfloat16_tEfNS_4arch4Sm90ELb0ELb1ELb0ELb0ELb0ELb1ELb0ELb0ELi2ELi1ELi2ELi2ELb0EEENS1_21CollectiveEpilogueBwdISC_SD_SF_Li256ELb0ELb0ELi1EEENS1_19SingleTileSchedulerILb0ELb0ELb0ELi128EEEEEEEEEvNT_6ParamsE --------------------------
	.section	.nv.shared._ZN7cutlass13device_kernelIN5flash11enable_sm90INS1_16FlashAttnBwdSm90INS1_25CollectiveMainloopBwdSm90ILi2ELi2ELi2EN4cute5tupleIJNS5_1CILi1EEES8_S8_EEENS6_IJNS7_ILi128EEESA_NS7_ILi64EEEEEENS_10bfloat16_tEfNS_4arch4Sm90ELb0ELb1ELb0ELb0ELb0ELb1ELb0ELb0ELi2ELi1ELi2ELi2ELb0EEENS1_21CollectiveEpilogueBwdISC_SD_SF_Li256ELb0ELb0ELi1EEENS1_19SingleTileSchedulerILb0ELb0ELb0ELi128EEEEEEEEEvNT_6ParamsE,"aw",@nobits
	.sectionflags	@""
	.align	16
	.zero		1024


//--------------------- .nv.shared._ZN7cutlass13device_kernelIN5flash11enable_sm90INS1_16FlashAttnBwdSm90INS1_25CollectiveMainloopBwdSm90ILi2ELi2ELi2EN4cute5tupleIJNS5_1CILi1EEES8_S8_EEENS6_IJNS7_ILi128EEESA_NS7_ILi64EEEEEENS_10bfloat16_tEfNS_4arch4Sm90ELb0ELb1ELb0ELb0ELb1ELb1ELb0ELb0ELi2ELi1ELi2ELi2ELb0EEENS1_21CollectiveEpilogueBwdISC_SD_SF_Li256ELb0ELb0ELi1EEENS1_19SingleTileSchedulerILb0ELb0ELb0ELi128EEEEEEEEEvNT_6ParamsE --------------------------
	.section	.nv.shared._ZN7cutlass13device_kernelIN5flash11enable_sm90INS1_16FlashAttnBwdSm90INS1_25CollectiveMainloopBwdSm90ILi2ELi2ELi2EN4cute5tupleIJNS5_1CILi1EEES8_S8_EEENS6_IJNS7_ILi128EEESA_NS7_ILi64EEEEEENS_10bfloat16_tEfNS_4arch4Sm90ELb0ELb1ELb0ELb0ELb1ELb1ELb0ELb0ELi2ELi1ELi2ELi2ELb0EEENS1_21CollectiveEpilogueBwdISC_SD_SF_Li256ELb0ELb0ELi1EEENS1_19SingleTileSchedulerILb0ELb0ELb0ELi128EEEEEEEEEvNT_6ParamsE,"aw",@nobits
	.sectionflags	@""
	.align	16
	.zero		1024


//--------------------- .nv.shared._ZN7cutlass13device_kernelIN5flash11enable_sm90INS1_16FlashAttnBwdSm90INS1_25CollectiveMainloopBwdSm90ILi2ELi2ELi2EN4cute5tupleIJNS5_1CILi1EEES8_S8_EEENS6_IJNS7_ILi128EEESA_NS7_ILi64EEEEEENS_10bfloat16_tEfNS_4arch4Sm90ELb0ELb1ELb0ELb0ELb0ELb1ELb0ELb0ELi2ELi1ELi2ELi2ELb0EEENS1_24CollectiveEpilogueBwdGQAISC_fSF_Li256ELb0ELb0EEENS1_19SingleTileSchedulerILb0ELb0ELb0ELi128EEEEEEEEEvNT_6ParamsE --------------------------
	.section	.nv.shared._ZN7cutlass13device_kernelIN5flash11enable_sm90INS1_16FlashAttnBwdSm90INS1_25CollectiveMainloopBwdSm90ILi2ELi2ELi2EN4cute5tupleIJNS5_1CILi1EEES8_S8_EEENS6_IJNS7_ILi128EEESA_NS7_ILi64EEEEEENS_10bfloat16_tEfNS_4arch4Sm90ELb0ELb1ELb0ELb0ELb0ELb1ELb0ELb0ELi2ELi1ELi2ELi2ELb0EEENS1_24CollectiveEpilogueBwdGQAISC_fSF_Li256ELb0ELb0EEENS1_19SingleTileSchedulerILb0ELb0ELb0ELi128EEEEEEEEEvNT_6ParamsE,"aw",@nobits
	.sectionflags	@""
	.align	16
	.zero		1024


//--------------------- .nv.shared._ZN7cutlass13device_kernelIN5flash11enable_sm90INS1_16FlashAttnBwdSm90INS1_25CollectiveMainloopBwdSm90ILi2ELi2ELi2EN4cute5tupleIJNS5_1CILi1EEES8_S8_EEENS6_IJNS7_ILi128EEESA_NS7_ILi64EEEEEENS_10bfloat16_tEfNS_4arch4Sm90ELb0ELb1ELb0ELb0ELb1ELb1ELb0ELb0ELi2ELi1ELi2ELi2ELb0EEENS1_24CollectiveEpilogueBwdGQAISC_fSF_Li256ELb0ELb1EEENS1_19SingleTileSchedulerILb0ELb0ELb0ELi128EEEEEEEEEvNT_6ParamsE --------------------------
	.section	.nv.shared._ZN7cutlass13device_kernelIN5flash11enable_sm90INS1_16FlashAttnBwdSm90INS1_25CollectiveMainloopBwdSm90ILi2ELi2ELi2EN4cute5tupleIJNS5_1CILi1EEES8_S8_EEENS6_IJNS7_ILi128EEESA_NS7_ILi64EEEEEENS_10bfloat16_tEfNS_4arch4Sm90ELb0ELb1ELb0ELb0ELb1ELb1ELb0ELb0ELi2ELi1ELi2ELi2ELb0EEENS1_24CollectiveEpilogueBwdGQAISC_fSF_Li256ELb0ELb1EEENS1_19SingleTileSchedulerILb0ELb0ELb0ELi128EEEEEEEEEvNT_6ParamsE,"aw",@nobits
	.sectionflags	@""
	.align	16
	.zero		1024


//--------------------- .nv.shared._ZN7cutlass13device_kernelIN5flash11enable_sm90INS1_16FlashAttnBwdSm90INS1_25CollectiveMainloopBwdSm90ILi2ELi2ELi2EN4cute5tupleIJNS5_1CILi1EEES8_S8_EEENS6_IJNS7_ILi128EEESA_NS7_ILi64EEEEEENS_10bfloat16_tEfNS_4arch4Sm90ELb0ELb1ELb0ELb1ELb0ELb1ELb0ELb0ELi2ELi1ELi2ELi2ELb0EEENS1_21CollectiveEpilogueBwdISC_SD_SF_Li256ELb1ELb0ELi1EEENS1_19SingleTileSchedulerILb1ELb0ELb0ELi128EEEEEEEEEvNT_6ParamsE --------------------------
	.section	.nv.shared._ZN7cutlass13device_kernelIN5flash11enable_sm90INS1_16FlashAttnBwdSm90INS1_25CollectiveMainloopBwdSm90ILi2ELi2ELi2EN4cute5tupleIJNS5_1CILi1EEES8_S8_EEENS6_IJNS7_ILi128EEESA_NS7_ILi64EEEEEENS_10bfloat16_tEfNS_4arch4Sm90ELb0ELb1ELb0ELb1ELb0ELb1ELb0ELb0ELi2ELi1ELi2ELi2ELb0EEENS1_21CollectiveEpilogueBwdISC_SD_SF_Li256ELb1ELb0ELi1EEENS1_19SingleTileSchedulerILb1ELb0ELb0ELi128EEEEEEEEEvNT_6ParamsE,"aw",@nobits
	.sectionflags	@""
	.align	16
	.zero		1024


//--------------------- .nv.shared._ZN7cutlass13device_kernelIN5flash11enable_sm90INS1_16FlashAttnBwdSm90INS1_25CollectiveMainloopBwdSm90ILi2ELi2ELi2EN4cute5tupleIJNS5_1CILi1EEES8_S8_EEENS6_IJNS7_ILi128EEESA_NS7_ILi64EEEEEENS_10bfloat16_tEfNS_4arch4Sm90ELb0ELb1ELb0ELb1ELb1ELb1ELb0ELb0ELi2ELi1ELi2ELi2ELb0EEENS1_21CollectiveEpilogueBwdISC_SD_SF_Li256ELb1ELb0ELi1EEENS1_19SingleTileSchedulerILb1ELb0ELb0ELi128EEEEEEEEEvNT_6ParamsE --------------------------
	.section	.nv.shared._ZN7cutlass13device_kernelIN5flash11enable_sm90INS1_16FlashAttnBwdSm90INS1_25CollectiveMainloopBwdSm90ILi2ELi2ELi2EN4cute5tupleIJNS5_1CILi1EEES8_S8_EEENS6_IJNS7_ILi128EEESA_NS7_ILi64EEEEEENS_10bfloat16_tEfNS_4arch4Sm90ELb0ELb1ELb0ELb1ELb1ELb1ELb0ELb0ELi2ELi1ELi2ELi2ELb0EEENS1_21CollectiveEpilogueBwdISC_SD_SF_Li256ELb1ELb0ELi1EEENS1_19SingleTileSchedulerILb1ELb0ELb0ELi128EEEEEEEEEvNT_6ParamsE,"aw",@nobits
	.sectionflags	@""
	.align	16
	.zero		1024


//--------------------- .nv.shared._ZN7cutlass13device_kernelIN5flash11enable_sm90INS1_16FlashAttnBwdSm90INS1_25CollectiveMainloopBwdSm90ILi2ELi2ELi2EN4cute5tupleIJNS5_1CILi1EEES8_S8_EEENS6_IJNS7_ILi128EEESA_NS7_ILi64EEEEEENS_10bfloat16_tEfNS_4arch4Sm90ELb0ELb1ELb0ELb1ELb0ELb1ELb0ELb0ELi2ELi1ELi2ELi2ELb0EEENS1_24CollectiveEpilogueBwdGQAISC_fSF_Li256ELb1ELb0EEENS1_19SingleTileSchedulerILb1ELb0ELb0ELi128EEEEEEEEEvNT_6ParamsE --------------------------
	.section	.nv.shared._ZN7cutlass13device_kernelIN5flash11enable_sm90INS1_16FlashAttnBwdSm90INS1_25CollectiveMainloopBwdSm90ILi2ELi2ELi2EN4cute5tupleIJNS5_1CILi1EEES8_S8_EEENS6_IJNS7_ILi128EEESA_NS7_ILi64EEEEEENS_10bfloat16_tEfNS_4arch4Sm90ELb0ELb1ELb0ELb1ELb0ELb1ELb0ELb0ELi2ELi1ELi2ELi2ELb0EEENS1_24CollectiveEpilogueBwdGQAISC_fSF_Li256ELb1ELb0EEENS1_19SingleTileSchedulerILb1ELb0ELb0ELi128EEEEEEEEEvNT_6ParamsE,"aw",@nobits
	.sectionflags	@""
	.align	16
	.zero		1024


//--------------------- .nv.shared._ZN7cutlass13device_kernelIN5flash11enable_sm90INS1_16FlashAttnBwdSm90INS1_25CollectiveMainloopBwdSm90ILi2ELi2ELi2EN4cute5tupleIJNS5_1CILi1EEES8_S8_EEENS6_IJNS7_ILi128EEESA_NS7_ILi64EEEEEENS_10bfloat16_tEfNS_4arch4Sm90ELb0ELb1ELb0ELb1ELb1ELb1ELb0ELb0ELi2ELi1ELi2ELi2ELb0EEENS1_24CollectiveEpilogueBwdGQAISC_fSF_Li256ELb1ELb1EEENS1_19SingleTileSchedulerILb1ELb0ELb0ELi128EEEEEEEEEvNT_6ParamsE --------------------------
	.section	.nv.shared._ZN7cutlass13device_kernelIN5flash11enable_sm90INS1_16FlashAttnBwdSm90INS1_25CollectiveMainloopBwdSm90ILi2ELi2ELi2EN4cute5tupleIJNS5_1CILi1EEES8_S8_EEENS6_IJNS7_ILi128EEESA_NS7_ILi64EEEEEENS_10bfloat16_tEfNS_4arch4Sm90ELb0ELb1ELb0ELb1ELb1ELb1ELb0ELb0ELi2ELi1ELi2ELi2ELb0EEENS1_24CollectiveEpilogueBwdGQAISC_fSF_Li256ELb1ELb1EEENS1_19SingleTileSchedulerILb1ELb0ELb0ELi128EEEEEEEEEvNT_6ParamsE,"aw",@nobits
	.sectionflags	@""
	.align	16
	.zero		1024


//--------------------- .nv.shared._ZN7cutlass13device_kernelIN5flash11enable_sm90INS1_16FlashAttnBwdSm90INS1_25CollectiveMainloopBwdSm90ILi2ELi2ELi2EN4cute5tupleIJNS5_1CILi1EEES8_S8_EEENS6_IJNS7_ILi128EEESA_NS7_ILi64EEEEEENS_10bfloat16_tEfNS_4arch4Sm90ELb1ELb0ELb0ELb0ELb0ELb1ELb0ELb0ELi2ELi1ELi2ELi2ELb0EEENS1_21CollectiveEpilogueBwdISC_SD_SF_Li256ELb0ELb0ELi1EEENS1_25SingleTileBwdLPTSchedulerILb0ELi128ELb0EEEEEEEEEvNT_6ParamsE --------------------------
	.section	.nv.shared._ZN7cutlass13device_kernelIN5flash11enable_sm90INS1_16FlashAttnBwdSm90INS1_25CollectiveMainloopBwdSm90ILi2ELi2ELi2EN4cute5tupleIJNS5_1CILi1EEES8_S8_EEENS6_IJNS7_ILi128EEESA_NS7_ILi64EEEEEENS_10bfloat16_tEfNS_4arch4Sm90ELb1ELb0ELb0ELb0ELb0ELb1ELb0ELb0ELi2ELi1ELi2ELi2ELb0EEENS1_21CollectiveEpilogueBwdISC_SD_SF_Li256ELb0ELb0ELi1EEENS1_25SingleTileBwdLPTSchedulerILb0ELi128ELb0EEEEEEEEEvNT_6ParamsE,"aw",@nobits
	.sectionflags	@""
	.align	16
	.zero		1024


//--------------------- .nv.shared._ZN7cutlass13device_kernelIN5flash11enable_sm90INS1_16FlashAttnBwdSm90INS1_25CollectiveMainloopBwdSm90ILi2ELi2ELi2EN4cute5tupleIJNS5_1CILi1EEES8_S8_EEENS6_IJNS7_ILi128EEESA_NS7_ILi64EEEEEENS_10bfloat16_tEfNS_4arch4Sm90ELb1ELb0ELb0ELb0ELb1ELb1ELb0ELb0ELi2ELi1ELi2ELi2ELb0EEENS1_21CollectiveEpilogueBwdISC_SD_SF_Li256ELb0ELb0ELi1EEENS1_25SingleTileBwdLPTSchedulerILb0ELi128ELb1EEEEEEEEEvNT_6ParamsE --------------------------
	.section	.nv.shared._ZN7cutlass13device_kernelIN5flash11enable_sm90INS1_16FlashAttnBwdSm90INS1_25CollectiveMainloopBwdSm90ILi2ELi2ELi2EN4cute5tupleIJNS5_1CILi1EEES8_S8_EEENS6_IJNS7_ILi128EEESA_NS7_ILi64EEEEEENS_10bfloat16_tEfNS_4arch4Sm90ELb1ELb0ELb0ELb0ELb1ELb1ELb0ELb0ELi2ELi1ELi2ELi2ELb0EEENS1_21CollectiveEpilogueBwdISC_SD_SF_Li256ELb0ELb0ELi1EEENS1_25SingleTileBwdLPTSchedulerILb0ELi128ELb1EEEEEEEEEvNT_6ParamsE,"aw",@nobits
	.sectionflags	@""
	.align	16
	.zero		1024


//--------------------- .nv.shared._ZN7cutlass13device_kernelIN5flash11enable_sm90INS1_16FlashAttnBwdSm90INS1_25CollectiveMainloopBwdSm90ILi2ELi2ELi2EN4cute5tupleIJNS5_1CILi1EEES8_S8_EEENS6_IJNS7_ILi128EEESA_NS7_ILi64EEEEEENS_10bfloat16_tEfNS_4arch4Sm90ELb1ELb0ELb0ELb0ELb0ELb1ELb0ELb0ELi2ELi1ELi2ELi2ELb0EEENS1_24CollectiveEpilogueBwdGQAISC_fSF_Li256ELb0ELb0EEENS1_25SingleTileBwdLPTSchedulerILb0ELi128ELb0EEEEEEEEEvNT_6ParamsE --------------------------
	.section	.nv.shared._ZN7cutlass13device_kernelIN5flash11enable_sm90INS1_16FlashAttnBwdSm90INS1_25CollectiveMainloopBwdSm90ILi2ELi2ELi2EN4cute5tupleIJNS5_1CILi1EEES8_S8_EEENS6_IJNS7_ILi128EEESA_NS7_ILi64EEEEEENS_10bfloat16_tEfNS_4arch4Sm90ELb1ELb0ELb0ELb0ELb0ELb1ELb0ELb0ELi2ELi1ELi2ELi2ELb0EEENS1_24CollectiveEpilogueBwdGQAISC_fSF_Li256ELb0ELb0EEENS1_25SingleTileBwdLPTSchedulerILb0ELi128ELb0EEEEEEEEEvNT_6ParamsE,"aw",@nobits
	.sectionflags	@""
	.align	16
	.zero		1024


//--------------------- .nv.shared._ZN7cutlass13device_kernelIN5flash11enable_sm90INS1_16FlashAttnBwdSm90INS1_25CollectiveMainloopBwdSm90ILi2ELi2ELi2EN4cute5tupleIJNS5_1CILi1EEES8_S8_EEENS6_IJNS7_ILi128EEESA_NS7_ILi64EEEEEENS_10bfloat16_tEfNS_4arch4Sm90ELb1ELb0ELb0ELb0ELb1ELb1ELb0ELb0ELi2ELi1ELi2ELi2ELb0EEENS1_24CollectiveEpilogueBwdGQAISC_fSF_Li256ELb0ELb1EEENS1_25SingleTileBwdLPTSchedulerILb0ELi128ELb1EEEEEEEEEvNT_6ParamsE --------------------------
	.section	.nv.shared._ZN7cutlass13device_kernelIN5flash11enable_sm90INS1_16FlashAttnBwdSm90INS1_25CollectiveMainloopBwdSm90ILi2ELi2ELi2EN4cute5tupleIJNS5_1CILi1EEES8_S8_EEENS6_IJNS7_ILi128EEESA_NS7_ILi64EEEEEENS_10bfloat16_tEfNS_4arch4Sm90ELb1ELb0ELb0ELb0ELb1ELb1ELb0ELb0ELi2ELi1ELi2ELi2ELb0EEENS1_24CollectiveEpilogueBwdGQAISC_fSF_Li256ELb0ELb1EEENS1_25SingleTileBwdLPTSchedulerILb0ELi128ELb1EEEEEEEEEvNT_6ParamsE,"aw",@nobits
	.sectionflags	@""
	.align	16
	.zero		1024


//--------------------- .nv.shared._ZN7cutlass13device_kernelIN5flash22FlashAttnBwdPreprocessIN4cute5tupleIJNS3_1CILi128EEENS5_ILi64EEEEEENS_10bfloat16_tEfNS_4arch4Sm90ELb1ELb0EEEEEvNT_6ParamsE --------------------------
	.section	.nv.shared._ZN7cutlass13device_kernelIN5flash22FlashAttnBwdPreprocessIN4cute5tupleIJNS3_1CILi128EEENS5_ILi64EEEEEENS_10bfloat16_tEfNS_4arch4Sm90ELb1ELb0EEEEEvNT_6ParamsE,"aw",@nobits
	.sectionflags	@""
	.align	16
	.zero		1024


//--------------------- .nv.shared._ZN7cutlass13device_kernelIN5flash11enable_sm90INS1_16FlashAttnBwdSm90INS1_25CollectiveMainloopBwdSm90ILi2ELi2ELi2EN4cute5tupleIJNS5_1CILi1EEES8_S8_EEENS6_IJNS7_ILi128EEESA_NS7_ILi64EEEEEENS_10bfloat16_tEfNS_4arch4Sm90ELb1ELb0ELb0ELb1ELb0ELb1ELb0ELb0ELi2ELi1ELi2ELi2ELb0EEENS1_21CollectiveEpilogueBwdISC_SD_SF_Li256ELb1ELb0ELi1EEENS1_25SingleTileBwdLPTSchedulerILb1ELi128ELb0EEEEEEEEEvNT_6ParamsE --------------------------
	.section	.nv.shared._ZN7cutlass13device_kernelIN5flash11enable_sm90INS1_16FlashAttnBwdSm90INS1_25CollectiveMainloopBwdSm90ILi2ELi2ELi2EN4cute5tupleIJNS5_1CILi1EEES8_S8_EEENS6_IJNS7_ILi128EEESA_NS7_ILi64EEEEEENS_10bfloat16_tEfNS_4arch4Sm90ELb1ELb0ELb0ELb1ELb0ELb1ELb0ELb0ELi2ELi1ELi2ELi2ELb0EEENS1_21CollectiveEpilogueBwdISC_SD_SF_Li256ELb1ELb0ELi1EEENS1_25SingleTileBwdLPTSchedulerILb1ELi128ELb0EEEEEEEEEvNT_6ParamsE,"aw",@nobits
	.sectionflags	@""
	.align	16
	.zero		1024


//--------------------- .nv.shared._ZN7cutlass13device_kernelIN5flash11enable_sm90INS1_16FlashAttnBwdSm90INS1_25CollectiveMainloopBwdSm90ILi2ELi2ELi2EN4cute5tupleIJNS5_1CILi1EEES8_S8_EEENS6_IJNS7_ILi128EEESA_NS7_ILi64EEEEEENS_10bfloat16_tEfNS_4arch4Sm90ELb1ELb0ELb0ELb1ELb1ELb1ELb0ELb0ELi2ELi1ELi2ELi2ELb0EEENS1_21CollectiveEpilogueBwdISC_SD_SF_Li256ELb1ELb0ELi1EEENS1_25SingleTileBwdLPTSchedulerILb1ELi128ELb1EEEEEEEEEvNT_6ParamsE --------------------------
	.section	.nv.shared._ZN7cutlass13device_kernelIN5flash11enable_sm90INS1_16FlashAttnBwdSm90INS1_25CollectiveMainloopBwdSm90ILi2ELi2ELi2EN4cute5tupleIJNS5_1CILi1EEES8_S8_EEENS6_IJNS7_ILi128EEESA_NS7_ILi64EEEEEENS_10bfloat16_tEfNS_4arch4Sm90ELb1ELb0ELb0ELb1ELb1ELb1ELb0ELb0ELi2ELi1ELi2ELi2ELb0EEENS1_21CollectiveEpilogueBwdISC_SD_SF_Li256ELb1ELb0ELi1EEENS1_25SingleTileBwdLPTSchedulerILb1ELi128ELb1EEEEEEEEEvNT_6ParamsE,"aw",@nobits
	.sectionflags	@""
	.align	16
	.zero		1024


//--------------------- .nv.shared._ZN7cutlass13device_kernelIN5flash11enable_sm90INS1_16FlashAttnBwdSm90INS1_25CollectiveMainloopBwdSm90ILi2ELi2ELi2EN4cute5tupleIJNS5_1CILi1EEES8_S8_EEENS6_IJNS7_ILi128EEESA_NS7_ILi64EEEEEENS_10bfloat16_tEfNS_4arch4Sm90ELb1ELb0ELb0ELb1ELb0ELb1ELb0ELb0ELi2ELi1ELi2ELi2ELb0EEENS1_24CollectiveEpilogueBwdGQAISC_fSF_Li256ELb1ELb0EEENS1_25SingleTileBwdLPTSchedulerILb1ELi128ELb0EEEEEEEEEvNT_6ParamsE --------------------------
	.section	.nv.shared._ZN7cutlass13device_kernelIN5flash11enable_sm90INS1_16FlashAttnBwdSm90INS1_25CollectiveMainloopBwdSm90ILi2ELi2ELi2EN4cute5tupleIJNS5_1CILi1EEES8_S8_EEENS6_IJNS7_ILi128EEESA_NS7_ILi64EEEEEENS_10bfloat16_tEfNS_4arch4Sm90ELb1ELb0ELb0ELb1ELb0ELb1ELb0ELb0ELi2ELi1ELi2ELi2ELb0EEENS1_24CollectiveEpilogueBwdGQAISC_fSF_Li256ELb1ELb0EEENS1_25SingleTileBwdLPTSchedulerILb1ELi128ELb0EEEEEEEEEvNT_6ParamsE,"aw",@nobits
	.sectionflags	@""
	.align	16
	.zero		1024


//--------------------- .nv.shared._ZN7cutlass13device_kernelIN5flash32FlashAttnBwdPostprocessConvertdQIN4cute5tupleIJNS3_1CILi128EEENS5_ILi64EEEEEENS_10bfloat16_tEfNS_4arch4Sm90ELi256ENS3_8TiledMMAINS3_8MMA_AtomIJNS3_4SM904GMMA27MMA_64x64x16_F32BF16BF16_RSILNSF_5MajorE0ELSH_1ELNSF_7ScaleInE1ELSI_1EEEEEENS3_6LayoutINS4_IJNS5_ILi2EEENS5_ILi1EEESN_EEENS4_IJSN_NS5_ILi0EEESP_EEEEENS4_IJNS3_10UnderscoreESS_SS_EEEEELb0EEEEEvNT_6ParamsE --------------------------
	.section	.nv.shared._ZN7cutlass13device_kernelIN5flash32FlashAttnBwdPostprocessConvertdQIN4cute5tupleIJNS3_1CILi128EEENS5_ILi64EEEEEENS_10bfloat16_tEfNS_4arch4Sm90ELi256ENS3_8TiledMMAINS3_8MMA_AtomIJNS3_4SM904GMMA27MMA_64x64x16_F32BF16BF16_RSILNSF_5MajorE0ELSH_1ELNSF_7ScaleInE1ELSI_1EEEEEENS3_6LayoutINS4_IJNS5_ILi2EEENS5_ILi1EEESN_EEENS4_IJSN_NS5_ILi0EEESP_EEEEENS4_IJNS3_10UnderscoreESS_SS_EEEEELb0EEEEEvNT_6ParamsE,"aw",@nobits
	.sectionflags	@""
	.align	16
	.zero		1024


//--------------------- .nv.shared._ZN7cutlass13device_kernelIN5flash32FlashAttnBwdPostprocessConvertdQIN4cute5tupleIJNS3_1CILi128EEENS5_ILi64EEEEEENS_10bfloat16_tEfNS_4arch4Sm90ELi256ENS3_8TiledMMAINS3_8MMA_AtomIJNS3_4SM904GMMA27MMA_64x64x16_F32BF16BF16_SSILNSF_5MajorE0ELSH_1ELNSF_7ScaleInE1ELSI_1EEEEEENS3_6LayoutINS4_IJNS5_ILi2EEENS5_ILi1EEESN_EEENS4_IJSN_NS5_ILi0EEESP_EEEEENS4_IJNS3_10UnderscoreESS_SS_EEEEELb0EEEEEvNT_6ParamsE --------------------------
	.section	.nv.shared._ZN7cutlass13device_kernelIN5flash32FlashAttnBwdPostprocessConvertdQIN4cute5tupleIJNS3_1CILi128EEENS5_ILi64EEEEEENS_10bfloat16_tEfNS_4arch4Sm90ELi256ENS3_8TiledMMAINS3_8MMA_AtomIJNS3_4SM904GMMA27MMA_64x64x16_F32BF16BF16_SSILNSF_5MajorE0ELSH_1ELNSF_7ScaleInE1ELSI_1EEEEEENS3_6LayoutINS4_IJNS5_ILi2EEENS5_ILi1EEESN_EEENS4_IJSN_NS5_ILi0EEESP_EEEEENS4_IJNS3_10UnderscoreESS_SS_EEEEELb0EEEEEvNT_6ParamsE,"aw",@nobits
	.sectionflags	@""
	.align	16
	.zero		1024


//--------------------- .nv.shared._ZN7cutlass13device_kernelIN5flash11enable_sm90INS1_16FlashAttnBwdSm90INS1_25CollectiveMainloopBwdSm90ILi2ELi2ELi2EN4cute5tupleIJNS5_1CILi1EEES8_S8_EEENS6_IJNS7_ILi128EEESA_NS7_ILi64EEEEEENS_10bfloat16_tEfNS_4arch4Sm90ELb1ELb0ELb0ELb1ELb1ELb1ELb0ELb0ELi2ELi1ELi2ELi2ELb0EEENS1_24CollectiveEpilogueBwdGQAISC_fSF_Li256ELb1ELb1EEENS1_25SingleTileBwdLPTSchedulerILb1ELi128ELb1EEEEEEEEEvNT_6ParamsE --------------------------
	.section	.nv.shared._ZN7cutlass13device_kernelIN5flash11enable_sm90INS1_16FlashAttnBwdSm90INS1_25CollectiveMainloopBwdSm90ILi2ELi2ELi2EN4cute5tupleIJNS5_1CILi1EEES8_S8_EEENS6_IJNS7_ILi128EEESA_NS7_ILi64EEEEEENS_10bfloat16_tEfNS_4arch4Sm90ELb1ELb0ELb0ELb1ELb1ELb1ELb0ELb0ELi2ELi1ELi2ELi2ELb0EEENS1_24CollectiveEpilogueBwdGQAISC_fSF_Li256ELb1ELb1EEENS1_25SingleTileBwdLPTSchedulerILb1ELi128ELb1EEEEEEEEEvNT_6ParamsE,"aw",@nobits
	.sectionflags	@""
	.align	16
	.zero		1024


//--------------------- .nv.shared._ZN7cutlass13device_kernelIN5flash22FlashAttnBwdPreprocessIN4cute5tupleIJNS3_1CILi128EEENS5_ILi64EEEEEENS_10bfloat16_tEfNS_4arch4Sm90ELb1ELb1EEEEEvNT_6ParamsE --------------------------
	.section	.nv.shared._ZN7cutlass13device_kernelIN5flash22FlashAttnBwdPreprocessIN4cute5tupleIJNS3_1CILi128EEENS5_ILi64EEEEEENS_10bfloat16_tEfNS_4arch4Sm90ELb1ELb1EEEEEvNT_6ParamsE,"aw",@nobits
	.sectionflags	@""
	.align	16
	.zero		1024


//--------------------- .nv.constant0._ZN7cutlass13device_kernelIN5flash11enable_sm90INS1_16FlashAttnBwdSm90INS1_25CollectiveMainloopBwdSm90ILi2ELi2ELi2EN4cute5tupleIJNS5_1CILi1EEES8_S8_EEENS6_IJNS7_ILi128EEESA_NS7_ILi64EEEEEENS_10bfloat16_tEfNS_4arch4Sm90ELb0ELb0ELb0ELb0ELb0ELb1ELb0ELb0ELi2ELi1ELi2ELi2ELb0EEENS1_21CollectiveEpilogueBwdISC_SD_SF_Li256ELb0ELb0ELi1EEENS1_19SingleTileSchedulerILb0ELb0ELb0ELi128EEEEEEEEEvNT_6ParamsE --------------------------
	.section	.nv.constant0._ZN7cutlass13device_kernelIN5flash11enable_sm90INS1_16FlashAttnBwdSm90INS1_25CollectiveMainloopBwdSm90ILi2ELi2ELi2EN4cute5tupleIJNS5_1CILi1EEES8_S8_EEENS6_IJNS7_ILi128EEESA_NS7_ILi64EEEEEENS_10bfloat16_tEfNS_4arch4Sm90ELb0ELb0ELb0ELb0ELb0ELb1ELb0ELb0ELi2ELi1ELi2ELi2ELb0EEENS1_21CollectiveEpilogueBwdISC_SD_SF_Li256ELb0ELb0ELi1EEENS1_19SingleTileSchedulerILb0ELb0ELb0ELi128EEEEEEEEEvNT_6ParamsE,"a",@progbits
	.sectionflags	@""
	.align	4
.nv.constant0._ZN7cutlass13device_kernelIN5flash11enable_sm90INS1_16FlashAttnBwdSm90INS1_25CollectiveMainloopBwdSm90ILi2ELi2ELi2EN4cute5tupleIJNS5_1CILi1EEES8_S8_EEENS6_IJNS7_ILi128EEESA_NS7_ILi64EEEEEENS_10bfloat16_tEfNS_4arch4Sm90ELb0ELb0ELb0ELb0ELb0ELb1ELb0ELb0ELi2ELi1ELi2ELi2ELb0EEENS1_21CollectiveEpilogueBwdISC_SD_SF_Li256ELb0ELb0ELi1EEENS1_19SingleTileSchedulerILb0ELb0ELb0ELi128EEEEEEEEEvNT_6ParamsE:
	.zero		2944


//--------------------- .nv.constant0._ZN7cutlass13device_kernelIN5flash11enable_sm90INS1_16FlashAttnBwdSm90INS1_25CollectiveMainloopBwdSm90ILi2ELi2ELi2EN4cute5tupleIJNS5_1CILi1EEES8_S8_EEENS6_IJNS7_ILi128EEESA_NS7_ILi64EEEEEENS_10bfloat16_tEfNS_4arch4Sm90ELb0ELb0ELb0ELb0ELb1ELb1ELb0ELb0ELi2ELi1ELi2ELi2ELb0EEENS1_21CollectiveEpilogueBwdISC_SD_SF_Li256ELb0ELb0ELi1EEENS1_19SingleTileSchedulerILb0ELb0ELb0ELi128EEEEEEEEEvNT_6ParamsE --------------------------
	.section	.nv.constant0._ZN7cutlass13device_kernelIN5flash11enable_sm90INS1_16FlashAttnBwdSm90INS1_25CollectiveMainloopBwdSm90ILi2ELi2ELi2EN4cute5tupleIJNS5_1CILi1EEES8_S8_EEENS6_IJNS7_ILi128EEESA_NS7_ILi64EEEEEENS_10bfloat16_tEfNS_4arch4Sm90ELb0ELb0ELb0ELb0ELb1ELb1ELb0ELb0ELi2ELi1ELi2ELi2ELb0EEENS1_21CollectiveEpilogueBwdISC_SD_SF_Li256ELb0ELb0ELi1EEENS1_19SingleTileSchedulerILb0ELb0ELb0ELi128EEEEEEEEEvNT_6ParamsE,"a",@progbits
	.sectionflags	@""
	.align	4
.nv.constant0._ZN7cutlass13device_kernelIN5flash11enable_sm90INS1_16FlashAttnBwdSm90INS1_25CollectiveMainloopBwdSm90ILi2ELi2ELi2EN4cute5tupleIJNS5_1CILi1EEES8_S8_EEENS6_IJNS7_ILi128EEESA_NS7_ILi64EEEEEENS_10bfloat16_tEfNS_4arch4Sm90ELb0ELb0ELb0ELb0ELb1ELb1ELb0ELb0ELi2ELi1ELi2ELi2ELb0EEENS1_21CollectiveEpilogueBwdISC_SD_SF_Li256ELb0ELb0ELi1EEENS1_19SingleTileSchedulerILb0ELb0ELb0ELi128EEEEEEEEEvNT_6ParamsE:
	.zero		2944


//--------------------- .nv.constant0._ZN7cutlass13device_kernelIN5flash11enable_sm90INS1_16FlashAttnBwdSm90INS1_25CollectiveMainloopBwdSm90ILi2ELi2ELi2EN4cute5tupleIJNS5_1CILi1EEES8_S8_EEENS6_IJNS7_ILi128EEESA_NS7_ILi64EEEEEENS_10bfloat16_tEfNS_4arch4Sm90ELb0ELb0ELb0ELb0ELb0ELb1ELb0ELb0ELi2ELi1ELi2ELi2ELb0EEENS1_24CollectiveEpilogueBwdGQAISC_fSF_Li256ELb0ELb0EEENS1_19SingleTileSchedulerILb0ELb0ELb0ELi128EEEEEEEEEvNT_6ParamsE --------------------------
	.section	.nv.constant0._ZN7cutlass13device_kernelIN5flash11enable_sm90INS1_16FlashAttnBwdSm90INS1_25CollectiveMainloopBwdSm90ILi2ELi2ELi2EN4cute5tupleIJNS5_1CILi1EEES8_S8_EEENS6_IJNS7_ILi128EEESA_NS7_ILi64EEEEEENS_10bfloat16_tEfNS_4arch4Sm90ELb0ELb0ELb0ELb0ELb0ELb1ELb0ELb0ELi2ELi1ELi2ELi2ELb0EEENS1_24CollectiveEpilogueBwdGQAISC_fSF_Li256ELb0ELb0EEENS1_19SingleTileSchedulerILb0ELb0ELb0ELi128EEEEEEEEEvNT_6ParamsE,"a",@progbits
	.sectionflags	@""
	.align	4
.nv.constant0._ZN7cutlass13device_kernelIN5flash11enable_sm90INS1_16FlashAttnBwdSm90INS1_25CollectiveMainloopBwdSm90ILi2ELi2ELi2EN4cute5tupleIJNS5_1CILi1EEES8_S8_EEENS6_IJNS7_ILi128EEESA_NS7_ILi64EEEEEENS_10bfloat16_tEfNS_4arch4Sm90ELb0ELb0ELb0ELb0ELb0ELb1ELb0ELb0ELi2ELi1ELi2ELi2ELb0EEENS1_24CollectiveEpilogueBwdGQAISC_fSF_Li256ELb0ELb0EEENS1_19SingleTileSchedulerILb0ELb0ELb0ELi128EEEEEEEEEvNT_6ParamsE:
	.zero		2304


//--------------------- .nv.constant0._ZN7cutlass13device_kernelIN5flash11enable_sm90INS1_16FlashAttnBwdSm90INS1_25CollectiveMainloopBwdSm90ILi2ELi2ELi2EN4cute5tupleIJNS5_1CILi1EEES8_S8_EEENS6_IJNS7_ILi128EEESA_NS7_ILi64EEEEEENS_10bfloat16_tEfNS_4arch4Sm90ELb0ELb0ELb0ELb0ELb1ELb1ELb0ELb0ELi2ELi1ELi2ELi2ELb0EEENS1_24CollectiveEpilogueBwdGQAISC_fSF_Li256ELb0ELb1EEENS1_19SingleTileSchedulerILb0ELb0ELb0ELi128EEEEEEEEEvNT_6ParamsE --------------------------
	.section	.nv.constant0._ZN7cutlass13device_kernelIN5flash11enable_sm90INS1_16FlashAttnBwdSm90INS1_25CollectiveMainloopBwdSm90ILi2ELi2ELi2EN4cute5tupleIJNS5_1CILi1EEES8_S8_EEENS6_IJNS7_ILi128EEESA_NS7_ILi64EEEEEENS_10bfloat16_tEfNS_4arch4Sm90ELb0ELb0ELb0ELb0ELb1ELb1ELb0ELb0ELi2ELi1ELi2ELi2ELb0EEENS1_24CollectiveEpilogueBwdGQAISC_fSF_Li256ELb0ELb1EEENS1_19SingleTileSchedulerILb0ELb0ELb0ELi128EEEEEEEEEvNT_6ParamsE,"a",@progbits
	.sectionflags	@""
	.align	4
.nv.constant0._ZN7cutlass13device_kernelIN5flash11enable_sm90INS1_16FlashAttnBwdSm90INS1_25CollectiveMainloopBwdSm90ILi2ELi2ELi2EN4cute5tupleIJNS5_1CILi1EEES8_S8_EEENS6_IJNS7_ILi128EEESA_NS7_ILi64EEEEEENS_10bfloat16_tEfNS_4arch4Sm90ELb0ELb0ELb0ELb0ELb1ELb1ELb0ELb0ELi2ELi1ELi2ELi2ELb0EEENS1_24CollectiveEpilogueBwdGQAISC_fSF_Li256ELb0ELb1EEENS1_19SingleTileSchedulerILb0ELb0ELb0ELi128EEEEEEEEEvNT_6ParamsE:
	.zero		2304


//--------------------- .nv.constant0._ZN7cutlass13device_kernelIN5flash11enable_sm90INS1_16FlashAttnBwdSm90INS1_25CollectiveMainloopBwdSm90ILi2ELi2ELi2EN4cute5tupleIJNS5_1CILi1EEES8_S8_EEENS6_IJNS7_ILi128EEESA_NS7_ILi64EEEEEENS_10bfloat16_tEfNS_4arch4Sm90ELb0ELb0ELb0ELb1ELb0ELb1ELb0ELb0ELi2ELi1ELi2ELi2ELb0EEENS1_21CollectiveEpilogueBwdISC_SD_SF_Li256ELb1ELb0ELi1EEENS1_19SingleTileSchedulerILb1ELb0ELb0ELi128EEEEEEEEEvNT_6ParamsE --------------------------
	.section	.nv.constant0._ZN7cutlass13device_kernelIN5flash11enable_sm90INS1_16FlashAttnBwdSm90INS1_25CollectiveMainloopBwdSm90ILi2ELi2ELi2EN4cute5tupleIJNS5_1CILi1EEES8_S8_EEENS6_IJNS7_ILi128EEESA_NS7_ILi64EEEEEENS_10bfloat16_tEfNS_4arch4Sm90ELb0ELb0ELb0ELb1ELb0ELb1ELb0ELb0ELi2ELi1ELi2ELi2ELb0EEENS1_21CollectiveEpilogueBwdISC_SD_SF_Li256ELb1ELb0ELi1EEENS1_19SingleTileSchedulerILb1ELb0ELb0ELi128EEEEEEEEEvNT_6ParamsE,"a",@progbits
	.sectionflags	@""
	.align	4
.nv.constant0._ZN7cutlass13device_kernelIN5flash11enable_sm90INS1_16FlashAttnBwdSm90INS1_25CollectiveMainloopBwdSm90ILi2ELi2ELi2EN4cute5tupleIJNS5_1CILi1EEES8_S8_EEENS6_IJNS7_ILi128EEESA_NS7_ILi64EEEEEENS_10bfloat16_tEfNS_4arch4Sm90ELb0ELb0ELb0ELb1ELb0ELb1ELb0ELb0ELi2ELi1ELi2ELi2ELb0EEENS1_21CollectiveEpilogueBwdISC_SD_SF_Li256ELb1ELb0ELi1EEENS1_19SingleTileSchedulerILb1ELb0ELb0ELi128EEEEEEEEEvNT_6ParamsE:
	.zero		2304


//--------------------- .nv.constant0._ZN7cutlass13device_kernelIN5flash11enable_sm90INS1_16FlashAttnBwdSm90INS1_25CollectiveMainloopBwdSm90ILi2ELi2ELi2EN4cute5tupleIJNS5_1CILi1EEES8_S8_EEENS6_IJNS7_ILi128EEESA_NS7_ILi64EEEEEENS_10bfloat16_tEfNS_4arch4Sm90ELb0ELb0ELb0ELb1ELb1ELb1ELb0ELb0ELi2ELi1ELi2ELi2ELb0EEENS1_21CollectiveEpilogueBwdISC_SD_SF_Li256ELb1ELb0ELi1EEENS1_19SingleTileSchedulerILb1ELb0ELb0ELi128EEEEEEEEEvNT_6ParamsE --------------------------
	.section	.nv.constant0._ZN7cutlass13device_kernelIN5flash11enable_sm90INS1_16FlashAttnBwdSm90INS1_25CollectiveMainloopBwdSm90ILi2ELi2ELi2EN4cute5tupleIJNS5_1CILi1EEES8_S8_EEENS6_IJNS7_ILi128EEESA_NS7_ILi64EEEEEENS_10bfloat16_tEfNS_4arch4Sm90ELb0ELb0ELb0ELb1ELb1ELb1ELb0ELb0ELi2ELi1ELi2ELi2ELb0EEENS1_21CollectiveEpilogueBwdISC_SD_SF_Li256ELb1ELb0ELi1EEENS1_19SingleTileSchedulerILb1ELb0ELb0ELi128EEEEEEEEEvNT_6ParamsE,"a",@progbits
	.sectionflags	@""
	.align	4
.nv.constant0._ZN7cutlass13device_kernelIN5flash11enable_sm90INS1_16FlashAttnBwdSm90INS1_25CollectiveMainloopBwdSm90ILi2ELi2ELi2EN4cute5tupleIJNS5_1CILi1EEES8_S8_EEENS6_IJNS7_ILi128EEESA_NS7_ILi64EEEEEENS_10bfloat16_tEfNS_4arch4Sm90ELb0ELb0ELb0ELb1ELb1ELb1ELb0ELb0ELi2ELi1ELi2ELi2ELb0EEENS1_21CollectiveEpilogueBwdISC_SD_SF_Li256ELb1ELb0ELi1EEENS1_19SingleTileSchedulerILb1ELb0ELb0ELi128EEEEEEEEEvNT_6ParamsE:
	.zero		2304


//--------------------- .nv.constant0._ZN7cutlass13device_kernelIN5flash11enable_sm90INS1_16FlashAttnBwdSm90INS1_25CollectiveMainloopBwdSm90ILi2ELi2ELi2EN4cute5tupleIJNS5_1CILi1EEES8_S8_EEENS6_IJNS7_ILi128EEESA_NS7_ILi64EEEEEENS_10bfloat16_tEfNS_4arch4Sm90ELb0ELb0ELb0ELb1ELb0ELb1ELb0ELb0ELi2ELi1ELi2ELi2ELb0EEENS1_24CollectiveEpilogueBwdGQAISC_fSF_Li256ELb1ELb0EEENS1_19SingleTileSchedulerILb1ELb0ELb0ELi128EEEEEEEEEvNT_6ParamsE --------------------------
	.section	.nv.constant0._ZN7cutlass13device_kernelIN5flash11enable_sm90INS1_16FlashAttnBwdSm90INS1_25CollectiveMainloopBwdSm90ILi2ELi2ELi2EN4cute5tupleIJNS5_1CILi1EEES8_S8_EEENS6_IJNS7_ILi128EEESA_NS7_ILi64EEEEEENS_10bfloat16_tEfNS_4arch4Sm90ELb0ELb0ELb0ELb1ELb0ELb1ELb0ELb0ELi2ELi1ELi2ELi2ELb0EEENS1_24CollectiveEpilogueBwdGQAISC_fSF_Li256ELb1ELb0EEENS1_19SingleTileSchedulerILb1ELb0ELb0ELi128EEEEEEEEEvNT_6ParamsE,"a",@progbits
	.sectionflags	@""
	.align	4
.nv.constant0._ZN7cutlass13device_kernelIN5flash11enable_sm90INS1_16FlashAttnBwdSm90INS1_25CollectiveMainloopBwdSm90ILi2ELi2ELi2EN4cute5tupleIJNS5_1CILi1EEES8_S8_EEENS6_IJNS7_ILi128EEESA_NS7_ILi64EEEEEENS_10bfloat16_tEfNS_4arch4Sm90ELb0ELb0ELb0ELb1ELb0ELb1ELb0ELb0ELi2ELi1ELi2ELi2ELb0EEENS1_24CollectiveEpilogueBwdGQAISC_fSF_Li256ELb1ELb0EEENS1_19SingleTileSchedulerILb1ELb0ELb0ELi128EEEEEEEEEvNT_6ParamsE:
	.zero		2304


//--------------------- .nv.constant0._ZN7cutlass13device_kernelIN5flash11enable_sm90INS1_16FlashAttnBwdSm90INS1_25CollectiveMainloopBwdSm90ILi2ELi2ELi2EN4cute5tupleIJNS5_1CILi1EEES8_S8_EEENS6_IJNS7_ILi128EEESA_NS7_ILi64EEEEEENS_10bfloat16_tEfNS_4arch4Sm90ELb0ELb0ELb0ELb1ELb1ELb1ELb0ELb0ELi2ELi1ELi2ELi2ELb0EEENS1_24CollectiveEpilogueBwdGQAISC_fSF_Li256ELb1ELb1EEENS1_19SingleTileSchedulerILb1ELb0ELb0ELi128EEEEEEEEEvNT_6ParamsE --------------------------
	.section	.nv.constant0._ZN7cutlass13device_kernelIN5flash11enable_sm90INS1_16FlashAttnBwdSm90INS1_25CollectiveMainloopBwdSm90ILi2ELi2ELi2EN4cute5tupleIJNS5_1CILi1EEES8_S8_EEENS6_IJNS7_ILi128EEESA_NS7_ILi64EEEEEENS_10bfloat16_tEfNS_4arch4Sm90ELb0ELb0ELb0ELb1ELb1ELb1ELb0ELb0ELi2ELi1ELi2ELi2ELb0EEENS1_24CollectiveEpilogueBwdGQAISC_fSF_Li256ELb1ELb1EEENS1_19SingleTileSchedulerILb1ELb0ELb0ELi128EEEEEEEEEvNT_6ParamsE,"a",@progbits
	.sectionflags	@""
	.align	4
.nv.constant0._ZN7cutlass13device_kernelIN5flash11enable_sm90INS1_16FlashAttnBwdSm90INS1_25CollectiveMainloopBwdSm90ILi2ELi2ELi2EN4cute5tupleIJNS5_1CILi1EEES8_S8_EEENS6_IJNS7_ILi128EEESA_NS7_ILi64EEEEEENS_10bfloat16_tEfNS_4arch4Sm90ELb0ELb0ELb0ELb1ELb1ELb1ELb0ELb0ELi2ELi1ELi2ELi2ELb0EEENS1_24CollectiveEpilogueBwdGQAISC_fSF_Li256ELb1ELb1EEENS1_19SingleTileSchedulerILb1ELb0ELb0ELi128EEEEEEEEEvNT_6ParamsE:
	.zero		2304


//--------------------- .nv.constant0._ZN7cutlass13device_kernelIN5flash11enable_sm90INS1_16FlashAttnBwdSm90INS1_25CollectiveMainloopBwdSm90ILi2ELi2ELi2EN4cute5tupleIJNS5_1CILi1EEES8_S8_EEENS6_IJNS7_ILi128EEESA_NS7_ILi64EEEEEENS_10bfloat16_tEfNS_4arch4Sm90ELb0ELb1ELb0ELb0ELb0ELb1ELb0ELb0ELi2ELi1ELi2ELi2ELb0EEENS1_21CollectiveEpilogueBwdISC_SD_SF_Li256ELb0ELb0ELi1EEENS1_19SingleTileSchedulerILb0ELb0ELb0ELi128EEEEEEEEEvNT_6ParamsE --------------------------
	.section	.nv.constant0._ZN7cutlass13device_kernelIN5flash11enable_sm90INS1_16FlashAttnBwdSm90INS1_25CollectiveMainloopBwdSm90ILi2ELi2ELi2EN4cute5tupleIJNS5_1CILi1EEES8_S8_EEENS6_IJNS7_ILi128EEESA_NS7_ILi64EEEEEENS_10bfloat16_tEfNS_4arch4Sm90ELb0ELb1ELb0ELb0ELb0ELb1ELb0ELb0ELi2ELi1ELi2ELi2ELb0EEENS1_21CollectiveEpilogueBwdISC_SD_SF_Li256ELb0ELb0ELi1EEENS1_19SingleTileSchedulerILb0ELb0ELb0ELi128EEEEEEEEEvNT_6ParamsE,"a",@progbits
	.sectionflags	@""
	.align	4
.nv.constant0._ZN7cutlass13device_kernelIN5flash11enable_sm90INS1_16FlashAttnBwdSm90INS1_25CollectiveMainloopBwdSm90ILi2ELi2ELi2EN4cute5tupleIJNS5_1CILi1EEES8_S8_EEENS6_IJNS7_ILi128EEESA_NS7_ILi64EEEEEENS_10bfloat16_tEfNS_4arch4Sm90ELb0ELb1ELb0ELb0ELb0ELb1ELb0ELb0ELi2ELi1ELi2ELi2ELb0EEENS1_21CollectiveEpilogueBwdISC_SD_SF_Li256ELb0ELb0ELi1EEENS1_19SingleTileSchedulerILb0ELb0ELb0ELi128EEEEEEEEEvNT_6ParamsE:
	.zero		2944


//--------------------- .nv.constant0._ZN7cutlass13device_kernelIN5flash11enable_sm90INS1_16FlashAttnBwdSm90INS1_25CollectiveMainloopBwdSm90ILi2ELi2ELi2EN4cute5tupleIJNS5_1CILi1EEES8_S8_EEENS6_IJNS7_ILi128EEESA_NS7_ILi64EEEEEENS_10bfloat16_tEfNS_4arch4Sm90ELb0ELb1ELb0ELb0ELb1ELb1ELb0ELb0ELi2ELi1ELi2ELi2ELb0EEENS1_21CollectiveEpilogueBwdISC_SD_SF_Li256ELb0ELb0ELi1EEENS1_19SingleTileSchedulerILb0ELb0ELb0ELi128EEEEEEEEEvNT_6ParamsE --------------------------
	.section	.nv.constant0._ZN7cutlass13device_kernelIN5flash11enable_sm90INS1_16FlashAttnBwdSm90INS1_25CollectiveMainloopBwdSm90ILi2ELi2ELi2EN4cute5tupleIJNS5_1CILi1EEES8_S8_EEENS6_IJNS7_ILi128EEESA_NS7_ILi64EEEEEENS_10bfloat16_tEfNS_4arch4Sm90ELb0ELb1ELb0ELb0ELb1ELb1ELb0ELb0ELi2ELi1ELi2ELi2ELb0EEENS1_21CollectiveEpilogueBwdISC_SD_SF_Li256ELb0ELb0ELi1EEENS1_19SingleTileSchedulerILb0ELb0ELb0ELi128EEEEEEEEEvNT_6ParamsE,"a",@progbits
	.sectionflags	@""
	.align	4
.nv.constant0._ZN7cutlass13device_kernelIN5flash11enable_sm90INS1_16FlashAttnBwdSm90INS1_25CollectiveMainloopBwdSm90ILi2ELi2ELi2EN4cute5tupleIJNS5_1CILi1EEES8_S8_EEENS6_IJNS7_ILi128EEESA_NS7_ILi64EEEEEENS_10bfloat16_tEfNS_4arch4Sm90ELb0ELb1ELb0ELb0ELb1ELb1ELb0ELb0ELi2ELi1ELi2ELi2ELb0EEENS1_21CollectiveEpilogueBwdISC_SD_SF_Li256ELb0ELb0ELi1EEENS1_19SingleTileSchedulerILb0ELb0ELb0ELi128EEEEEEEEEvNT_6ParamsE:
	.zero		2944


//--------------------- .nv.constant0._ZN7cutlass13device_kernelIN5flash11enable_sm90INS1_16FlashAttnBwdSm90INS1_25CollectiveMainloopBwdSm90ILi2ELi2ELi2EN4cute5tupleIJNS5_1CILi1EEES8_S8_EEENS6_IJNS7_ILi128EEESA_NS7_ILi64EEEEEENS_10bfloat16_tEfNS_4arch4Sm90ELb0ELb1ELb0ELb0ELb0ELb1ELb0ELb0ELi2ELi1ELi2ELi2ELb0EEENS1_24CollectiveEpilogueBwdGQAISC_fSF_Li256ELb0ELb0EEENS1_19SingleTileSchedulerILb0ELb0ELb0ELi128EEEEEEEEEvNT_6ParamsE --------------------------
	.section	.nv.constant0._ZN7cutlass13device_kernelIN5flash11enable_sm90INS1_16FlashAttnBwdSm90INS1_25CollectiveMainloopBwdSm90ILi2ELi2ELi2EN4cute5tupleIJNS5_1CILi1EEES8_S8_EEENS6_IJNS7_ILi128EEESA_NS7_ILi64EEEEEENS_10bfloat16_tEfNS_4arch4Sm90ELb0ELb1ELb0ELb0ELb0ELb1ELb0ELb0ELi2ELi1ELi2ELi2ELb0EEENS1_24CollectiveEpilogueBwdGQAISC_fSF_Li256ELb0ELb0EEENS1_19SingleTileSchedulerILb0ELb0ELb0ELi128EEEEEEEEEvNT_6ParamsE,"a",@progbits
	.sectionflags	@""
	.align	4
.nv.constant0._ZN7cutlass13device_kernelIN5flash11enable_sm90INS1_16FlashAttnBwdSm90INS1_25CollectiveMainloopBwdSm90ILi2ELi2ELi2EN4cute5tupleIJNS5_1CILi1EEES8_S8_EEENS6_IJNS7_ILi128EEESA_NS7_ILi64EEEEEENS_10bfloat16_tEfNS_4arch4Sm90ELb0ELb1ELb0ELb0ELb0ELb1ELb0ELb0ELi2ELi1ELi2ELi2ELb0EEENS1_24CollectiveEpilogueBwdGQAISC_fSF_Li256ELb0ELb0EEENS1_19SingleTileSchedulerILb0ELb0ELb0ELi128EEEEEEEEEvNT_6ParamsE:
	.zero		2304


//--------------------- .nv.constant0._ZN7cutlass13device_kernelIN5flash11enable_sm90INS1_16FlashAttnBwdSm90INS1_25CollectiveMainloopBwdSm90ILi2ELi2ELi2EN4cute5tupleIJNS5_1CILi1EEES8_S8_EEENS6_IJNS7_ILi128EEESA_NS7_ILi64EEEEEENS_10bfloat16_tEfNS_4arch4Sm90ELb0ELb1ELb0ELb0ELb1ELb1ELb0ELb0ELi2ELi1ELi2ELi2ELb0EEENS1_24CollectiveEpilogueBwdGQAISC_fSF_Li256ELb0ELb1EEENS1_19SingleTileSchedulerILb0ELb0ELb0ELi128EEEEEEEEEvNT_6ParamsE --------------------------
	.section	.nv.constant0._ZN7cutlass13device_kernelIN5flash11enable_sm90INS1_16FlashAttnBwdSm90INS1_25CollectiveMainloopBwdSm90ILi2ELi2ELi2EN4cute5tupleIJNS5_1CILi1EEES8_S8_EEENS6_IJNS7_ILi128EEESA_NS7_ILi64EEEEEENS_10bfloat16_tEfNS_4arch4Sm90ELb0ELb1ELb0ELb0ELb1ELb1ELb0ELb0ELi2ELi1ELi2ELi2ELb0EEENS1_24CollectiveEpilogueBwdGQAISC_fSF_Li256ELb0ELb1EEENS1_19SingleTileSchedulerILb0ELb0ELb0ELi128EEEEEEEEEvNT_6ParamsE,"a",@progbits
	.sectionflags	@""
	.align	4
.nv.constant0._ZN7cutlass13device_kernelIN5flash11enable_sm90INS1_16FlashAttnBwdSm90INS1_25CollectiveMainloopBwdSm90ILi2ELi2ELi2EN4cute5tupleIJNS5_1CILi1EEES8_S8_EEENS6_IJNS7_ILi128EEESA_NS7_ILi64EEEEEENS_10bfloat16_tEfNS_4arch4Sm90ELb0ELb1ELb0ELb0ELb1ELb1ELb0ELb0ELi2ELi1ELi2ELi2ELb0EEENS1_24CollectiveEpilogueBwdGQAISC_fSF_Li256ELb0ELb1EEENS1_19SingleTileSchedulerILb0ELb0ELb0ELi128EEEEEEEEEvNT_6ParamsE:
	.zero		2304


//--------------------- .nv.constant0._ZN7cutlass13device_kernelIN5flash11enable_sm90INS1_16FlashAttnBwdSm90INS1_25CollectiveMainloopBwdSm90ILi2ELi2ELi2EN4cute5tupleIJNS5_1CILi1EEES8_S8_EEENS6_IJNS7_ILi128EEESA_NS7_ILi64EEEEEENS_10bfloat16_tEfNS_4arch4Sm90ELb0ELb1ELb0ELb1ELb0ELb1ELb0ELb0ELi2ELi1ELi2ELi2ELb0EEENS1_21CollectiveEpilogueBwdISC_SD_SF_Li256ELb1ELb0ELi1EEENS1_19SingleTileSchedulerILb1ELb0ELb0ELi128EEEEEEEEEvNT_6ParamsE --------------------------
	.section	.nv.constant0._ZN7cutlass13device_kernelIN5flash11enable_sm90INS1_16FlashAttnBwdSm90INS1_25CollectiveMainloopBwdSm90ILi2ELi2ELi2EN4cute5tupleIJNS5_1CILi1EEES8_S8_EEENS6_IJNS7_ILi128EEESA_NS7_ILi64EEEEEENS_10bfloat16_tEfNS_4arch4Sm90ELb0ELb1ELb0ELb1ELb0ELb1ELb0ELb0ELi2ELi1ELi2ELi2ELb0EEENS1_21CollectiveEpilogueBwdISC_SD_SF_Li256ELb1ELb0ELi1EEENS1_19SingleTileSchedulerILb1ELb0ELb0ELi128EEEEEEEEEvNT_6ParamsE,"a",@progbits
	.sectionflags	@""
	.align	4
.nv.constant0._ZN7cutlass13device_kernelIN5flash11enable_sm90INS1_16FlashAttnBwdSm90INS1_25CollectiveMainloopBwdSm90ILi2ELi2ELi2EN4cute5tupleIJNS5_1CILi1EEES8_S8_EEENS6_IJNS7_ILi128EEESA_NS7_ILi64EEEEEENS_10bfloat16_tEfNS_4arch4Sm90ELb0ELb1ELb0ELb1ELb0ELb1ELb0ELb0ELi2ELi1ELi2ELi2ELb0EEENS1_21CollectiveEpilogueBwdISC_SD_SF_Li256ELb1ELb0ELi1EEENS1_19SingleTileSchedulerILb1ELb0ELb0ELi128EEEEEEEEEvNT_6ParamsE:
	.zero		2304


//--------------------- .nv.constant0._ZN7cutlass13device_kernelIN5flash11enable_sm90INS1_16FlashAttnBwdSm90INS1_25CollectiveMainloopBwdSm90ILi2ELi2ELi2EN4cute5tupleIJNS5_1CILi1EEES8_S8_EEENS6_IJNS7_ILi128EEESA_NS7_ILi64EEEEEENS_10bfloat16_tEfNS_4arch4Sm90ELb0ELb1ELb0ELb1ELb1ELb1ELb0ELb0ELi2ELi1ELi2ELi2ELb0EEENS1_21CollectiveEpilogueBwdISC_SD_SF_Li256ELb1ELb0ELi1EEENS1_19SingleTileSchedulerILb1ELb0ELb0ELi128EEEEEEEEEvNT_6ParamsE --------------------------
	.section	.nv.constant0._ZN7cutlass13device_kernelIN5flash11enable_sm90INS1_16FlashAttnBwdSm90INS1_25CollectiveMainloopBwdSm90ILi2ELi2ELi2EN4cute5tupleIJNS5_1CILi1EEES8_S8_EEENS6_IJNS7_ILi128EEESA_NS7_ILi64EEEEEENS_10bfloat16_tEfNS_4arch4Sm90ELb0ELb1ELb0ELb1ELb1ELb1ELb0ELb0ELi2ELi1ELi2ELi2ELb0EEENS1_21CollectiveEpilogueBwdISC_SD_SF_Li256ELb1ELb0ELi1EEENS1_19SingleTileSchedulerILb1ELb0ELb0ELi128EEEEEEEEEvNT_6ParamsE,"a",@progbits
	.sectionflags	@""
	.align	4
.nv.constant0._ZN7cutlass13device_kernelIN5flash11enable_sm90INS1_16FlashAttnBwdSm90INS1_25CollectiveMainloopBwdSm90ILi2ELi2ELi2EN4cute5tupleIJNS5_1CILi1EEES8_S8_EEENS6_IJNS7_ILi128EEESA_NS7_ILi64EEEEEENS_10bfloat16_tEfNS_4arch4Sm90ELb0ELb1ELb0ELb1ELb1ELb1ELb0ELb0ELi2ELi1ELi2ELi2ELb0EEENS1_21CollectiveEpilogueBwdISC_SD_SF_Li256ELb1ELb0ELi1EEENS1_19SingleTileSchedulerILb1ELb0ELb0ELi128EEEEEEEEEvNT_6ParamsE:
	.zero		2304


//--------------------- .nv.constant0._ZN7cutlass13device_kernelIN5flash11enable_sm90INS1_16FlashAttnBwdSm90INS1_25CollectiveMainloopBwdSm90ILi2ELi2ELi2EN4cute5tupleIJNS5_1CILi1EEES8_S8_EEENS6_IJNS7_ILi128EEESA_NS7_ILi64EEEEEENS_10bfloat16_tEfNS_4arch4Sm90ELb0ELb1ELb0ELb1ELb0ELb1ELb0ELb0ELi2ELi1ELi2ELi2ELb0EEENS1_24CollectiveEpilogueBwdGQAISC_fSF_Li256ELb1ELb0EEENS1_19SingleTileSchedulerILb1ELb0ELb0ELi128EEEEEEEEEvNT_6ParamsE --------------------------
	.section	.nv.constant0._ZN7cutlass13device_kernelIN5flash11enable_sm90INS1_16FlashAttnBwdSm90INS1_25CollectiveMainloopBwdSm90ILi2ELi2ELi2EN4cute5tupleIJNS5_1CILi1EEES8_S8_EEENS6_IJNS7_ILi128EEESA_NS7_ILi64EEEEEENS_10bfloat16_tEfNS_4arch4Sm90ELb0ELb1ELb0ELb1ELb0ELb1ELb0ELb0ELi2ELi1ELi2ELi2ELb0EEENS1_24CollectiveEpilogueBwdGQAISC_fSF_Li256ELb1ELb0EEENS1_19SingleTileSchedulerILb1ELb0ELb0ELi128EEEEEEEEEvNT_6ParamsE,"a",@progbits
	.sectionflags	@""
	.align	4
.nv.constant0._ZN7cutlass13device_kernelIN5flash11enable_sm90INS1_16FlashAttnBwdSm90INS1_25CollectiveMainloopBwdSm90ILi2ELi2ELi2EN4cute5tupleIJNS5_1CILi1EEES8_S8_EEENS6_IJNS7_ILi128EEESA_NS7_ILi64EEEEEENS_10bfloat16_tEfNS_4arch4Sm90ELb0ELb1ELb0ELb1ELb0ELb1ELb0ELb0ELi2ELi1ELi2ELi2ELb0EEENS1_24CollectiveEpilogueBwdGQAISC_fSF_Li256ELb1ELb0EEENS1_19SingleTileSchedulerILb1ELb0ELb0ELi128EEEEEEEEEvNT_6ParamsE:
	.zero		2304


//--------------------- .nv.constant0._ZN7cutlass13device_kernelIN5flash11enable_sm90INS1_16FlashAttnBwdSm90INS1_25CollectiveMainloopBwdSm90ILi2ELi2ELi2EN4cute5tupleIJNS5_1CILi1EEES8_S8_EEENS6_IJNS7_ILi128EEESA_NS7_ILi64EEEEEENS_10bfloat16_tEfNS_4arch4Sm90ELb0ELb1ELb0ELb1ELb1ELb1ELb0ELb0ELi2ELi1ELi2ELi2ELb0EEENS1_24CollectiveEpilogueBwdGQAISC_fSF_Li256ELb1ELb1EEENS1_19SingleTileSchedulerILb1ELb0ELb0ELi128EEEEEEEEEvNT_6ParamsE --------------------------
	.section	.nv.constant0._ZN7cutlass13device_kernelIN5flash11enable_sm90INS1_16FlashAttnBwdSm90INS1_25CollectiveMainloopBwdSm90ILi2ELi2ELi2EN4cute5tupleIJNS5_1CILi1EEES8_S8_EEENS6_IJNS7_ILi128EEESA_NS7_ILi64EEEEEENS_10bfloat16_tEfNS_4arch4Sm90ELb0ELb1ELb0ELb1ELb1ELb1ELb0ELb0ELi2ELi1ELi2ELi2ELb0EEENS1_24CollectiveEpilogueBwdGQAISC_fSF_Li256ELb1ELb1EEENS1_19SingleTileSchedulerILb1ELb0ELb0ELi128EEEEEEEEEvNT_6ParamsE,"a",@progbits
	.sectionflags	@""
	.align	4
.nv.constant0._ZN7cutlass13device_kernelIN5flash11enable_sm90INS1_16FlashAttnBwdSm90INS1_25CollectiveMainloopBwdSm90ILi2ELi2ELi2EN4cute5tupleIJNS5_1CILi1EEES8_S8_EEENS6_IJNS7_ILi128EEESA_NS7_ILi64EEEEEENS_10bfloat16_tEfNS_4arch4Sm90ELb0ELb1ELb0ELb1ELb1ELb1ELb0ELb0ELi2ELi1ELi2ELi2ELb0EEENS1_24CollectiveEpilogueBwdGQAISC_fSF_Li256ELb1ELb1EEENS1_19SingleTileSchedulerILb1ELb0ELb0ELi128EEEEEEEEEvNT_6ParamsE:
	.zero		2304


//--------------------- .nv.constant0._ZN7cutlass13device_kernelIN5flash11enable_sm90INS1_16FlashAttnBwdSm90INS1_25CollectiveMainloopBwdSm90ILi2ELi2ELi2EN4cute5tupleIJNS5_1CILi1EEES8_S8_EEENS6_IJNS7_ILi128EEESA_NS7_ILi64EEEEEENS_10bfloat16_tEfNS_4arch4Sm90ELb1ELb0ELb0ELb0ELb0ELb1ELb0ELb0ELi2ELi1ELi2ELi2ELb0EEENS1_21CollectiveEpilogueBwdISC_SD_SF_Li256ELb0ELb0ELi1EEENS1_25SingleTileBwdLPTSchedulerILb0ELi128ELb0EEEEEEEEEvNT_6ParamsE --------------------------
	.section	.nv.constant0._ZN7cutlass13device_kernelIN5flash11enable_sm90INS1_16FlashAttnBwdSm90INS1_25CollectiveMainloopBwdSm90ILi2ELi2ELi2EN4cute5tupleIJNS5_1CILi1EEES8_S8_EEENS6_IJNS7_ILi128EEESA_NS7_ILi64EEEEEENS_10bfloat16_tEfNS_4arch4Sm90ELb1ELb0ELb0ELb0ELb0ELb1ELb0ELb0ELi2ELi1ELi2ELi2ELb0EEENS1_21CollectiveEpilogueBwdISC_SD_SF_Li256ELb0ELb0ELi1EEENS1_25SingleTileBwdLPTSchedulerILb0ELi128ELb0EEEEEEEEEvNT_6ParamsE,"a",@progbits
	.sectionflags	@""
	.align	4
.nv.constant0._ZN7cutlass13device_kernelIN5flash11enable_sm90INS1_16FlashAttnBwdSm90INS1_25CollectiveMainloopBwdSm90ILi2ELi2ELi2EN4cute5tupleIJNS5_1CILi1EEES8_S8_EEENS6_IJNS7_ILi128EEESA_NS7_ILi64EEEEEENS_10bfloat16_tEfNS_4arch4Sm90ELb1ELb0ELb0ELb0ELb0ELb1ELb0ELb0ELi2ELi1ELi2ELi2ELb0EEENS1_21CollectiveEpilogueBwdISC_SD_SF_Li256ELb0ELb0ELi1EEENS1_25SingleTileBwdLPTSchedulerILb0ELi128ELb0EEEEEEEEEvNT_6ParamsE:
	.zero		2944


//--------------------- .nv.constant0._ZN7cutlass13device_kernelIN5flash11enable_sm90INS1_16FlashAttnBwdSm90INS1_25CollectiveMainloopBwdSm90ILi2ELi2ELi2EN4cute5tupleIJNS5_1CILi1EEES8_S8_EEENS6_IJNS7_ILi128EEESA_NS7_ILi64EEEEEENS_10bfloat16_tEfNS_4arch4Sm90ELb1ELb0ELb0ELb0ELb1ELb1ELb0ELb0ELi2ELi1ELi2ELi2ELb0EEENS1_21CollectiveEpilogueBwdISC_SD_SF_Li256ELb0ELb0ELi1EEENS1_25SingleTileBwdLPTSchedulerILb0ELi128ELb1EEEEEEEEEvNT_6ParamsE --------------------------
	.section	.nv.constant0._ZN7cutlass13device_kernelIN5flash11enable_sm90INS1_16FlashAttnBwdSm90INS1_25CollectiveMainloopBwdSm90ILi2ELi2ELi2EN4cute5tupleIJNS5_1CILi1EEES8_S8_EEENS6_IJNS7_ILi128EEESA_NS7_ILi64EEEEEENS_10bfloat16_tEfNS_4arch4Sm90ELb1ELb0ELb0ELb0ELb1ELb1ELb0ELb0ELi2ELi1ELi2ELi2ELb0EEENS1_21CollectiveEpilogueBwdISC_SD_SF_Li256ELb0ELb0ELi1EEENS1_25SingleTileBwdLPTSchedulerILb0ELi128ELb1EEEEEEEEEvNT_6ParamsE,"a",@progbits
	.sectionflags	@""
	.align	4
.nv.constant0._ZN7cutlass13device_kernelIN5flash11enable_sm90INS1_16FlashAttnBwdSm90INS1_25CollectiveMainloopBwdSm90ILi2ELi2ELi2EN4cute5tupleIJNS5_1CILi1EEES8_S8_EEENS6_IJNS7_ILi128EEESA_NS7_ILi64EEEEEENS_10bfloat16_tEfNS_4arch4Sm90ELb1ELb0ELb0ELb0ELb1ELb1ELb0ELb0ELi2ELi1ELi2ELi2ELb0EEENS1_21CollectiveEpilogueBwdISC_SD_SF_Li256ELb0ELb0ELi1EEENS1_25SingleTileBwdLPTSchedulerILb0ELi128ELb1EEEEEEEEEvNT_6ParamsE:
	.zero		2944


//--------------------- .nv.constant0._ZN7cutlass13device_kernelIN5flash11enable_sm90INS1_16FlashAttnBwdSm90INS1_25CollectiveMainloopBwdSm90ILi2ELi2ELi2EN4cute5tupleIJNS5_1CILi1EEES8_S8_EEENS6_IJNS7_ILi128EEESA_NS7_ILi64EEEEEENS_10bfloat16_tEfNS_4arch4Sm90ELb1ELb0ELb0ELb0ELb0ELb1ELb0ELb0ELi2ELi1ELi2ELi2ELb0EEENS1_24CollectiveEpilogueBwdGQAISC_fSF_Li256ELb0ELb0EEENS1_25SingleTileBwdLPTSchedulerILb0ELi128ELb0EEEEEEEEEvNT_6ParamsE --------------------------
	.section	.nv.constant0._ZN7cutlass13device_kernelIN5flash11enable_sm90INS1_16FlashAttnBwdSm90INS1_25CollectiveMainloopBwdSm90ILi2ELi2ELi2EN4cute5tupleIJNS5_1CILi1EEES8_S8_EEENS6_IJNS7_ILi128EEESA_NS7_ILi64EEEEEENS_10bfloat16_tEfNS_4arch4Sm90ELb1ELb0ELb0ELb0ELb0ELb1ELb0ELb0ELi2ELi1ELi2ELi2ELb0EEENS1_24CollectiveEpilogueBwdGQAISC_fSF_Li256ELb0ELb0EEENS1_25SingleTileBwdLPTSchedulerILb0ELi128ELb0EEEEEEEEEvNT_6ParamsE,"a",@progbits
	.sectionflags	@""
	.align	4
.nv.constant0._ZN7cutlass13device_kernelIN5flash11enable_sm90INS1_16FlashAttnBwdSm90INS1_25CollectiveMainloopBwdSm90ILi2ELi2ELi2EN4cute5tupleIJNS5_1CILi1EEES8_S8_EEENS6_IJNS7_ILi128EEESA_NS7_ILi64EEEEEENS_10bfloat16_tEfNS_4arch4Sm90ELb1ELb0ELb0ELb0ELb0ELb1ELb0ELb0ELi2ELi1ELi2ELi2ELb0EEENS1_24CollectiveEpilogueBwdGQAISC_fSF_Li256ELb0ELb0EEENS1_25SingleTileBwdLPTSchedulerILb0ELi128ELb0EEEEEEEEEvNT_6ParamsE:
	.zero		2432


//--------------------- .nv.constant0._ZN7cutlass13device_kernelIN5flash11enable_sm90INS1_16FlashAttnBwdSm90INS1_25CollectiveMainloopBwdSm90ILi2ELi2ELi2EN4cute5tupleIJNS5_1CILi1EEES8_S8_EEENS6_IJNS7_ILi128EEESA_NS7_ILi64EEEEEENS_10bfloat16_tEfNS_4arch4Sm90ELb1ELb0ELb0ELb0ELb1ELb1ELb0ELb0ELi2ELi1ELi2ELi2ELb0EEENS1_24CollectiveEpilogueBwdGQAISC_fSF_Li256ELb0ELb1EEENS1_25SingleTileBwdLPTSchedulerILb0ELi128ELb1EEEEEEEEEvNT_6ParamsE --------------------------
	.section	.nv.constant0._ZN7cutlass13device_kernelIN5flash11enable_sm90INS1_16FlashAttnBwdSm90INS1_25CollectiveMainloopBwdSm90ILi2ELi2ELi2EN4cute5tupleIJNS5_1CILi1EEES8_S8_EEENS6_IJNS7_ILi128EEESA_NS7_ILi64EEEEEENS_10bfloat16_tEfNS_4arch4Sm90ELb1ELb0ELb0ELb0ELb1ELb1ELb0ELb0ELi2ELi1ELi2ELi2ELb0EEENS1_24CollectiveEpilogueBwdGQAISC_fSF_Li256ELb0ELb1EEENS1_25SingleTileBwdLPTSchedulerILb0ELi128ELb1EEEEEEEEEvNT_6ParamsE,"a",@progbits
	.sectionflags	@""
	.align	4
.nv.constant0._ZN7cutlass13device_kernelIN5flash11enable_sm90INS1_16FlashAttnBwdSm90INS1_25CollectiveMainloopBwdSm90ILi2ELi2ELi2EN4cute5tupleIJNS5_1CILi1EEES8_S8_EEENS6_IJNS7_ILi128EEESA_NS7_ILi64EEEEEENS_10bfloat16_tEfNS_4arch4Sm90ELb1ELb0ELb0ELb0ELb1ELb1ELb0ELb0ELi2ELi1ELi2ELi2ELb0EEENS1_24CollectiveEpilogueBwdGQAISC_fSF_Li256ELb0ELb1EEENS1_25SingleTileBwdLPTSchedulerILb0ELi128ELb1EEEEEEEEEvNT_6ParamsE:
	.zero		2432


//--------------------- .nv.constant0._ZN7cutlass13device_kernelIN5flash22FlashAttnBwdPreprocessIN4cute5tupleIJNS3_1CILi128EEENS5_ILi64EEEEEENS_10bfloat16_tEfNS_4arch4Sm90ELb1ELb0EEEEEvNT_6ParamsE --------------------------
	.section	.nv.constant0._ZN7cutlass13device_kernelIN5flash22FlashAttnBwdPreprocessIN4cute5tupleIJNS3_1CILi128EEENS5_ILi64EEEEEENS_10bfloat16_tEfNS_4arch4Sm90ELb1ELb0EEEEEvNT_6ParamsE,"a",@progbits
	.sectionflags	@""
	.align	4
.nv.constant0._ZN7cutlass13device_kernelIN5flash22FlashAttnBwdPreprocessIN4cute5tupleIJNS3_1CILi128EEENS5_ILi64EEEEEENS_10bfloat16_tEfNS_4arch4Sm90ELb1ELb0EEEEEvNT_6ParamsE:
	.zero		768


//--------------------- .nv.constant0._ZN7cutlass13device_kernelIN5flash11enable_sm90INS1_16FlashAttnBwdSm90INS1_25CollectiveMainloopBwdSm90ILi2ELi2ELi2EN4cute5tupleIJNS5_1CILi1EEES8_S8_EEENS6_IJNS7_ILi128EEESA_NS7_ILi64EEEEEENS_10bfloat16_tEfNS_4arch4Sm90ELb1ELb0ELb0ELb1ELb0ELb1ELb0ELb0ELi2ELi1ELi2ELi2ELb0EEENS1_21CollectiveEpilogueBwdISC_SD_SF_Li256ELb1ELb0ELi1EEENS1_25SingleTileBwdLPTSchedulerILb1ELi128ELb0EEEEEEEEEvNT_6ParamsE --------------------------
	.section	.nv.constant0._ZN7cutlass13device_kernelIN5flash11enable_sm90INS1_16FlashAttnBwdSm90INS1_25CollectiveMainloopBwdSm90ILi2ELi2ELi2EN4cute5tupleIJNS5_1CILi1EEES8_S8_EEENS6_IJNS7_ILi128EEESA_NS7_ILi64EEEEEENS_10bfloat16_tEfNS_4arch4Sm90ELb1ELb0ELb0ELb1ELb0ELb1ELb0ELb0ELi2ELi1ELi2ELi2ELb0EEENS1_21CollectiveEpilogueBwdISC_SD_SF_Li256ELb1ELb0ELi1EEENS1_25SingleTileBwdLPTSchedulerILb1ELi128ELb0EEEEEEEEEvNT_6ParamsE,"a",@progbits
	.sectionflags	@""
	.align	4
.nv.constant0._ZN7cutlass13device_kernelIN5flash11enable_sm90INS1_16FlashAttnBwdSm90INS1_25CollectiveMainloopBwdSm90ILi2ELi2ELi2EN4cute5tupleIJNS5_1CILi1EEES8_S8_EEENS6_IJNS7_ILi128EEESA_NS7_ILi64EEEEEENS_10bfloat16_tEfNS_4arch4Sm90ELb1ELb0ELb0ELb1ELb0ELb1ELb0ELb0ELi2ELi1ELi2ELi2ELb0EEENS1_21CollectiveEpilogueBwdISC_SD_SF_Li256ELb1ELb0ELi1EEENS1_25SingleTileBwdLPTSchedulerILb1ELi128ELb0EEEEEEEEEvNT_6ParamsE:
	.zero		2304


//--------------------- .nv.constant0._ZN7cutlass13device_kernelIN5flash11enable_sm90INS1_16FlashAttnBwdSm90INS1_25CollectiveMainloopBwdSm90ILi2ELi2ELi2EN4cute5tupleIJNS5_1CILi1EEES8_S8_EEENS6_IJNS7_ILi128EEESA_NS7_ILi64EEEEEENS_10bfloat16_tEfNS_4arch4Sm90ELb1ELb0ELb0ELb1ELb1ELb1ELb0ELb0ELi2ELi1ELi2ELi2ELb0EEENS1_21CollectiveEpilogueBwdISC_SD_SF_Li256ELb1ELb0ELi1EEENS1_25SingleTileBwdLPTSchedulerILb1ELi128ELb1EEEEEEEEEvNT_6ParamsE --------------------------
	.section	.nv.constant0._ZN7cutlass13device_kernelIN5flash11enable_sm90INS1_16FlashAttnBwdSm90INS1_25CollectiveMainloopBwdSm90ILi2ELi2ELi2EN4cute5tupleIJNS5_1CILi1EEES8_S8_EEENS6_IJNS7_ILi128EEESA_NS7_ILi64EEEEEENS_10bfloat16_tEfNS_4arch4Sm90ELb1ELb0ELb0ELb1ELb1ELb1ELb0ELb0ELi2ELi1ELi2ELi2ELb0EEENS1_21CollectiveEpilogueBwdISC_SD_SF_Li256ELb1ELb0ELi1EEENS1_25SingleTileBwdLPTSchedulerILb1ELi128ELb1EEEEEEEEEvNT_6ParamsE,"a",@progbits
	.sectionflags	@""
	.align	4
.nv.constant0._ZN7cutlass13device_kernelIN5flash11enable_sm90INS1_16FlashAttnBwdSm90INS1_25CollectiveMainloopBwdSm90ILi2ELi2ELi2EN4cute5tupleIJNS5_1CILi1EEES8_S8_EEENS6_IJNS7_ILi128EEESA_NS7_ILi64EEEEEENS_10bfloat16_tEfNS_4arch4Sm90ELb1ELb0ELb0ELb1ELb1ELb1ELb0ELb0ELi2ELi1ELi2ELi2ELb0EEENS1_21CollectiveEpilogueBwdISC_SD_SF_Li256ELb1ELb0ELi1EEENS1_25SingleTileBwdLPTSchedulerILb1ELi128ELb1EEEEEEEEEvNT_6ParamsE:
	.zero		2304


//--------------------- .nv.constant0._ZN7cutlass13device_kernelIN5flash11enable_sm90INS1_16FlashAttnBwdSm90INS1_25CollectiveMainloopBwdSm90ILi2ELi2ELi2EN4cute5tupleIJNS5_1CILi1EEES8_S8_EEENS6_IJNS7_ILi128EEESA_NS7_ILi64EEEEEENS_10bfloat16_tEfNS_4arch4Sm90ELb1ELb0ELb0ELb1ELb0ELb1ELb0ELb0ELi2ELi1ELi2ELi2ELb0EEENS1_24CollectiveEpilogueBwdGQAISC_fSF_Li256ELb1ELb0EEENS1_25SingleTileBwdLPTSchedulerILb1ELi128ELb0EEEEEEEEEvNT_6ParamsE --------------------------
	.section	.nv.constant0._ZN7cutlass13device_kernelIN5flash11enable_sm90INS1_16FlashAttnBwdSm90INS1_25CollectiveMainloopBwdSm90ILi2ELi2ELi2EN4cute5tupleIJNS5_1CILi1EEES8_S8_EEENS6_IJNS7_ILi128EEESA_NS7_ILi64EEEEEENS_10bfloat16_tEfNS_4arch4Sm90ELb1ELb0ELb0ELb1ELb0ELb1ELb0ELb0ELi2ELi1ELi2ELi2ELb0EEENS1_24CollectiveEpilogueBwdGQAISC_fSF_Li256ELb1ELb0EEENS1_25SingleTileBwdLPTSchedulerILb1ELi128ELb0EEEEEEEEEvNT_6ParamsE,"a",@progbits
	.sectionflags	@""
	.align	4
.nv.constant0._ZN7cutlass13device_kernelIN5flash11enable_sm90INS1_16FlashAttnBwdSm90INS1_25CollectiveMainloopBwdSm90ILi2ELi2ELi2EN4cute5tupleIJNS5_1CILi1EEES8_S8_EEENS6_IJNS7_ILi128EEESA_NS7_ILi64EEEEEENS_10bfloat16_tEfNS_4arch4Sm90ELb1ELb0ELb0ELb1ELb0ELb1ELb0ELb0ELi2ELi1ELi2ELi2ELb0EEENS1_24CollectiveEpilogueBwdGQAISC_fSF_Li256ELb1ELb0EEENS1_25SingleTileBwdLPTSchedulerILb1ELi128ELb0EEEEEEEEEvNT_6ParamsE:
	.zero		2432


//--------------------- .nv.constant0._ZN7cutlass13device_kernelIN5flash32FlashAttnBwdPostprocessConvertdQIN4cute5tupleIJNS3_1CILi128EEENS5_ILi64EEEEEENS_10bfloat16_tEfNS_4arch4Sm90ELi256ENS3_8TiledMMAINS3_8MMA_AtomIJNS3_4SM904GMMA27MMA_64x64x16_F32BF16BF16_RSILNSF_5MajorE0ELSH_1ELNSF_7ScaleInE1ELSI_1EEEEEENS3_6LayoutINS4_IJNS5_ILi2EEENS5_ILi1EEESN_EEENS4_IJSN_NS5_ILi0EEESP_EEEEENS4_IJNS3_10UnderscoreESS_SS_EEEEELb0EEEEEvNT_6ParamsE --------------------------
	.section	.nv.constant0._ZN7cutlass13device_kernelIN5flash32FlashAttnBwdPostprocessConvertdQIN4cute5tupleIJNS3_1CILi128EEENS5_ILi64EEEEEENS_10bfloat16_tEfNS_4arch4Sm90ELi256ENS3_8TiledMMAINS3_8MMA_AtomIJNS3_4SM904GMMA27MMA_64x64x16_F32BF16BF16_RSILNSF_5MajorE0ELSH_1ELNSF_7ScaleInE1ELSI_1EEEEEENS3_6LayoutINS4_IJNS5_ILi2EEENS5_ILi1EEESN_EEENS4_IJSN_NS5_ILi0EEESP_EEEEENS4_IJNS3_10UnderscoreESS_SS_EEEEELb0EEEEEvNT_6ParamsE,"a",@progbits
	.sectionflags	@""
	.align	4
.nv.constant0._ZN7cutlass13device_kernelIN5flash32FlashAttnBwdPostprocessConvertdQIN4cute5tupleIJNS3_1CILi128EEENS5_ILi64EEEEEENS_10bfloat16_tEfNS_4arch4Sm90ELi256ENS3_8TiledMMAINS3_8MMA_AtomIJNS3_4SM904GMMA27MMA_64x64x16_F32BF16BF16_RSILNSF_5MajorE0ELSH_1ELNSF_7ScaleInE1ELSI_1EEEEEENS3_6LayoutINS4_IJNS5_ILi2EEENS5_ILi1EEESN_EEENS4_IJSN_NS5_ILi0EEESP_EEEEENS4_IJNS3_10UnderscoreESS_SS_EEEEELb0EEEEEvNT_6ParamsE:
	.zero		640


//--------------------- .nv.constant0._ZN7cutlass13device_kernelIN5flash32FlashAttnBwdPostprocessConvertdQIN4cute5tupleIJNS3_1CILi128EEENS5_ILi64EEEEEENS_10bfloat16_tEfNS_4arch4Sm90ELi256ENS3_8TiledMMAINS3_8MMA_AtomIJNS3_4SM904GMMA27MMA_64x64x16_F32BF16BF16_SSILNSF_5MajorE0ELSH_1ELNSF_7ScaleInE1ELSI_1EEEEEENS3_6LayoutINS4_IJNS5_ILi2EEENS5_ILi1EEESN_EEENS4_IJSN_NS5_ILi0EEESP_EEEEENS4_IJNS3_10UnderscoreESS_SS_EEEEELb0EEEEEvNT_6ParamsE --------------------------
	.section	.nv.constant0._ZN7cutlass13device_kernelIN5flash32FlashAttnBwdPostprocessConvertdQIN4cute5tupleIJNS3_1CILi128EEENS5_ILi64EEEEEENS_10bfloat16_tEfNS_4arch4Sm90ELi256ENS3_8TiledMMAINS3_8MMA_AtomIJNS3_4SM904GMMA27MMA_64x64x16_F32BF16BF16_SSILNSF_5MajorE0ELSH_1ELNSF_7ScaleInE1ELSI_1EEEEEENS3_6LayoutINS4_IJNS5_ILi2EEENS5_ILi1EEESN_EEENS4_IJSN_NS5_ILi0EEESP_EEEEENS4_IJNS3_10UnderscoreESS_SS_EEEEELb0EEEEEvNT_6ParamsE,"a",@progbits
	.sectionflags	@""
	.align	4
.nv.constant0._ZN7cutlass13device_kernelIN5flash32FlashAttnBwdPostprocessConvertdQIN4cute5tupleIJNS3_1CILi128EEENS5_ILi64EEEEEENS_10bfloat16_tEfNS_4arch4Sm90ELi256ENS3_8TiledMMAINS3_8MMA_AtomIJNS3_4SM904GMMA27MMA_64x64x16_F32BF16BF16_SSILNSF_5MajorE0ELSH_1ELNSF_7ScaleInE1ELSI_1EEEEEENS3_6LayoutINS4_IJNS5_ILi2EEENS5_ILi1EEESN_EEENS4_IJSN_NS5_ILi0EEESP_EEEEENS4_IJNS3_10UnderscoreESS_SS_EEEEELb0EEEEEvNT_6ParamsE:
	.zero		640


//--------------------- .nv.constant0._ZN7cutlass13device_kernelIN5flash11enable_sm90INS1_16FlashAttnBwdSm90INS1_25CollectiveMainloopBwdSm90ILi2ELi2ELi2EN4cute5tupleIJNS5_1CILi1EEES8_S8_EEENS6_IJNS7_ILi128EEESA_NS7_ILi64EEEEEENS_10bfloat16_tEfNS_4arch4Sm90ELb1ELb0ELb0ELb1ELb1ELb1ELb0ELb0ELi2ELi1ELi2ELi2ELb0EEENS1_24CollectiveEpilogueBwdGQAISC_fSF_Li256ELb1ELb1EEENS1_25SingleTileBwdLPTSchedulerILb1ELi128ELb1EEEEEEEEEvNT_6ParamsE --------------------------
	.section	.nv.constant0._ZN7cutlass13device_kernelIN5flash11enable_sm90INS1_16FlashAttnBwdSm90INS1_25CollectiveMainloopBwdSm90ILi2ELi2ELi2EN4cute5tupleIJNS5_1CILi1EEES8_S8_EEENS6_IJNS7_ILi128EEESA_NS7_ILi64EEEEEENS_10bfloat16_tEfNS_4arch4Sm90ELb1ELb0ELb0ELb1ELb1ELb1ELb0ELb0ELi2ELi1ELi2ELi2ELb0EEENS1_24CollectiveEpilogueBwdGQAISC_fSF_Li256ELb1ELb1EEENS1_25SingleTileBwdLPTSchedulerILb1ELi128ELb1EEEEEEEEEvNT_6ParamsE,"a",@progbits
	.sectionflags	@""
	.align	4
.nv.constant0._ZN7cutlass13device_kernelIN5flash11enable_sm90INS1_16FlashAttnBwdSm90INS1_25CollectiveMainloopBwdSm90ILi2ELi2ELi2EN4cute5tupleIJNS5_1CILi1EEES8_S8_EEENS6_IJNS7_ILi128EEESA_NS7_ILi64EEEEEENS_10bfloat16_tEfNS_4arch4Sm90ELb1ELb0ELb0ELb1ELb1ELb1ELb0ELb0ELi2ELi1ELi2ELi2ELb0EEENS1_24CollectiveEpilogueBwdGQAISC_fSF_Li256ELb1ELb1EEENS1_25SingleTileBwdLPTSchedulerILb1ELi128ELb1EEEEEEEEEvNT_6ParamsE:
	.zero		2432


//--------------------- .nv.constant0._ZN7cutlass13device_kernelIN5flash22FlashAttnBwdPreprocessIN4cute5tupleIJNS3_1CILi128EEENS5_ILi64EEEEEENS_10bfloat16_tEfNS_4arch4Sm90ELb1ELb1EEEEEvNT_6ParamsE --------------------------
	.section	.nv.constant0._ZN7cutlass13device_kernelIN5flash22FlashAttnBwdPreprocessIN4cute5tupleIJNS3_1CILi128EEENS5_ILi64EEEEEENS_10bfloat16_tEfNS_4arch4Sm90ELb1ELb1EEEEEvNT_6ParamsE,"a",@progbits
	.sectionflags	@""
	.align	4
.nv.constant0._ZN7cutlass13device_kernelIN5flash22FlashAttnBwdPreprocessIN4cute5tupleIJNS3_1CILi128EEENS5_ILi64EEEEEENS_10bfloat16_tEfNS_4arch4Sm90ELb1ELb1EEEEEvNT_6ParamsE:
	.zero		768


//--------------------- SYMBOLS --------------------------

	.type		.nv.reservedSmem.offset0,@object
	.size		.nv.reservedSmem.offset0,0x4
	.type		__assertfail,@function
